	.target	sm_80

	.elftype	@"ET_EXEC"


//--------------------- .note.nv.tkinfo           --------------------------
	.section	.note.nv.tkinfo,"",@"SHT_NOTE"
	.sectionflags	@"SHF_NOTE_NV_TKINFO"
	.tkinfo
        /*0018*/ 	.word	0x00000002
        /*0030*/ 	.string	""
        /*0030*/ 	.string	"ptxas"
        /*0030*/ 	.string	"Cuda compilation tools, release 13.0, V13.0.88"
        /*0030*/ 	.string	"Build cuda_13.0.r13.0/compiler.36424714_0"
        /*0030*/ 	.string	"-arch sm_80 -m 64 "



//--------------------- .note.nv.cuinfo           --------------------------
	.section	.note.nv.cuinfo,"",@"SHT_NOTE"
	.sectionflags	@"SHF_NOTE_NV_CUINFO"
        /*0018*/ 	.short	0x0002
        /*001a*/ 	.short	0x0050
        /*001c*/ 	.short	0x0082
	.zero		2


//--------------------- .nv.info                  --------------------------
	.section	.nv.info,"",@"SHT_CUDA_INFO"
	.align	4


	//----- nvinfo : EIATTR_REGCOUNT
	.align		4
        /*0000*/ 	.byte	0x04, 0x2f
        /*0002*/ 	.short	(.L_12 - .L_11)
	.align		4
.L_11:
        /*0004*/ 	.word	index@(_ZN7cutlass13device_kernelIN5flash19enable_sm80_to_sm89INS1_16FlashAttnFwdSm80INS1_25CollectiveMainloopFwdSm80ILi8ELi1ELb0EN4cute5tupleIJNS5_1CILi128EEENS7_ILi48EEENS7_ILi256EEEEEELi256ENS_6half_tEfNS_4arch4Sm80ELb1ELb0ELb0ELb1ELb1ELb1ELb1ELb0EEENS1_21CollectiveEpilogueFwdINS6_IJS8_SA_S9_EEENS6_IJNS7_ILi1EEESI_SI_EEESC_SE_Li256ELb1ELb1ELb0ELb0EEENS1_19SingleTileSchedulerILb1ELb0ELb1ELi128EEEEEEEEEvNT_6ParamsE)
        /*0008*/ 	.word	0x000000fd


	//----- nvinfo : EIATTR_FRAME_SIZE
	.align		4
.L_12:
        /*000c*/ 	.byte	0x04, 0x11
        /*000e*/ 	.short	(.L_14 - .L_13)
	.align		4
.L_13:
        /*0010*/ 	.word	index@($__internal_9_$__cuda_sm70_shflsync_idx_p)
        /*0014*/ 	.word	0x00000000


	//----- nvinfo : EIATTR_FRAME_SIZE
	.align		4
.L_14:
        /*0018*/ 	.byte	0x04, 0x11
        /*001a*/ 	.short	(.L_16 - .L_15)
	.align		4
.L_15:
        /*001c*/ 	.word	index@(_ZN7cutlass13device_kernelIN5flash19enable_sm80_to_sm89INS1_16FlashAttnFwdSm80INS1_25CollectiveMainloopFwdSm80ILi8ELi1ELb0EN4cute5tupleIJNS5_1CILi128EEENS7_ILi48EEENS7_ILi256EEEEEELi256ENS_6half_tEfNS_4arch4Sm80ELb1ELb0ELb0ELb1ELb1ELb1ELb1ELb0EEENS1_21CollectiveEpilogueFwdINS6_IJS8_SA_S9_EEENS6_IJNS7_ILi1EEESI_SI_EEESC_SE_Li256ELb1ELb1ELb0ELb0EEENS1_19SingleTileSchedulerILb1ELb0ELb1ELi128EEEEEEEEEvNT_6ParamsE)
        /*0020*/ 	.word	0x00000000


	//----- nvinfo : EIATTR_REGCOUNT
	.align		4
.L_16:
        /*0024*/ 	.byte	0x04, 0x2f
        /*0026*/ 	.short	(.L_18 - .L_17)
	.align		4
.L_17:
        /*0028*/ 	.word	index@(_ZN7cutlass13device_kernelIN5flash19enable_sm80_to_sm89INS1_16FlashAttnFwdSm80INS1_25CollectiveMainloopFwdSm80ILi8ELi1ELb0EN4cute5tupleIJNS5_1CILi128EEENS7_ILi96EEENS7_ILi256EEEEEELi256ENS_6half_tEfNS_4arch4Sm80ELb1ELb0ELb0ELb1ELb1ELb0ELb1ELb0EEENS1_21CollectiveEpilogueFwdINS6_IJS8_SA_S9_EEENS6_IJNS7_ILi1EEESI_SI_EEESC_SE_Li256ELb1ELb1ELb0ELb0EEENS1_19SingleTileSchedulerILb1ELb0ELb1ELi128EEEEEEEEEvNT_6ParamsE)
        /*002c*/ 	.word	0x000000ff


	//----- nvinfo : EIATTR_FRAME_SIZE
	.align		4
.L_18:
        /*0030*/ 	.byte	0x04, 0x11
        /*0032*/ 	.short	(.L_20 - .L_19)
	.align		4
.L_19:
        /*0034*/ 	.word	index@(_ZN7cutlass13device_kernelIN5flash19enable_sm80_to_sm89INS1_16FlashAttnFwdSm80INS1_25CollectiveMainloopFwdSm80ILi8ELi1ELb0EN4cute5tupleIJNS5_1CILi128EEENS7_ILi96EEENS7_ILi256EEEEEELi256ENS_6half_tEfNS_4arch4Sm80ELb1ELb0ELb0ELb1ELb1ELb0ELb1ELb0EEENS1_21CollectiveEpilogueFwdINS6_IJS8_SA_S9_EEENS6_IJNS7_ILi1EEESI_SI_EEESC_SE_Li256ELb1ELb1ELb0ELb0EEENS1_19SingleTileSchedulerILb1ELb0ELb1ELi128EEEEEEEEEvNT_6ParamsE)
        /*0038*/ 	.word	0x00000088


	//----- nvinfo : EIATTR_REGCOUNT
	.align		4
.L_20:
        /*003c*/ 	.byte	0x04, 0x2f
        /*003e*/ 	.short	(.L_22 - .L_21)
	.align		4
.L_21:
        /*0040*/ 	.word	index@(_ZN7cutlass13device_kernelIN5flash19enable_sm80_to_sm89INS1_16FlashAttnFwdSm80INS1_25CollectiveMainloopFwdSm80ILi8ELi1ELb0EN4cute5tupleIJNS5_1CILi128EEENS7_ILi96EEENS7_ILi256EEEEEELi256ENS_6half_tEfNS_4arch4Sm80ELb1ELb0ELb0ELb0ELb1ELb0ELb1ELb0EEENS1_21CollectiveEpilogueFwdINS6_IJS8_SA_S9_EEENS6_IJNS7_ILi1EEESI_SI_EEESC_SE_Li256ELb0ELb1ELb0ELb0EEENS1_30DynamicPersistentTileSchedulerILi256ELi256ELb0ELb1ELb0EEEEEEEEEvNT_6ParamsE)
        /*0044*/ 	.word	0x000000ff


	//----- nvinfo : EIATTR_FRAME_SIZE
	.align		4
.L_22:
        /*0048*/ 	.byte	0x04, 0x11
        /*004a*/ 	.short	(.L_24 - .L_23)
	.align		4
.L_23:
        /*004c*/ 	.word	index@($__internal_8_$__cuda_sm70_shflsync_idx_p)
        /*0050*/ 	.word	0x00000000


	//----- nvinfo : EIATTR_FRAME_SIZE
	.align		4
.L_24:
        /*0054*/ 	.byte	0x04, 0x11
        /*0056*/ 	.short	(.L_26 - .L_25)
	.align		4
.L_25:
        /*0058*/ 	.word	index@($__internal_7_$__cuda_sm70_shflsync_bfly_p)
        /*005c*/ 	.word	0x00000000


	//----- nvinfo : EIATTR_FRAME_SIZE
	.align		4
.L_26:
        /*0060*/ 	.byte	0x04, 0x11
        /*0062*/ 	.short	(.L_28 - .L_27)
	.align		4
.L_27:
        /*0064*/ 	.word	index@(_ZN7cutlass13device_kernelIN5flash19enable_sm80_to_sm89INS1_16FlashAttnFwdSm80INS1_25CollectiveMainloopFwdSm80ILi8ELi1ELb0EN4cute5tupleIJNS5_1CILi128EEENS7_ILi96EEENS7_ILi256EEEEEELi256ENS_6half_tEfNS_4arch4Sm80ELb1ELb0ELb0ELb0ELb1ELb0ELb1ELb0EEENS1_21CollectiveEpilogueFwdINS6_IJS8_SA_S9_EEENS6_IJNS7_ILi1EEESI_SI_EEESC_SE_Li256ELb0ELb1ELb0ELb0EEENS1_30DynamicPersistentTileSchedulerILi256ELi256ELb0ELb1ELb0EEEEEEEEEvNT_6ParamsE)
        /*0068*/ 	.word	0x00000088


	//----- nvinfo : EIATTR_REGCOUNT
	.align		4
.L_28:
        /*006c*/ 	.byte	0x04, 0x2f
        /*006e*/ 	.short	(.L_30 - .L_29)
	.align		4
.L_29:
        /*0070*/ 	.word	index@(_ZN7cutlass13device_kernelIN5flash19enable_sm80_to_sm89INS1_16FlashAttnFwdSm80INS1_25CollectiveMainloopFwdSm80ILi8ELi1ELb0EN4cute5tupleIJNS5_1CILi128EEENS7_ILi48EEENS7_ILi256EEEEEELi256ENS_6half_tEfNS_4arch4Sm80ELb0ELb1ELb0ELb1ELb1ELb1ELb1ELb0EEENS1_21CollectiveEpilogueFwdINS6_IJS8_SA_S9_EEENS6_IJNS7_ILi1EEESI_SI_EEESC_SE_Li256ELb1ELb1ELb0ELb0EEENS1_19SingleTileSchedulerILb1ELb0ELb1ELi128EEEEEEEEEvNT_6ParamsE)
        /*0074*/ 	.word	0x000000ff


	//----- nvinfo : EIATTR_FRAME_SIZE
	.align		4
.L_30:
        /*0078*/ 	.byte	0x04, 0x11
        /*007a*/ 	.short	(.L_32 - .L_31)
	.align		4
.L_31:
        /*007c*/ 	.word	index@($__internal_6_$__cuda_sm70_shflsync_idx_p)
        /*0080*/ 	.word	0x00000000


	//----- nvinfo : EIATTR_FRAME_SIZE
	.align		4
.L_32:
        /*0084*/ 	.byte	0x04, 0x11
        /*0086*/ 	.short	(.L_34 - .L_33)
	.align		4
.L_33:
        /*0088*/ 	.word	index@($__internal_5_$__cuda_sm70_shflsync_bfly_p)
        /*008c*/ 	.word	0x00000000


	//----- nvinfo : EIATTR_FRAME_SIZE
	.align		4
.L_34:
        /*0090*/ 	.byte	0x04, 0x11
        /*0092*/ 	.short	(.L_36 - .L_35)
	.align		4
.L_35:
        /*0094*/ 	.word	index@($_ZN7cutlass13device_kernelIN5flash19enable_sm80_to_sm89INS1_16FlashAttnFwdSm80INS1_25CollectiveMainloopFwdSm80ILi8ELi1ELb0EN4cute5tupleIJNS5_1CILi128EEENS7_ILi48EEENS7_ILi256EEEEEELi256ENS_6half_tEfNS_4arch4Sm80ELb0ELb1ELb0ELb1ELb1ELb1ELb1ELb0EEENS1_21CollectiveEpilogueFwdINS6_IJS8_SA_S9_EEENS6_IJNS7_ILi1EEESI_SI_EEESC_SE_Li256ELb1ELb1ELb0ELb0EEENS1_19SingleTileSchedulerILb1ELb0ELb1ELi128EEEEEEEEEvNT_6ParamsE$_ZZN5flash25CollectiveMainloopFwdSm80ILi8ELi1ELb0EN4cute5tupleIJNS1_1CILi128EEENS3_ILi48EEENS3_ILi256EEEEEELi256EN7cutlass6half_tEfNS8_4arch4Sm80ELb0ELb1ELb0ELb1ELb1ELb1ELb1ELb0EE3mmaINS_16FlashAttnFwdSm80ISC_NS_21CollectiveEpilogueFwdINS2_IJS4_S6_S5_EEENS2_IJNS3_ILi1EEESH_SH_EEES9_SB_Li256ELb1ELb1ELb0ELb0EEENS_19SingleTileSchedulerILb1ELb0ELb1ELi128EEEE13SharedStorageENS1_6TensorINS1_11ArrayEngineIfLm128EEENS1_6LayoutINS2_IJNS2_IJNS3_ILi2EEESS_EEESH_NS3_ILi32EEEEEENS2_IJNS2_IJSH_SS_EEENS3_ILi0EEENS3_ILi4EEEEEEEEEENS_7SoftmaxILi2ELi0EEEEEbRKNSC_6ParamsERT0_RT1_iRKNS_16SeqlenInfoQKNewKILb1ELb1EEENS2_IJiiiiEEERT_ENKUlvE_clEv)
        /*0098*/ 	.word	0x00000000


	//----- nvinfo : EIATTR_FRAME_SIZE
	.align		4
.L_36:
        /*009c*/ 	.byte	0x04, 0x11
        /*009e*/ 	.short	(.L_38 - .L_37)
	.align		4
.L_37:
        /*00a0*/ 	.word	index@(_ZN7cutlass13device_kernelIN5flash19enable_sm80_to_sm89INS1_16FlashAttnFwdSm80INS1_25CollectiveMainloopFwdSm80ILi8ELi1ELb0EN4cute5tupleIJNS5_1CILi128EEENS7_ILi48EEENS7_ILi256EEEEEELi256ENS_6half_tEfNS_4arch4Sm80ELb0ELb1ELb0ELb1ELb1ELb1ELb1ELb0EEENS1_21CollectiveEpilogueFwdINS6_IJS8_SA_S9_EEENS6_IJNS7_ILi1EEESI_SI_EEESC_SE_Li256ELb1ELb1ELb0ELb0EEENS1_19SingleTileSchedulerILb1ELb0ELb1ELi128EEEEEEEEEvNT_6ParamsE)
        /*00a4*/ 	.word	0x00000070


	//----- nvinfo : EIATTR_REGCOUNT
	.align		4
.L_38:
        /*00a8*/ 	.byte	0x04, 0x2f
        /*00aa*/ 	.short	(.L_40 - .L_39)
	.align		4
.L_39:
        /*00ac*/ 	.word	index@(_ZN7cutlass13device_kernelIN5flash19enable_sm80_to_sm89INS1_16FlashAttnFwdSm80INS1_25CollectiveMainloopFwdSm80ILi8ELi1ELb0EN4cute5tupleIJNS5_1CILi128EEENS7_ILi64EEENS7_ILi256EEEEEELi256ENS_6half_tEfNS_4arch4Sm80ELb0ELb1ELb0ELb1ELb1ELb0ELb1ELb0EEENS1_21CollectiveEpilogueFwdINS6_IJS8_SA_S9_EEENS6_IJNS7_ILi1EEESI_SI_EEESC_SE_Li256ELb1ELb1ELb0ELb0EEENS1_19SingleTileSchedulerILb1ELb0ELb1ELi128EEEEEEEEEvNT_6ParamsE)
        /*00b0*/ 	.word	0x000000ff


	//----- nvinfo : EIATTR_FRAME_SIZE
	.align		4
.L_40:
        /*00b4*/ 	.byte	0x04, 0x11
        /*00b6*/ 	.short	(.L_42 - .L_41)
	.align		4
.L_41:
        /*00b8*/ 	.word	index@(_ZN7cutlass13device_kernelIN5flash19enable_sm80_to_sm89INS1_16FlashAttnFwdSm80INS1_25CollectiveMainloopFwdSm80ILi8ELi1ELb0EN4cute5tupleIJNS5_1CILi128EEENS7_ILi64EEENS7_ILi256EEEEEELi256ENS_6half_tEfNS_4arch4Sm80ELb0ELb1ELb0ELb1ELb1ELb0ELb1ELb0EEENS1_21CollectiveEpilogueFwdINS6_IJS8_SA_S9_EEENS6_IJNS7_ILi1EEESI_SI_EEESC_SE_Li256ELb1ELb1ELb0ELb0EEENS1_19SingleTileSchedulerILb1ELb0ELb1ELi128EEEEEEEEEvNT_6ParamsE)
        /*00bc*/ 	.word	0x00000000


	//----- nvinfo : EIATTR_REGCOUNT
	.align		4
.L_42:
        /*00c0*/ 	.byte	0x04, 0x2f
        /*00c2*/ 	.short	(.L_44 - .L_43)
	.align		4
.L_43:
        /*00c4*/ 	.word	index@(_ZN7cutlass13device_kernelIN5flash19enable_sm80_to_sm89INS1_16FlashAttnFwdSm80INS1_25CollectiveMainloopFwdSm80ILi8ELi1ELb0EN4cute5tupleIJNS5_1CILi128EEENS7_ILi64EEENS7_ILi256EEEEEELi256ENS_6half_tEfNS_4arch4Sm80ELb0ELb1ELb0ELb0ELb1ELb0ELb1ELb0EEENS1_21CollectiveEpilogueFwdINS6_IJS8_SA_S9_EEENS6_IJNS7_ILi1EEESI_SI_EEESC_SE_Li256ELb0ELb1ELb0ELb0EEENS1_19SingleTileSchedulerILb0ELb0ELb1ELi128EEEEEEEEEvNT_6ParamsE)
        /*00c8*/ 	.word	0x000000ff


	//----- nvinfo : EIATTR_FRAME_SIZE
	.align		4
.L_44:
        /*00cc*/ 	.byte	0x04, 0x11
        /*00ce*/ 	.short	(.L_46 - .L_45)
	.align		4
.L_45:
        /*00d0*/ 	.word	index@(_ZN7cutlass13device_kernelIN5flash19enable_sm80_to_sm89INS1_16FlashAttnFwdSm80INS1_25CollectiveMainloopFwdSm80ILi8ELi1ELb0EN4cute5tupleIJNS5_1CILi128EEENS7_ILi64EEENS7_ILi256EEEEEELi256ENS_6half_tEfNS_4arch4Sm80ELb0ELb1ELb0ELb0ELb1ELb0ELb1ELb0EEENS1_21CollectiveEpilogueFwdINS6_IJS8_SA_S9_EEENS6_IJNS7_ILi1EEESI_SI_EEESC_SE_Li256ELb0ELb1ELb0ELb0EEENS1_19SingleTileSchedulerILb0ELb0ELb1ELi128EEEEEEEEEvNT_6ParamsE)
        /*00d4*/ 	.word	0x00000000


	//----- nvinfo : EIATTR_REGCOUNT
	.align		4
.L_46:
        /*00d8*/ 	.byte	0x04, 0x2f
        /*00da*/ 	.short	(.L_48 - .L_47)
	.align		4
.L_47:
        /*00dc*/ 	.word	index@(_ZN7cutlass13device_kernelIN5flash19enable_sm80_to_sm89INS1_16FlashAttnFwdSm80INS1_25CollectiveMainloopFwdSm80ILi8ELi1ELb0EN4cute5tupleIJNS5_1CILi128EEENS7_ILi48EEENS7_ILi256EEEEEELi256ENS_6half_tEfNS_4arch4Sm80ELb0ELb0ELb0ELb1ELb1ELb1ELb1ELb0EEENS1_21CollectiveEpilogueFwdINS6_IJS8_SA_S9_EEENS6_IJNS7_ILi1EEESI_SI_EEESC_SE_Li256ELb1ELb1ELb0ELb0EEENS1_19SingleTileSchedulerILb1ELb0ELb1ELi128EEEEEEEEEvNT_6ParamsE)
        /*00e0*/ 	.word	0x000000f8


	//----- nvinfo : EIATTR_FRAME_SIZE
	.align		4
.L_48:
        /*00e4*/ 	.byte	0x04, 0x11
        /*00e6*/ 	.short	(.L_50 - .L_49)
	.align		4
.L_49:
        /*00e8*/ 	.word	index@($__internal_4_$__cuda_sm70_shflsync_idx_p)
        /*00ec*/ 	.word	0x00000000


	//----- nvinfo : EIATTR_FRAME_SIZE
	.align		4
.L_50:
        /*00f0*/ 	.byte	0x04, 0x11
        /*00f2*/ 	.short	(.L_52 - .L_51)
	.align		4
.L_51:
        /*00f4*/ 	.word	index@(_ZN7cutlass13device_kernelIN5flash19enable_sm80_to_sm89INS1_16FlashAttnFwdSm80INS1_25CollectiveMainloopFwdSm80ILi8ELi1ELb0EN4cute5tupleIJNS5_1CILi128EEENS7_ILi48EEENS7_ILi256EEEEEELi256ENS_6half_tEfNS_4arch4Sm80ELb0ELb0ELb0ELb1ELb1ELb1ELb1ELb0EEENS1_21CollectiveEpilogueFwdINS6_IJS8_SA_S9_EEENS6_IJNS7_ILi1EEESI_SI_EEESC_SE_Li256ELb1ELb1ELb0ELb0EEENS1_19SingleTileSchedulerILb1ELb0ELb1ELi128EEEEEEEEEvNT_6ParamsE)
        /*00f8*/ 	.word	0x00000000


	//----- nvinfo : EIATTR_REGCOUNT
	.align		4
.L_52:
        /*00fc*/ 	.byte	0x04, 0x2f
        /*00fe*/ 	.short	(.L_54 - .L_53)
	.align		4
.L_53:
        /*0100*/ 	.word	index@(_ZN7cutlass13device_kernelIN5flash19enable_sm80_to_sm89INS1_16FlashAttnFwdSm80INS1_25CollectiveMainloopFwdSm80ILi8ELi1ELb0EN4cute5tupleIJNS5_1CILi128EEENS7_ILi96EEENS7_ILi256EEEEEELi256ENS_6half_tEfNS_4arch4Sm80ELb0ELb0ELb0ELb1ELb1ELb0ELb1ELb0EEENS1_21CollectiveEpilogueFwdINS6_IJS8_SA_S9_EEENS6_IJNS7_ILi1EEESI_SI_EEESC_SE_Li256ELb1ELb1ELb0ELb0EEENS1_19SingleTileSchedulerILb1ELb0ELb1ELi128EEEEEEEEEvNT_6ParamsE)
        /*0104*/ 	.word	0x000000ff


	//----- nvinfo : EIATTR_FRAME_SIZE
	.align		4
.L_54:
        /*0108*/ 	.byte	0x04, 0x11
        /*010a*/ 	.short	(.L_56 - .L_55)
	.align		4
.L_55:
        /*010c*/ 	.word	index@(_ZN7cutlass13device_kernelIN5flash19enable_sm80_to_sm89INS1_16FlashAttnFwdSm80INS1_25CollectiveMainloopFwdSm80ILi8ELi1ELb0EN4cute5tupleIJNS5_1CILi128EEENS7_ILi96EEENS7_ILi256EEEEEELi256ENS_6half_tEfNS_4arch4Sm80ELb0ELb0ELb0ELb1ELb1ELb0ELb1ELb0EEENS1_21CollectiveEpilogueFwdINS6_IJS8_SA_S9_EEENS6_IJNS7_ILi1EEESI_SI_EEESC_SE_Li256ELb1ELb1ELb0ELb0EEENS1_19SingleTileSchedulerILb1ELb0ELb1ELi128EEEEEEEEEvNT_6ParamsE)
        /*0110*/ 	.word	0x00000048


	//----- nvinfo : EIATTR_REGCOUNT
	.align		4
.L_56:
        /*0114*/ 	.byte	0x04, 0x2f
        /*0116*/ 	.short	(.L_58 - .L_57)
	.align		4
.L_57:
        /*0118*/ 	.word	index@(_ZN7cutlass13device_kernelIN5flash19enable_sm80_to_sm89INS1_16FlashAttnFwdSm80INS1_25CollectiveMainloopFwdSm80ILi8ELi1ELb0EN4cute5tupleIJNS5_1CILi128EEENS7_ILi96EEENS7_ILi256EEEEEELi256ENS_6half_tEfNS_4arch4Sm80ELb0ELb0ELb0ELb0ELb1ELb0ELb1ELb0EEENS1_21CollectiveEpilogueFwdINS6_IJS8_SA_S9_EEENS6_IJNS7_ILi1EEESI_SI_EEESC_SE_Li256ELb0ELb1ELb0ELb0EEENS1_19SingleTileSchedulerILb0ELb0ELb1ELi128EEEEEEEEEvNT_6ParamsE)
        /*011c*/ 	.word	0x000000ff


	//----- nvinfo : EIATTR_FRAME_SIZE
	.align		4
.L_58:
        /*0120*/ 	.byte	0x04, 0x11
        /*0122*/ 	.short	(.L_60 - .L_59)
	.align		4
.L_59:
        /*0124*/ 	.word	index@(_ZN7cutlass13device_kernelIN5flash19enable_sm80_to_sm89INS1_16FlashAttnFwdSm80INS1_25CollectiveMainloopFwdSm80ILi8ELi1ELb0EN4cute5tupleIJNS5_1CILi128EEENS7_ILi96EEENS7_ILi256EEEEEELi256ENS_6half_tEfNS_4arch4Sm80ELb0ELb0ELb0ELb0ELb1ELb0ELb1ELb0EEENS1_21CollectiveEpilogueFwdINS6_IJS8_SA_S9_EEENS6_IJNS7_ILi1EEESI_SI_EEESC_SE_Li256ELb0ELb1ELb0ELb0EEENS1_19SingleTileSchedulerILb0ELb0ELb1ELi128EEEEEEEEEvNT_6ParamsE)
        /*0128*/ 	.word	0x00000060


	//----- nvinfo : EIATTR_REGCOUNT
	.align		4
.L_60:
        /*012c*/ 	.byte	0x04, 0x2f
        /*012e*/ 	.short	(.L_62 - .L_61)
	.align		4
.L_61:
        /*0130*/ 	.word	index@(_ZN7cutlass13device_kernelIN5flash19enable_sm80_to_sm89INS1_16FlashAttnFwdSm80INS1_25CollectiveMainloopFwdSm80ILi8ELi1ELb0EN4cute5tupleIJNS5_1CILi128EEENS7_ILi32EEENS7_ILi256EEEEEELi256ENS_6half_tEfNS_4arch4Sm80ELb1ELb0ELb0ELb1ELb1ELb1ELb1ELb0EEENS1_21CollectiveEpilogueFwdINS6_IJS8_SA_S9_EEENS6_IJNS7_ILi1EEESI_SI_EEESC_SE_Li256ELb1ELb1ELb0ELb0EEENS1_19SingleTileSchedulerILb1ELb0ELb1ELi128EEEEEEEEEvNT_6ParamsE)
        /*0134*/ 	.word	0x000000fb


	//----- nvinfo : EIATTR_FRAME_SIZE
	.align		4
.L_62:
        /*0138*/ 	.byte	0x04, 0x11
        /*013a*/ 	.short	(.L_64 - .L_63)
	.align		4
.L_63:
        /*013c*/ 	.word	index@(_ZN7cutlass13device_kernelIN5flash19enable_sm80_to_sm89INS1_16FlashAttnFwdSm80INS1_25CollectiveMainloopFwdSm80ILi8ELi1ELb0EN4cute5tupleIJNS5_1CILi128EEENS7_ILi32EEENS7_ILi256EEEEEELi256ENS_6half_tEfNS_4arch4Sm80ELb1ELb0ELb0ELb1ELb1ELb1ELb1ELb0EEENS1_21CollectiveEpilogueFwdINS6_IJS8_SA_S9_EEENS6_IJNS7_ILi1EEESI_SI_EEESC_SE_Li256ELb1ELb1ELb0ELb0EEENS1_19SingleTileSchedulerILb1ELb0ELb1ELi128EEEEEEEEEvNT_6ParamsE)
        /*0140*/ 	.word	0x00000000


	//----- nvinfo : EIATTR_REGCOUNT
	.align		4
.L_64:
        /*0144*/ 	.byte	0x04, 0x2f
        /*0146*/ 	.short	(.L_66 - .L_65)
	.align		4
.L_65:
        /*0148*/ 	.word	index@(_ZN7cutlass13device_kernelIN5flash19enable_sm80_to_sm89INS1_16FlashAttnFwdSm80INS1_25CollectiveMainloopFwdSm80ILi8ELi1ELb1EN4cute5tupleIJNS5_1CILi128EEENS7_ILi64EEENS7_ILi256EEEEEELi256ENS_6half_tEfNS_4arch4Sm80ELb1ELb0ELb0ELb1ELb1ELb0ELb1ELb0EEENS1_21CollectiveEpilogueFwdINS6_IJS8_SA_S9_EEENS6_IJNS7_ILi1EEESI_SI_EEESC_SE_Li256ELb1ELb1ELb0ELb0EEENS1_19SingleTileSchedulerILb1ELb0ELb1ELi128EEEEEEEEEvNT_6ParamsE)
        /*014c*/ 	.word	0x000000ff


	//----- nvinfo : EIATTR_FRAME_SIZE
	.align		4
.L_66:
        /*0150*/ 	.byte	0x04, 0x11
        /*0152*/ 	.short	(.L_68 - .L_67)
	.align		4
.L_67:
        /*0154*/ 	.word	index@(_ZN7cutlass13device_kernelIN5flash19enable_sm80_to_sm89INS1_16FlashAttnFwdSm80INS1_25CollectiveMainloopFwdSm80ILi8ELi1ELb1EN4cute5tupleIJNS5_1CILi128EEENS7_ILi64EEENS7_ILi256EEEEEELi256ENS_6half_tEfNS_4arch4Sm80ELb1ELb0ELb0ELb1ELb1ELb0ELb1ELb0EEENS1_21CollectiveEpilogueFwdINS6_IJS8_SA_S9_EEENS6_IJNS7_ILi1EEESI_SI_EEESC_SE_Li256ELb1ELb1ELb0ELb0EEENS1_19SingleTileSchedulerILb1ELb0ELb1ELi128EEEEEEEEEvNT_6ParamsE)
        /*0158*/ 	.word	0x000000e0


	//----- nvinfo : EIATTR_REGCOUNT
	.align		4
.L_68:
        /*015c*/ 	.byte	0x04, 0x2f
        /*015e*/ 	.short	(.L_70 - .L_69)
	.align		4
.L_69:
        /*0160*/ 	.word	index@(_ZN7cutlass13device_kernelIN5flash19enable_sm80_to_sm89INS1_16FlashAttnFwdSm80INS1_25CollectiveMainloopFwdSm80ILi8ELi1ELb1EN4cute5tupleIJNS5_1CILi128EEENS7_ILi64EEENS7_ILi256EEEEEELi256ENS_6half_tEfNS_4arch4Sm80ELb1ELb0ELb0ELb0ELb1ELb0ELb1ELb0EEENS1_21CollectiveEpilogueFwdINS6_IJS8_SA_S9_EEENS6_IJNS7_ILi1EEESI_SI_EEESC_SE_Li256ELb0ELb1ELb0ELb0EEENS1_30DynamicPersistentTileSchedulerILi256ELi256ELb0ELb1ELb0EEEEEEEEEvNT_6ParamsE)
        /*0164*/ 	.word	0x000000ff


	//----- nvinfo : EIATTR_FRAME_SIZE
	.align		4
.L_70:
        /*0168*/ 	.byte	0x04, 0x11
        /*016a*/ 	.short	(.L_72 - .L_71)
	.align		4
.L_71:
        /*016c*/ 	.word	index@($__internal_3_$__cuda_sm70_shflsync_idx_p)
        /*0170*/ 	.word	0x00000000


	//----- nvinfo : EIATTR_FRAME_SIZE
	.align		4
.L_72:
        /*0174*/ 	.byte	0x04, 0x11
        /*0176*/ 	.short	(.L_74 - .L_73)
	.align		4
.L_73:
        /*0178*/ 	.word	index@($__internal_2_$__cuda_sm70_shflsync_bfly_p)
        /*017c*/ 	.word	0x00000000


	//----- nvinfo : EIATTR_FRAME_SIZE
	.align		4
.L_74:
        /*0180*/ 	.byte	0x04, 0x11
        /*0182*/ 	.short	(.L_76 - .L_75)
	.align		4
.L_75:
        /*0184*/ 	.word	index@(_ZN7cutlass13device_kernelIN5flash19enable_sm80_to_sm89INS1_16FlashAttnFwdSm80INS1_25CollectiveMainloopFwdSm80ILi8ELi1ELb1EN4cute5tupleIJNS5_1CILi128EEENS7_ILi64EEENS7_ILi256EEEEEELi256ENS_6half_tEfNS_4arch4Sm80ELb1ELb0ELb0ELb0ELb1ELb0ELb1ELb0EEENS1_21CollectiveEpilogueFwdINS6_IJS8_SA_S9_EEENS6_IJNS7_ILi1EEESI_SI_EEESC_SE_Li256ELb0ELb1ELb0ELb0EEENS1_30DynamicPersistentTileSchedulerILi256ELi256ELb0ELb1ELb0EEEEEEEEEvNT_6ParamsE)
        /*0188*/ 	.word	0x00000128


	//----- nvinfo : EIATTR_REGCOUNT
	.align		4
.L_76:
        /*018c*/ 	.byte	0x04, 0x2f
        /*018e*/ 	.short	(.L_78 - .L_77)
	.align		4
.L_77:
        /*0190*/ 	.word	index@(_ZN7cutlass13device_kernelIN5flash19enable_sm80_to_sm89INS1_16FlashAttnFwdSm80INS1_25CollectiveMainloopFwdSm80ILi8ELi1ELb0EN4cute5tupleIJNS5_1CILi128EEENS7_ILi32EEENS7_ILi256EEEEEELi256ENS_6half_tEfNS_4arch4Sm80ELb0ELb1ELb0ELb1ELb1ELb1ELb1ELb0EEENS1_21CollectiveEpilogueFwdINS6_IJS8_SA_S9_EEENS6_IJNS7_ILi1EEESI_SI_EEESC_SE_Li256ELb1ELb1ELb0ELb0EEENS1_19SingleTileSchedulerILb1ELb0ELb1ELi128EEEEEEEEEvNT_6ParamsE)
        /*0194*/ 	.word	0x000000f9


	//----- nvinfo : EIATTR_FRAME_SIZE
	.align		4
.L_78:
        /*0198*/ 	.byte	0x04, 0x11
        /*019a*/ 	.short	(.L_80 - .L_79)
	.align		4
.L_79:
        /*019c*/ 	.word	index@(_ZN7cutlass13device_kernelIN5flash19enable_sm80_to_sm89INS1_16FlashAttnFwdSm80INS1_25CollectiveMainloopFwdSm80ILi8ELi1ELb0EN4cute5tupleIJNS5_1CILi128EEENS7_ILi32EEENS7_ILi256EEEEEELi256ENS_6half_tEfNS_4arch4Sm80ELb0ELb1ELb0ELb1ELb1ELb1ELb1ELb0EEENS1_21CollectiveEpilogueFwdINS6_IJS8_SA_S9_EEENS6_IJNS7_ILi1EEESI_SI_EEESC_SE_Li256ELb1ELb1ELb0ELb0EEENS1_19SingleTileSchedulerILb1ELb0ELb1ELi128EEEEEEEEEvNT_6ParamsE)
        /*01a0*/ 	.word	0x00000000


	//----- nvinfo : EIATTR_REGCOUNT
	.align		4
.L_80:
        /*01a4*/ 	.byte	0x04, 0x2f
        /*01a6*/ 	.short	(.L_82 - .L_81)
	.align		4
.L_81:
        /*01a8*/ 	.word	index@(_ZN7cutlass13device_kernelIN5flash19enable_sm80_to_sm89INS1_16FlashAttnFwdSm80INS1_25CollectiveMainloopFwdSm80ILi8ELi1ELb1EN4cute5tupleIJNS5_1CILi128EEENS7_ILi48EEENS7_ILi256EEEEEELi256ENS_6half_tEfNS_4arch4Sm80ELb0ELb1ELb0ELb1ELb1ELb0ELb1ELb0EEENS1_21CollectiveEpilogueFwdINS6_IJS8_SA_S9_EEENS6_IJNS7_ILi1EEESI_SI_EEESC_SE_Li256ELb1ELb1ELb0ELb0EEENS1_19SingleTileSchedulerILb1ELb0ELb1ELi128EEEEEEEEEvNT_6ParamsE)
        /*01ac*/ 	.word	0x000000ff


	//----- nvinfo : EIATTR_FRAME_SIZE
	.align		4
.L_82:
        /*01b0*/ 	.byte	0x04, 0x11
        /*01b2*/ 	.short	(.L_84 - .L_83)
	.align		4
.L_83:
        /*01b4*/ 	.word	index@($__internal_1_$__cuda_sm70_shflsync_idx_p)
        /*01b8*/ 	.word	0x00000000


	//----- nvinfo : EIATTR_FRAME_SIZE
	.align		4
.L_84:
        /*01bc*/ 	.byte	0x04, 0x11
        /*01be*/ 	.short	(.L_86 - .L_85)
	.align		4
.L_85:
        /*01c0*/ 	.word	index@(_ZN7cutlass13device_kernelIN5flash19enable_sm80_to_sm89INS1_16FlashAttnFwdSm80INS1_25CollectiveMainloopFwdSm80ILi8ELi1ELb1EN4cute5tupleIJNS5_1CILi128EEENS7_ILi48EEENS7_ILi256EEEEEELi256ENS_6half_tEfNS_4arch4Sm80ELb0ELb1ELb0ELb1ELb1ELb0ELb1ELb0EEENS1_21CollectiveEpilogueFwdINS6_IJS8_SA_S9_EEENS6_IJNS7_ILi1EEESI_SI_EEESC_SE_Li256ELb1ELb1ELb0ELb0EEENS1_19SingleTileSchedulerILb1ELb0ELb1ELi128EEEEEEEEEvNT_6ParamsE)
        /*01c4*/ 	.word	0x00000080


	//----- nvinfo : EIATTR_REGCOUNT
	.align		4
.L_86:
        /*01c8*/ 	.byte	0x04, 0x2f
        /*01ca*/ 	.short	(.L_88 - .L_87)
	.align		4
.L_87:
        /*01cc*/ 	.word	index@(_ZN7cutlass13device_kernelIN5flash19enable_sm80_to_sm89INS1_16FlashAttnFwdSm80INS1_25CollectiveMainloopFwdSm80ILi8ELi1ELb1EN4cute5tupleIJNS5_1CILi128EEENS7_ILi48EEENS7_ILi256EEEEEELi256ENS_6half_tEfNS_4arch4Sm80ELb0ELb1ELb0ELb0ELb1ELb0ELb1ELb0EEENS1_21CollectiveEpilogueFwdINS6_IJS8_SA_S9_EEENS6_IJNS7_ILi1EEESI_SI_EEESC_SE_Li256ELb0ELb1ELb0ELb0EEENS1_19SingleTileSchedulerILb0ELb0ELb1ELi128EEEEEEEEEvNT_6ParamsE)
        /*01d0*/ 	.word	0x000000ff


	//----- nvinfo : EIATTR_FRAME_SIZE
	.align		4
.L_88:
        /*01d4*/ 	.byte	0x04, 0x11
        /*01d6*/ 	.short	(.L_90 - .L_89)
	.align		4
.L_89:
        /*01d8*/ 	.word	index@($__internal_0_$__cuda_sm70_shflsync_idx_p)
        /*01dc*/ 	.word	0x00000000


	//----- nvinfo : EIATTR_FRAME_SIZE
	.align		4
.L_90:
        /*01e0*/ 	.byte	0x04, 0x11
        /*01e2*/ 	.short	(.L_92 - .L_91)
	.align		4
.L_91:
        /*01e4*/ 	.word	index@(_ZN7cutlass13device_kernelIN5flash19enable_sm80_to_sm89INS1_16FlashAttnFwdSm80INS1_25CollectiveMainloopFwdSm80ILi8ELi1ELb1EN4cute5tupleIJNS5_1CILi128EEENS7_ILi48EEENS7_ILi256EEEEEELi256ENS_6half_tEfNS_4arch4Sm80ELb0ELb1ELb0ELb0ELb1ELb0ELb1ELb0EEENS1_21CollectiveEpilogueFwdINS6_IJS8_SA_S9_EEENS6_IJNS7_ILi1EEESI_SI_EEESC_SE_Li256ELb0ELb1ELb0ELb0EEENS1_19SingleTileSchedulerILb0ELb0ELb1ELi128EEEEEEEEEvNT_6ParamsE)
        /*01e8*/ 	.word	0x00000080


	//----- nvinfo : EIATTR_REGCOUNT
	.align		4
.L_92:
        /*01ec*/ 	.byte	0x04, 0x2f
        /*01ee*/ 	.short	(.L_94 - .L_93)
	.align		4
.L_93:
        /*01f0*/ 	.word	index@(_ZN7cutlass13device_kernelIN5flash19enable_sm80_to_sm89INS1_16FlashAttnFwdSm80INS1_25CollectiveMainloopFwdSm80ILi8ELi1ELb0EN4cute5tupleIJNS5_1CILi128EEENS7_ILi32EEENS7_ILi256EEEEEELi256ENS_6half_tEfNS_4arch4Sm80ELb0ELb0ELb0ELb1ELb1ELb1ELb1ELb0EEENS1_21CollectiveEpilogueFwdINS6_IJS8_SA_S9_EEENS6_IJNS7_ILi1EEESI_SI_EEESC_SE_Li256ELb1ELb1ELb0ELb0EEENS1_19SingleTileSchedulerILb1ELb0ELb1ELi128EEEEEEEEEvNT_6ParamsE)
        /*01f4*/ 	.word	0x000000f8


	//----- nvinfo : EIATTR_FRAME_SIZE
	.align		4
.L_94:
        /*01f8*/ 	.byte	0x04, 0x11
        /*01fa*/ 	.short	(.L_96 - .L_95)
	.align		4
.L_95:
        /*01fc*/ 	.word	index@(_ZN7cutlass13device_kernelIN5flash19enable_sm80_to_sm89INS1_16FlashAttnFwdSm80INS1_25CollectiveMainloopFwdSm80ILi8ELi1ELb0EN4cute5tupleIJNS5_1CILi128EEENS7_ILi32EEENS7_ILi256EEEEEELi256ENS_6half_tEfNS_4arch4Sm80ELb0ELb0ELb0ELb1ELb1ELb1ELb1ELb0EEENS1_21CollectiveEpilogueFwdINS6_IJS8_SA_S9_EEENS6_IJNS7_ILi1EEESI_SI_EEESC_SE_Li256ELb1ELb1ELb0ELb0EEENS1_19SingleTileSchedulerILb1ELb0ELb1ELi128EEEEEEEEEvNT_6ParamsE)
        /*0200*/ 	.word	0x00000000


	//----- nvinfo : EIATTR_REGCOUNT
	.align		4
.L_96:
        /*0204*/ 	.byte	0x04, 0x2f
        /*0206*/ 	.short	(.L_98 - .L_97)
	.align		4
.L_97:
        /*0208*/ 	.word	index@(_ZN7cutlass13device_kernelIN5flash19enable_sm80_to_sm89INS1_16FlashAttnFwdSm80INS1_25CollectiveMainloopFwdSm80ILi8ELi1ELb1EN4cute5tupleIJNS5_1CILi128EEENS7_ILi64EEENS7_ILi256EEEEEELi256ENS_6half_tEfNS_4arch4Sm80ELb0ELb0ELb0ELb1ELb1ELb0ELb1ELb0EEENS1_21CollectiveEpilogueFwdINS6_IJS8_SA_S9_EEENS6_IJNS7_ILi1EEESI_SI_EEESC_SE_Li256ELb1ELb1ELb0ELb0EEENS1_19SingleTileSchedulerILb1ELb0ELb1ELi128EEEEEEEEEvNT_6ParamsE)
        /*020c*/ 	.word	0x000000ff


	//----- nvinfo : EIATTR_FRAME_SIZE
	.align		4
.L_98:
        /*0210*/ 	.byte	0x04, 0x11
        /*0212*/ 	.short	(.L_100 - .L_99)
	.align		4
.L_99:
        /*0214*/ 	.word	index@(_ZN7cutlass13device_kernelIN5flash19enable_sm80_to_sm89INS1_16FlashAttnFwdSm80INS1_25CollectiveMainloopFwdSm80ILi8ELi1ELb1EN4cute5tupleIJNS5_1CILi128EEENS7_ILi64EEENS7_ILi256EEEEEELi256ENS_6half_tEfNS_4arch4Sm80ELb0ELb0ELb0ELb1ELb1ELb0ELb1ELb0EEENS1_21CollectiveEpilogueFwdINS6_IJS8_SA_S9_EEENS6_IJNS7_ILi1EEESI_SI_EEESC_SE_Li256ELb1ELb1ELb0ELb0EEENS1_19SingleTileSchedulerILb1ELb0ELb1ELi128EEEEEEEEEvNT_6ParamsE)
        /*0218*/ 	.word	0x00000098


	//----- nvinfo : EIATTR_REGCOUNT
	.align		4
.L_100:
        /*021c*/ 	.byte	0x04, 0x2f
        /*021e*/ 	.short	(.L_102 - .L_101)
	.align		4
.L_101:
        /*0220*/ 	.word	index@(_ZN7cutlass13device_kernelIN5flash19enable_sm80_to_sm89INS1_16FlashAttnFwdSm80INS1_25CollectiveMainloopFwdSm80ILi8ELi1ELb1EN4cute5tupleIJNS5_1CILi128EEENS7_ILi64EEENS7_ILi256EEEEEELi256ENS_6half_tEfNS_4arch4Sm80ELb0ELb0ELb0ELb0ELb1ELb0ELb1ELb0EEENS1_21CollectiveEpilogueFwdINS6_IJS8_SA_S9_EEENS6_IJNS7_ILi1EEESI_SI_EEESC_SE_Li256ELb0ELb1ELb0ELb0EEENS1_19SingleTileSchedulerILb0ELb0ELb1ELi128EEEEEEEEEvNT_6ParamsE)
        /*0224*/ 	.word	0x000000ff


	//----- nvinfo : EIATTR_FRAME_SIZE
	.align		4
.L_102:
        /*0228*/ 	.byte	0x04, 0x11
        /*022a*/ 	.short	(.L_104 - .L_103)
	.align		4
.L_103:
        /*022c*/ 	.word	index@(_ZN7cutlass13device_kernelIN5flash19enable_sm80_to_sm89INS1_16FlashAttnFwdSm80INS1_25CollectiveMainloopFwdSm80ILi8ELi1ELb1EN4cute5tupleIJNS5_1CILi128EEENS7_ILi64EEENS7_ILi256EEEEEELi256ENS_6half_tEfNS_4arch4Sm80ELb0ELb0ELb0ELb0ELb1ELb0ELb1ELb0EEENS1_21CollectiveEpilogueFwdINS6_IJS8_SA_S9_EEENS6_IJNS7_ILi1EEESI_SI_EEESC_SE_Li256ELb0ELb1ELb0ELb0EEENS1_19SingleTileSchedulerILb0ELb0ELb1ELi128EEEEEEEEEvNT_6ParamsE)
        /*0230*/ 	.word	0x000000b0


	//----- nvinfo : EIATTR_MIN_STACK_SIZE
	.align		4
.L_104:
        /*0234*/ 	.byte	0x04, 0x12
        /*0236*/ 	.short	(.L_106 - .L_105)
	.align		4
.L_105:
        /*0238*/ 	.word	index@(_ZN7cutlass13device_kernelIN5flash19enable_sm80_to_sm89INS1_16FlashAttnFwdSm80INS1_25CollectiveMainloopFwdSm80ILi8ELi1ELb1EN4cute5tupleIJNS5_1CILi128EEENS7_ILi64EEENS7_ILi256EEEEEELi256ENS_6half_tEfNS_4arch4Sm80ELb0ELb0ELb0ELb0ELb1ELb0ELb1ELb0EEENS1_21CollectiveEpilogueFwdINS6_IJS8_SA_S9_EEENS6_IJNS7_ILi1EEESI_SI_EEESC_SE_Li256ELb0ELb1ELb0ELb0EEENS1_19SingleTileSchedulerILb0ELb0ELb1ELi128EEEEEEEEEvNT_6ParamsE)
        /*023c*/ 	.word	0x000000b0


	//----- nvinfo : EIATTR_MIN_STACK_SIZE
	.align		4
.L_106:
        /*0240*/ 	.byte	0x04, 0x12
        /*0242*/ 	.short	(.L_108 - .L_107)
	.align		4
.L_107:
        /*0244*/ 	.word	index@(_ZN7cutlass13device_kernelIN5flash19enable_sm80_to_sm89INS1_16FlashAttnFwdSm80INS1_25CollectiveMainloopFwdSm80ILi8ELi1ELb1EN4cute5tupleIJNS5_1CILi128EEENS7_ILi64EEENS7_ILi256EEEEEELi256ENS_6half_tEfNS_4arch4Sm80ELb0ELb0ELb0ELb1ELb1ELb0ELb1ELb0EEENS1_21CollectiveEpilogueFwdINS6_IJS8_SA_S9_EEENS6_IJNS7_ILi1EEESI_SI_EEESC_SE_Li256ELb1ELb1ELb0ELb0EEENS1_19SingleTileSchedulerILb1ELb0ELb1ELi128EEEEEEEEEvNT_6ParamsE)
        /*0248*/ 	.word	0x00000098


	//----- nvinfo : EIATTR_MIN_STACK_SIZE
	.align		4
.L_108:
        /*024c*/ 	.byte	0x04, 0x12
        /*024e*/ 	.short	(.L_110 - .L_109)
	.align		4
.L_109:
        /*0250*/ 	.word	index@(_ZN7cutlass13device_kernelIN5flash19enable_sm80_to_sm89INS1_16FlashAttnFwdSm80INS1_25CollectiveMainloopFwdSm80ILi8ELi1ELb0EN4cute5tupleIJNS5_1CILi128EEENS7_ILi32EEENS7_ILi256EEEEEELi256ENS_6half_tEfNS_4arch4Sm80ELb0ELb0ELb0ELb1ELb1ELb1ELb1ELb0EEENS1_21CollectiveEpilogueFwdINS6_IJS8_SA_S9_EEENS6_IJNS7_ILi1EEESI_SI_EEESC_SE_Li256ELb1ELb1ELb0ELb0EEENS1_19SingleTileSchedulerILb1ELb0ELb1ELi128EEEEEEEEEvNT_6ParamsE)
        /*0254*/ 	.word	0x00000000


	//----- nvinfo : EIATTR_MIN_STACK_SIZE
	.align		4
.L_110:
        /*0258*/ 	.byte	0x04, 0x12
        /*025a*/ 	.short	(.L_112 - .L_111)
	.align		4
.L_111:
        /*025c*/ 	.word	index@(_ZN7cutlass13device_kernelIN5flash19enable_sm80_to_sm89INS1_16FlashAttnFwdSm80INS1_25CollectiveMainloopFwdSm80ILi8ELi1ELb1EN4cute5tupleIJNS5_1CILi128EEENS7_ILi48EEENS7_ILi256EEEEEELi256ENS_6half_tEfNS_4arch4Sm80ELb0ELb1ELb0ELb0ELb1ELb0ELb1ELb0EEENS1_21CollectiveEpilogueFwdINS6_IJS8_SA_S9_EEENS6_IJNS7_ILi1EEESI_SI_EEESC_SE_Li256ELb0ELb1ELb0ELb0EEENS1_19SingleTileSchedulerILb0ELb0ELb1ELi128EEEEEEEEEvNT_6ParamsE)
        /*0260*/ 	.word	0x00000080


	//----- nvinfo : EIATTR_MIN_STACK_SIZE
	.align		4
.L_112:
        /*0264*/ 	.byte	0x04, 0x12
        /*0266*/ 	.short	(.L_114 - .L_113)
	.align		4
.L_113:
        /*0268*/ 	.word	index@(_ZN7cutlass13device_kernelIN5flash19enable_sm80_to_sm89INS1_16FlashAttnFwdSm80INS1_25CollectiveMainloopFwdSm80ILi8ELi1ELb1EN4cute5tupleIJNS5_1CILi128EEENS7_ILi48EEENS7_ILi256EEEEEELi256ENS_6half_tEfNS_4arch4Sm80ELb0ELb1ELb0ELb1ELb1ELb0ELb1ELb0EEENS1_21CollectiveEpilogueFwdINS6_IJS8_SA_S9_EEENS6_IJNS7_ILi1EEESI_SI_EEESC_SE_Li256ELb1ELb1ELb0ELb0EEENS1_19SingleTileSchedulerILb1ELb0ELb1ELi128EEEEEEEEEvNT_6ParamsE)
        /*026c*/ 	.word	0x00000080


	//----- nvinfo : EIATTR_MIN_STACK_SIZE
	.align		4
.L_114:
        /*0270*/ 	.byte	0x04, 0x12
        /*0272*/ 	.short	(.L_116 - .L_115)
	.align		4
.L_115:
        /*0274*/ 	.word	index@(_ZN7cutlass13device_kernelIN5flash19enable_sm80_to_sm89INS1_16FlashAttnFwdSm80INS1_25CollectiveMainloopFwdSm80ILi8ELi1ELb0EN4cute5tupleIJNS5_1CILi128EEENS7_ILi32EEENS7_ILi256EEEEEELi256ENS_6half_tEfNS_4arch4Sm80ELb0ELb1ELb0ELb1ELb1ELb1ELb1ELb0EEENS1_21CollectiveEpilogueFwdINS6_IJS8_SA_S9_EEENS6_IJNS7_ILi1EEESI_SI_EEESC_SE_Li256ELb1ELb1ELb0ELb0EEENS1_19SingleTileSchedulerILb1ELb0ELb1ELi128EEEEEEEEEvNT_6ParamsE)
        /*0278*/ 	.word	0x00000000


	//----- nvinfo : EIATTR_MIN_STACK_SIZE
	.align		4
.L_116:
        /*027c*/ 	.byte	0x04, 0x12
        /*027e*/ 	.short	(.L_118 - .L_117)
	.align		4
.L_117:
        /*0280*/ 	.word	index@(_ZN7cutlass13device_kernelIN5flash19enable_sm80_to_sm89INS1_16FlashAttnFwdSm80INS1_25CollectiveMainloopFwdSm80ILi8ELi1ELb1EN4cute5tupleIJNS5_1CILi128EEENS7_ILi64EEENS7_ILi256EEEEEELi256ENS_6half_tEfNS_4arch4Sm80ELb1ELb0ELb0ELb0ELb1ELb0ELb1ELb0EEENS1_21CollectiveEpilogueFwdINS6_IJS8_SA_S9_EEENS6_IJNS7_ILi1EEESI_SI_EEESC_SE_Li256ELb0ELb1ELb0ELb0EEENS1_30DynamicPersistentTileSchedulerILi256ELi256ELb0ELb1ELb0EEEEEEEEEvNT_6ParamsE)
        /*0284*/ 	.word	0x00000128


	//----- nvinfo : EIATTR_MIN_STACK_SIZE
	.align		4
.L_118:
        /*0288*/ 	.byte	0x04, 0x12
        /*028a*/ 	.short	(.L_120 - .L_119)
	.align		4
.L_119:
        /*028c*/ 	.word	index@(_ZN7cutlass13device_kernelIN5flash19enable_sm80_to_sm89INS1_16FlashAttnFwdSm80INS1_25CollectiveMainloopFwdSm80ILi8ELi1ELb1EN4cute5tupleIJNS5_1CILi128EEENS7_ILi64EEENS7_ILi256EEEEEELi256ENS_6half_tEfNS_4arch4Sm80ELb1ELb0ELb0ELb1ELb1ELb0ELb1ELb0EEENS1_21CollectiveEpilogueFwdINS6_IJS8_SA_S9_EEENS6_IJNS7_ILi1EEESI_SI_EEESC_SE_Li256ELb1ELb1ELb0ELb0EEENS1_19SingleTileSchedulerILb1ELb0ELb1ELi128EEEEEEEEEvNT_6ParamsE)
        /*0290*/ 	.word	0x000000e0


	//----- nvinfo : EIATTR_MIN_STACK_SIZE
	.align		4
.L_120:
        /*0294*/ 	.byte	0x04, 0x12
        /*0296*/ 	.short	(.L_122 - .L_121)
	.align		4
.L_121:
        /*0298*/ 	.word	index@(_ZN7cutlass13device_kernelIN5flash19enable_sm80_to_sm89INS1_16FlashAttnFwdSm80INS1_25CollectiveMainloopFwdSm80ILi8ELi1ELb0EN4cute5tupleIJNS5_1CILi128EEENS7_ILi32EEENS7_ILi256EEEEEELi256ENS_6half_tEfNS_4arch4Sm80ELb1ELb0ELb0ELb1ELb1ELb1ELb1ELb0EEENS1_21CollectiveEpilogueFwdINS6_IJS8_SA_S9_EEENS6_IJNS7_ILi1EEESI_SI_EEESC_SE_Li256ELb1ELb1ELb0ELb0EEENS1_19SingleTileSchedulerILb1ELb0ELb1ELi128EEEEEEEEEvNT_6ParamsE)
        /*029c*/ 	.word	0x00000000


	//----- nvinfo : EIATTR_MIN_STACK_SIZE
	.align		4
.L_122:
        /*02a0*/ 	.byte	0x04, 0x12
        /*02a2*/ 	.short	(.L_124 - .L_123)
	.align		4
.L_123:
        /*02a4*/ 	.word	index@(_ZN7cutlass13device_kernelIN5flash19enable_sm80_to_sm89INS1_16FlashAttnFwdSm80INS1_25CollectiveMainloopFwdSm80ILi8ELi1ELb0EN4cute5tupleIJNS5_1CILi128EEENS7_ILi96EEENS7_ILi256EEEEEELi256ENS_6half_tEfNS_4arch4Sm80ELb0ELb0ELb0ELb0ELb1ELb0ELb1ELb0EEENS1_21CollectiveEpilogueFwdINS6_IJS8_SA_S9_EEENS6_IJNS7_ILi1EEESI_SI_EEESC_SE_Li256ELb0ELb1ELb0ELb0EEENS1_19SingleTileSchedulerILb0ELb0ELb1ELi128EEEEEEEEEvNT_6ParamsE)
        /*02a8*/ 	.word	0x00000060


	//----- nvinfo : EIATTR_MIN_STACK_SIZE
	.align		4
.L_124:
        /*02ac*/ 	.byte	0x04, 0x12
        /*02ae*/ 	.short	(.L_126 - .L_125)
	.align		4
.L_125:
        /*02b0*/ 	.word	index@(_ZN7cutlass13device_kernelIN5flash19enable_sm80_to_sm89INS1_16FlashAttnFwdSm80INS1_25CollectiveMainloopFwdSm80ILi8ELi1ELb0EN4cute5tupleIJNS5_1CILi128EEENS7_ILi96EEENS7_ILi256EEEEEELi256ENS_6half_tEfNS_4arch4Sm80ELb0ELb0ELb0ELb1ELb1ELb0ELb1ELb0EEENS1_21CollectiveEpilogueFwdINS6_IJS8_SA_S9_EEENS6_IJNS7_ILi1EEESI_SI_EEESC_SE_Li256ELb1ELb1ELb0ELb0EEENS1_19SingleTileSchedulerILb1ELb0ELb1ELi128EEEEEEEEEvNT_6ParamsE)
        /*02b4*/ 	.word	0x00000048


	//----- nvinfo : EIATTR_MIN_STACK_SIZE
	.align		4
.L_126:
        /*02b8*/ 	.byte	0x04, 0x12
        /*02ba*/ 	.short	(.L_128 - .L_127)
	.align		4
.L_127:
        /*02bc*/ 	.word	index@(_ZN7cutlass13device_kernelIN5flash19enable_sm80_to_sm89INS1_16FlashAttnFwdSm80INS1_25CollectiveMainloopFwdSm80ILi8ELi1ELb0EN4cute5tupleIJNS5_1CILi128EEENS7_ILi48EEENS7_ILi256EEEEEELi256ENS_6half_tEfNS_4arch4Sm80ELb0ELb0ELb0ELb1ELb1ELb1ELb1ELb0EEENS1_21CollectiveEpilogueFwdINS6_IJS8_SA_S9_EEENS6_IJNS7_ILi1EEESI_SI_EEESC_SE_Li256ELb1ELb1ELb0ELb0EEENS1_19SingleTileSchedulerILb1ELb0ELb1ELi128EEEEEEEEEvNT_6ParamsE)
        /*02c0*/ 	.word	0x00000000


	//----- nvinfo : EIATTR_MIN_STACK_SIZE
	.align		4
.L_128:
        /*02c4*/ 	.byte	0x04, 0x12
        /*02c6*/ 	.short	(.L_130 - .L_129)
	.align		4
.L_129:
        /*02c8*/ 	.word	index@(_ZN7cutlass13device_kernelIN5flash19enable_sm80_to_sm89INS1_16FlashAttnFwdSm80INS1_25CollectiveMainloopFwdSm80ILi8ELi1ELb0EN4cute5tupleIJNS5_1CILi128EEENS7_ILi64EEENS7_ILi256EEEEEELi256ENS_6half_tEfNS_4arch4Sm80ELb0ELb1ELb0ELb0ELb1ELb0ELb1ELb0EEENS1_21CollectiveEpilogueFwdINS6_IJS8_SA_S9_EEENS6_IJNS7_ILi1EEESI_SI_EEESC_SE_Li256ELb0ELb1ELb0ELb0EEENS1_19SingleTileSchedulerILb0ELb0ELb1ELi128EEEEEEEEEvNT_6ParamsE)
        /*02cc*/ 	.word	0x00000000


	//----- nvinfo : EIATTR_MIN_STACK_SIZE
	.align		4
.L_130:
        /*02d0*/ 	.byte	0x04, 0x12
        /*02d2*/ 	.short	(.L_132 - .L_131)
	.align		4
.L_131:
        /*02d4*/ 	.word	index@(_ZN7cutlass13device_kernelIN5flash19enable_sm80_to_sm89INS1_16FlashAttnFwdSm80INS1_25CollectiveMainloopFwdSm80ILi8ELi1ELb0EN4cute5tupleIJNS5_1CILi128EEENS7_ILi64EEENS7_ILi256EEEEEELi256ENS_6half_tEfNS_4arch4Sm80ELb0ELb1ELb0ELb1ELb1ELb0ELb1ELb0EEENS1_21CollectiveEpilogueFwdINS6_IJS8_SA_S9_EEENS6_IJNS7_ILi1EEESI_SI_EEESC_SE_Li256ELb1ELb1ELb0ELb0EEENS1_19SingleTileSchedulerILb1ELb0ELb1ELi128EEEEEEEEEvNT_6ParamsE)
        /*02d8*/ 	.word	0x00000000


	//----- nvinfo : EIATTR_MIN_STACK_SIZE
	.align		4
.L_132:
        /*02dc*/ 	.byte	0x04, 0x12
        /*02de*/ 	.short	(.L_134 - .L_133)
	.align		4
.L_133:
        /*02e0*/ 	.word	index@(_ZN7cutlass13device_kernelIN5flash19enable_sm80_to_sm89INS1_16FlashAttnFwdSm80INS1_25CollectiveMainloopFwdSm80ILi8ELi1ELb0EN4cute5tupleIJNS5_1CILi128EEENS7_ILi48EEENS7_ILi256EEEEEELi256ENS_6half_tEfNS_4arch4Sm80ELb0ELb1ELb0ELb1ELb1ELb1ELb1ELb0EEENS1_21CollectiveEpilogueFwdINS6_IJS8_SA_S9_EEENS6_IJNS7_ILi1EEESI_SI_EEESC_SE_Li256ELb1ELb1ELb0ELb0EEENS1_19SingleTileSchedulerILb1ELb0ELb1ELi128EEEEEEEEEvNT_6ParamsE)
        /*02e4*/ 	.word	0x00000070


	//----- nvinfo : EIATTR_MIN_STACK_SIZE
	.align		4
.L_134:
        /*02e8*/ 	.byte	0x04, 0x12
        /*02ea*/ 	.short	(.L_136 - .L_135)
	.align		4
.L_135:
        /*02ec*/ 	.word	index@(_ZN7cutlass13device_kernelIN5flash19enable_sm80_to_sm89INS1_16FlashAttnFwdSm80INS1_25CollectiveMainloopFwdSm80ILi8ELi1ELb0EN4cute5tupleIJNS5_1CILi128EEENS7_ILi96EEENS7_ILi256EEEEEELi256ENS_6half_tEfNS_4arch4Sm80ELb1ELb0ELb0ELb0ELb1ELb0ELb1ELb0EEENS1_21CollectiveEpilogueFwdINS6_IJS8_SA_S9_EEENS6_IJNS7_ILi1EEESI_SI_EEESC_SE_Li256ELb0ELb1ELb0ELb0EEENS1_30DynamicPersistentTileSchedulerILi256ELi256ELb0ELb1ELb0EEEEEEEEEvNT_6ParamsE)
        /*02f0*/ 	.word	0x00000088


	//----- nvinfo : EIATTR_MIN_STACK_SIZE
	.align		4
.L_136:
        /*02f4*/ 	.byte	0x04, 0x12
        /*02f6*/ 	.short	(.L_138 - .L_137)
	.align		4
.L_137:
        /*02f8*/ 	.word	index@(_ZN7cutlass13device_kernelIN5flash19enable_sm80_to_sm89INS1_16FlashAttnFwdSm80INS1_25CollectiveMainloopFwdSm80ILi8ELi1ELb0EN4cute5tupleIJNS5_1CILi128EEENS7_ILi96EEENS7_ILi256EEEEEELi256ENS_6half_tEfNS_4arch4Sm80ELb1ELb0ELb0ELb1ELb1ELb0ELb1ELb0EEENS1_21CollectiveEpilogueFwdINS6_IJS8_SA_S9_EEENS6_IJNS7_ILi1EEESI_SI_EEESC_SE_Li256ELb1ELb1ELb0ELb0EEENS1_19SingleTileSchedulerILb1ELb0ELb1ELi128EEEEEEEEEvNT_6ParamsE)
        /*02fc*/ 	.word	0x00000088


	//----- nvinfo : EIATTR_MIN_STACK_SIZE
	.align		4
.L_138:
        /*0300*/ 	.byte	0x04, 0x12
        /*0302*/ 	.short	(.L_140 - .L_139)
	.align		4
.L_139:
        /*0304*/ 	.word	index@(_ZN7cutlass13device_kernelIN5flash19enable_sm80_to_sm89INS1_16FlashAttnFwdSm80INS1_25CollectiveMainloopFwdSm80ILi8ELi1ELb0EN4cute5tupleIJNS5_1CILi128EEENS7_ILi48EEENS7_ILi256EEEEEELi256ENS_6half_tEfNS_4arch4Sm80ELb1ELb0ELb0ELb1ELb1ELb1ELb1ELb0EEENS1_21CollectiveEpilogueFwdINS6_IJS8_SA_S9_EEENS6_IJNS7_ILi1EEESI_SI_EEESC_SE_Li256ELb1ELb1ELb0ELb0EEENS1_19SingleTileSchedulerILb1ELb0ELb1ELi128EEEEEEEEEvNT_6ParamsE)
        /*0308*/ 	.word	0x00000000
.L_140:


//--------------------- .nv.info._ZN7cutlass13device_kernelIN5flash19enable_sm80_to_sm89INS1_16FlashAttnFwdSm80INS1_25CollectiveMainloopFwdSm80ILi8ELi1ELb1EN4cute5tupleIJNS5_1CILi128EEENS7_ILi64EEENS7_ILi256EEEEEELi256ENS_6half_tEfNS_4arch4Sm80ELb0ELb0ELb0ELb0ELb1ELb0ELb1ELb0EEENS1_21CollectiveEpilogueFwdINS6_IJS8_SA_S9_EEENS6_IJNS7_ILi1EEESI_SI_EEESC_SE_Li256ELb0ELb1ELb0ELb0EEENS1_19SingleTileSchedulerILb0ELb0ELb1ELi128EEEEEEEEEvNT_6ParamsE --------------------------
	.section	.nv.info._ZN7cutlass13device_kernelIN5flash19enable_sm80_to_sm89INS1_16FlashAttnFwdSm80INS1_25CollectiveMainloopFwdSm80ILi8ELi1ELb1EN4cute5tupleIJNS5_1CILi128EEENS7_ILi64EEENS7_ILi256EEEEEELi256ENS_6half_tEfNS_4arch4Sm80ELb0ELb0ELb0ELb0ELb1ELb0ELb1ELb0EEENS1_21CollectiveEpilogueFwdINS6_IJS8_SA_S9_EEENS6_IJNS7_ILi1EEESI_SI_EEESC_SE_Li256ELb0ELb1ELb0ELb0EEENS1_19SingleTileSchedulerILb0ELb0ELb1ELi128EEEEEEEEEvNT_6ParamsE,"",@"SHT_CUDA_INFO"
	.sectionflags	@""
	.align	4


	//----- nvinfo : EIATTR_CUDA_API_VERSION
	.align		4
        /*0000*/ 	.byte	0x04, 0x37
        /*0002*/ 	.short	(.L_142 - .L_141)
.L_141:
        /*0004*/ 	.word	0x00000082


	//----- nvinfo : EIATTR_SW2861232_WAR
	.align		4
.L_142:
        /*0008*/ 	.byte	0x01, 0x35
	.zero		2


	//----- nvinfo : EIATTR_PARAM_CBANK
	.align		4
        /*000c*/ 	.byte	0x04, 0x0a
        /*000e*/ 	.short	(.L_144 - .L_143)
	.align		4
.L_143:
        /*0010*/ 	.word	index@(.nv.constant0._ZN7cutlass13device_kernelIN5flash19enable_sm80_to_sm89INS1_16FlashAttnFwdSm80INS1_25CollectiveMainloopFwdSm80ILi8ELi1ELb1EN4cute5tupleIJNS5_1CILi128EEENS7_ILi64EEENS7_ILi256EEEEEELi256ENS_6half_tEfNS_4arch4Sm80ELb0ELb0ELb0ELb0ELb1ELb0ELb1ELb0EEENS1_21CollectiveEpilogueFwdINS6_IJS8_SA_S9_EEENS6_IJNS7_ILi1EEESI_SI_EEESC_SE_Li256ELb0ELb1ELb0ELb0EEENS1_19SingleTileSchedulerILb0ELb0ELb1ELi128EEEEEEEEEvNT_6ParamsE)
        /*0014*/ 	.short	0x0160
        /*0016*/ 	.short	0x0418


	//----- nvinfo : EIATTR_CBANK_PARAM_SIZE
	.align		4
.L_144:
        /*0018*/ 	.byte	0x03, 0x19
        /*001a*/ 	.short	0x0418


	//----- nvinfo : EIATTR_KPARAM_INFO
	.align		4
        /*001c*/ 	.byte	0x04, 0x17
        /*001e*/ 	.short	(.L_146 - .L_145)
.L_145:
        /*0020*/ 	.word	0x00000000
        /*0024*/ 	.short	0x0000
        /*0026*/ 	.short	0x0000
        /*0028*/ 	.byte	0x00, 0xf0, 0x61, 0x10


	//----- nvinfo : EIATTR_MAXREG_COUNT
	.align		4
.L_146:
        /*002c*/ 	.byte	0x03, 0x1b
        /*002e*/ 	.short	0x00ff


	//----- nvinfo : EIATTR_NUM_BARRIERS
	.align		4
        /*0030*/ 	.byte	0x02, 0x4c
        /*0032*/ 	.byte	0x02
	.zero		1


	//----- nvinfo : EIATTR_ANNOTATIONS
	.align		4
        /*0034*/ 	.byte	0x04, 0x55
        /*0036*/ 	.short	(.L_148 - .L_147)


	//   ....[0]....
.L_147:
        /*0038*/ 	.word	0x00000001
        /*003c*/ 	.byte	0x20, 0x06, 0x00, 0x00, 0x01, 0x00, 0x00, 0x00, 0xb0, 0x08, 0x00, 0x00, 0x01, 0x00, 0x00, 0x00
        /* <DEDUP_REMOVED lines=49> */
        /*035c*/ 	.byte	0xa0, 0x8f, 0x00, 0x00


	//----- nvinfo : EIATTR_MERCURY_ISA_VERSION
	.align		4
.L_148:
        /*0360*/ 	.byte	0x03, 0x5f
        /*0362*/ 	.short	0x0000


	//----- nvinfo : EIATTR_COOP_GROUP_MASK_REGIDS
	.align		4
        /*0364*/ 	.byte	0x04, 0x29
        /*0366*/ 	.short	(.L_150 - .L_149)


	//   ....[0]....
.L_149:
        /*0368*/ 	.word	0xffffffff


	//   ....[1]....
        /*036c*/ 	.word	0xffffffff


	//   ....[2]....
        /*0370*/ 	.word	0xffffffff


	//   ....[3]....
        /*0374*/ 	.word	0xffffffff


	//   ....[4]....
        /*0378*/ 	.word	0xffffffff


	//   ....[5]....
        /*037c*/ 	.word	0xffffffff


	//   ....[6]....
        /*0380*/ 	.word	0xffffffff


	//   ....[7]....
        /*0384*/ 	.word	0xffffffff


	//   ....[8]....
        /*0388*/ 	.word	0xffffffff


	//   ....[9]....
        /*038c*/ 	.word	0xffffffff


	//   ....[10]....
        /*0390*/ 	.word	0xffffffff


	//   ....[11]....
        /*0394*/ 	.word	0xffffffff


	//   ....[12]....
        /*0398*/ 	.word	0xffffffff


	//   ....[13]....
        /*039c*/ 	.word	0xffffffff


	//   ....[14]....
        /*03a0*/ 	.word	0xffffffff


	//   ....[15]....
        /*03a4*/ 	.word	0xffffffff


	//   ....[16]....
        /*03a8*/ 	.word	0xffffffff


	//   ....[17]....
        /*03ac*/ 	.word	0xffffffff


	//   ....[18]....
        /*03b0*/ 	.word	0xffffffff


	//   ....[19]....
        /*03b4*/ 	.word	0xffffffff


	//   ....[20]....
        /*03b8*/ 	.word	0xffffffff


	//   ....[21]....
        /*03bc*/ 	.word	0xffffffff


	//   ....[22]....
        /*03c0*/ 	.word	0xffffffff


	//   ....[23]....
        /*03c4*/ 	.word	0xffffffff


	//   ....[24]....
        /*03c8*/ 	.word	0xffffffff


	//   ....[25]....
        /*03cc*/ 	.word	0xffffffff


	//   ....[26]....
        /*03d0*/ 	.word	0xffffffff


	//   ....[27]....
        /*03d4*/ 	.word	0xffffffff


	//   ....[28]....
        /*03d8*/ 	.word	0xffffffff


	//   ....[29]....
        /*03dc*/ 	.word	0xffffffff


	//   ....[30]....
        /*03e0*/ 	.word	0xffffffff


	//   ....[31]....
        /*03e4*/ 	.word	0xffffffff


	//   ....[32]....
        /*03e8*/ 	.word	0xffffffff


	//   ....[33]....
        /*03ec*/ 	.word	0xffffffff


	//   ....[34]....
        /*03f0*/ 	.word	0xffffffff


	//   ....[35]....
        /*03f4*/ 	.word	0xffffffff


	//   ....[36]....
        /*03f8*/ 	.word	0xffffffff


	//   ....[37]....
        /*03fc*/ 	.word	0xffffffff


	//   ....[38]....
        /*0400*/ 	.word	0xffffffff


	//   ....[39]....
        /*0404*/ 	.word	0xffffffff


	//   ....[40]....
        /*0408*/ 	.word	0xffffffff


	//   ....[41]....
        /*040c*/ 	.word	0xffffffff


	//   ....[42]....
        /*0410*/ 	.word	0xffffffff


	//   ....[43]....
        /*0414*/ 	.word	0xffffffff


	//   ....[44]....
        /*0418*/ 	.word	0xffffffff


	//   ....[45]....
        /*041c*/ 	.word	0xffffffff


	//   ....[46]....
        /*0420*/ 	.word	0xffffffff


	//   ....[47]....
        /*0424*/ 	.word	0xffffffff


	//   ....[48]....
        /*0428*/ 	.word	0xffffffff


	//   ....[49]....
        /*042c*/ 	.word	0xffffffff


	//   ....[50]....
        /*0430*/ 	.word	0xffffffff


	//   ....[51]....
        /*0434*/ 	.word	0xffffffff


	//----- nvinfo : EIATTR_COOP_GROUP_INSTR_OFFSETS
	.align		4
.L_150:
        /*0438*/ 	.byte	0x04, 0x28
        /*043a*/ 	.short	(.L_152 - .L_151)


	//   ....[0]....
.L_151:
        /*043c*/ 	.word	0x00000740


	//   ....[1]....
        /*0440*/ 	.word	0x00000770


	//   ....[2]....
        /*0444*/ 	.word	0x000009a0


	//   ....[3]....
        /*0448*/ 	.word	0x000009b0


	//   ....[4]....
        /*044c*/ 	.word	0x00000b10


	//   ....[5]....
        /*0450*/ 	.word	0x00000b30


	//   ....[6]....
        /*0454*/ 	.word	0x00000db0


	//   ....[7]....
        /*0458*/ 	.word	0x00000de0


	//   ....[8]....
        /*045c*/ 	.word	0x00000fb0


	//   ....[9]....
        /*0460*/ 	.word	0x00000fd0


	//   ....[10]....
        /*0464*/ 	.word	0x00001130


	//   ....[11]....
        /*0468*/ 	.word	0x00001150


	//   ....[12]....
        /*046c*/ 	.word	0x00001940


	//   ....[13]....
        /*0470*/ 	.word	0x00001960


	//   ....[14]....
        /*0474*/ 	.word	0x00001980


	//   ....[15]....
        /*0478*/ 	.word	0x00001990


	//   ....[16]....
        /*047c*/ 	.word	0x00002c60


	//   ....[17]....
        /*0480*/ 	.word	0x00002c80


	//   ....[18]....
        /*0484*/ 	.word	0x00002e00


	//   ....[19]....
        /*0488*/ 	.word	0x00002e20


	//   ....[20]....
        /*048c*/ 	.word	0x00003540


	//   ....[21]....
        /*0490*/ 	.word	0x000035e0


	//   ....[22]....
        /*0494*/ 	.word	0x000035f0


	//   ....[23]....
        /*0498*/ 	.word	0x00003640


	//   ....[24]....
        /*049c*/ 	.word	0x00005800


	//   ....[25]....
        /*04a0*/ 	.word	0x00005810


	//   ....[26]....
        /*04a4*/ 	.word	0x000058c0


	//   ....[27]....
        /*04a8*/ 	.word	0x000058f0


	//   ....[28]....
        /*04ac*/ 	.word	0x00005c40


	//   ....[29]....
        /*04b0*/ 	.word	0x00005c50


	//   ....[30]....
        /*04b4*/ 	.word	0x00005d10


	//   ....[31]....
        /*04b8*/ 	.word	0x00005d30


	//   ....[32]....
        /*04bc*/ 	.word	0x00006cd0


	//   ....[33]....
        /*04c0*/ 	.word	0x00006cf0


	//   ....[34]....
        /*04c4*/ 	.word	0x00007370


	//   ....[35]....
        /*04c8*/ 	.word	0x00007390


	//   ....[36]....
        /*04cc*/ 	.word	0x00008ce0


	//   ....[37]....
        /*04d0*/ 	.word	0x00008cf0


	//   ....[38]....
        /*04d4*/ 	.word	0x00008d30


	//   ....[39]....
        /*04d8*/ 	.word	0x00008d50


	//   ....[40]....
        /*04dc*/ 	.word	0x0000a4d0


	//   ....[41]....
        /*04e0*/ 	.word	0x0000a4e0


	//   ....[42]....
        /*04e4*/ 	.word	0x0000a500


	//   ....[43]....
        /*04e8*/ 	.word	0x0000a510


	//   ....[44]....
        /*04ec*/ 	.word	0x0000a650


	//   ....[45]....
        /*04f0*/ 	.word	0x0000a670


	//   ....[46]....
        /*04f4*/ 	.word	0x0000a870


	//   ....[47]....
        /*04f8*/ 	.word	0x0000a8a0


	//   ....[48]....
        /*04fc*/ 	.word	0x0000aa60


	//   ....[49]....
        /*0500*/ 	.word	0x0000aa90


	//   ....[50]....
        /*0504*/ 	.word	0x0000ac50


	//   ....[51]....
        /*0508*/ 	.word	0x0000ac70


	//----- nvinfo : EIATTR_EXIT_INSTR_OFFSETS
	.align		4
.L_152:
        /*050c*/ 	.byte	0x04, 0x1c
        /*050e*/ 	.short	(.L_154 - .L_153)


	//   ....[0]....
.L_153:
        /*0510*/ 	.word	0x00000040


	//   ....[1]....
        /*0514*/ 	.word	0x0000ac80


	//   ....[2]....
        /*0518*/ 	.word	0x0000adc0


	//   ....[3]....
        /*051c*/ 	.word	0x0000ae20


	//----- nvinfo : EIATTR_CTAIDZ_USED
	.align		4
.L_154:
        /*0520*/ 	.byte	0x01, 0x04
	.zero		2


	//----- nvinfo : EIATTR_MAX_THREADS
	.align		4
        /*0524*/ 	.byte	0x04, 0x05
        /*0526*/ 	.short	(.L_156 - .L_155)
.L_155:
        /*0528*/ 	.word	0x00000100
        /*052c*/ 	.word	0x00000001
        /*0530*/ 	.word	0x00000001


	//----- nvinfo : EIATTR_CRS_STACK_SIZE
	.align		4
.L_156:
        /*0534*/ 	.byte	0x04, 0x1e
        /*0536*/ 	.short	(.L_158 - .L_157)
.L_157:
        /*0538*/ 	.word	0x00000000
.L_158:


//--------------------- .nv.info._ZN7cutlass13device_kernelIN5flash19enable_sm80_to_sm89INS1_16FlashAttnFwdSm80INS1_25CollectiveMainloopFwdSm80ILi8ELi1ELb1EN4cute5tupleIJNS5_1CILi128EEENS7_ILi64EEENS7_ILi256EEEEEELi256ENS_6half_tEfNS_4arch4Sm80ELb0ELb0ELb0ELb1ELb1ELb0ELb1ELb0EEENS1_21CollectiveEpilogueFwdINS6_IJS8_SA_S9_EEENS6_IJNS7_ILi1EEESI_SI_EEESC_SE_Li256ELb1ELb1ELb0ELb0EEENS1_19SingleTileSchedulerILb1ELb0ELb1ELi128EEEEEEEEEvNT_6ParamsE --------------------------
	.section	.nv.info._ZN7cutlass13device_kernelIN5flash19enable_sm80_to_sm89INS1_16FlashAttnFwdSm80INS1_25CollectiveMainloopFwdSm80ILi8ELi1ELb1EN4cute5tupleIJNS5_1CILi128EEENS7_ILi64EEENS7_ILi256EEEEEELi256ENS_6half_tEfNS_4arch4Sm80ELb0ELb0ELb0ELb1ELb1ELb0ELb1ELb0EEENS1_21CollectiveEpilogueFwdINS6_IJS8_SA_S9_EEENS6_IJNS7_ILi1EEESI_SI_EEESC_SE_Li256ELb1ELb1ELb0ELb0EEENS1_19SingleTileSchedulerILb1ELb0ELb1ELi128EEEEEEEEEvNT_6ParamsE,"",@"SHT_CUDA_INFO"
	.sectionflags	@""
	.align	4


	//----- nvinfo : EIATTR_CUDA_API_VERSION
	.align		4
        /*0000*/ 	.byte	0x04, 0x37
        /*0002*/ 	.short	(.L_160 - .L_159)
.L_159:
        /*0004*/ 	.word	0x00000082


	//----- nvinfo : EIATTR_SW2861232_WAR
	.align		4
.L_160:
        /*0008*/ 	.byte	0x01, 0x35
	.zero		2


	//----- nvinfo : EIATTR_PARAM_CBANK
	.align		4
        /*000c*/ 	.byte	0x04, 0x0a
        /*000e*/ 	.short	(.L_162 - .L_161)
	.align		4
.L_161:
        /*0010*/ 	.word	index@(.nv.constant0._ZN7cutlass13device_kernelIN5flash19enable_sm80_to_sm89INS1_16FlashAttnFwdSm80INS1_25CollectiveMainloopFwdSm80ILi8ELi1ELb1EN4cute5tupleIJNS5_1CILi128EEENS7_ILi64EEENS7_ILi256EEEEEELi256ENS_6half_tEfNS_4arch4Sm80ELb0ELb0ELb0ELb1ELb1ELb0ELb1ELb0EEENS1_21CollectiveEpilogueFwdINS6_IJS8_SA_S9_EEENS6_IJNS7_ILi1EEESI_SI_EEESC_SE_Li256ELb1ELb1ELb0ELb0EEENS1_19SingleTileSchedulerILb1ELb0ELb1ELi128EEEEEEEEEvNT_6ParamsE)
        /*0014*/ 	.short	0x0160
        /*0016*/ 	.short	0x0418


	//----- nvinfo : EIATTR_CBANK_PARAM_SIZE
	.align		4
.L_162:
        /*0018*/ 	.byte	0x03, 0x19
        /*001a*/ 	.short	0x0418


	//----- nvinfo : EIATTR_KPARAM_INFO
	.align		4
        /*001c*/ 	.byte	0x04, 0x17
        /*001e*/ 	.short	(.L_164 - .L_163)
.L_163:
        /*0020*/ 	.word	0x00000000
        /*0024*/ 	.short	0x0000
        /*0026*/ 	.short	0x0000
        /*0028*/ 	.byte	0x00, 0xf0, 0x61, 0x10


	//----- nvinfo : EIATTR_MAXREG_COUNT
	.align		4
.L_164:
        /*002c*/ 	.byte	0x03, 0x1b
        /*002e*/ 	.short	0x00ff


	//----- nvinfo : EIATTR_NUM_BARRIERS
	.align		4
        /*0030*/ 	.byte	0x02, 0x4c
        /*0032*/ 	.byte	0x02
	.zero		1


	//----- nvinfo : EIATTR_ANNOTATIONS
	.align		4
        /*0034*/ 	.byte	0x04, 0x55
        /*0036*/ 	.short	(.L_166 - .L_165)


	//   ....[0]....
.L_165:
        /* <DEDUP_REMOVED lines=47> */


	//----- nvinfo : EIATTR_MERCURY_ISA_VERSION
	.align		4
.L_166:
        /*0310*/ 	.byte	0x03, 0x5f
        /*0312*/ 	.short	0x0000


	//----- nvinfo : EIATTR_COOP_GROUP_MASK_REGIDS
	.align		4
        /*0314*/ 	.byte	0x04, 0x29
        /*0316*/ 	.short	(.L_168 - .L_167)


	//   ....[0]....
.L_167:
        /*0318*/ 	.word	0xffffffff


	//   ....[1]....
        /*031c*/ 	.word	0xffffffff


	//   ....[2]....
        /*0320*/ 	.word	0xffffffff


	//   ....[3]....
        /*0324*/ 	.word	0xffffffff


	//   ....[4]....
        /*0328*/ 	.word	0xffffffff


	//   ....[5]....
        /*032c*/ 	.word	0xffffffff


	//   ....[6]....
        /*0330*/ 	.word	0xffffffff


	//   ....[7]....
        /*0334*/ 	.word	0xffffffff


	//   ....[8]....
        /*0338*/ 	.word	0xffffffff


	//   ....[9]....
        /*033c*/ 	.word	0xffffffff


	//   ....[10]....
        /*0340*/ 	.word	0xffffffff


	//   ....[11]....
        /*0344*/ 	.word	0xffffffff


	//   ....[12]....
        /*0348*/ 	.word	0xffffffff


	//   ....[13]....
        /*034c*/ 	.word	0xffffffff


	//   ....[14]....
        /*0350*/ 	.word	0xffffffff


	//   ....[15]....
        /*0354*/ 	.word	0xffffffff


	//   ....[16]....
        /*0358*/ 	.word	0xffffffff


	//   ....[17]....
        /*035c*/ 	.word	0xffffffff


	//   ....[18]....
        /*0360*/ 	.word	0xffffffff


	//   ....[19]....
        /*0364*/ 	.word	0xffffffff


	//   ....[20]....
        /*0368*/ 	.word	0xffffffff


	//   ....[21]....
        /*036c*/ 	.word	0xffffffff


	//   ....[22]....
        /*0370*/ 	.word	0xffffffff


	//   ....[23]....
        /*0374*/ 	.word	0xffffffff


	//   ....[24]....
        /*0378*/ 	.word	0xffffffff


	//   ....[25]....
        /*037c*/ 	.word	0xffffffff


	//   ....[26]....
        /*0380*/ 	.word	0xffffffff


	//   ....[27]....
        /*0384*/ 	.word	0xffffffff


	//   ....[28]....
        /*0388*/ 	.word	0xffffffff


	//   ....[29]....
        /*038c*/ 	.word	0xffffffff


	//   ....[30]....
        /*0390*/ 	.word	0xffffffff


	//   ....[31]....
        /*0394*/ 	.word	0xffffffff


	//   ....[32]....
        /*0398*/ 	.word	0xffffffff


	//   ....[33]....
        /*039c*/ 	.word	0xffffffff


	//   ....[34]....
        /*03a0*/ 	.word	0xffffffff


	//   ....[35]....
        /*03a4*/ 	.word	0xffffffff


	//   ....[36]....
        /*03a8*/ 	.word	0xffffffff


	//   ....[37]....
        /*03ac*/ 	.word	0xffffffff


	//   ....[38]....
        /*03b0*/ 	.word	0xffffffff


	//   ....[39]....
        /*03b4*/ 	.word	0xffffffff


	//   ....[40]....
        /*03b8*/ 	.word	0xffffffff


	//   ....[41]....
        /*03bc*/ 	.word	0xffffffff


	//   ....[42]....
        /*03c0*/ 	.word	0xffffffff


	//   ....[43]....
        /*03c4*/ 	.word	0xffffffff


	//   ....[44]....
        /*03c8*/ 	.word	0xffffffff


	//   ....[45]....
        /*03cc*/ 	.word	0xffffffff


	//   ....[46]....
        /*03d0*/ 	.word	0xffffffff


	//   ....[47]....
        /*03d4*/ 	.word	0xffffffff


	//   ....[48]....
        /*03d8*/ 	.word	0xffffffff


	//   ....[49]....
        /*03dc*/ 	.word	0xffffffff


	//   ....[50]....
        /*03e0*/ 	.word	0xffffffff


	//   ....[51]....
        /*03e4*/ 	.word	0xffffffff


	//   ....[52]....
        /*03e8*/ 	.word	0xffffffff


	//   ....[53]....
        /*03ec*/ 	.word	0xffffffff


	//   ....[54]....
        /*03f0*/ 	.word	0xffffffff


	//   ....[55]....
        /*03f4*/ 	.word	0xffffffff


	//   ....[56]....
        /*03f8*/ 	.word	0xffffffff


	//   ....[57]....
        /*03fc*/ 	.word	0xffffffff


	//   ....[58]....
        /*0400*/ 	.word	0xffffffff


	//   ....[59]....
        /*0404*/ 	.word	0xffffffff


	//   ....[60]....
        /*0408*/ 	.word	0xffffffff


	//----- nvinfo : EIATTR_COOP_GROUP_INSTR_OFFSETS
	.align		4
.L_168:
        /*040c*/ 	.byte	0x04, 0x28
        /*040e*/ 	.short	(.L_170 - .L_169)


	//   ....[0]....
.L_169:
        /*0410*/ 	.word	0x000000a0


	//   ....[1]....
        /*0414*/ 	.word	0x00001510


	//   ....[2]....
        /*0418*/ 	.word	0x00001540


	//   ....[3]....
        /*041c*/ 	.word	0x00001600


	//   ....[4]....
        /*0420*/ 	.word	0x00001630


	//   ....[5]....
        /*0424*/ 	.word	0x00001770


	//   ....[6]....
        /*0428*/ 	.word	0x00001780


	//   ....[7]....
        /*042c*/ 	.word	0x00001920


	//   ....[8]....
        /*0430*/ 	.word	0x000019e0


	//   ....[9]....
        /*0434*/ 	.word	0x00001b20


	//   ....[10]....
        /*0438*/ 	.word	0x00001b60


	//   ....[11]....
        /*043c*/ 	.word	0x00001ba0


	//   ....[12]....
        /*0440*/ 	.word	0x00001bb0


	//   ....[13]....
        /*0444*/ 	.word	0x00001bd0


	//   ....[14]....
        /*0448*/ 	.word	0x00001c60


	//   ....[15]....
        /*044c*/ 	.word	0x00001d50


	//   ....[16]....
        /*0450*/ 	.word	0x00001da0


	//   ....[17]....
        /*0454*/ 	.word	0x00003540


	//   ....[18]....
        /*0458*/ 	.word	0x00003550


	//   ....[19]....
        /*045c*/ 	.word	0x00003620


	//   ....[20]....
        /*0460*/ 	.word	0x00003640


	//   ....[21]....
        /*0464*/ 	.word	0x00003d70


	//   ....[22]....
        /*0468*/ 	.word	0x00003e10


	//   ....[23]....
        /*046c*/ 	.word	0x00003e30


	//   ....[24]....
        /*0470*/ 	.word	0x00003e90


	//   ....[25]....
        /*0474*/ 	.word	0x00005da0


	//   ....[26]....
        /*0478*/ 	.word	0x00005db0


	//   ....[27]....
        /*047c*/ 	.word	0x00005e30


	//   ....[28]....
        /*0480*/ 	.word	0x00005e40


	//   ....[29]....
        /*0484*/ 	.word	0x00006220


	//   ....[30]....
        /*0488*/ 	.word	0x00006230


	//   ....[31]....
        /*048c*/ 	.word	0x00006280


	//   ....[32]....
        /*0490*/ 	.word	0x000062a0


	//   ....[33]....
        /*0494*/ 	.word	0x00007280


	//   ....[34]....
        /*0498*/ 	.word	0x000072a0


	//   ....[35]....
        /*049c*/ 	.word	0x00007940


	//   ....[36]....
        /*04a0*/ 	.word	0x00007960


	//   ....[37]....
        /*04a4*/ 	.word	0x00009160


	//   ....[38]....
        /*04a8*/ 	.word	0x00009170


	//   ....[39]....
        /*04ac*/ 	.word	0x000091a0


	//   ....[40]....
        /*04b0*/ 	.word	0x000091c0


	//   ....[41]....
        /*04b4*/ 	.word	0x0000ac30


	//   ....[42]....
        /*04b8*/ 	.word	0x0000ac70


	//   ....[43]....
        /*04bc*/ 	.word	0x0000acd0


	//   ....[44]....
        /*04c0*/ 	.word	0x0000ad00


	//   ....[45]....
        /*04c4*/ 	.word	0x0000af30


	//   ....[46]....
        /*04c8*/ 	.word	0x0000af40


	//   ....[47]....
        /*04cc*/ 	.word	0x0000b140


	//   ....[48]....
        /*04d0*/ 	.word	0x0000b170


	//   ....[49]....
        /*04d4*/ 	.word	0x0000b330


	//   ....[50]....
        /*04d8*/ 	.word	0x0000b360


	//   ....[51]....
        /*04dc*/ 	.word	0x0000b520


	//   ....[52]....
        /*04e0*/ 	.word	0x0000b540


	//   ....[53]....
        /*04e4*/ 	.word	0x0000bec0


	//   ....[54]....
        /*04e8*/ 	.word	0x0000bee0


	//   ....[55]....
        /*04ec*/ 	.word	0x0000c0a0


	//   ....[56]....
        /*04f0*/ 	.word	0x0000c0d0


	//   ....[57]....
        /*04f4*/ 	.word	0x0000c260


	//   ....[58]....
        /*04f8*/ 	.word	0x0000c290


	//   ....[59]....
        /*04fc*/ 	.word	0x0000c420


	//   ....[60]....
        /*0500*/ 	.word	0x0000c440


	//----- nvinfo : EIATTR_EXIT_INSTR_OFFSETS
	.align		4
.L_170:
        /*0504*/ 	.byte	0x04, 0x1c
        /*0506*/ 	.short	(.L_172 - .L_171)


	//   ....[0]....
.L_171:
        /*0508*/ 	.word	0x00000450


	//   ....[1]....
        /*050c*/ 	.word	0x0000b550


	//   ....[2]....
        /*0510*/ 	.word	0x0000b690


	//   ....[3]....
        /*0514*/ 	.word	0x0000b6f0


	//   ....[4]....
        /*0518*/ 	.word	0x0000c450


	//   ....[5]....
        /*051c*/ 	.word	0x0000c560


	//   ....[6]....
        /*0520*/ 	.word	0x0000c5c0


	//----- nvinfo : EIATTR_CTAIDZ_USED
	.align		4
.L_172:
        /*0524*/ 	.byte	0x01, 0x04
	.zero		2


	//----- nvinfo : EIATTR_MAX_THREADS
	.align		4
        /*0528*/ 	.byte	0x04, 0x05
        /*052a*/ 	.short	(.L_174 - .L_173)
.L_173:
        /*052c*/ 	.word	0x00000100
        /*0530*/ 	.word	0x00000001
        /*0534*/ 	.word	0x00000001


	//----- nvinfo : EIATTR_CRS_STACK_SIZE
	.align		4
.L_174:
        /*0538*/ 	.byte	0x04, 0x1e
        /*053a*/ 	.short	(.L_176 - .L_175)
.L_175:
        /*053c*/ 	.word	0x00000000
.L_176:


//--------------------- .nv.info._ZN7cutlass13device_kernelIN5flash19enable_sm80_to_sm89INS1_16FlashAttnFwdSm80INS1_25CollectiveMainloopFwdSm80ILi8ELi1ELb0EN4cute5tupleIJNS5_1CILi128EEENS7_ILi32EEENS7_ILi256EEEEEELi256ENS_6half_tEfNS_4arch4Sm80ELb0ELb0ELb0ELb1ELb1ELb1ELb1ELb0EEENS1_21CollectiveEpilogueFwdINS6_IJS8_SA_S9_EEENS6_IJNS7_ILi1EEESI_SI_EEESC_SE_Li256ELb1ELb1ELb0ELb0EEENS1_19SingleTileSchedulerILb1ELb0ELb1ELi128EEEEEEEEEvNT_6ParamsE --------------------------
	.section	.nv.info._ZN7cutlass13device_kernelIN5flash19enable_sm80_to_sm89INS1_16FlashAttnFwdSm80INS1_25CollectiveMainloopFwdSm80ILi8ELi1ELb0EN4cute5tupleIJNS5_1CILi128EEENS7_ILi32EEENS7_ILi256EEEEEELi256ENS_6half_tEfNS_4arch4Sm80ELb0ELb0ELb0ELb1ELb1ELb1ELb1ELb0EEENS1_21CollectiveEpilogueFwdINS6_IJS8_SA_S9_EEENS6_IJNS7_ILi1EEESI_SI_EEESC_SE_Li256ELb1ELb1ELb0ELb0EEENS1_19SingleTileSchedulerILb1ELb0ELb1ELi128EEEEEEEEEvNT_6ParamsE,"",@"SHT_CUDA_INFO"
	.sectionflags	@""
	.align	4


	//----- nvinfo : EIATTR_CUDA_API_VERSION
	.align		4
        /*0000*/ 	.byte	0x04, 0x37
        /*0002*/ 	.short	(.L_178 - .L_177)
.L_177:
        /*0004*/ 	.word	0x00000082


	//----- nvinfo : EIATTR_SW2861232_WAR
	.align		4
.L_178:
        /*0008*/ 	.byte	0x01, 0x35
	.zero		2


	//----- nvinfo : EIATTR_PARAM_CBANK
	.align		4
        /*000c*/ 	.byte	0x04, 0x0a
        /*000e*/ 	.short	(.L_180 - .L_179)
	.align		4
.L_179:
        /*0010*/ 	.word	index@(.nv.constant0._ZN7cutlass13device_kernelIN5flash19enable_sm80_to_sm89INS1_16FlashAttnFwdSm80INS1_25CollectiveMainloopFwdSm80ILi8ELi1ELb0EN4cute5tupleIJNS5_1CILi128EEENS7_ILi32EEENS7_ILi256EEEEEELi256ENS_6half_tEfNS_4arch4Sm80ELb0ELb0ELb0ELb1ELb1ELb1ELb1ELb0EEENS1_21CollectiveEpilogueFwdINS6_IJS8_SA_S9_EEENS6_IJNS7_ILi1EEESI_SI_EEESC_SE_Li256ELb1ELb1ELb0ELb0EEENS1_19SingleTileSchedulerILb1ELb0ELb1ELi128EEEEEEEEEvNT_6ParamsE)
        /*0014*/ 	.short	0x0160
        /*0016*/ 	.short	0x0418


	//----- nvinfo : EIATTR_CBANK_PARAM_SIZE
	.align		4
.L_180:
        /*0018*/ 	.byte	0x03, 0x19
        /*001a*/ 	.short	0x0418


	//----- nvinfo : EIATTR_KPARAM_INFO
	.align		4
        /*001c*/ 	.byte	0x04, 0x17
        /*001e*/ 	.short	(.L_182 - .L_181)
.L_181:
        /*0020*/ 	.word	0x00000000
        /*0024*/ 	.short	0x0000
        /*0026*/ 	.short	0x0000
        /*0028*/ 	.byte	0x00, 0xf0, 0x61, 0x10


	//----- nvinfo : EIATTR_MAXREG_COUNT
	.align		4
.L_182:
        /*002c*/ 	.byte	0x03, 0x1b
        /*002e*/ 	.short	0x00ff


	//----- nvinfo : EIATTR_NUM_BARRIERS
	.align		4
        /*0030*/ 	.byte	0x02, 0x4c
        /*0032*/ 	.byte	0x02
	.zero		1


	//----- nvinfo : EIATTR_MERCURY_ISA_VERSION
	.align		4
        /*0034*/ 	.byte	0x03, 0x5f
        /*0036*/ 	.short	0x0000


	//----- nvinfo : EIATTR_COOP_GROUP_MASK_REGIDS
	.align		4
        /*0038*/ 	.byte	0x04, 0x29
        /*003a*/ 	.short	(.L_184 - .L_183)


	//   ....[0]....
.L_183:
        /*003c*/ 	.word	0xffffffff


	//   ....[1]....
        /*0040*/ 	.word	0xffffffff


	//   ....[2]....
        /*0044*/ 	.word	0xffffffff


	//   ....[3]....
        /*0048*/ 	.word	0xffffffff


	//   ....[4]....
        /*004c*/ 	.word	0xffffffff


	//   ....[5]....
        /*0050*/ 	.word	0xffffffff


	//   ....[6]....
        /*0054*/ 	.word	0xffffffff


	//   ....[7]....
        /*0058*/ 	.word	0xffffffff


	//   ....[8]....
        /*005c*/ 	.word	0xffffffff


	//   ....[9]....
        /*0060*/ 	.word	0xffffffff


	//   ....[10]....
        /*0064*/ 	.word	0xffffffff


	//   ....[11]....
        /*0068*/ 	.word	0xffffffff


	//   ....[12]....
        /*006c*/ 	.word	0xffffffff


	//   ....[13]....
        /*0070*/ 	.word	0xffffffff


	//   ....[14]....
        /*0074*/ 	.word	0xffffffff


	//   ....[15]....
        /*0078*/ 	.word	0xffffffff


	//   ....[16]....
        /*007c*/ 	.word	0xffffffff


	//   ....[17]....
        /*0080*/ 	.word	0xffffffff


	//   ....[18]....
        /*0084*/ 	.word	0xffffffff


	//   ....[19]....
        /*0088*/ 	.word	0xffffffff


	//   ....[20]....
        /*008c*/ 	.word	0xffffffff


	//   ....[21]....
        /*0090*/ 	.word	0xffffffff


	//   ....[22]....
        /*0094*/ 	.word	0xffffffff


	//   ....[23]....
        /*0098*/ 	.word	0xffffffff


	//   ....[24]....
        /*009c*/ 	.word	0xffffffff


	//   ....[25]....
        /*00a0*/ 	.word	0xffffffff


	//   ....[26]....
        /*00a4*/ 	.word	0xffffffff


	//   ....[27]....
        /*00a8*/ 	.word	0xffffffff


	//   ....[28]....
        /*00ac*/ 	.word	0xffffffff


	//   ....[29]....
        /*00b0*/ 	.word	0xffffffff


	//   ....[30]....
        /*00b4*/ 	.word	0xffffffff


	//   ....[31]....
        /*00b8*/ 	.word	0xffffffff


	//   ....[32]....
        /*00bc*/ 	.word	0xffffffff


	//   ....[33]....
        /*00c0*/ 	.word	0xffffffff


	//   ....[34]....
        /*00c4*/ 	.word	0xffffffff


	//   ....[35]....
        /*00c8*/ 	.word	0xffffffff


	//   ....[36]....
        /*00cc*/ 	.word	0xffffffff


	//   ....[37]....
        /*00d0*/ 	.word	0xffffffff


	//   ....[38]....
        /*00d4*/ 	.word	0xffffffff


	//   ....[39]....
        /*00d8*/ 	.word	0xffffffff


	//   ....[40]....
        /*00dc*/ 	.word	0xffffffff


	//   ....[41]....
        /*00e0*/ 	.word	0xffffffff


	//   ....[42]....
        /*00e4*/ 	.word	0xffffffff


	//   ....[43]....
        /*00e8*/ 	.word	0xffffffff


	//   ....[44]....
        /*00ec*/ 	.word	0xffffffff


	//   ....[45]....
        /*00f0*/ 	.word	0xffffffff


	//   ....[46]....
        /*00f4*/ 	.word	0xffffffff


	//   ....[47]....
        /*00f8*/ 	.word	0xffffffff


	//   ....[48]....
        /*00fc*/ 	.word	0xffffffff


	//   ....[49]....
        /*0100*/ 	.word	0xffffffff


	//   ....[50]....
        /*0104*/ 	.word	0xffffffff


	//   ....[51]....
        /*0108*/ 	.word	0xffffffff


	//   ....[52]....
        /*010c*/ 	.word	0xffffffff


	//   ....[53]....
        /*0110*/ 	.word	0xffffffff


	//   ....[54]....
        /*0114*/ 	.word	0xffffffff


	//   ....[55]....
        /*0118*/ 	.word	0xffffffff


	//   ....[56]....
        /*011c*/ 	.word	0xffffffff


	//   ....[57]....
        /*0120*/ 	.word	0xffffffff


	//   ....[58]....
        /*0124*/ 	.word	0xffffffff


	//----- nvinfo : EIATTR_COOP_GROUP_INSTR_OFFSETS
	.align		4
.L_184:
        /*0128*/ 	.byte	0x04, 0x28
        /*012a*/ 	.short	(.L_186 - .L_185)


	//   ....[0]....
.L_185:
        /*012c*/ 	.word	0x00000090


	//   ....[1]....
        /*0130*/ 	.word	0x00001f60


	//   ....[2]....
        /*0134*/ 	.word	0x00001f70


	//   ....[3]....
        /*0138*/ 	.word	0x00003130


	//   ....[4]....
        /*013c*/ 	.word	0x00003140


	//   ....[5]....
        /*0140*/ 	.word	0x00004210


	//   ....[6]....
        /*0144*/ 	.word	0x00004230


	//   ....[7]....
        /*0148*/ 	.word	0x00004600


	//   ....[8]....
        /*014c*/ 	.word	0x00004620


	//   ....[9]....
        /*0150*/ 	.word	0x000052d0


	//   ....[10]....
        /*0154*/ 	.word	0x00005300


	//   ....[11]....
        /*0158*/ 	.word	0x00005560


	//   ....[12]....
        /*015c*/ 	.word	0x00005590


	//   ....[13]....
        /*0160*/ 	.word	0x00005700


	//   ....[14]....
        /*0164*/ 	.word	0x00005730


	//   ....[15]....
        /*0168*/ 	.word	0x000058a0


	//   ....[16]....
        /*016c*/ 	.word	0x000058e0


	//   ....[17]....
        /*0170*/ 	.word	0x00005da0


	//   ....[18]....
        /*0174*/ 	.word	0x00005df0


	//   ....[19]....
        /*0178*/ 	.word	0x0000cce0


	//   ....[20]....
        /*017c*/ 	.word	0x0000cd20


	//   ....[21]....
        /*0180*/ 	.word	0x0000d8f0


	//   ....[22]....
        /*0184*/ 	.word	0x0000d900


	//   ....[23]....
        /*0188*/ 	.word	0x0000de60


	//   ....[24]....
        /*018c*/ 	.word	0x0000deb0


	//   ....[25]....
        /*0190*/ 	.word	0x0000ded0


	//   ....[26]....
        /*0194*/ 	.word	0x0000def0


	//   ....[27]....
        /*0198*/ 	.word	0x0000ea30


	//   ....[28]....
        /*019c*/ 	.word	0x0000ea40


	//   ....[29]....
        /*01a0*/ 	.word	0x0000ec60


	//   ....[30]....
        /*01a4*/ 	.word	0x0000ec70


	//   ....[31]....
        /*01a8*/ 	.word	0x0000f5e0


	//   ....[32]....
        /*01ac*/ 	.word	0x0000f600


	//   ....[33]....
        /*01b0*/ 	.word	0x0000f6a0


	//   ....[34]....
        /*01b4*/ 	.word	0x0000f6b0


	//   ....[35]....
        /*01b8*/ 	.word	0x00010870


	//   ....[36]....
        /*01bc*/ 	.word	0x000108a0


	//   ....[37]....
        /*01c0*/ 	.word	0x000108f0


	//   ....[38]....
        /*01c4*/ 	.word	0x00010900


	//   ....[39]....
        /*01c8*/ 	.word	0x00012380


	//   ....[40]....
        /*01cc*/ 	.word	0x000123c0


	//   ....[41]....
        /*01d0*/ 	.word	0x000123f0


	//   ....[42]....
        /*01d4*/ 	.word	0x00012420


	//   ....[43]....
        /*01d8*/ 	.word	0x00012660


	//   ....[44]....
        /*01dc*/ 	.word	0x00012670


	//   ....[45]....
        /*01e0*/ 	.word	0x00012870


	//   ....[46]....
        /*01e4*/ 	.word	0x000128a0


	//   ....[47]....
        /*01e8*/ 	.word	0x00012a60


	//   ....[48]....
        /*01ec*/ 	.word	0x00012a90


	//   ....[49]....
        /*01f0*/ 	.word	0x00012c50


	//   ....[50]....
        /*01f4*/ 	.word	0x00012c70


	//   ....[51]....
        /*01f8*/ 	.word	0x00013610


	//   ....[52]....
        /*01fc*/ 	.word	0x00013640


	//   ....[53]....
        /*0200*/ 	.word	0x000137d0


	//   ....[54]....
        /*0204*/ 	.word	0x00013800


	//   ....[55]....
        /*0208*/ 	.word	0x00013990


	//   ....[56]....
        /*020c*/ 	.word	0x000139c0


	//   ....[57]....
        /*0210*/ 	.word	0x00013b50


	//   ....[58]....
        /*0214*/ 	.word	0x00013b70


	//----- nvinfo : EIATTR_EXIT_INSTR_OFFSETS
	.align		4
.L_186:
        /*0218*/ 	.byte	0x04, 0x1c
        /*021a*/ 	.short	(.L_188 - .L_187)


	//   ....[0]....
.L_187:
        /*021c*/ 	.word	0x00000440


	//   ....[1]....
        /*0220*/ 	.word	0x00012c80


	//   ....[2]....
        /*0224*/ 	.word	0x00012dc0


	//   ....[3]....
        /*0228*/ 	.word	0x00012e20


	//   ....[4]....
        /*022c*/ 	.word	0x00013b80


	//   ....[5]....
        /*0230*/ 	.word	0x00013c90


	//   ....[6]....
        /*0234*/ 	.word	0x00013cf0


	//----- nvinfo : EIATTR_CTAIDZ_USED
	.align		4
.L_188:
        /*0238*/ 	.byte	0x01, 0x04
	.zero		2


	//----- nvinfo : EIATTR_MAX_THREADS
	.align		4
        /*023c*/ 	.byte	0x04, 0x05
        /*023e*/ 	.short	(.L_190 - .L_189)
.L_189:
        /*0240*/ 	.word	0x00000100
        /*0244*/ 	.word	0x00000001
        /*0248*/ 	.word	0x00000001


	//----- nvinfo : EIATTR_CRS_STACK_SIZE
	.align		4
.L_190:
        /*024c*/ 	.byte	0x04, 0x1e
        /*024e*/ 	.short	(.L_192 - .L_191)
.L_191:
        /*0250*/ 	.word	0x00000000
.L_192:


//--------------------- .nv.info._ZN7cutlass13device_kernelIN5flash19enable_sm80_to_sm89INS1_16FlashAttnFwdSm80INS1_25CollectiveMainloopFwdSm80ILi8ELi1ELb1EN4cute5tupleIJNS5_1CILi128EEENS7_ILi48EEENS7_ILi256EEEEEELi256ENS_6half_tEfNS_4arch4Sm80ELb0ELb1ELb0ELb0ELb1ELb0ELb1ELb0EEENS1_21CollectiveEpilogueFwdINS6_IJS8_SA_S9_EEENS6_IJNS7_ILi1EEESI_SI_EEESC_SE_Li256ELb0ELb1ELb0ELb0EEENS1_19SingleTileSchedulerILb0ELb0ELb1ELi128EEEEEEEEEvNT_6ParamsE --------------------------
	.section	.nv.info._ZN7cutlass13device_kernelIN5flash19enable_sm80_to_sm89INS1_16FlashAttnFwdSm80INS1_25CollectiveMainloopFwdSm80ILi8ELi1ELb1EN4cute5tupleIJNS5_1CILi128EEENS7_ILi48EEENS7_ILi256EEEEEELi256ENS_6half_tEfNS_4arch4Sm80ELb0ELb1ELb0ELb0ELb1ELb0ELb1ELb0EEENS1_21CollectiveEpilogueFwdINS6_IJS8_SA_S9_EEENS6_IJNS7_ILi1EEESI_SI_EEESC_SE_Li256ELb0ELb1ELb0ELb0EEENS1_19SingleTileSchedulerILb0ELb0ELb1ELi128EEEEEEEEEvNT_6ParamsE,"",@"SHT_CUDA_INFO"
	.sectionflags	@""
	.align	4


	//----- nvinfo : EIATTR_CUDA_API_VERSION
	.align		4
        /*0000*/ 	.byte	0x04, 0x37
        /*0002*/ 	.short	(.L_194 - .L_193)
.L_193:
        /*0004*/ 	.word	0x00000082


	//----- nvinfo : EIATTR_SW2861232_WAR
	.align		4
.L_194:
        /*0008*/ 	.byte	0x01, 0x35
	.zero		2


	//----- nvinfo : EIATTR_PARAM_CBANK
	.align		4
        /*000c*/ 	.byte	0x04, 0x0a
        /*000e*/ 	.short	(.L_196 - .L_195)
	.align		4
.L_195:
        /*0010*/ 	.word	index@(.nv.constant0._ZN7cutlass13device_kernelIN5flash19enable_sm80_to_sm89INS1_16FlashAttnFwdSm80INS1_25CollectiveMainloopFwdSm80ILi8ELi1ELb1EN4cute5tupleIJNS5_1CILi128EEENS7_ILi48EEENS7_ILi256EEEEEELi256ENS_6half_tEfNS_4arch4Sm80ELb0ELb1ELb0ELb0ELb1ELb0ELb1ELb0EEENS1_21CollectiveEpilogueFwdINS6_IJS8_SA_S9_EEENS6_IJNS7_ILi1EEESI_SI_EEESC_SE_Li256ELb0ELb1ELb0ELb0EEENS1_19SingleTileSchedulerILb0ELb0ELb1ELi128EEEEEEEEEvNT_6ParamsE)
        /*0014*/ 	.short	0x0160
        /*0016*/ 	.short	0x0418


	//----- nvinfo : EIATTR_CBANK_PARAM_SIZE
	.align		4
.L_196:
        /*0018*/ 	.byte	0x03, 0x19
        /*001a*/ 	.short	0x0418


	//----- nvinfo : EIATTR_KPARAM_INFO
	.align		4
        /*001c*/ 	.byte	0x04, 0x17
        /*001e*/ 	.short	(.L_198 - .L_197)
.L_197:
        /*0020*/ 	.word	0x00000000
        /*0024*/ 	.short	0x0000
        /*0026*/ 	.short	0x0000
        /*0028*/ 	.byte	0x00, 0xf0, 0x61, 0x10


	//----- nvinfo : EIATTR_MAXREG_COUNT
	.align		4
.L_198:
        /*002c*/ 	.byte	0x03, 0x1b
        /*002e*/ 	.short	0x00ff


	//----- nvinfo : EIATTR_NUM_BARRIERS
	.align		4
        /*0030*/ 	.byte	0x02, 0x4c
        /*0032*/ 	.byte	0x02
	.zero		1


	//----- nvinfo : EIATTR_ANNOTATIONS
	.align		4
        /*0034*/ 	.byte	0x04, 0x55
        /*0036*/ 	.short	(.L_200 - .L_199)


	//   ....[0]....
.L_199:
        /* <DEDUP_REMOVED lines=100> */
        /*066c*/ 	.byte	0x70, 0x3b, 0x01, 0x00, 0x01, 0x00, 0x00, 0x00, 0x80, 0x3b, 0x01, 0x00


	//----- nvinfo : EIATTR_MERCURY_ISA_VERSION
	.align		4
.L_200:
        /*0678*/ 	.byte	0x03, 0x5f
        /*067a*/ 	.short	0x0000


	//----- nvinfo : EIATTR_COOP_GROUP_MASK_REGIDS
	.align		4
        /*067c*/ 	.byte	0x04, 0x29
        /*067e*/ 	.short	(.L_202 - .L_201)


	//   ....[0]....
.L_201:
        /*0680*/ 	.word	0xffffffff


	//   ....[1]....
        /*0684*/ 	.word	0xffffffff


	//   ....[2]....
        /*0688*/ 	.word	0xffffffff


	//   ....[3]....
        /*068c*/ 	.word	0xffffffff


	//   ....[4]....
        /*0690*/ 	.word	0xffffffff


	//   ....[5]....
        /*0694*/ 	.word	0xffffffff


	//   ....[6]....
        /*0698*/ 	.word	0xffffffff


	//   ....[7]....
        /*069c*/ 	.word	0xffffffff


	//   ....[8]....
        /*06a0*/ 	.word	0xffffffff


	//   ....[9]....
        /*06a4*/ 	.word	0xffffffff


	//   ....[10]....
        /*06a8*/ 	.word	0xffffffff


	//   ....[11]....
        /*06ac*/ 	.word	0xffffffff


	//   ....[12]....
        /*06b0*/ 	.word	0xffffffff


	//   ....[13]....
        /*06b4*/ 	.word	0xffffffff


	//   ....[14]....
        /*06b8*/ 	.word	0xffffffff


	//   ....[15]....
        /*06bc*/ 	.word	0xffffffff


	//   ....[16]....
        /*06c0*/ 	.word	0xffffffff


	//   ....[17]....
        /*06c4*/ 	.word	0xffffffff


	//   ....[18]....
        /*06c8*/ 	.word	0xffffffff


	//   ....[19]....
        /*06cc*/ 	.word	0xffffffff


	//   ....[20]....
        /*06d0*/ 	.word	0xffffffff


	//   ....[21]....
        /*06d4*/ 	.word	0xffffffff


	//   ....[22]....
        /*06d8*/ 	.word	0xffffffff


	//   ....[23]....
        /*06dc*/ 	.word	0xffffffff


	//   ....[24]....
        /*06e0*/ 	.word	0xffffffff


	//   ....[25]....
        /*06e4*/ 	.word	0xffffffff


	//   ....[26]....
        /*06e8*/ 	.word	0xffffffff


	//   ....[27]....
        /*06ec*/ 	.word	0xffffffff


	//   ....[28]....
        /*06f0*/ 	.word	0xffffffff


	//   ....[29]....
        /*06f4*/ 	.word	0xffffffff


	//   ....[30]....
        /*06f8*/ 	.word	0xffffffff


	//   ....[31]....
        /*06fc*/ 	.word	0xffffffff


	//   ....[32]....
        /*0700*/ 	.word	0xffffffff


	//   ....[33]....
        /*0704*/ 	.word	0xffffffff


	//   ....[34]....
        /*0708*/ 	.word	0xffffffff


	//   ....[35]....
        /*070c*/ 	.word	0xffffffff


	//   ....[36]....
        /*0710*/ 	.word	0xffffffff


	//   ....[37]....
        /*0714*/ 	.word	0xffffffff


	//   ....[38]....
        /*0718*/ 	.word	0xffffffff


	//   ....[39]....
        /*071c*/ 	.word	0xffffffff


	//   ....[40]....
        /*0720*/ 	.word	0xffffffff


	//   ....[41]....
        /*0724*/ 	.word	0xffffffff


	//   ....[42]....
        /*0728*/ 	.word	0xffffffff


	//   ....[43]....
        /*072c*/ 	.word	0xffffffff


	//   ....[44]....
        /*0730*/ 	.word	0xffffffff


	//   ....[45]....
        /*0734*/ 	.word	0xffffffff


	//   ....[46]....
        /*0738*/ 	.word	0xffffffff


	//   ....[47]....
        /*073c*/ 	.word	0xffffffff


	//   ....[48]....
        /*0740*/ 	.word	0xffffffff


	//   ....[49]....
        /*0744*/ 	.word	0xffffffff


	//   ....[50]....
        /*0748*/ 	.word	0xffffffff


	//   ....[51]....
        /*074c*/ 	.word	0xffffffff


	//   ....[52]....
        /*0750*/ 	.word	0xffffffff


	//   ....[53]....
        /*0754*/ 	.word	0xffffffff


	//   ....[54]....
        /*0758*/ 	.word	0xffffffff


	//   ....[55]....
        /*075c*/ 	.word	0xffffffff


	//   ....[56]....
        /*0760*/ 	.word	0xffffffff


	//   ....[57]....
        /*0764*/ 	.word	0xffffffff


	//   ....[58]....
        /*0768*/ 	.word	0xffffffff


	//   ....[59]....
        /*076c*/ 	.word	0xffffffff


	//   ....[60]....
        /*0770*/ 	.word	0xffffffff


	//   ....[61]....
        /*0774*/ 	.word	0xffffffff


	//   ....[62]....
        /*0778*/ 	.word	0xffffffff


	//   ....[63]....
        /*077c*/ 	.word	0xffffffff


	//   ....[64]....
        /*0780*/ 	.word	0xffffffff


	//   ....[65]....
        /*0784*/ 	.word	0xffffffff


	//   ....[66]....
        /*0788*/ 	.word	0xffffffff


	//   ....[67]....
        /*078c*/ 	.word	0xffffffff


	//   ....[68]....
        /*0790*/ 	.word	0xffffffff


	//   ....[69]....
        /*0794*/ 	.word	0xffffffff


	//   ....[70]....
        /*0798*/ 	.word	0xffffffff


	//   ....[71]....
        /*079c*/ 	.word	0xffffffff


	//   ....[72]....
        /*07a0*/ 	.word	0xffffffff


	//   ....[73]....
        /*07a4*/ 	.word	0xffffffff


	//   ....[74]....
        /*07a8*/ 	.word	0xffffffff


	//   ....[75]....
        /*07ac*/ 	.word	0xffffffff


	//   ....[76]....
        /*07b0*/ 	.word	0xffffffff


	//   ....[77]....
        /*07b4*/ 	.word	0xffffffff


	//   ....[78]....
        /*07b8*/ 	.word	0xffffffff


	//   ....[79]....
        /*07bc*/ 	.word	0xffffffff


	//   ....[80]....
        /*07c0*/ 	.word	0xffffffff


	//   ....[81]....
        /*07c4*/ 	.word	0xffffffff


	//   ....[82]....
        /*07c8*/ 	.word	0xffffffff


	//   ....[83]....
        /*07cc*/ 	.word	0xffffffff


	//   ....[84]....
        /*07d0*/ 	.word	0xffffffff


	//   ....[85]....
        /*07d4*/ 	.word	0xffffffff


	//   ....[86]....
        /*07d8*/ 	.word	0xffffffff


	//   ....[87]....
        /*07dc*/ 	.word	0xffffffff


	//   ....[88]....
        /*07e0*/ 	.word	0xffffffff


	//   ....[89]....
        /*07e4*/ 	.word	0xffffffff


	//   ....[90]....
        /*07e8*/ 	.word	0xffffffff


	//   ....[91]....
        /*07ec*/ 	.word	0xffffffff


	//   ....[92]....
        /*07f0*/ 	.word	0xffffffff


	//   ....[93]....
        /*07f4*/ 	.word	0xffffffff


	//   ....[94]....
        /*07f8*/ 	.word	0xffffffff


	//   ....[95]....
        /*07fc*/ 	.word	0xffffffff


	//   ....[96]....
        /*0800*/ 	.word	0xffffffff


	//   ....[97]....
        /*0804*/ 	.word	0xffffffff


	//----- nvinfo : EIATTR_COOP_GROUP_INSTR_OFFSETS
	.align		4
.L_202:
        /*0808*/ 	.byte	0x04, 0x28
        /*080a*/ 	.short	(.L_204 - .L_203)


	//   ....[0]....
.L_203:
        /*080c*/ 	.word	0x000012c0


	//   ....[1]....
        /*0810*/ 	.word	0x000012f0


	//   ....[2]....
        /*0814*/ 	.word	0x00001330


	//   ....[3]....
        /*0818*/ 	.word	0x000013d0


	//   ....[4]....
        /*081c*/ 	.word	0x00001570


	//   ....[5]....
        /*0820*/ 	.word	0x00001590


	//   ....[6]....
        /*0824*/ 	.word	0x000015a0


	//   ....[7]....
        /*0828*/ 	.word	0x000015b0


	//   ....[8]....
        /*082c*/ 	.word	0x00001700


	//   ....[9]....
        /*0830*/ 	.word	0x00001720


	//   ....[10]....
        /*0834*/ 	.word	0x000019f0


	//   ....[11]....
        /*0838*/ 	.word	0x00001a00


	//   ....[12]....
        /*083c*/ 	.word	0x00001d60


	//   ....[13]....
        /*0840*/ 	.word	0x00001d90


	//   ....[14]....
        /*0844*/ 	.word	0x00002180


	//   ....[15]....
        /*0848*/ 	.word	0x00002190


	//   ....[16]....
        /*084c*/ 	.word	0x00003180


	//   ....[17]....
        /*0850*/ 	.word	0x00003190


	//   ....[18]....
        /*0854*/ 	.word	0x00003210


	//   ....[19]....
        /*0858*/ 	.word	0x00003230


	//   ....[20]....
        /*085c*/ 	.word	0x00003560


	//   ....[21]....
        /*0860*/ 	.word	0x000037d0


	//   ....[22]....
        /*0864*/ 	.word	0x00004410


	//   ....[23]....
        /*0868*/ 	.word	0x00004470


	//   ....[24]....
        /*086c*/ 	.word	0x00004490


	//   ....[25]....
        /*0870*/ 	.word	0x00004580


	//   ....[26]....
        /*0874*/ 	.word	0x000060b0


	//   ....[27]....
        /*0878*/ 	.word	0x000060c0


	//   ....[28]....
        /*087c*/ 	.word	0x00006200


	//   ....[29]....
        /*0880*/ 	.word	0x00006210


	//   ....[30]....
        /*0884*/ 	.word	0x00006f90


	//   ....[31]....
        /*0888*/ 	.word	0x00006fb0


	//   ....[32]....
        /*088c*/ 	.word	0x000070c0


	//   ....[33]....
        /*0890*/ 	.word	0x000070e0


	//   ....[34]....
        /*0894*/ 	.word	0x000072e0


	//   ....[35]....
        /*0898*/ 	.word	0x00007920


	//   ....[36]....
        /*089c*/ 	.word	0x00007ca0


	//   ....[37]....
        /*08a0*/ 	.word	0x00007cc0


	//   ....[38]....
        /*08a4*/ 	.word	0x000087e0


	//   ....[39]....
        /*08a8*/ 	.word	0x00008800


	//   ....[40]....
        /*08ac*/ 	.word	0x0000a0b0


	//   ....[41]....
        /*08b0*/ 	.word	0x0000a0c0


	//   ....[42]....
        /*08b4*/ 	.word	0x0000a200


	//   ....[43]....
        /*08b8*/ 	.word	0x0000a210


	//   ....[44]....
        /*08bc*/ 	.word	0x0000afc0


	//   ....[45]....
        /*08c0*/ 	.word	0x0000afe0


	//   ....[46]....
        /*08c4*/ 	.word	0x0000b0d0


	//   ....[47]....
        /*08c8*/ 	.word	0x0000b0e0


	//   ....[48]....
        /*08cc*/ 	.word	0x0000b2e0


	//   ....[49]....
        /*08d0*/ 	.word	0x0000b300


	//   ....[50]....
        /*08d4*/ 	.word	0x0000b900


	//   ....[51]....
        /*08d8*/ 	.word	0x0000b920


	//   ....[52]....
        /*08dc*/ 	.word	0x0000cf60


	//   ....[53]....
        /*08e0*/ 	.word	0x0000cf70


	//   ....[54]....
        /*08e4*/ 	.word	0x0000d140


	//   ....[55]....
        /*08e8*/ 	.word	0x0000d150


	//   ....[56]....
        /*08ec*/ 	.word	0x0000df30


	//   ....[57]....
        /*08f0*/ 	.word	0x0000df40


	//   ....[58]....
        /*08f4*/ 	.word	0x0000e000


	//   ....[59]....
        /*08f8*/ 	.word	0x0000e030


	//   ....[60]....
        /*08fc*/ 	.word	0x0000e210


	//   ....[61]....
        /*0900*/ 	.word	0x0000e830


	//   ....[62]....
        /*0904*/ 	.word	0x0000eba0


	//   ....[63]....
        /*0908*/ 	.word	0x0000ebc0


	//   ....[64]....
        /*090c*/ 	.word	0x0000f6e0


	//   ....[65]....
        /*0910*/ 	.word	0x0000f700


	//   ....[66]....
        /*0914*/ 	.word	0x00010930


	//   ....[67]....
        /*0918*/ 	.word	0x00010940


	//   ....[68]....
        /*091c*/ 	.word	0x00010970


	//   ....[69]....
        /*0920*/ 	.word	0x00010980


	//   ....[70]....
        /*0924*/ 	.word	0x00012380


	//   ....[71]....
        /*0928*/ 	.word	0x00012390


	//   ....[72]....
        /*092c*/ 	.word	0x000123b0


	//   ....[73]....
        /*0930*/ 	.word	0x000123c0


	//   ....[74]....
        /*0934*/ 	.word	0x000123d0


	//   ....[75]....
        /*0938*/ 	.word	0x000123e0


	//   ....[76]....
        /*093c*/ 	.word	0x000126c0


	//   ....[77]....
        /*0940*/ 	.word	0x000126f0


	//   ....[78]....
        /*0944*/ 	.word	0x000128b0


	//   ....[79]....
        /*0948*/ 	.word	0x000128e0


	//   ....[80]....
        /*094c*/ 	.word	0x00012aa0


	//   ....[81]....
        /*0950*/ 	.word	0x00012ac0


	//   ....[82]....
        /*0954*/ 	.word	0x000131e0


	//   ....[83]....
        /*0958*/ 	.word	0x00013200


	//   ....[84]....
        /*095c*/ 	.word	0x000133b0


	//   ....[85]....
        /*0960*/ 	.word	0x000133e0


	//   ....[86]....
        /*0964*/ 	.word	0x00013570


	//   ....[87]....
        /*0968*/ 	.word	0x000135a0


	//   ....[88]....
        /*096c*/ 	.word	0x00013730


	//   ....[89]....
        /*0970*/ 	.word	0x00013750


	//   ....[90]....
        /*0974*/ 	.word	0x00013900


	//   ....[91]....
        /*0978*/ 	.word	0x00013940


	//   ....[92]....
        /*097c*/ 	.word	0x00013980


	//   ....[93]....
        /*0980*/ 	.word	0x000139c0


	//   ....[94]....
        /*0984*/ 	.word	0x00013a10


	//   ....[95]....
        /*0988*/ 	.word	0x00013a50


	//   ....[96]....
        /*098c*/ 	.word	0x00013a90


	//   ....[97]....
        /*0990*/ 	.word	0x00013ad0


	//----- nvinfo : EIATTR_EXIT_INSTR_OFFSETS
	.align		4
.L_204:
        /*0994*/ 	.byte	0x04, 0x1c
        /*0996*/ 	.short	(.L_206 - .L_205)


	//   ....[0]....
.L_205:
        /*0998*/ 	.word	0x00000040


	//   ....[1]....
        /*099c*/ 	.word	0x00012ad0


	//   ....[2]....
        /*09a0*/ 	.word	0x00012c10


	//   ....[3]....
        /*09a4*/ 	.word	0x00012c70


	//   ....[4]....
        /*09a8*/ 	.word	0x00013760


	//   ....[5]....
        /*09ac*/ 	.word	0x00013870


	//   ....[6]....
        /*09b0*/ 	.word	0x000138d0


	//----- nvinfo : EIATTR_CTAIDZ_USED
	.align		4
.L_206:
        /*09b4*/ 	.byte	0x01, 0x04
	.zero		2


	//----- nvinfo : EIATTR_MAX_THREADS
	.align		4
        /*09b8*/ 	.byte	0x04, 0x05
        /*09ba*/ 	.short	(.L_208 - .L_207)
.L_207:
        /*09bc*/ 	.word	0x00000100
        /*09c0*/ 	.word	0x00000001
        /*09c4*/ 	.word	0x00000001


	//----- nvinfo : EIATTR_CRS_STACK_SIZE
	.align		4
.L_208:
        /*09c8*/ 	.byte	0x04, 0x1e
        /*09ca*/ 	.short	(.L_210 - .L_209)
.L_209:
        /*09cc*/ 	.word	0x00000000
.L_210:


//--------------------- .nv.info._ZN7cutlass13device_kernelIN5flash19enable_sm80_to_sm89INS1_16FlashAttnFwdSm80INS1_25CollectiveMainloopFwdSm80ILi8ELi1ELb1EN4cute5tupleIJNS5_1CILi128EEENS7_ILi48EEENS7_ILi256EEEEEELi256ENS_6half_tEfNS_4arch4Sm80ELb0ELb1ELb0ELb1ELb1ELb0ELb1ELb0EEENS1_21CollectiveEpilogueFwdINS6_IJS8_SA_S9_EEENS6_IJNS7_ILi1EEESI_SI_EEESC_SE_Li256ELb1ELb1ELb0ELb0EEENS1_19SingleTileSchedulerILb1ELb0ELb1ELi128EEEEEEEEEvNT_6ParamsE --------------------------
	.section	.nv.info._ZN7cutlass13device_kernelIN5flash19enable_sm80_to_sm89INS1_16FlashAttnFwdSm80INS1_25CollectiveMainloopFwdSm80ILi8ELi1ELb1EN4cute5tupleIJNS5_1CILi128EEENS7_ILi48EEENS7_ILi256EEEEEELi256ENS_6half_tEfNS_4arch4Sm80ELb0ELb1ELb0ELb1ELb1ELb0ELb1ELb0EEENS1_21CollectiveEpilogueFwdINS6_IJS8_SA_S9_EEENS6_IJNS7_ILi1EEESI_SI_EEESC_SE_Li256ELb1ELb1ELb0ELb0EEENS1_19SingleTileSchedulerILb1ELb0ELb1ELi128EEEEEEEEEvNT_6ParamsE,"",@"SHT_CUDA_INFO"
	.sectionflags	@""
	.align	4


	//----- nvinfo : EIATTR_CUDA_API_VERSION
	.align		4
        /*0000*/ 	.byte	0x04, 0x37
        /*0002*/ 	.short	(.L_212 - .L_211)
.L_211:
        /*0004*/ 	.word	0x00000082


	//----- nvinfo : EIATTR_SW2861232_WAR
	.align		4
.L_212:
        /*0008*/ 	.byte	0x01, 0x35
	.zero		2


	//----- nvinfo : EIATTR_PARAM_CBANK
	.align		4
        /*000c*/ 	.byte	0x04, 0x0a
        /*000e*/ 	.short	(.L_214 - .L_213)
	.align		4
.L_213:
        /*0010*/ 	.word	index@(.nv.constant0._ZN7cutlass13device_kernelIN5flash19enable_sm80_to_sm89INS1_16FlashAttnFwdSm80INS1_25CollectiveMainloopFwdSm80ILi8ELi1ELb1EN4cute5tupleIJNS5_1CILi128EEENS7_ILi48EEENS7_ILi256EEEEEELi256ENS_6half_tEfNS_4arch4Sm80ELb0ELb1ELb0ELb1ELb1ELb0ELb1ELb0EEENS1_21CollectiveEpilogueFwdINS6_IJS8_SA_S9_EEENS6_IJNS7_ILi1EEESI_SI_EEESC_SE_Li256ELb1ELb1ELb0ELb0EEENS1_19SingleTileSchedulerILb1ELb0ELb1ELi128EEEEEEEEEvNT_6ParamsE)
        /*0014*/ 	.short	0x0160
        /*0016*/ 	.short	0x0418


	//----- nvinfo : EIATTR_CBANK_PARAM_SIZE
	.align		4
.L_214:
        /*0018*/ 	.byte	0x03, 0x19
        /*001a*/ 	.short	0x0418


	//----- nvinfo : EIATTR_KPARAM_INFO
	.align		4
        /*001c*/ 	.byte	0x04, 0x17
        /*001e*/ 	.short	(.L_216 - .L_215)
.L_215:
        /*0020*/ 	.word	0x00000000
        /*0024*/ 	.short	0x0000
        /*0026*/ 	.short	0x0000
        /*0028*/ 	.byte	0x00, 0xf0, 0x61, 0x10


	//----- nvinfo : EIATTR_MAXREG_COUNT
	.align		4
.L_216:
        /*002c*/ 	.byte	0x03, 0x1b
        /*002e*/ 	.short	0x00ff


	//----- nvinfo : EIATTR_NUM_BARRIERS
	.align		4
        /*0030*/ 	.byte	0x02, 0x4c
        /*0032*/ 	.byte	0x02
	.zero		1


	//----- nvinfo : EIATTR_ANNOTATIONS
	.align		4
        /*0034*/ 	.byte	0x04, 0x55
        /*0036*/ 	.short	(.L_218 - .L_217)


	//   ....[0]....
.L_217:
        /* <DEDUP_REMOVED lines=102> */


	//----- nvinfo : EIATTR_MERCURY_ISA_VERSION
	.align		4
.L_218:
        /*0680*/ 	.byte	0x03, 0x5f
        /*0682*/ 	.short	0x0000


	//----- nvinfo : EIATTR_COOP_GROUP_MASK_REGIDS
	.align		4
        /*0684*/ 	.byte	0x04, 0x29
        /*0686*/ 	.short	(.L_220 - .L_219)


	//   ....[0]....
.L_219:
        /*0688*/ 	.word	0xffffffff


	//   ....[1]....
        /*068c*/ 	.word	0xffffffff


	//   ....[2]....
        /*0690*/ 	.word	0xffffffff


	//   ....[3]....
        /*0694*/ 	.word	0xffffffff


	//   ....[4]....
        /*0698*/ 	.word	0xffffffff


	//   ....[5]....
        /*069c*/ 	.word	0xffffffff


	//   ....[6]....
        /*06a0*/ 	.word	0xffffffff


	//   ....[7]....
        /*06a4*/ 	.word	0xffffffff


	//   ....[8]....
        /*06a8*/ 	.word	0xffffffff


	//   ....[9]....
        /*06ac*/ 	.word	0xffffffff


	//   ....[10]....
        /*06b0*/ 	.word	0xffffffff


	//   ....[11]....
        /*06b4*/ 	.word	0xffffffff


	//   ....[12]....
        /*06b8*/ 	.word	0xffffffff


	//   ....[13]....
        /*06bc*/ 	.word	0xffffffff


	//   ....[14]....
        /*06c0*/ 	.word	0xffffffff


	//   ....[15]....
        /*06c4*/ 	.word	0xffffffff


	//   ....[16]....
        /*06c8*/ 	.word	0xffffffff


	//   ....[17]....
        /*06cc*/ 	.word	0xffffffff


	//   ....[18]....
        /*06d0*/ 	.word	0xffffffff


	//   ....[19]....
        /*06d4*/ 	.word	0xffffffff


	//   ....[20]....
        /*06d8*/ 	.word	0xffffffff


	//   ....[21]....
        /*06dc*/ 	.word	0xffffffff


	//   ....[22]....
        /*06e0*/ 	.word	0xffffffff


	//   ....[23]....
        /*06e4*/ 	.word	0xffffffff


	//   ....[24]....
        /*06e8*/ 	.word	0xffffffff


	//   ....[25]....
        /*06ec*/ 	.word	0xffffffff


	//   ....[26]....
        /*06f0*/ 	.word	0xffffffff


	//   ....[27]....
        /*06f4*/ 	.word	0xffffffff


	//   ....[28]....
        /*06f8*/ 	.word	0xffffffff


	//   ....[29]....
        /*06fc*/ 	.word	0xffffffff


	//   ....[30]....
        /*0700*/ 	.word	0xffffffff


	//   ....[31]....
        /*0704*/ 	.word	0xffffffff


	//   ....[32]....
        /*0708*/ 	.word	0xffffffff


	//   ....[33]....
        /*070c*/ 	.word	0xffffffff


	//   ....[34]....
        /*0710*/ 	.word	0xffffffff


	//   ....[35]....
        /*0714*/ 	.word	0xffffffff


	//   ....[36]....
        /*0718*/ 	.word	0xffffffff


	//   ....[37]....
        /*071c*/ 	.word	0xffffffff


	//   ....[38]....
        /*0720*/ 	.word	0xffffffff


	//   ....[39]....
        /*0724*/ 	.word	0xffffffff


	//   ....[40]....
        /*0728*/ 	.word	0xffffffff


	//   ....[41]....
        /*072c*/ 	.word	0xffffffff


	//   ....[42]....
        /*0730*/ 	.word	0xffffffff


	//   ....[43]....
        /*0734*/ 	.word	0xffffffff


	//   ....[44]....
        /*0738*/ 	.word	0xffffffff


	//   ....[45]....
        /*073c*/ 	.word	0xffffffff


	//   ....[46]....
        /*0740*/ 	.word	0xffffffff


	//   ....[47]....
        /*0744*/ 	.word	0xffffffff


	//   ....[48]....
        /*0748*/ 	.word	0xffffffff


	//   ....[49]....
        /*074c*/ 	.word	0xffffffff


	//   ....[50]....
        /*0750*/ 	.word	0xffffffff


	//   ....[51]....
        /*0754*/ 	.word	0xffffffff


	//   ....[52]....
        /*0758*/ 	.word	0xffffffff


	//   ....[53]....
        /*075c*/ 	.word	0xffffffff


	//   ....[54]....
        /*0760*/ 	.word	0xffffffff


	//   ....[55]....
        /*0764*/ 	.word	0xffffffff


	//   ....[56]....
        /*0768*/ 	.word	0xffffffff


	//   ....[57]....
        /*076c*/ 	.word	0xffffffff


	//   ....[58]....
        /*0770*/ 	.word	0xffffffff


	//   ....[59]....
        /*0774*/ 	.word	0xffffffff


	//   ....[60]....
        /*0778*/ 	.word	0xffffffff


	//   ....[61]....
        /*077c*/ 	.word	0xffffffff


	//   ....[62]....
        /*0780*/ 	.word	0xffffffff


	//   ....[63]....
        /*0784*/ 	.word	0xffffffff


	//   ....[64]....
        /*0788*/ 	.word	0xffffffff


	//   ....[65]....
        /*078c*/ 	.word	0xffffffff


	//   ....[66]....
        /*0790*/ 	.word	0xffffffff


	//   ....[67]....
        /*0794*/ 	.word	0xffffffff


	//   ....[68]....
        /*0798*/ 	.word	0xffffffff


	//   ....[69]....
        /*079c*/ 	.word	0xffffffff


	//   ....[70]....
        /*07a0*/ 	.word	0xffffffff


	//   ....[71]....
        /*07a4*/ 	.word	0xffffffff


	//   ....[72]....
        /*07a8*/ 	.word	0xffffffff


	//   ....[73]....
        /*07ac*/ 	.word	0xffffffff


	//   ....[74]....
        /*07b0*/ 	.word	0xffffffff


	//   ....[75]....
        /*07b4*/ 	.word	0xffffffff


	//   ....[76]....
        /*07b8*/ 	.word	0xffffffff


	//   ....[77]....
        /*07bc*/ 	.word	0xffffffff


	//   ....[78]....
        /*07c0*/ 	.word	0xffffffff


	//   ....[79]....
        /*07c4*/ 	.word	0xffffffff


	//   ....[80]....
        /*07c8*/ 	.word	0xffffffff


	//   ....[81]....
        /*07cc*/ 	.word	0xffffffff


	//   ....[82]....
        /*07d0*/ 	.word	0xffffffff


	//   ....[83]....
        /*07d4*/ 	.word	0xffffffff


	//   ....[84]....
        /*07d8*/ 	.word	0xffffffff


	//   ....[85]....
        /*07dc*/ 	.word	0xffffffff


	//   ....[86]....
        /*07e0*/ 	.word	0xffffffff


	//   ....[87]....
        /*07e4*/ 	.word	0xffffffff


	//   ....[88]....
        /*07e8*/ 	.word	0xffffffff


	//   ....[89]....
        /*07ec*/ 	.word	0xffffffff


	//   ....[90]....
        /*07f0*/ 	.word	0xffffffff


	//   ....[91]....
        /*07f4*/ 	.word	0xffffffff


	//   ....[92]....
        /*07f8*/ 	.word	0xffffffff


	//   ....[93]....
        /*07fc*/ 	.word	0xffffffff


	//   ....[94]....
        /*0800*/ 	.word	0xffffffff


	//   ....[95]....
        /*0804*/ 	.word	0xffffffff


	//   ....[96]....
        /*0808*/ 	.word	0xffffffff


	//   ....[97]....
        /*080c*/ 	.word	0xffffffff


	//   ....[98]....
        /*0810*/ 	.word	0xffffffff


	//----- nvinfo : EIATTR_COOP_GROUP_INSTR_OFFSETS
	.align		4
.L_220:
        /*0814*/ 	.byte	0x04, 0x28
        /*0816*/ 	.short	(.L_222 - .L_221)


	//   ....[0]....
.L_221:
        /*0818*/ 	.word	0x000000a0


	//   ....[1]....
        /*081c*/ 	.word	0x000019c0


	//   ....[2]....
        /*0820*/ 	.word	0x000019f0


	//   ....[3]....
        /*0824*/ 	.word	0x00001b00


	//   ....[4]....
        /*0828*/ 	.word	0x00001b30


	//   ....[5]....
        /*082c*/ 	.word	0x00001d30


	//   ....[6]....
        /*0830*/ 	.word	0x00001d50


	//   ....[7]....
        /*0834*/ 	.word	0x00001d90


	//   ....[8]....
        /*0838*/ 	.word	0x00001dc0


	//   ....[9]....
        /*083c*/ 	.word	0x00001e30


	//   ....[10]....
        /*0840*/ 	.word	0x00001e60


	//   ....[11]....
        /*0844*/ 	.word	0x000021f0


	//   ....[12]....
        /*0848*/ 	.word	0x00002230


	//   ....[13]....
        /*084c*/ 	.word	0x00002310


	//   ....[14]....
        /*0850*/ 	.word	0x00002330


	//   ....[15]....
        /*0854*/ 	.word	0x00002890


	//   ....[16]....
        /*0858*/ 	.word	0x000028a0


	//   ....[17]....
        /*085c*/ 	.word	0x000038c0


	//   ....[18]....
        /*0860*/ 	.word	0x000038d0


	//   ....[19]....
        /*0864*/ 	.word	0x000039e0


	//   ....[20]....
        /*0868*/ 	.word	0x00003a00


	//   ....[21]....
        /*086c*/ 	.word	0x00003cf0


	//   ....[22]....
        /*0870*/ 	.word	0x00003f50


	//   ....[23]....
        /*0874*/ 	.word	0x00004ae0


	//   ....[24]....
        /*0878*/ 	.word	0x00004b30


	//   ....[25]....
        /*087c*/ 	.word	0x00004cd0


	//   ....[26]....
        /*0880*/ 	.word	0x00004d40


	//   ....[27]....
        /*0884*/ 	.word	0x00006860


	//   ....[28]....
        /*0888*/ 	.word	0x00006870


	//   ....[29]....
        /*088c*/ 	.word	0x000069b0


	//   ....[30]....
        /*0890*/ 	.word	0x000069c0


	//   ....[31]....
        /*0894*/ 	.word	0x00007740


	//   ....[32]....
        /*0898*/ 	.word	0x00007760


	//   ....[33]....
        /*089c*/ 	.word	0x00007870


	//   ....[34]....
        /*08a0*/ 	.word	0x00007890


	//   ....[35]....
        /*08a4*/ 	.word	0x00007a90


	//   ....[36]....
        /*08a8*/ 	.word	0x000080b0


	//   ....[37]....
        /*08ac*/ 	.word	0x00008430


	//   ....[38]....
        /*08b0*/ 	.word	0x00008450


	//   ....[39]....
        /*08b4*/ 	.word	0x00008f60


	//   ....[40]....
        /*08b8*/ 	.word	0x00008f80


	//   ....[41]....
        /*08bc*/ 	.word	0x0000a800


	//   ....[42]....
        /*08c0*/ 	.word	0x0000a810


	//   ....[43]....
        /*08c4*/ 	.word	0x0000a950


	//   ....[44]....
        /*08c8*/ 	.word	0x0000a960


	//   ....[45]....
        /*08cc*/ 	.word	0x0000b710


	//   ....[46]....
        /*08d0*/ 	.word	0x0000b730


	//   ....[47]....
        /*08d4*/ 	.word	0x0000b820


	//   ....[48]....
        /*08d8*/ 	.word	0x0000b830


	//   ....[49]....
        /*08dc*/ 	.word	0x0000ba30


	//   ....[50]....
        /*08e0*/ 	.word	0x0000ba50


	//   ....[51]....
        /*08e4*/ 	.word	0x0000c050


	//   ....[52]....
        /*08e8*/ 	.word	0x0000c070


	//   ....[53]....
        /*08ec*/ 	.word	0x0000d6b0


	//   ....[54]....
        /*08f0*/ 	.word	0x0000d6c0


	//   ....[55]....
        /*08f4*/ 	.word	0x0000d890


	//   ....[56]....
        /*08f8*/ 	.word	0x0000d8a0


	//   ....[57]....
        /*08fc*/ 	.word	0x0000e680


	//   ....[58]....
        /*0900*/ 	.word	0x0000e690


	//   ....[59]....
        /*0904*/ 	.word	0x0000e750


	//   ....[60]....
        /*0908*/ 	.word	0x0000e780


	//   ....[61]....
        /*090c*/ 	.word	0x0000e960


	//   ....[62]....
        /*0910*/ 	.word	0x0000ef70


	//   ....[63]....
        /*0914*/ 	.word	0x0000f2d0


	//   ....[64]....
        /*0918*/ 	.word	0x0000f2f0


	//   ....[65]....
        /*091c*/ 	.word	0x0000fe10


	//   ....[66]....
        /*0920*/ 	.word	0x0000fe30


	//   ....[67]....
        /*0924*/ 	.word	0x00011060


	//   ....[68]....
        /*0928*/ 	.word	0x00011070


	//   ....[69]....
        /*092c*/ 	.word	0x000110a0


	//   ....[70]....
        /*0930*/ 	.word	0x000110c0


	//   ....[71]....
        /*0934*/ 	.word	0x00012b20


	//   ....[72]....
        /*0938*/ 	.word	0x00012b60


	//   ....[73]....
        /*093c*/ 	.word	0x00012bc0


	//   ....[74]....
        /*0940*/ 	.word	0x00012bf0


	//   ....[75]....
        /*0944*/ 	.word	0x00012e20


	//   ....[76]....
        /*0948*/ 	.word	0x00012e30


	//   ....[77]....
        /*094c*/ 	.word	0x00013030


	//   ....[78]....
        /*0950*/ 	.word	0x00013060


	//   ....[79]....
        /*0954*/ 	.word	0x00013220


	//   ....[80]....
        /*0958*/ 	.word	0x00013250


	//   ....[81]....
        /*095c*/ 	.word	0x00013410


	//   ....[82]....
        /*0960*/ 	.word	0x00013430


	//   ....[83]....
        /*0964*/ 	.word	0x00013db0


	//   ....[84]....
        /*0968*/ 	.word	0x00013dd0


	//   ....[85]....
        /*096c*/ 	.word	0x00013f90


	//   ....[86]....
        /*0970*/ 	.word	0x00013fc0


	//   ....[87]....
        /*0974*/ 	.word	0x00014150


	//   ....[88]....
        /*0978*/ 	.word	0x00014180


	//   ....[89]....
        /*097c*/ 	.word	0x00014310


	//   ....[90]....
        /*0980*/ 	.word	0x00014330


	//   ....[91]....
        /*0984*/ 	.word	0x00014500


	//   ....[92]....
        /*0988*/ 	.word	0x00014560


	//   ....[93]....
        /*098c*/ 	.word	0x000145c0


	//   ....[94]....
        /*0990*/ 	.word	0x00014620


	//   ....[95]....
        /*0994*/ 	.word	0x00014690


	//   ....[96]....
        /*0998*/ 	.word	0x000146f0


	//   ....[97]....
        /*099c*/ 	.word	0x00014750


	//   ....[98]....
        /*09a0*/ 	.word	0x000147b0


	//----- nvinfo : EIATTR_EXIT_INSTR_OFFSETS
	.align		4
.L_222:
        /*09a4*/ 	.byte	0x04, 0x1c
        /*09a6*/ 	.short	(.L_224 - .L_223)


	//   ....[0]....
.L_223:
        /*09a8*/ 	.word	0x00000450


	//   ....[1]....
        /*09ac*/ 	.word	0x00013440


	//   ....[2]....
        /*09b0*/ 	.word	0x00013580


	//   ....[3]....
        /*09b4*/ 	.word	0x000135e0


	//   ....[4]....
        /*09b8*/ 	.word	0x00014340


	//   ....[5]....
        /*09bc*/ 	.word	0x00014450


	//   ....[6]....
        /*09c0*/ 	.word	0x000144b0


	//----- nvinfo : EIATTR_CTAIDZ_USED
	.align		4
.L_224:
        /*09c4*/ 	.byte	0x01, 0x04
	.zero		2


	//----- nvinfo : EIATTR_MAX_THREADS
	.align		4
        /*09c8*/ 	.byte	0x04, 0x05
        /*09ca*/ 	.short	(.L_226 - .L_225)
.L_225:
        /*09cc*/ 	.word	0x00000100
        /*09d0*/ 	.word	0x00000001
        /*09d4*/ 	.word	0x00000001


	//----- nvinfo : EIATTR_CRS_STACK_SIZE
	.align		4
.L_226:
        /*09d8*/ 	.byte	0x04, 0x1e
        /*09da*/ 	.short	(.L_228 - .L_227)
.L_227:
        /*09dc*/ 	.word	0x00000000
.L_228:


//--------------------- .nv.info._ZN7cutlass13device_kernelIN5flash19enable_sm80_to_sm89INS1_16FlashAttnFwdSm80INS1_25CollectiveMainloopFwdSm80ILi8ELi1ELb0EN4cute5tupleIJNS5_1CILi128EEENS7_ILi32EEENS7_ILi256EEEEEELi256ENS_6half_tEfNS_4arch4Sm80ELb0ELb1ELb0ELb1ELb1ELb1ELb1ELb0EEENS1_21CollectiveEpilogueFwdINS6_IJS8_SA_S9_EEENS6_IJNS7_ILi1EEESI_SI_EEESC_SE_Li256ELb1ELb1ELb0ELb0EEENS1_19SingleTileSchedulerILb1ELb0ELb1ELi128EEEEEEEEEvNT_6ParamsE --------------------------
	.section	.nv.info._ZN7cutlass13device_kernelIN5flash19enable_sm80_to_sm89INS1_16FlashAttnFwdSm80INS1_25CollectiveMainloopFwdSm80ILi8ELi1ELb0EN4cute5tupleIJNS5_1CILi128EEENS7_ILi32EEENS7_ILi256EEEEEELi256ENS_6half_tEfNS_4arch4Sm80ELb0ELb1ELb0ELb1ELb1ELb1ELb1ELb0EEENS1_21CollectiveEpilogueFwdINS6_IJS8_SA_S9_EEENS6_IJNS7_ILi1EEESI_SI_EEESC_SE_Li256ELb1ELb1ELb0ELb0EEENS1_19SingleTileSchedulerILb1ELb0ELb1ELi128EEEEEEEEEvNT_6ParamsE,"",@"SHT_CUDA_INFO"
	.sectionflags	@""
	.align	4


	//----- nvinfo : EIATTR_CUDA_API_VERSION
	.align		4
        /*0000*/ 	.byte	0x04, 0x37
        /*0002*/ 	.short	(.L_230 - .L_229)
.L_229:
        /*0004*/ 	.word	0x00000082


	//----- nvinfo : EIATTR_SW2861232_WAR
	.align		4
.L_230:
        /*0008*/ 	.byte	0x01, 0x35
	.zero		2


	//----- nvinfo : EIATTR_PARAM_CBANK
	.align		4
        /*000c*/ 	.byte	0x04, 0x0a
        /*000e*/ 	.short	(.L_232 - .L_231)
	.align		4
.L_231:
        /*0010*/ 	.word	index@(.nv.constant0._ZN7cutlass13device_kernelIN5flash19enable_sm80_to_sm89INS1_16FlashAttnFwdSm80INS1_25CollectiveMainloopFwdSm80ILi8ELi1ELb0EN4cute5tupleIJNS5_1CILi128EEENS7_ILi32EEENS7_ILi256EEEEEELi256ENS_6half_tEfNS_4arch4Sm80ELb0ELb1ELb0ELb1ELb1ELb1ELb1ELb0EEENS1_21CollectiveEpilogueFwdINS6_IJS8_SA_S9_EEENS6_IJNS7_ILi1EEESI_SI_EEESC_SE_Li256ELb1ELb1ELb0ELb0EEENS1_19SingleTileSchedulerILb1ELb0ELb1ELi128EEEEEEEEEvNT_6ParamsE)
        /*0014*/ 	.short	0x0160
        /*0016*/ 	.short	0x0418


	//----- nvinfo : EIATTR_CBANK_PARAM_SIZE
	.align		4
.L_232:
        /*0018*/ 	.byte	0x03, 0x19
        /*001a*/ 	.short	0x0418


	//----- nvinfo : EIATTR_KPARAM_INFO
	.align		4
        /*001c*/ 	.byte	0x04, 0x17
        /*001e*/ 	.short	(.L_234 - .L_233)
.L_233:
        /*0020*/ 	.word	0x00000000
        /*0024*/ 	.short	0x0000
        /*0026*/ 	.short	0x0000
        /*0028*/ 	.byte	0x00, 0xf0, 0x61, 0x10


	//----- nvinfo : EIATTR_MAXREG_COUNT
	.align		4
.L_234:
        /*002c*/ 	.byte	0x03, 0x1b
        /*002e*/ 	.short	0x00ff


	//----- nvinfo : EIATTR_NUM_BARRIERS
	.align		4
        /*0030*/ 	.byte	0x02, 0x4c
        /*0032*/ 	.byte	0x02
	.zero		1


	//----- nvinfo : EIATTR_MERCURY_ISA_VERSION
	.align		4
        /*0034*/ 	.byte	0x03, 0x5f
        /*0036*/ 	.short	0x0000


	//----- nvinfo : EIATTR_COOP_GROUP_MASK_REGIDS
	.align		4
        /*0038*/ 	.byte	0x04, 0x29
        /*003a*/ 	.short	(.L_236 - .L_235)


	//   ....[0]....
.L_235:
        /*003c*/ 	.word	0xffffffff


	//   ....[1]....
        /*0040*/ 	.word	0xffffffff


	//   ....[2]....
        /*0044*/ 	.word	0xffffffff


	//   ....[3]....
        /*0048*/ 	.word	0xffffffff


	//   ....[4]....
        /*004c*/ 	.word	0xffffffff


	//   ....[5]....
        /*0050*/ 	.word	0xffffffff


	//   ....[6]....
        /*0054*/ 	.word	0xffffffff


	//   ....[7]....
        /*0058*/ 	.word	0xffffffff


	//   ....[8]....
        /*005c*/ 	.word	0xffffffff


	//   ....[9]....
        /*0060*/ 	.word	0xffffffff


	//   ....[10]....
        /*0064*/ 	.word	0xffffffff


	//   ....[11]....
        /*0068*/ 	.word	0xffffffff


	//   ....[12]....
        /*006c*/ 	.word	0xffffffff


	//   ....[13]....
        /*0070*/ 	.word	0xffffffff


	//   ....[14]....
        /*0074*/ 	.word	0xffffffff


	//   ....[15]....
        /*0078*/ 	.word	0xffffffff


	//   ....[16]....
        /*007c*/ 	.word	0xffffffff


	//   ....[17]....
        /*0080*/ 	.word	0xffffffff


	//   ....[18]....
        /*0084*/ 	.word	0xffffffff


	//   ....[19]....
        /*0088*/ 	.word	0xffffffff


	//   ....[20]....
        /*008c*/ 	.word	0xffffffff


	//   ....[21]....
        /*0090*/ 	.word	0xffffffff


	//   ....[22]....
        /*0094*/ 	.word	0xffffffff


	//   ....[23]....
        /*0098*/ 	.word	0xffffffff


	//   ....[24]....
        /*009c*/ 	.word	0xffffffff


	//   ....[25]....
        /*00a0*/ 	.word	0xffffffff


	//   ....[26]....
        /*00a4*/ 	.word	0xffffffff


	//   ....[27]....
        /*00a8*/ 	.word	0xffffffff


	//   ....[28]....
        /*00ac*/ 	.word	0xffffffff


	//   ....[29]....
        /*00b0*/ 	.word	0xffffffff


	//   ....[30]....
        /*00b4*/ 	.word	0xffffffff


	//   ....[31]....
        /*00b8*/ 	.word	0xffffffff


	//   ....[32]....
        /*00bc*/ 	.word	0xffffffff


	//   ....[33]....
        /*00c0*/ 	.word	0xffffffff


	//   ....[34]....
        /*00c4*/ 	.word	0xffffffff


	//   ....[35]....
        /*00c8*/ 	.word	0xffffffff


	//   ....[36]....
        /*00cc*/ 	.word	0xffffffff


	//   ....[37]....
        /*00d0*/ 	.word	0xffffffff


	//   ....[38]....
        /*00d4*/ 	.word	0xffffffff


	//   ....[39]....
        /*00d8*/ 	.word	0xffffffff


	//   ....[40]....
        /*00dc*/ 	.word	0xffffffff


	//   ....[41]....
        /*00e0*/ 	.word	0xffffffff


	//   ....[42]....
        /*00e4*/ 	.word	0xffffffff


	//   ....[43]....
        /*00e8*/ 	.word	0xffffffff


	//   ....[44]....
        /*00ec*/ 	.word	0xffffffff


	//   ....[45]....
        /*00f0*/ 	.word	0xffffffff


	//   ....[46]....
        /*00f4*/ 	.word	0xffffffff


	//   ....[47]....
        /*00f8*/ 	.word	0xffffffff


	//   ....[48]....
        /*00fc*/ 	.word	0xffffffff


	//   ....[49]....
        /*0100*/ 	.word	0xffffffff


	//   ....[50]....
        /*0104*/ 	.word	0xffffffff


	//   ....[51]....
        /*0108*/ 	.word	0xffffffff


	//   ....[52]....
        /*010c*/ 	.word	0xffffffff


	//   ....[53]....
        /*0110*/ 	.word	0xffffffff


	//   ....[54]....
        /*0114*/ 	.word	0xffffffff


	//   ....[55]....
        /*0118*/ 	.word	0xffffffff


	//   ....[56]....
        /*011c*/ 	.word	0xffffffff


	//   ....[57]....
        /*0120*/ 	.word	0xffffffff


	//   ....[58]....
        /*0124*/ 	.word	0xffffffff


	//   ....[59]....
        /*0128*/ 	.word	0xffffffff


	//   ....[60]....
        /*012c*/ 	.word	0xffffffff


	//   ....[61]....
        /*0130*/ 	.word	0xffffffff


	//   ....[62]....
        /*0134*/ 	.word	0xffffffff


	//   ....[63]....
        /*0138*/ 	.word	0xffffffff


	//   ....[64]....
        /*013c*/ 	.word	0xffffffff


	//   ....[65]....
        /*0140*/ 	.word	0xffffffff


	//   ....[66]....
        /*0144*/ 	.word	0xffffffff


	//   ....[67]....
        /*0148*/ 	.word	0xffffffff


	//   ....[68]....
        /*014c*/ 	.word	0xffffffff


	//   ....[69]....
        /*0150*/ 	.word	0xffffffff


	//   ....[70]....
        /*0154*/ 	.word	0xffffffff


	//   ....[71]....
        /*0158*/ 	.word	0xffffffff


	//   ....[72]....
        /*015c*/ 	.word	0xffffffff


	//   ....[73]....
        /*0160*/ 	.word	0xffffffff


	//   ....[74]....
        /*0164*/ 	.word	0xffffffff


	//   ....[75]....
        /*0168*/ 	.word	0xffffffff


	//   ....[76]....
        /*016c*/ 	.word	0xffffffff


	//   ....[77]....
        /*0170*/ 	.word	0xffffffff


	//   ....[78]....
        /*0174*/ 	.word	0xffffffff


	//   ....[79]....
        /*0178*/ 	.word	0xffffffff


	//   ....[80]....
        /*017c*/ 	.word	0xffffffff


	//   ....[81]....
        /*0180*/ 	.word	0xffffffff


	//   ....[82]....
        /*0184*/ 	.word	0xffffffff


	//   ....[83]....
        /*0188*/ 	.word	0xffffffff


	//   ....[84]....
        /*018c*/ 	.word	0xffffffff


	//   ....[85]....
        /*0190*/ 	.word	0xffffffff


	//   ....[86]....
        /*0194*/ 	.word	0xffffffff


	//   ....[87]....
        /*0198*/ 	.word	0xffffffff


	//   ....[88]....
        /*019c*/ 	.word	0xffffffff


	//   ....[89]....
        /*01a0*/ 	.word	0xffffffff


	//   ....[90]....
        /*01a4*/ 	.word	0xffffffff


	//   ....[91]....
        /*01a8*/ 	.word	0xffffffff


	//   ....[92]....
        /*01ac*/ 	.word	0xffffffff


	//   ....[93]....
        /*01b0*/ 	.word	0xffffffff


	//   ....[94]....
        /*01b4*/ 	.word	0xffffffff


	//   ....[95]....
        /*01b8*/ 	.word	0xffffffff


	//   ....[96]....
        /*01bc*/ 	.word	0xffffffff


	//   ....[97]....
        /*01c0*/ 	.word	0xffffffff


	//   ....[98]....
        /*01c4*/ 	.word	0xffffffff


	//   ....[99]....
        /*01c8*/ 	.word	0xffffffff


	//   ....[100]....
        /*01cc*/ 	.word	0xffffffff


	//   ....[101]....
        /*01d0*/ 	.word	0xffffffff


	//   ....[102]....
        /*01d4*/ 	.word	0xffffffff


	//   ....[103]....
        /*01d8*/ 	.word	0xffffffff


	//   ....[104]....
        /*01dc*/ 	.word	0xffffffff


	//   ....[105]....
        /*01e0*/ 	.word	0xffffffff


	//   ....[106]....
        /*01e4*/ 	.word	0xffffffff


	//   ....[107]....
        /*01e8*/ 	.word	0xffffffff


	//   ....[108]....
        /*01ec*/ 	.word	0xffffffff


	//   ....[109]....
        /*01f0*/ 	.word	0xffffffff


	//   ....[110]....
        /*01f4*/ 	.word	0xffffffff


	//   ....[111]....
        /*01f8*/ 	.word	0xffffffff


	//   ....[112]....
        /*01fc*/ 	.word	0xffffffff


	//----- nvinfo : EIATTR_COOP_GROUP_INSTR_OFFSETS
	.align		4
.L_236:
        /*0200*/ 	.byte	0x04, 0x28
        /*0202*/ 	.short	(.L_238 - .L_237)


	//   ....[0]....
.L_237:
        /*0204*/ 	.word	0x00000090


	//   ....[1]....
        /*0208*/ 	.word	0x00002380


	//   ....[2]....
        /*020c*/ 	.word	0x00002390


	//   ....[3]....
        /*0210*/ 	.word	0x00003550


	//   ....[4]....
        /*0214*/ 	.word	0x00003560


	//   ....[5]....
        /*0218*/ 	.word	0x00004630


	//   ....[6]....
        /*021c*/ 	.word	0x00004650


	//   ....[7]....
        /*0220*/ 	.word	0x00004a20


	//   ....[8]....
        /*0224*/ 	.word	0x00004a40


	//   ....[9]....
        /*0228*/ 	.word	0x00005b90


	//   ....[10]....
        /*022c*/ 	.word	0x00005bd0


	//   ....[11]....
        /*0230*/ 	.word	0x00005dc0


	//   ....[12]....
        /*0234*/ 	.word	0x00005df0


	//   ....[13]....
        /*0238*/ 	.word	0x00005f70


	//   ....[14]....
        /*023c*/ 	.word	0x00005fa0


	//   ....[15]....
        /*0240*/ 	.word	0x00006120


	//   ....[16]....
        /*0244*/ 	.word	0x00006160


	//   ....[17]....
        /*0248*/ 	.word	0x00006680


	//   ....[18]....
        /*024c*/ 	.word	0x000066c0


	//   ....[19]....
        /*0250*/ 	.word	0x00006ae0


	//   ....[20]....
        /*0254*/ 	.word	0x00006b40


	//   ....[21]....
        /*0258*/ 	.word	0x00006b60


	//   ....[22]....
        /*025c*/ 	.word	0x00006b70


	//   ....[23]....
        /*0260*/ 	.word	0x00006e60


	//   ....[24]....
        /*0264*/ 	.word	0x00006f00


	//   ....[25]....
        /*0268*/ 	.word	0x00006f80


	//   ....[26]....
        /*026c*/ 	.word	0x00006ff0


	//   ....[27]....
        /*0270*/ 	.word	0x00007430


	//   ....[28]....
        /*0274*/ 	.word	0x00007480


	//   ....[29]....
        /*0278*/ 	.word	0x000074c0


	//   ....[30]....
        /*027c*/ 	.word	0x00007500


	//   ....[31]....
        /*0280*/ 	.word	0x00007850


	//   ....[32]....
        /*0284*/ 	.word	0x000078f0


	//   ....[33]....
        /*0288*/ 	.word	0x00007970


	//   ....[34]....
        /*028c*/ 	.word	0x000079e0


	//   ....[35]....
        /*0290*/ 	.word	0x0000afb0


	//   ....[36]....
        /*0294*/ 	.word	0x0000b010


	//   ....[37]....
        /*0298*/ 	.word	0x0000b050


	//   ....[38]....
        /*029c*/ 	.word	0x0000b070


	//   ....[39]....
        /*02a0*/ 	.word	0x0000b230


	//   ....[40]....
        /*02a4*/ 	.word	0x0000b2d0


	//   ....[41]....
        /*02a8*/ 	.word	0x0000b320


	//   ....[42]....
        /*02ac*/ 	.word	0x0000b3a0


	//   ....[43]....
        /*02b0*/ 	.word	0x0000b5f0


	//   ....[44]....
        /*02b4*/ 	.word	0x0000b690


	//   ....[45]....
        /*02b8*/ 	.word	0x0000b710


	//   ....[46]....
        /*02bc*/ 	.word	0x0000b780


	//   ....[47]....
        /*02c0*/ 	.word	0x0000b9c0


	//   ....[48]....
        /*02c4*/ 	.word	0x0000ba10


	//   ....[49]....
        /*02c8*/ 	.word	0x0000ba60


	//   ....[50]....
        /*02cc*/ 	.word	0x0000bad0


	//   ....[51]....
        /*02d0*/ 	.word	0x0000f860


	//   ....[52]....
        /*02d4*/ 	.word	0x0000f890


	//   ....[53]....
        /*02d8*/ 	.word	0x00010440


	//   ....[54]....
        /*02dc*/ 	.word	0x00010450


	//   ....[55]....
        /*02e0*/ 	.word	0x00010760


	//   ....[56]....
        /*02e4*/ 	.word	0x00010a70


	//   ....[57]....
        /*02e8*/ 	.word	0x000110d0


	//   ....[58]....
        /*02ec*/ 	.word	0x00011100


	//   ....[59]....
        /*02f0*/ 	.word	0x00011160


	//   ....[60]....
        /*02f4*/ 	.word	0x00011190


	//   ....[61]....
        /*02f8*/ 	.word	0x00011e40


	//   ....[62]....
        /*02fc*/ 	.word	0x00011e50


	//   ....[63]....
        /*0300*/ 	.word	0x000127f0


	//   ....[64]....
        /*0304*/ 	.word	0x00012800


	//   ....[65]....
        /*0308*/ 	.word	0x00012990


	//   ....[66]....
        /*030c*/ 	.word	0x00012c30


	//   ....[67]....
        /*0310*/ 	.word	0x00013130


	//   ....[68]....
        /*0314*/ 	.word	0x00013280


	//   ....[69]....
        /*0318*/ 	.word	0x00013350


	//   ....[70]....
        /*031c*/ 	.word	0x00013460


	//   ....[71]....
        /*0320*/ 	.word	0x00014b00


	//   ....[72]....
        /*0324*/ 	.word	0x00014b10


	//   ....[73]....
        /*0328*/ 	.word	0x000154b0


	//   ....[74]....
        /*032c*/ 	.word	0x000154c0


	//   ....[75]....
        /*0330*/ 	.word	0x00015700


	//   ....[76]....
        /*0334*/ 	.word	0x00015720


	//   ....[77]....
        /*0338*/ 	.word	0x000157b0


	//   ....[78]....
        /*033c*/ 	.word	0x000157c0


	//   ....[79]....
        /*0340*/ 	.word	0x00016be0


	//   ....[80]....
        /*0344*/ 	.word	0x00016bf0


	//   ....[81]....
        /*0348*/ 	.word	0x000175d0


	//   ....[82]....
        /*034c*/ 	.word	0x000175e0


	//   ....[83]....
        /*0350*/ 	.word	0x00017770


	//   ....[84]....
        /*0354*/ 	.word	0x00017a10


	//   ....[85]....
        /*0358*/ 	.word	0x00017fd0


	//   ....[86]....
        /*035c*/ 	.word	0x00018070


	//   ....[87]....
        /*0360*/ 	.word	0x00018140


	//   ....[88]....
        /*0364*/ 	.word	0x00018250


	//   ....[89]....
        /*0368*/ 	.word	0x000193b0


	//   ....[90]....
        /*036c*/ 	.word	0x000193e0


	//   ....[91]....
        /*0370*/ 	.word	0x00019430


	//   ....[92]....
        /*0374*/ 	.word	0x00019440


	//   ....[93]....
        /*0378*/ 	.word	0x0001aea0


	//   ....[94]....
        /*037c*/ 	.word	0x0001aee0


	//   ....[95]....
        /*0380*/ 	.word	0x0001af20


	//   ....[96]....
        /*0384*/ 	.word	0x0001af50


	//   ....[97]....
        /*0388*/ 	.word	0x0001b190


	//   ....[98]....
        /*038c*/ 	.word	0x0001b1a0


	//   ....[99]....
        /*0390*/ 	.word	0x0001b3a0


	//   ....[100]....
        /*0394*/ 	.word	0x0001b3d0


	//   ....[101]....
        /*0398*/ 	.word	0x0001b590


	//   ....[102]....
        /*039c*/ 	.word	0x0001b5c0


	//   ....[103]....
        /*03a0*/ 	.word	0x0001b780


	//   ....[104]....
        /*03a4*/ 	.word	0x0001b7a0


	//   ....[105]....
        /*03a8*/ 	.word	0x0001c150


	//   ....[106]....
        /*03ac*/ 	.word	0x0001c170


	//   ....[107]....
        /*03b0*/ 	.word	0x0001c300


	//   ....[108]....
        /*03b4*/ 	.word	0x0001c330


	//   ....[109]....
        /*03b8*/ 	.word	0x0001c4c0


	//   ....[110]....
        /*03bc*/ 	.word	0x0001c4f0


	//   ....[111]....
        /*03c0*/ 	.word	0x0001c680


	//   ....[112]....
        /*03c4*/ 	.word	0x0001c6a0


	//----- nvinfo : EIATTR_EXIT_INSTR_OFFSETS
	.align		4
.L_238:
        /*03c8*/ 	.byte	0x04, 0x1c
        /*03ca*/ 	.short	(.L_240 - .L_239)


	//   ....[0]....
.L_239:
        /*03cc*/ 	.word	0x00000440


	//   ....[1]....
        /*03d0*/ 	.word	0x0001b7b0


	//   ....[2]....
        /*03d4*/ 	.word	0x0001b8f0


	//   ....[3]....
        /*03d8*/ 	.word	0x0001b950


	//   ....[4]....
        /*03dc*/ 	.word	0x0001c6b0


	//   ....[5]....
        /*03e0*/ 	.word	0x0001c7c0


	//   ....[6]....
        /*03e4*/ 	.word	0x0001c820


	//----- nvinfo : EIATTR_CTAIDZ_USED
	.align		4
.L_240:
        /*03e8*/ 	.byte	0x01, 0x04
	.zero		2


	//----- nvinfo : EIATTR_MAX_THREADS
	.align		4
        /*03ec*/ 	.byte	0x04, 0x05
        /*03ee*/ 	.short	(.L_242 - .L_241)
.L_241:
        /*03f0*/ 	.word	0x00000100
        /*03f4*/ 	.word	0x00000001
        /*03f8*/ 	.word	0x00000001


	//----- nvinfo : EIATTR_CRS_STACK_SIZE
	.align		4
.L_242:
        /*03fc*/ 	.byte	0x04, 0x1e
        /*03fe*/ 	.short	(.L_244 - .L_243)
.L_243:
        /*0400*/ 	.word	0x00000000
.L_244:


//--------------------- .nv.info._ZN7cutlass13device_kernelIN5flash19enable_sm80_to_sm89INS1_16FlashAttnFwdSm80INS1_25CollectiveMainloopFwdSm80ILi8ELi1ELb1EN4cute5tupleIJNS5_1CILi128EEENS7_ILi64EEENS7_ILi256EEEEEELi256ENS_6half_tEfNS_4arch4Sm80ELb1ELb0ELb0ELb0ELb1ELb0ELb1ELb0EEENS1_21CollectiveEpilogueFwdINS6_IJS8_SA_S9_EEENS6_IJNS7_ILi1EEESI_SI_EEESC_SE_Li256ELb0ELb1ELb0ELb0EEENS1_30DynamicPersistentTileSchedulerILi256ELi256ELb0ELb1ELb0EEEEEEEEEvNT_6ParamsE --------------------------
	.section	.nv.info._ZN7cutlass13device_kernelIN5flash19enable_sm80_to_sm89INS1_16FlashAttnFwdSm80INS1_25CollectiveMainloopFwdSm80ILi8ELi1ELb1EN4cute5tupleIJNS5_1CILi128EEENS7_ILi64EEENS7_ILi256EEEEEELi256ENS_6half_tEfNS_4arch4Sm80ELb1ELb0ELb0ELb0ELb1ELb0ELb1ELb0EEENS1_21CollectiveEpilogueFwdINS6_IJS8_SA_S9_EEENS6_IJNS7_ILi1EEESI_SI_EEESC_SE_Li256ELb0ELb1ELb0ELb0EEENS1_30DynamicPersistentTileSchedulerILi256ELi256ELb0ELb1ELb0EEEEEEEEEvNT_6ParamsE,"",@"SHT_CUDA_INFO"
	.sectionflags	@""
	.align	4


	//----- nvinfo : EIATTR_CUDA_API_VERSION
	.align		4
        /*0000*/ 	.byte	0x04, 0x37
        /*0002*/ 	.short	(.L_246 - .L_245)
.L_245:
        /*0004*/ 	.word	0x00000082


	//----- nvinfo : EIATTR_SW2861232_WAR
	.align		4
.L_246:
        /*0008*/ 	.byte	0x01, 0x35
	.zero		2


	//----- nvinfo : EIATTR_PARAM_CBANK
	.align		4
        /*000c*/ 	.byte	0x04, 0x0a
        /*000e*/ 	.short	(.L_248 - .L_247)
	.align		4
.L_247:
        /*0010*/ 	.word	index@(.nv.constant0._ZN7cutlass13device_kernelIN5flash19enable_sm80_to_sm89INS1_16FlashAttnFwdSm80INS1_25CollectiveMainloopFwdSm80ILi8ELi1ELb1EN4cute5tupleIJNS5_1CILi128EEENS7_ILi64EEENS7_ILi256EEEEEELi256ENS_6half_tEfNS_4arch4Sm80ELb1ELb0ELb0ELb0ELb1ELb0ELb1ELb0EEENS1_21CollectiveEpilogueFwdINS6_IJS8_SA_S9_EEENS6_IJNS7_ILi1EEESI_SI_EEESC_SE_Li256ELb0ELb1ELb0ELb0EEENS1_30DynamicPersistentTileSchedulerILi256ELi256ELb0ELb1ELb0EEEEEEEEEvNT_6ParamsE)
        /*0014*/ 	.short	0x0160
        /*0016*/ 	.short	0x0428


	//----- nvinfo : EIATTR_CBANK_PARAM_SIZE
	.align		4
.L_248:
        /*0018*/ 	.byte	0x03, 0x19
        /*001a*/ 	.short	0x0428


	//----- nvinfo : EIATTR_KPARAM_INFO
	.align		4
        /*001c*/ 	.byte	0x04, 0x17
        /*001e*/ 	.short	(.L_250 - .L_249)
.L_249:
        /*0020*/ 	.word	0x00000000
        /*0024*/ 	.short	0x0000
        /*0026*/ 	.short	0x0000
        /*0028*/ 	.byte	0x00, 0xf0, 0xa1, 0x10


	//----- nvinfo : EIATTR_MAXREG_COUNT
	.align		4
.L_250:
        /*002c*/ 	.byte	0x03, 0x1b
        /*002e*/ 	.short	0x00ff


	//----- nvinfo : EIATTR_NUM_BARRIERS
	.align		4
        /*0030*/ 	.byte	0x02, 0x4c
        /*0032*/ 	.byte	0x06
	.zero		1


	//----- nvinfo : EIATTR_ANNOTATIONS
	.align		4
        /*0034*/ 	.byte	0x04, 0x55
        /*0036*/ 	.short	(.L_252 - .L_251)


	//   ....[0]....
.L_251:
        /* <DEDUP_REMOVED lines=174> */


	//----- nvinfo : EIATTR_MERCURY_ISA_VERSION
	.align		4
.L_252:
        /*0b08*/ 	.byte	0x03, 0x5f
        /*0b0a*/ 	.short	0x0000


	//----- nvinfo : EIATTR_INT_WARP_WIDE_INSTR_OFFSETS
	.align		4
        /*0b0c*/ 	.byte	0x04, 0x31
        /*0b0e*/ 	.short	(.L_254 - .L_253)


	//   ....[0]....
.L_253:
        /*0b10*/ 	.word	0x0000e110


	//   ....[1]....
        /*0b14*/ 	.word	0x0000e190


	//----- nvinfo : EIATTR_COOP_GROUP_MASK_REGIDS
	.align		4
.L_254:
        /*0b18*/ 	.byte	0x04, 0x29
        /*0b1a*/ 	.short	(.L_256 - .L_255)


	//   ....[0]....
.L_255:
        /*0b1c*/ 	.word	0xffffffff


	//   ....[1]....
        /*0b20*/ 	.word	0xffffffff


	//   ....[2]....
        /*0b24*/ 	.word	0xffffffff


	//   ....[3]....
        /*0b28*/ 	.word	0xffffffff


	//   ....[4]....
        /*0b2c*/ 	.word	0xffffffff


	//   ....[5]....
        /*0b30*/ 	.word	0xffffffff


	//   ....[6]....
        /*0b34*/ 	.word	0xffffffff


	//   ....[7]....
        /*0b38*/ 	.word	0xffffffff


	//   ....[8]....
        /*0b3c*/ 	.word	0xffffffff


	//   ....[9]....
        /*0b40*/ 	.word	0xffffffff


	//   ....[10]....
        /*0b44*/ 	.word	0xffffffff


	//   ....[11]....
        /*0b48*/ 	.word	0xffffffff


	//   ....[12]....
        /*0b4c*/ 	.word	0xffffffff


	//   ....[13]....
        /*0b50*/ 	.word	0xffffffff


	//   ....[14]....
        /*0b54*/ 	.word	0xffffffff


	//   ....[15]....
        /*0b58*/ 	.word	0xffffffff


	//   ....[16]....
        /*0b5c*/ 	.word	0xffffffff


	//   ....[17]....
        /*0b60*/ 	.word	0xffffffff


	//   ....[18]....
        /*0b64*/ 	.word	0xffffffff


	//   ....[19]....
        /*0b68*/ 	.word	0xffffffff


	//   ....[20]....
        /*0b6c*/ 	.word	0xffffffff


	//   ....[21]....
        /*0b70*/ 	.word	0xffffffff


	//   ....[22]....
        /*0b74*/ 	.word	0xffffffff


	//   ....[23]....
        /*0b78*/ 	.word	0xffffffff


	//   ....[24]....
        /*0b7c*/ 	.word	0xffffffff


	//   ....[25]....
        /*0b80*/ 	.word	0xffffffff


	//   ....[26]....
        /*0b84*/ 	.word	0xffffffff


	//   ....[27]....
        /*0b88*/ 	.word	0xffffffff


	//   ....[28]....
        /*0b8c*/ 	.word	0xffffffff


	//   ....[29]....
        /*0b90*/ 	.word	0xffffffff


	//   ....[30]....
        /*0b94*/ 	.word	0xffffffff


	//   ....[31]....
        /*0b98*/ 	.word	0xffffffff


	//   ....[32]....
        /*0b9c*/ 	.word	0xffffffff


	//   ....[33]....
        /*0ba0*/ 	.word	0xffffffff


	//   ....[34]....
        /*0ba4*/ 	.word	0xffffffff


	//   ....[35]....
        /*0ba8*/ 	.word	0xffffffff


	//   ....[36]....
        /*0bac*/ 	.word	0xffffffff


	//   ....[37]....
        /*0bb0*/ 	.word	0xffffffff


	//   ....[38]....
        /*0bb4*/ 	.word	0xffffffff


	//   ....[39]....
        /*0bb8*/ 	.word	0xffffffff


	//   ....[40]....
        /*0bbc*/ 	.word	0xffffffff


	//   ....[41]....
        /*0bc0*/ 	.word	0xffffffff


	//   ....[42]....
        /*0bc4*/ 	.word	0xffffffff


	//   ....[43]....
        /*0bc8*/ 	.word	0xffffffff


	//   ....[44]....
        /*0bcc*/ 	.word	0xffffffff


	//   ....[45]....
        /*0bd0*/ 	.word	0xffffffff


	//   ....[46]....
        /*0bd4*/ 	.word	0xffffffff


	//   ....[47]....
        /*0bd8*/ 	.word	0xffffffff


	//   ....[48]....
        /*0bdc*/ 	.word	0xffffffff


	//   ....[49]....
        /*0be0*/ 	.word	0xffffffff


	//   ....[50]....
        /*0be4*/ 	.word	0xffffffff


	//   ....[51]....
        /*0be8*/ 	.word	0xffffffff


	//   ....[52]....
        /*0bec*/ 	.word	0xffffffff


	//   ....[53]....
        /*0bf0*/ 	.word	0xffffffff


	//   ....[54]....
        /*0bf4*/ 	.word	0xffffffff


	//   ....[55]....
        /*0bf8*/ 	.word	0xffffffff


	//   ....[56]....
        /*0bfc*/ 	.word	0xffffffff


	//   ....[57]....
        /*0c00*/ 	.word	0xffffffff


	//   ....[58]....
        /*0c04*/ 	.word	0xffffffff


	//   ....[59]....
        /*0c08*/ 	.word	0xffffffff


	//   ....[60]....
        /*0c0c*/ 	.word	0xffffffff


	//   ....[61]....
        /*0c10*/ 	.word	0xffffffff


	//   ....[62]....
        /*0c14*/ 	.word	0xffffffff


	//   ....[63]....
        /*0c18*/ 	.word	0xffffffff


	//   ....[64]....
        /*0c1c*/ 	.word	0xffffffff


	//   ....[65]....
        /*0c20*/ 	.word	0xffffffff


	//   ....[66]....
        /*0c24*/ 	.word	0xffffffff


	//   ....[67]....
        /*0c28*/ 	.word	0xffffffff


	//   ....[68]....
        /*0c2c*/ 	.word	0xffffffff


	//   ....[69]....
        /*0c30*/ 	.word	0xffffffff


	//   ....[70]....
        /*0c34*/ 	.word	0xffffffff


	//   ....[71]....
        /*0c38*/ 	.word	0xffffffff


	//   ....[72]....
        /*0c3c*/ 	.word	0xffffffff


	//   ....[73]....
        /*0c40*/ 	.word	0xffffffff


	//   ....[74]....
        /*0c44*/ 	.word	0xffffffff


	//   ....[75]....
        /*0c48*/ 	.word	0xffffffff


	//   ....[76]....
        /*0c4c*/ 	.word	0xffffffff


	//   ....[77]....
        /*0c50*/ 	.word	0xffffffff


	//   ....[78]....
        /*0c54*/ 	.word	0xffffffff


	//   ....[79]....
        /*0c58*/ 	.word	0xffffffff


	//   ....[80]....
        /*0c5c*/ 	.word	0xffffffff


	//   ....[81]....
        /*0c60*/ 	.word	0xffffffff


	//   ....[82]....
        /*0c64*/ 	.word	0xffffffff


	//   ....[83]....
        /*0c68*/ 	.word	0xffffffff


	//   ....[84]....
        /*0c6c*/ 	.word	0xffffffff


	//   ....[85]....
        /*0c70*/ 	.word	0xffffffff


	//   ....[86]....
        /*0c74*/ 	.word	0xffffffff


	//   ....[87]....
        /*0c78*/ 	.word	0xffffffff


	//   ....[88]....
        /*0c7c*/ 	.word	0xffffffff


	//   ....[89]....
        /*0c80*/ 	.word	0xffffffff


	//   ....[90]....
        /*0c84*/ 	.word	0xffffffff


	//   ....[91]....
        /*0c88*/ 	.word	0xffffffff


	//   ....[92]....
        /*0c8c*/ 	.word	0xffffffff


	//   ....[93]....
        /*0c90*/ 	.word	0xffffffff


	//   ....[94]....
        /*0c94*/ 	.word	0xffffffff


	//   ....[95]....
        /*0c98*/ 	.word	0xffffffff


	//   ....[96]....
        /*0c9c*/ 	.word	0xffffffff


	//   ....[97]....
        /*0ca0*/ 	.word	0xffffffff


	//   ....[98]....
        /*0ca4*/ 	.word	0xffffffff


	//   ....[99]....
        /*0ca8*/ 	.word	0xffffffff


	//   ....[100]....
        /*0cac*/ 	.word	0xffffffff


	//   ....[101]....
        /*0cb0*/ 	.word	0xffffffff


	//   ....[102]....
        /*0cb4*/ 	.word	0xffffffff


	//   ....[103]....
        /*0cb8*/ 	.word	0xffffffff


	//   ....[104]....
        /*0cbc*/ 	.word	0xffffffff


	//   ....[105]....
        /*0cc0*/ 	.word	0xffffffff


	//   ....[106]....
        /*0cc4*/ 	.word	0xffffffff


	//   ....[107]....
        /*0cc8*/ 	.word	0xffffffff


	//   ....[108]....
        /*0ccc*/ 	.word	0xffffffff


	//   ....[109]....
        /*0cd0*/ 	.word	0xffffffff


	//   ....[110]....
        /*0cd4*/ 	.word	0xffffffff


	//   ....[111]....
        /*0cd8*/ 	.word	0xffffffff


	//   ....[112]....
        /*0cdc*/ 	.word	0xffffffff


	//   ....[113]....
        /*0ce0*/ 	.word	0xffffffff


	//   ....[114]....
        /*0ce4*/ 	.word	0xffffffff


	//   ....[115]....
        /*0ce8*/ 	.word	0xffffffff


	//   ....[116]....
        /*0cec*/ 	.word	0xffffffff


	//   ....[117]....
        /*0cf0*/ 	.word	0xffffffff


	//   ....[118]....
        /*0cf4*/ 	.word	0xffffffff


	//   ....[119]....
        /*0cf8*/ 	.word	0xffffffff


	//   ....[120]....
        /*0cfc*/ 	.word	0xffffffff


	//   ....[121]....
        /*0d00*/ 	.word	0xffffffff


	//   ....[122]....
        /*0d04*/ 	.word	0xffffffff


	//   ....[123]....
        /*0d08*/ 	.word	0xffffffff


	//   ....[124]....
        /*0d0c*/ 	.word	0xffffffff


	//----- nvinfo : EIATTR_COOP_GROUP_INSTR_OFFSETS
	.align		4
.L_256:
        /*0d10*/ 	.byte	0x04, 0x28
        /*0d12*/ 	.short	(.L_258 - .L_257)


	//   ....[0]....
.L_257:
        /*0d14*/ 	.word	0x00000050


	//   ....[1]....
        /*0d18*/ 	.word	0x000017d0


	//   ....[2]....
        /*0d1c*/ 	.word	0x00001800


	//   ....[3]....
        /*0d20*/ 	.word	0x00001830


	//   ....[4]....
        /*0d24*/ 	.word	0x00001850


	//   ....[5]....
        /*0d28*/ 	.word	0x00001a20


	//   ....[6]....
        /*0d2c*/ 	.word	0x00001a40


	//   ....[7]....
        /*0d30*/ 	.word	0x00001b70


	//   ....[8]....
        /*0d34*/ 	.word	0x00001b90


	//   ....[9]....
        /*0d38*/ 	.word	0x00001db0


	//   ....[10]....
        /*0d3c*/ 	.word	0x00001dd0


	//   ....[11]....
        /*0d40*/ 	.word	0x00001e20


	//   ....[12]....
        /*0d44*/ 	.word	0x00001e80


	//   ....[13]....
        /*0d48*/ 	.word	0x00002480


	//   ....[14]....
        /*0d4c*/ 	.word	0x00002490


	//   ....[15]....
        /*0d50*/ 	.word	0x000024a0


	//   ....[16]....
        /*0d54*/ 	.word	0x000024b0


	//   ....[17]....
        /*0d58*/ 	.word	0x00003570


	//   ....[18]....
        /*0d5c*/ 	.word	0x000035e0


	//   ....[19]....
        /*0d60*/ 	.word	0x00003700


	//   ....[20]....
        /*0d64*/ 	.word	0x00003740


	//   ....[21]....
        /*0d68*/ 	.word	0x00003a50


	//   ....[22]....
        /*0d6c*/ 	.word	0x00003c90


	//   ....[23]....
        /*0d70*/ 	.word	0x00004090


	//   ....[24]....
        /*0d74*/ 	.word	0x000040b0


	//   ....[25]....
        /*0d78*/ 	.word	0x000040d0


	//   ....[26]....
        /*0d7c*/ 	.word	0x000040f0


	//   ....[27]....
        /*0d80*/ 	.word	0x00005ce0


	//   ....[28]....
        /*0d84*/ 	.word	0x00005d50


	//   ....[29]....
        /*0d88*/ 	.word	0x00005e50


	//   ....[30]....
        /*0d8c*/ 	.word	0x00005e80


	//   ....[31]....
        /*0d90*/ 	.word	0x00007040


	//   ....[32]....
        /*0d94*/ 	.word	0x000070b0


	//   ....[33]....
        /*0d98*/ 	.word	0x000071b0


	//   ....[34]....
        /*0d9c*/ 	.word	0x000071e0


	//   ....[35]....
        /*0da0*/ 	.word	0x00007520


	//   ....[36]....
        /*0da4*/ 	.word	0x00007750


	//   ....[37]....
        /*0da8*/ 	.word	0x00007a70


	//   ....[38]....
        /*0dac*/ 	.word	0x00007a90


	//   ....[39]....
        /*0db0*/ 	.word	0x00007bb0


	//   ....[40]....
        /*0db4*/ 	.word	0x00007bd0


	//   ....[41]....
        /*0db8*/ 	.word	0x00009ee0


	//   ....[42]....
        /*0dbc*/ 	.word	0x00009f50


	//   ....[43]....
        /*0dc0*/ 	.word	0x00009fa0


	//   ....[44]....
        /*0dc4*/ 	.word	0x00009fd0


	//   ....[45]....
        /*0dc8*/ 	.word	0x0000b340


	//   ....[46]....
        /*0dcc*/ 	.word	0x0000b380


	//   ....[47]....
        /*0dd0*/ 	.word	0x0000b490


	//   ....[48]....
        /*0dd4*/ 	.word	0x0000b4b0


	//   ....[49]....
        /*0dd8*/ 	.word	0x0000b840


	//   ....[50]....
        /*0ddc*/ 	.word	0x0000b860


	//   ....[51]....
        /*0de0*/ 	.word	0x0000b880


	//   ....[52]....
        /*0de4*/ 	.word	0x0000b8a0


	//   ....[53]....
        /*0de8*/ 	.word	0x0000d6c0


	//   ....[54]....
        /*0dec*/ 	.word	0x0000d710


	//   ....[55]....
        /*0df0*/ 	.word	0x0000d730


	//   ....[56]....
        /*0df4*/ 	.word	0x0000d750


	//   ....[57]....
        /*0df8*/ 	.word	0x0000eb70


	//   ....[58]....
        /*0dfc*/ 	.word	0x0000ef20


	//   ....[59]....
        /*0e00*/ 	.word	0x0000ef40


	//   ....[60]....
        /*0e04*/ 	.word	0x0000ef60


	//   ....[61]....
        /*0e08*/ 	.word	0x0000ef80


	//   ....[62]....
        /*0e0c*/ 	.word	0x0000f220


	//   ....[63]....
        /*0e10*/ 	.word	0x0000f240


	//   ....[64]....
        /*0e14*/ 	.word	0x0000f3c0


	//   ....[65]....
        /*0e18*/ 	.word	0x0000f3f0


	//   ....[66]....
        /*0e1c*/ 	.word	0x0000f530


	//   ....[67]....
        /*0e20*/ 	.word	0x0000f560


	//   ....[68]....
        /*0e24*/ 	.word	0x0000f6a0


	//   ....[69]....
        /*0e28*/ 	.word	0x0000f6c0


	//   ....[70]....
        /*0e2c*/ 	.word	0x0000fc90


	//   ....[71]....
        /*0e30*/ 	.word	0x0000fcb0


	//   ....[72]....
        /*0e34*/ 	.word	0x0000ff10


	//   ....[73]....
        /*0e38*/ 	.word	0x0000ff20


	//   ....[74]....
        /*0e3c*/ 	.word	0x00010110


	//   ....[75]....
        /*0e40*/ 	.word	0x00010130


	//   ....[76]....
        /*0e44*/ 	.word	0x00010320


	//   ....[77]....
        /*0e48*/ 	.word	0x00010330


	//   ....[78]....
        /*0e4c*/ 	.word	0x00010590


	//   ....[79]....
        /*0e50*/ 	.word	0x000106a0


	//   ....[80]....
        /*0e54*/ 	.word	0x00010710


	//   ....[81]....
        /*0e58*/ 	.word	0x00010930


	//   ....[82]....
        /*0e5c*/ 	.word	0x000109a0


	//   ....[83]....
        /*0e60*/ 	.word	0x00010a10


	//   ....[84]....
        /*0e64*/ 	.word	0x00010a90


	//   ....[85]....
        /*0e68*/ 	.word	0x00010ed0


	//   ....[86]....
        /*0e6c*/ 	.word	0x00010f20


	//   ....[87]....
        /*0e70*/ 	.word	0x00010f70


	//   ....[88]....
        /*0e74*/ 	.word	0x00010fc0


	//   ....[89]....
        /*0e78*/ 	.word	0x00011030


	//   ....[90]....
        /*0e7c*/ 	.word	0x000110a0


	//   ....[91]....
        /*0e80*/ 	.word	0x000112c0


	//   ....[92]....
        /*0e84*/ 	.word	0x00011330


	//   ....[93]....
        /*0e88*/ 	.word	0x000113a0


	//   ....[94]....
        /*0e8c*/ 	.word	0x00011410


	//   ....[95]....
        /*0e90*/ 	.word	0x00011630


	//   ....[96]....
        /*0e94*/ 	.word	0x000116a0


	//   ....[97]....
        /*0e98*/ 	.word	0x00011710


	//   ....[98]....
        /*0e9c*/ 	.word	0x00011790


	//   ....[99]....
        /*0ea0*/ 	.word	0x00011bd0


	//   ....[100]....
        /*0ea4*/ 	.word	0x00011c10


	//   ....[101]....
        /*0ea8*/ 	.word	0x00011c60


	//   ....[102]....
        /*0eac*/ 	.word	0x00011ca0


	//   ....[103]....
        /*0eb0*/ 	.word	0x00011d00


	//   ....[104]....
        /*0eb4*/ 	.word	0x00011d70


	//   ....[105]....
        /*0eb8*/ 	.word	0x00011de0


	//   ....[106]....
        /*0ebc*/ 	.word	0x00011f90


	//   ....[107]....
        /*0ec0*/ 	.word	0x00012000


	//   ....[108]....
        /*0ec4*/ 	.word	0x00012050


	//   ....[109]....
        /*0ec8*/ 	.word	0x00012090


	//   ....[110]....
        /*0ecc*/ 	.word	0x000120e0


	//   ....[111]....
        /*0ed0*/ 	.word	0x00012120


	//   ....[112]....
        /*0ed4*/ 	.word	0x00012170


	//   ....[113]....
        /*0ed8*/ 	.word	0x000121d0


	//   ....[114]....
        /*0edc*/ 	.word	0x00012220


	//   ....[115]....
        /*0ee0*/ 	.word	0x00012280


	//   ....[116]....
        /*0ee4*/ 	.word	0x000122f0


	//   ....[117]....
        /*0ee8*/ 	.word	0x00012360


	//   ....[118]....
        /*0eec*/ 	.word	0x000123e0


	//   ....[119]....
        /*0ef0*/ 	.word	0x00012450


	//   ....[120]....
        /*0ef4*/ 	.word	0x000124d0


	//   ....[121]....
        /*0ef8*/ 	.word	0x00012550


	//   ....[122]....
        /*0efc*/ 	.word	0x000125d0


	//   ....[123]....
        /*0f00*/ 	.word	0x00012640


	//   ....[124]....
        /*0f04*/ 	.word	0x000126b0


	//----- nvinfo : EIATTR_EXIT_INSTR_OFFSETS
	.align		4
.L_258:
        /*0f08*/ 	.byte	0x04, 0x1c
        /*0f0a*/ 	.short	(.L_260 - .L_259)


	//   ....[0]....
.L_259:
        /*0f0c*/ 	.word	0x000000a0


	//   ....[1]....
        /*0f10*/ 	.word	0x00010650


	//----- nvinfo : EIATTR_MAX_THREADS
	.align		4
.L_260:
        /*0f14*/ 	.byte	0x04, 0x05
        /*0f16*/ 	.short	(.L_262 - .L_261)
.L_261:
        /*0f18*/ 	.word	0x00000100
        /*0f1c*/ 	.word	0x00000001
        /*0f20*/ 	.word	0x00000001


	//----- nvinfo : EIATTR_CRS_STACK_SIZE
	.align		4
.L_262:
        /*0f24*/ 	.byte	0x04, 0x1e
        /*0f26*/ 	.short	(.L_264 - .L_263)
.L_263:
        /*0f28*/ 	.word	0x00000000
.L_264:


//--------------------- .nv.info._ZN7cutlass13device_kernelIN5flash19enable_sm80_to_sm89INS1_16FlashAttnFwdSm80INS1_25CollectiveMainloopFwdSm80ILi8ELi1ELb1EN4cute5tupleIJNS5_1CILi128EEENS7_ILi64EEENS7_ILi256EEEEEELi256ENS_6half_tEfNS_4arch4Sm80ELb1ELb0ELb0ELb1ELb1ELb0ELb1ELb0EEENS1_21CollectiveEpilogueFwdINS6_IJS8_SA_S9_EEENS6_IJNS7_ILi1EEESI_SI_EEESC_SE_Li256ELb1ELb1ELb0ELb0EEENS1_19SingleTileSchedulerILb1ELb0ELb1ELi128EEEEEEEEEvNT_6ParamsE --------------------------
	.section	.nv.info._ZN7cutlass13device_kernelIN5flash19enable_sm80_to_sm89INS1_16FlashAttnFwdSm80INS1_25CollectiveMainloopFwdSm80ILi8ELi1ELb1EN4cute5tupleIJNS5_1CILi128EEENS7_ILi64EEENS7_ILi256EEEEEELi256ENS_6half_tEfNS_4arch4Sm80ELb1ELb0ELb0ELb1ELb1ELb0ELb1ELb0EEENS1_21CollectiveEpilogueFwdINS6_IJS8_SA_S9_EEENS6_IJNS7_ILi1EEESI_SI_EEESC_SE_Li256ELb1ELb1ELb0ELb0EEENS1_19SingleTileSchedulerILb1ELb0ELb1ELi128EEEEEEEEEvNT_6ParamsE,"",@"SHT_CUDA_INFO"
	.sectionflags	@""
	.align	4


	//----- nvinfo : EIATTR_CUDA_API_VERSION
	.align		4
        /*0000*/ 	.byte	0x04, 0x37
        /*0002*/ 	.short	(.L_266 - .L_265)
.L_265:
        /*0004*/ 	.word	0x00000082


	//----- nvinfo : EIATTR_SW2861232_WAR
	.align		4
.L_266:
        /*0008*/ 	.byte	0x01, 0x35
	.zero		2


	//----- nvinfo : EIATTR_PARAM_CBANK
	.align		4
        /*000c*/ 	.byte	0x04, 0x0a
        /*000e*/ 	.short	(.L_268 - .L_267)
	.align		4
.L_267:
        /*0010*/ 	.word	index@(.nv.constant0._ZN7cutlass13device_kernelIN5flash19enable_sm80_to_sm89INS1_16FlashAttnFwdSm80INS1_25CollectiveMainloopFwdSm80ILi8ELi1ELb1EN4cute5tupleIJNS5_1CILi128EEENS7_ILi64EEENS7_ILi256EEEEEELi256ENS_6half_tEfNS_4arch4Sm80ELb1ELb0ELb0ELb1ELb1ELb0ELb1ELb0EEENS1_21CollectiveEpilogueFwdINS6_IJS8_SA_S9_EEENS6_IJNS7_ILi1EEESI_SI_EEESC_SE_Li256ELb1ELb1ELb0ELb0EEENS1_19SingleTileSchedulerILb1ELb0ELb1ELi128EEEEEEEEEvNT_6ParamsE)
        /*0014*/ 	.short	0x0160
        /*0016*/ 	.short	0x0418


	//----- nvinfo : EIATTR_CBANK_PARAM_SIZE
	.align		4
.L_268:
        /*0018*/ 	.byte	0x03, 0x19
        /*001a*/ 	.short	0x0418


	//----- nvinfo : EIATTR_KPARAM_INFO
	.align		4
        /*001c*/ 	.byte	0x04, 0x17
        /*001e*/ 	.short	(.L_270 - .L_269)
.L_269:
        /*0020*/ 	.word	0x00000000
        /*0024*/ 	.short	0x0000
        /*0026*/ 	.short	0x0000
        /*0028*/ 	.byte	0x00, 0xf0, 0x61, 0x10


	//----- nvinfo : EIATTR_MAXREG_COUNT
	.align		4
.L_270:
        /*002c*/ 	.byte	0x03, 0x1b
        /*002e*/ 	.short	0x00ff


	//----- nvinfo : EIATTR_NUM_BARRIERS
	.align		4
        /*0030*/ 	.byte	0x02, 0x4c
        /*0032*/ 	.byte	0x02
	.zero		1


	//----- nvinfo : EIATTR_ANNOTATIONS
	.align		4
        /*0034*/ 	.byte	0x04, 0x55
        /*0036*/ 	.short	(.L_272 - .L_271)


	//   ....[0]....
.L_271:
        /* <DEDUP_REMOVED lines=97> */


	//----- nvinfo : EIATTR_MERCURY_ISA_VERSION
	.align		4
.L_272:
        /*0630*/ 	.byte	0x03, 0x5f
        /*0632*/ 	.short	0x0000


	//----- nvinfo : EIATTR_COOP_GROUP_MASK_REGIDS
	.align		4
        /*0634*/ 	.byte	0x04, 0x29
        /*0636*/ 	.short	(.L_274 - .L_273)


	//   ....[0]....
.L_273:
        /*0638*/ 	.word	0xffffffff


	//   ....[1]....
        /*063c*/ 	.word	0xffffffff


	//   ....[2]....
        /*0640*/ 	.word	0xffffffff


	//   ....[3]....
        /*0644*/ 	.word	0xffffffff


	//   ....[4]....
        /*0648*/ 	.word	0xffffffff


	//   ....[5]....
        /*064c*/ 	.word	0xffffffff


	//   ....[6]....
        /*0650*/ 	.word	0xffffffff


	//   ....[7]....
        /*0654*/ 	.word	0xffffffff


	//   ....[8]....
        /*0658*/ 	.word	0xffffffff


	//   ....[9]....
        /*065c*/ 	.word	0xffffffff


	//   ....[10]....
        /*0660*/ 	.word	0xffffffff


	//   ....[11]....
        /*0664*/ 	.word	0xffffffff


	//   ....[12]....
        /*0668*/ 	.word	0xffffffff


	//   ....[13]....
        /*066c*/ 	.word	0xffffffff


	//   ....[14]....
        /*0670*/ 	.word	0xffffffff


	//   ....[15]....
        /*0674*/ 	.word	0xffffffff


	//   ....[16]....
        /*0678*/ 	.word	0xffffffff


	//   ....[17]....
        /*067c*/ 	.word	0xffffffff


	//   ....[18]....
        /*0680*/ 	.word	0xffffffff


	//   ....[19]....
        /*0684*/ 	.word	0xffffffff


	//   ....[20]....
        /*0688*/ 	.word	0xffffffff


	//   ....[21]....
        /*068c*/ 	.word	0xffffffff


	//   ....[22]....
        /*0690*/ 	.word	0xffffffff


	//   ....[23]....
        /*0694*/ 	.word	0xffffffff


	//   ....[24]....
        /*0698*/ 	.word	0xffffffff


	//   ....[25]....
        /*069c*/ 	.word	0xffffffff


	//   ....[26]....
        /*06a0*/ 	.word	0xffffffff


	//   ....[27]....
        /*06a4*/ 	.word	0xffffffff


	//   ....[28]....
        /*06a8*/ 	.word	0xffffffff


	//   ....[29]....
        /*06ac*/ 	.word	0xffffffff


	//   ....[30]....
        /*06b0*/ 	.word	0xffffffff


	//   ....[31]....
        /*06b4*/ 	.word	0xffffffff


	//   ....[32]....
        /*06b8*/ 	.word	0xffffffff


	//   ....[33]....
        /*06bc*/ 	.word	0xffffffff


	//   ....[34]....
        /*06c0*/ 	.word	0xffffffff


	//   ....[35]....
        /*06c4*/ 	.word	0xffffffff


	//   ....[36]....
        /*06c8*/ 	.word	0xffffffff


	//   ....[37]....
        /*06cc*/ 	.word	0xffffffff


	//   ....[38]....
        /*06d0*/ 	.word	0xffffffff


	//   ....[39]....
        /*06d4*/ 	.word	0xffffffff


	//   ....[40]....
        /*06d8*/ 	.word	0xffffffff


	//   ....[41]....
        /*06dc*/ 	.word	0xffffffff


	//   ....[42]....
        /*06e0*/ 	.word	0xffffffff


	//   ....[43]....
        /*06e4*/ 	.word	0xffffffff


	//   ....[44]....
        /*06e8*/ 	.word	0xffffffff


	//   ....[45]....
        /*06ec*/ 	.word	0xffffffff


	//   ....[46]....
        /*06f0*/ 	.word	0xffffffff


	//   ....[47]....
        /*06f4*/ 	.word	0xffffffff


	//   ....[48]....
        /*06f8*/ 	.word	0xffffffff


	//   ....[49]....
        /*06fc*/ 	.word	0xffffffff


	//   ....[50]....
        /*0700*/ 	.word	0xffffffff


	//   ....[51]....
        /*0704*/ 	.word	0xffffffff


	//   ....[52]....
        /*0708*/ 	.word	0xffffffff


	//   ....[53]....
        /*070c*/ 	.word	0xffffffff


	//   ....[54]....
        /*0710*/ 	.word	0xffffffff


	//   ....[55]....
        /*0714*/ 	.word	0xffffffff


	//   ....[56]....
        /*0718*/ 	.word	0xffffffff


	//   ....[57]....
        /*071c*/ 	.word	0xffffffff


	//   ....[58]....
        /*0720*/ 	.word	0xffffffff


	//   ....[59]....
        /*0724*/ 	.word	0xffffffff


	//   ....[60]....
        /*0728*/ 	.word	0xffffffff


	//   ....[61]....
        /*072c*/ 	.word	0xffffffff


	//   ....[62]....
        /*0730*/ 	.word	0xffffffff


	//   ....[63]....
        /*0734*/ 	.word	0xffffffff


	//   ....[64]....
        /*0738*/ 	.word	0xffffffff


	//   ....[65]....
        /*073c*/ 	.word	0xffffffff


	//   ....[66]....
        /*0740*/ 	.word	0xffffffff


	//   ....[67]....
        /*0744*/ 	.word	0xffffffff


	//   ....[68]....
        /*0748*/ 	.word	0xffffffff


	//   ....[69]....
        /*074c*/ 	.word	0xffffffff


	//   ....[70]....
        /*0750*/ 	.word	0xffffffff


	//   ....[71]....
        /*0754*/ 	.word	0xffffffff


	//   ....[72]....
        /*0758*/ 	.word	0xffffffff


	//   ....[73]....
        /*075c*/ 	.word	0xffffffff


	//   ....[74]....
        /*0760*/ 	.word	0xffffffff


	//   ....[75]....
        /*0764*/ 	.word	0xffffffff


	//   ....[76]....
        /*0768*/ 	.word	0xffffffff


	//----- nvinfo : EIATTR_COOP_GROUP_INSTR_OFFSETS
	.align		4
.L_274:
        /*076c*/ 	.byte	0x04, 0x28
        /*076e*/ 	.short	(.L_276 - .L_275)


	//   ....[0]....
.L_275:
        /*0770*/ 	.word	0x000000a0


	//   ....[1]....
        /*0774*/ 	.word	0x00001600


	//   ....[2]....
        /*0778*/ 	.word	0x00001630


	//   ....[3]....
        /*077c*/ 	.word	0x000016f0


	//   ....[4]....
        /*0780*/ 	.word	0x00001720


	//   ....[5]....
        /*0784*/ 	.word	0x00001860


	//   ....[6]....
        /*0788*/ 	.word	0x00001870


	//   ....[7]....
        /*078c*/ 	.word	0x000019c0


	//   ....[8]....
        /*0790*/ 	.word	0x000019d0


	//   ....[9]....
        /*0794*/ 	.word	0x00001b20


	//   ....[10]....
        /*0798*/ 	.word	0x00001b40


	//   ....[11]....
        /*079c*/ 	.word	0x00001c70


	//   ....[12]....
        /*07a0*/ 	.word	0x00001cc0


	//   ....[13]....
        /*07a4*/ 	.word	0x00001cf0


	//   ....[14]....
        /*07a8*/ 	.word	0x00001d10


	//   ....[15]....
        /*07ac*/ 	.word	0x00001e20


	//   ....[16]....
        /*07b0*/ 	.word	0x00001e50


	//   ....[17]....
        /*07b4*/ 	.word	0x00003720


	//   ....[18]....
        /*07b8*/ 	.word	0x00003730


	//   ....[19]....
        /*07bc*/ 	.word	0x00003810


	//   ....[20]....
        /*07c0*/ 	.word	0x00003830


	//   ....[21]....
        /*07c4*/ 	.word	0x00003c50


	//   ....[22]....
        /*07c8*/ 	.word	0x00003c80


	//   ....[23]....
        /*07cc*/ 	.word	0x00004370


	//   ....[24]....
        /*07d0*/ 	.word	0x000043a0


	//   ....[25]....
        /*07d4*/ 	.word	0x000043c0


	//   ....[26]....
        /*07d8*/ 	.word	0x000043e0


	//   ....[27]....
        /*07dc*/ 	.word	0x00005f90


	//   ....[28]....
        /*07e0*/ 	.word	0x00005fa0


	//   ....[29]....
        /*07e4*/ 	.word	0x00005fb0


	//   ....[30]....
        /*07e8*/ 	.word	0x00005fc0


	//   ....[31]....
        /*07ec*/ 	.word	0x00007210


	//   ....[32]....
        /*07f0*/ 	.word	0x00007220


	//   ....[33]....
        /*07f4*/ 	.word	0x00007230


	//   ....[34]....
        /*07f8*/ 	.word	0x00007240


	//   ....[35]....
        /*07fc*/ 	.word	0x00007680


	//   ....[36]....
        /*0800*/ 	.word	0x00007690


	//   ....[37]....
        /*0804*/ 	.word	0x00007c20


	//   ....[38]....
        /*0808*/ 	.word	0x00007c60


	//   ....[39]....
        /*080c*/ 	.word	0x00008250


	//   ....[40]....
        /*0810*/ 	.word	0x00008350


	//   ....[41]....
        /*0814*/ 	.word	0x00009ff0


	//   ....[42]....
        /*0818*/ 	.word	0x0000a000


	//   ....[43]....
        /*081c*/ 	.word	0x0000a080


	//   ....[44]....
        /*0820*/ 	.word	0x0000a090


	//   ....[45]....
        /*0824*/ 	.word	0x0000a470


	//   ....[46]....
        /*0828*/ 	.word	0x0000a480


	//   ....[47]....
        /*082c*/ 	.word	0x0000a4d0


	//   ....[48]....
        /*0830*/ 	.word	0x0000a4f0


	//   ....[49]....
        /*0834*/ 	.word	0x0000b4d0


	//   ....[50]....
        /*0838*/ 	.word	0x0000b4f0


	//   ....[51]....
        /*083c*/ 	.word	0x0000bb90


	//   ....[52]....
        /*0840*/ 	.word	0x0000bbb0


	//   ....[53]....
        /*0844*/ 	.word	0x0000d3c0


	//   ....[54]....
        /*0848*/ 	.word	0x0000d3d0


	//   ....[55]....
        /*084c*/ 	.word	0x0000d400


	//   ....[56]....
        /*0850*/ 	.word	0x0000d420


	//   ....[57]....
        /*0854*/ 	.word	0x0000eea0


	//   ....[58]....
        /*0858*/ 	.word	0x0000eee0


	//   ....[59]....
        /*085c*/ 	.word	0x0000ef20


	//   ....[60]....
        /*0860*/ 	.word	0x0000ef50


	//   ....[61]....
        /*0864*/ 	.word	0x0000f190


	//   ....[62]....
        /*0868*/ 	.word	0x0000f1a0


	//   ....[63]....
        /*086c*/ 	.word	0x0000f3a0


	//   ....[64]....
        /*0870*/ 	.word	0x0000f3d0


	//   ....[65]....
        /*0874*/ 	.word	0x0000f590


	//   ....[66]....
        /*0878*/ 	.word	0x0000f5c0


	//   ....[67]....
        /*087c*/ 	.word	0x0000f780


	//   ....[68]....
        /*0880*/ 	.word	0x0000f7a0


	//   ....[69]....
        /*0884*/ 	.word	0x00010120


	//   ....[70]....
        /*0888*/ 	.word	0x00010140


	//   ....[71]....
        /*088c*/ 	.word	0x00010300


	//   ....[72]....
        /*0890*/ 	.word	0x00010330


	//   ....[73]....
        /*0894*/ 	.word	0x000104c0


	//   ....[74]....
        /*0898*/ 	.word	0x000104f0


	//   ....[75]....
        /*089c*/ 	.word	0x00010680


	//   ....[76]....
        /*08a0*/ 	.word	0x000106a0


	//----- nvinfo : EIATTR_EXIT_INSTR_OFFSETS
	.align		4
.L_276:
        /*08a4*/ 	.byte	0x04, 0x1c
        /*08a6*/ 	.short	(.L_278 - .L_277)


	//   ....[0]....
.L_277:
        /*08a8*/ 	.word	0x00000450


	//   ....[1]....
        /*08ac*/ 	.word	0x0000f7b0


	//   ....[2]....
        /*08b0*/ 	.word	0x0000f8f0


	//   ....[3]....
        /*08b4*/ 	.word	0x0000f950


	//   ....[4]....
        /*08b8*/ 	.word	0x000106b0


	//   ....[5]....
        /*08bc*/ 	.word	0x000107c0


	//   ....[6]....
        /*08c0*/ 	.word	0x00010820


	//----- nvinfo : EIATTR_CTAIDZ_USED
	.align		4
.L_278:
        /*08c4*/ 	.byte	0x01, 0x04
	.zero		2


	//----- nvinfo : EIATTR_MAX_THREADS
	.align		4
        /*08c8*/ 	.byte	0x04, 0x05
        /*08ca*/ 	.short	(.L_280 - .L_279)
.L_279:
        /*08cc*/ 	.word	0x00000100
        /*08d0*/ 	.word	0x00000001
        /*08d4*/ 	.word	0x00000001


	//----- nvinfo : EIATTR_CRS_STACK_SIZE
	.align		4
.L_280:
        /*08d8*/ 	.byte	0x04, 0x1e
        /*08da*/ 	.short	(.L_282 - .L_281)
.L_281:
        /*08dc*/ 	.word	0x00000000
.L_282:


//--------------------- .nv.info._ZN7cutlass13device_kernelIN5flash19enable_sm80_to_sm89INS1_16FlashAttnFwdSm80INS1_25CollectiveMainloopFwdSm80ILi8ELi1ELb0EN4cute5tupleIJNS5_1CILi128EEENS7_ILi32EEENS7_ILi256EEEEEELi256ENS_6half_tEfNS_4arch4Sm80ELb1ELb0ELb0ELb1ELb1ELb1ELb1ELb0EEENS1_21CollectiveEpilogueFwdINS6_IJS8_SA_S9_EEENS6_IJNS7_ILi1EEESI_SI_EEESC_SE_Li256ELb1ELb1ELb0ELb0EEENS1_19SingleTileSchedulerILb1ELb0ELb1ELi128EEEEEEEEEvNT_6ParamsE --------------------------
	.section	.nv.info._ZN7cutlass13device_kernelIN5flash19enable_sm80_to_sm89INS1_16FlashAttnFwdSm80INS1_25CollectiveMainloopFwdSm80ILi8ELi1ELb0EN4cute5tupleIJNS5_1CILi128EEENS7_ILi32EEENS7_ILi256EEEEEELi256ENS_6half_tEfNS_4arch4Sm80ELb1ELb0ELb0ELb1ELb1ELb1ELb1ELb0EEENS1_21CollectiveEpilogueFwdINS6_IJS8_SA_S9_EEENS6_IJNS7_ILi1EEESI_SI_EEESC_SE_Li256ELb1ELb1ELb0ELb0EEENS1_19SingleTileSchedulerILb1ELb0ELb1ELi128EEEEEEEEEvNT_6ParamsE,"",@"SHT_CUDA_INFO"
	.sectionflags	@""
	.align	4


	//----- nvinfo : EIATTR_CUDA_API_VERSION
	.align		4
        /*0000*/ 	.byte	0x04, 0x37
        /*0002*/ 	.short	(.L_284 - .L_283)
.L_283:
        /*0004*/ 	.word	0x00000082


	//----- nvinfo : EIATTR_SW2861232_WAR
	.align		4
.L_284:
        /*0008*/ 	.byte	0x01, 0x35
	.zero		2


	//----- nvinfo : EIATTR_PARAM_CBANK
	.align		4
        /*000c*/ 	.byte	0x04, 0x0a
        /*000e*/ 	.short	(.L_286 - .L_285)
	.align		4
.L_285:
        /*0010*/ 	.word	index@(.nv.constant0._ZN7cutlass13device_kernelIN5flash19enable_sm80_to_sm89INS1_16FlashAttnFwdSm80INS1_25CollectiveMainloopFwdSm80ILi8ELi1ELb0EN4cute5tupleIJNS5_1CILi128EEENS7_ILi32EEENS7_ILi256EEEEEELi256ENS_6half_tEfNS_4arch4Sm80ELb1ELb0ELb0ELb1ELb1ELb1ELb1ELb0EEENS1_21CollectiveEpilogueFwdINS6_IJS8_SA_S9_EEENS6_IJNS7_ILi1EEESI_SI_EEESC_SE_Li256ELb1ELb1ELb0ELb0EEENS1_19SingleTileSchedulerILb1ELb0ELb1ELi128EEEEEEEEEvNT_6ParamsE)
        /*0014*/ 	.short	0x0160
        /*0016*/ 	.short	0x0418


	//----- nvinfo : EIATTR_CBANK_PARAM_SIZE
	.align		4
.L_286:
        /*0018*/ 	.byte	0x03, 0x19
        /*001a*/ 	.short	0x0418


	//----- nvinfo : EIATTR_KPARAM_INFO
	.align		4
        /*001c*/ 	.byte	0x04, 0x17
        /*001e*/ 	.short	(.L_288 - .L_287)
.L_287:
        /*0020*/ 	.word	0x00000000
        /*0024*/ 	.short	0x0000
        /*0026*/ 	.short	0x0000
        /*0028*/ 	.byte	0x00, 0xf0, 0x61, 0x10


	//----- nvinfo : EIATTR_MAXREG_COUNT
	.align		4
.L_288:
        /*002c*/ 	.byte	0x03, 0x1b
        /*002e*/ 	.short	0x00ff


	//----- nvinfo : EIATTR_NUM_BARRIERS
	.align		4
        /*0030*/ 	.byte	0x02, 0x4c
        /*0032*/ 	.byte	0x02
	.zero		1


	//----- nvinfo : EIATTR_MERCURY_ISA_VERSION
	.align		4
        /*0034*/ 	.byte	0x03, 0x5f
        /*0036*/ 	.short	0x0000


	//----- nvinfo : EIATTR_COOP_GROUP_MASK_REGIDS
	.align		4
        /*0038*/ 	.byte	0x04, 0x29
        /*003a*/ 	.short	(.L_290 - .L_289)


	//   ....[0]....
.L_289:
        /*003c*/ 	.word	0xffffffff


	//   ....[1]....
        /*0040*/ 	.word	0xffffffff


	//   ....[2]....
        /*0044*/ 	.word	0xffffffff


	//   ....[3]....
        /*0048*/ 	.word	0xffffffff


	//   ....[4]....
        /*004c*/ 	.word	0xffffffff


	//   ....[5]....
        /*0050*/ 	.word	0xffffffff


	//   ....[6]....
        /*0054*/ 	.word	0xffffffff


	//   ....[7]....
        /*0058*/ 	.word	0xffffffff


	//   ....[8]....
        /*005c*/ 	.word	0xffffffff


	//   ....[9]....
        /*0060*/ 	.word	0xffffffff


	//   ....[10]....
        /*0064*/ 	.word	0xffffffff


	//   ....[11]....
        /*0068*/ 	.word	0xffffffff


	//   ....[12]....
        /*006c*/ 	.word	0xffffffff


	//   ....[13]....
        /*0070*/ 	.word	0xffffffff


	//   ....[14]....
        /*0074*/ 	.word	0xffffffff


	//   ....[15]....
        /*0078*/ 	.word	0xffffffff


	//   ....[16]....
        /*007c*/ 	.word	0xffffffff


	//   ....[17]....
        /*0080*/ 	.word	0xffffffff


	//   ....[18]....
        /*0084*/ 	.word	0xffffffff


	//   ....[19]....
        /*0088*/ 	.word	0xffffffff


	//   ....[20]....
        /*008c*/ 	.word	0xffffffff


	//   ....[21]....
        /*0090*/ 	.word	0xffffffff


	//   ....[22]....
        /*0094*/ 	.word	0xffffffff


	//   ....[23]....
        /*0098*/ 	.word	0xffffffff


	//   ....[24]....
        /*009c*/ 	.word	0xffffffff


	//   ....[25]....
        /*00a0*/ 	.word	0xffffffff


	//   ....[26]....
        /*00a4*/ 	.word	0xffffffff


	//   ....[27]....
        /*00a8*/ 	.word	0xffffffff


	//   ....[28]....
        /*00ac*/ 	.word	0xffffffff


	//   ....[29]....
        /*00b0*/ 	.word	0xffffffff


	//   ....[30]....
        /*00b4*/ 	.word	0xffffffff


	//   ....[31]....
        /*00b8*/ 	.word	0xffffffff


	//   ....[32]....
        /*00bc*/ 	.word	0xffffffff


	//   ....[33]....
        /*00c0*/ 	.word	0xffffffff


	//   ....[34]....
        /*00c4*/ 	.word	0xffffffff


	//   ....[35]....
        /*00c8*/ 	.word	0xffffffff


	//   ....[36]....
        /*00cc*/ 	.word	0xffffffff


	//   ....[37]....
        /*00d0*/ 	.word	0xffffffff


	//   ....[38]....
        /*00d4*/ 	.word	0xffffffff


	//   ....[39]....
        /*00d8*/ 	.word	0xffffffff


	//   ....[40]....
        /*00dc*/ 	.word	0xffffffff


	//   ....[41]....
        /*00e0*/ 	.word	0xffffffff


	//   ....[42]....
        /*00e4*/ 	.word	0xffffffff


	//   ....[43]....
        /*00e8*/ 	.word	0xffffffff


	//   ....[44]....
        /*00ec*/ 	.word	0xffffffff


	//   ....[45]....
        /*00f0*/ 	.word	0xffffffff


	//   ....[46]....
        /*00f4*/ 	.word	0xffffffff


	//   ....[47]....
        /*00f8*/ 	.word	0xffffffff


	//   ....[48]....
        /*00fc*/ 	.word	0xffffffff


	//   ....[49]....
        /*0100*/ 	.word	0xffffffff


	//   ....[50]....
        /*0104*/ 	.word	0xffffffff


	//   ....[51]....
        /*0108*/ 	.word	0xffffffff


	//   ....[52]....
        /*010c*/ 	.word	0xffffffff


	//   ....[53]....
        /*0110*/ 	.word	0xffffffff


	//   ....[54]....
        /*0114*/ 	.word	0xffffffff


	//   ....[55]....
        /*0118*/ 	.word	0xffffffff


	//   ....[56]....
        /*011c*/ 	.word	0xffffffff


	//   ....[57]....
        /*0120*/ 	.word	0xffffffff


	//   ....[58]....
        /*0124*/ 	.word	0xffffffff


	//   ....[59]....
        /*0128*/ 	.word	0xffffffff


	//   ....[60]....
        /*012c*/ 	.word	0xffffffff


	//   ....[61]....
        /*0130*/ 	.word	0xffffffff


	//   ....[62]....
        /*0134*/ 	.word	0xffffffff


	//   ....[63]....
        /*0138*/ 	.word	0xffffffff


	//   ....[64]....
        /*013c*/ 	.word	0xffffffff


	//   ....[65]....
        /*0140*/ 	.word	0xffffffff


	//   ....[66]....
        /*0144*/ 	.word	0xffffffff


	//   ....[67]....
        /*0148*/ 	.word	0xffffffff


	//   ....[68]....
        /*014c*/ 	.word	0xffffffff


	//   ....[69]....
        /*0150*/ 	.word	0xffffffff


	//   ....[70]....
        /*0154*/ 	.word	0xffffffff


	//   ....[71]....
        /*0158*/ 	.word	0xffffffff


	//   ....[72]....
        /*015c*/ 	.word	0xffffffff


	//   ....[73]....
        /*0160*/ 	.word	0xffffffff


	//   ....[74]....
        /*0164*/ 	.word	0xffffffff


	//   ....[75]....
        /*0168*/ 	.word	0xffffffff


	//   ....[76]....
        /*016c*/ 	.word	0xffffffff


	//   ....[77]....
        /*0170*/ 	.word	0xffffffff


	//   ....[78]....
        /*0174*/ 	.word	0xffffffff


	//   ....[79]....
        /*0178*/ 	.word	0xffffffff


	//   ....[80]....
        /*017c*/ 	.word	0xffffffff


	//   ....[81]....
        /*0180*/ 	.word	0xffffffff


	//   ....[82]....
        /*0184*/ 	.word	0xffffffff


	//   ....[83]....
        /*0188*/ 	.word	0xffffffff


	//   ....[84]....
        /*018c*/ 	.word	0xffffffff


	//   ....[85]....
        /*0190*/ 	.word	0xffffffff


	//   ....[86]....
        /*0194*/ 	.word	0xffffffff


	//   ....[87]....
        /*0198*/ 	.word	0xffffffff


	//   ....[88]....
        /*019c*/ 	.word	0xffffffff


	//   ....[89]....
        /*01a0*/ 	.word	0xffffffff


	//   ....[90]....
        /*01a4*/ 	.word	0xffffffff


	//   ....[91]....
        /*01a8*/ 	.word	0xffffffff


	//   ....[92]....
        /*01ac*/ 	.word	0xffffffff


	//   ....[93]....
        /*01b0*/ 	.word	0xffffffff


	//   ....[94]....
        /*01b4*/ 	.word	0xffffffff


	//   ....[95]....
        /*01b8*/ 	.word	0xffffffff


	//   ....[96]....
        /*01bc*/ 	.word	0xffffffff


	//   ....[97]....
        /*01c0*/ 	.word	0xffffffff


	//   ....[98]....
        /*01c4*/ 	.word	0xffffffff


	//   ....[99]....
        /*01c8*/ 	.word	0xffffffff


	//   ....[100]....
        /*01cc*/ 	.word	0xffffffff


	//   ....[101]....
        /*01d0*/ 	.word	0xffffffff


	//   ....[102]....
        /*01d4*/ 	.word	0xffffffff


	//----- nvinfo : EIATTR_COOP_GROUP_INSTR_OFFSETS
	.align		4
.L_290:
        /*01d8*/ 	.byte	0x04, 0x28
        /*01da*/ 	.short	(.L_292 - .L_291)


	//   ....[0]....
.L_291:
        /*01dc*/ 	.word	0x00000090


	//   ....[1]....
        /*01e0*/ 	.word	0x00002040


	//   ....[2]....
        /*01e4*/ 	.word	0x00002050


	//   ....[3]....
        /*01e8*/ 	.word	0x00003210


	//   ....[4]....
        /*01ec*/ 	.word	0x00003220


	//   ....[5]....
        /*01f0*/ 	.word	0x000042f0


	//   ....[6]....
        /*01f4*/ 	.word	0x00004310


	//   ....[7]....
        /*01f8*/ 	.word	0x000046e0


	//   ....[8]....
        /*01fc*/ 	.word	0x00004700


	//   ....[9]....
        /*0200*/ 	.word	0x00005490


	//   ....[10]....
        /*0204*/ 	.word	0x000054e0


	//   ....[11]....
        /*0208*/ 	.word	0x000056d0


	//   ....[12]....
        /*020c*/ 	.word	0x00005700


	//   ....[13]....
        /*0210*/ 	.word	0x00005880


	//   ....[14]....
        /*0214*/ 	.word	0x000058b0


	//   ....[15]....
        /*0218*/ 	.word	0x00005a30


	//   ....[16]....
        /*021c*/ 	.word	0x00005a80


	//   ....[17]....
        /*0220*/ 	.word	0x00005f80


	//   ....[18]....
        /*0224*/ 	.word	0x00005fd0


	//   ....[19]....
        /*0228*/ 	.word	0x00006400


	//   ....[20]....
        /*022c*/ 	.word	0x00006430


	//   ....[21]....
        /*0230*/ 	.word	0x00006460


	//   ....[22]....
        /*0234*/ 	.word	0x00006470


	//   ....[23]....
        /*0238*/ 	.word	0x00006760


	//   ....[24]....
        /*023c*/ 	.word	0x00006800


	//   ....[25]....
        /*0240*/ 	.word	0x00006880


	//   ....[26]....
        /*0244*/ 	.word	0x000068f0


	//   ....[27]....
        /*0248*/ 	.word	0x00006d30


	//   ....[28]....
        /*024c*/ 	.word	0x00006d80


	//   ....[29]....
        /*0250*/ 	.word	0x00006dc0


	//   ....[30]....
        /*0254*/ 	.word	0x00006e00


	//   ....[31]....
        /*0258*/ 	.word	0x00007150


	//   ....[32]....
        /*025c*/ 	.word	0x000071f0


	//   ....[33]....
        /*0260*/ 	.word	0x00007270


	//   ....[34]....
        /*0264*/ 	.word	0x000072e0


	//   ....[35]....
        /*0268*/ 	.word	0x0000a910


	//   ....[36]....
        /*026c*/ 	.word	0x0000a930


	//   ....[37]....
        /*0270*/ 	.word	0x0000a950


	//   ....[38]....
        /*0274*/ 	.word	0x0000a960


	//   ....[39]....
        /*0278*/ 	.word	0x0000ac50


	//   ....[40]....
        /*027c*/ 	.word	0x0000ac90


	//   ....[41]....
        /*0280*/ 	.word	0x0000acd0


	//   ....[42]....
        /*0284*/ 	.word	0x0000ad10


	//   ....[43]....
        /*0288*/ 	.word	0x0000aee0


	//   ....[44]....
        /*028c*/ 	.word	0x0000af80


	//   ....[45]....
        /*0290*/ 	.word	0x0000b000


	//   ....[46]....
        /*0294*/ 	.word	0x0000b070


	//   ....[47]....
        /*0298*/ 	.word	0x0000b2b0


	//   ....[48]....
        /*029c*/ 	.word	0x0000b300


	//   ....[49]....
        /*02a0*/ 	.word	0x0000b350


	//   ....[50]....
        /*02a4*/ 	.word	0x0000b3c0


	//   ....[51]....
        /*02a8*/ 	.word	0x0000f140


	//   ....[52]....
        /*02ac*/ 	.word	0x0000f190


	//   ....[53]....
        /*02b0*/ 	.word	0x0000fd20


	//   ....[54]....
        /*02b4*/ 	.word	0x0000fd30


	//   ....[55]....
        /*02b8*/ 	.word	0x00010110


	//   ....[56]....
        /*02bc*/ 	.word	0x00010120


	//   ....[57]....
        /*02c0*/ 	.word	0x000105b0


	//   ....[58]....
        /*02c4*/ 	.word	0x000105e0


	//   ....[59]....
        /*02c8*/ 	.word	0x00010600


	//   ....[60]....
        /*02cc*/ 	.word	0x00010620


	//   ....[61]....
        /*02d0*/ 	.word	0x00011180


	//   ....[62]....
        /*02d4*/ 	.word	0x00011190


	//   ....[63]....
        /*02d8*/ 	.word	0x00011b30


	//   ....[64]....
        /*02dc*/ 	.word	0x00011b40


	//   ....[65]....
        /*02e0*/ 	.word	0x00011cb0


	//   ....[66]....
        /*02e4*/ 	.word	0x00011cc0


	//   ....[67]....
        /*02e8*/ 	.word	0x00011fa0


	//   ....[68]....
        /*02ec*/ 	.word	0x00012070


	//   ....[69]....
        /*02f0*/ 	.word	0x00012080


	//   ....[70]....
        /*02f4*/ 	.word	0x000120e0


	//   ....[71]....
        /*02f8*/ 	.word	0x00013630


	//   ....[72]....
        /*02fc*/ 	.word	0x00013640


	//   ....[73]....
        /*0300*/ 	.word	0x00013860


	//   ....[74]....
        /*0304*/ 	.word	0x00013870


	//   ....[75]....
        /*0308*/ 	.word	0x000141e0


	//   ....[76]....
        /*030c*/ 	.word	0x00014200


	//   ....[77]....
        /*0310*/ 	.word	0x00014290


	//   ....[78]....
        /*0314*/ 	.word	0x000142a0


	//   ....[79]....
        /*0318*/ 	.word	0x00015470


	//   ....[80]....
        /*031c*/ 	.word	0x000154a0


	//   ....[81]....
        /*0320*/ 	.word	0x000154f0


	//   ....[82]....
        /*0324*/ 	.word	0x00015500


	//   ....[83]....
        /*0328*/ 	.word	0x00016f70


	//   ....[84]....
        /*032c*/ 	.word	0x00016fb0


	//   ....[85]....
        /*0330*/ 	.word	0x00016fe0


	//   ....[86]....
        /*0334*/ 	.word	0x00017010


	//   ....[87]....
        /*0338*/ 	.word	0x00017250


	//   ....[88]....
        /*033c*/ 	.word	0x00017260


	//   ....[89]....
        /*0340*/ 	.word	0x00017460


	//   ....[90]....
        /*0344*/ 	.word	0x00017490


	//   ....[91]....
        /*0348*/ 	.word	0x00017650


	//   ....[92]....
        /*034c*/ 	.word	0x00017680


	//   ....[93]....
        /*0350*/ 	.word	0x00017840


	//   ....[94]....
        /*0354*/ 	.word	0x00017860


	//   ....[95]....
        /*0358*/ 	.word	0x00018210


	//   ....[96]....
        /*035c*/ 	.word	0x00018230


	//   ....[97]....
        /*0360*/ 	.word	0x000183c0


	//   ....[98]....
        /*0364*/ 	.word	0x000183f0


	//   ....[99]....
        /*0368*/ 	.word	0x00018580


	//   ....[100]....
        /*036c*/ 	.word	0x000185b0


	//   ....[101]....
        /*0370*/ 	.word	0x00018740


	//   ....[102]....
        /*0374*/ 	.word	0x00018760


	//----- nvinfo : EIATTR_EXIT_INSTR_OFFSETS
	.align		4
.L_292:
        /*0378*/ 	.byte	0x04, 0x1c
        /*037a*/ 	.short	(.L_294 - .L_293)


	//   ....[0]....
.L_293:
        /*037c*/ 	.word	0x00000440


	//   ....[1]....
        /*0380*/ 	.word	0x00017870


	//   ....[2]....
        /*0384*/ 	.word	0x000179b0


	//   ....[3]....
        /*0388*/ 	.word	0x00017a10


	//   ....[4]....
        /*038c*/ 	.word	0x00018770


	//   ....[5]....
        /*0390*/ 	.word	0x00018880


	//   ....[6]....
        /*0394*/ 	.word	0x000188e0


	//----- nvinfo : EIATTR_CTAIDZ_USED
	.align		4
.L_294:
        /*0398*/ 	.byte	0x01, 0x04
	.zero		2


	//----- nvinfo : EIATTR_MAX_THREADS
	.align		4
        /*039c*/ 	.byte	0x04, 0x05
        /*039e*/ 	.short	(.L_296 - .L_295)
.L_295:
        /*03a0*/ 	.word	0x00000100
        /*03a4*/ 	.word	0x00000001
        /*03a8*/ 	.word	0x00000001


	//----- nvinfo : EIATTR_CRS_STACK_SIZE
	.align		4
.L_296:
        /*03ac*/ 	.byte	0x04, 0x1e
        /*03ae*/ 	.short	(.L_298 - .L_297)
.L_297:
        /*03b0*/ 	.word	0x00000000
.L_298:


//--------------------- .nv.info._ZN7cutlass13device_kernelIN5flash19enable_sm80_to_sm89INS1_16FlashAttnFwdSm80INS1_25CollectiveMainloopFwdSm80ILi8ELi1ELb0EN4cute5tupleIJNS5_1CILi128EEENS7_ILi96EEENS7_ILi256EEEEEELi256ENS_6half_tEfNS_4arch4Sm80ELb0ELb0ELb0ELb0ELb1ELb0ELb1ELb0EEENS1_21CollectiveEpilogueFwdINS6_IJS8_SA_S9_EEENS6_IJNS7_ILi1EEESI_SI_EEESC_SE_Li256ELb0ELb1ELb0ELb0EEENS1_19SingleTileSchedulerILb0ELb0ELb1ELi128EEEEEEEEEvNT_6ParamsE --------------------------
	.section	.nv.info._ZN7cutlass13device_kernelIN5flash19enable_sm80_to_sm89INS1_16FlashAttnFwdSm80INS1_25CollectiveMainloopFwdSm80ILi8ELi1ELb0EN4cute5tupleIJNS5_1CILi128EEENS7_ILi96EEENS7_ILi256EEEEEELi256ENS_6half_tEfNS_4arch4Sm80ELb0ELb0ELb0ELb0ELb1ELb0ELb1ELb0EEENS1_21CollectiveEpilogueFwdINS6_IJS8_SA_S9_EEENS6_IJNS7_ILi1EEESI_SI_EEESC_SE_Li256ELb0ELb1ELb0ELb0EEENS1_19SingleTileSchedulerILb0ELb0ELb1ELi128EEEEEEEEEvNT_6ParamsE,"",@"SHT_CUDA_INFO"
	.sectionflags	@""
	.align	4


	//----- nvinfo : EIATTR_CUDA_API_VERSION
	.align		4
        /*0000*/ 	.byte	0x04, 0x37
        /*0002*/ 	.short	(.L_300 - .L_299)
.L_299:
        /*0004*/ 	.word	0x00000082


	//----- nvinfo : EIATTR_SW2861232_WAR
	.align		4
.L_300:
        /*0008*/ 	.byte	0x01, 0x35
	.zero		2


	//----- nvinfo : EIATTR_PARAM_CBANK
	.align		4
        /*000c*/ 	.byte	0x04, 0x0a
        /*000e*/ 	.short	(.L_302 - .L_301)
	.align		4
.L_301:
        /*0010*/ 	.word	index@(.nv.constant0._ZN7cutlass13device_kernelIN5flash19enable_sm80_to_sm89INS1_16FlashAttnFwdSm80INS1_25CollectiveMainloopFwdSm80ILi8ELi1ELb0EN4cute5tupleIJNS5_1CILi128EEENS7_ILi96EEENS7_ILi256EEEEEELi256ENS_6half_tEfNS_4arch4Sm80ELb0ELb0ELb0ELb0ELb1ELb0ELb1ELb0EEENS1_21CollectiveEpilogueFwdINS6_IJS8_SA_S9_EEENS6_IJNS7_ILi1EEESI_SI_EEESC_SE_Li256ELb0ELb1ELb0ELb0EEENS1_19SingleTileSchedulerILb0ELb0ELb1ELi128EEEEEEEEEvNT_6ParamsE)
        /*0014*/ 	.short	0x0160
        /*0016*/ 	.short	0x0418


	//----- nvinfo : EIATTR_CBANK_PARAM_SIZE
	.align		4
.L_302:
        /*0018*/ 	.byte	0x03, 0x19
        /*001a*/ 	.short	0x0418


	//----- nvinfo : EIATTR_KPARAM_INFO
	.align		4
        /*001c*/ 	.byte	0x04, 0x17
        /*001e*/ 	.short	(.L_304 - .L_303)
.L_303:
        /*0020*/ 	.word	0x00000000
        /*0024*/ 	.short	0x0000
        /*0026*/ 	.short	0x0000
        /*0028*/ 	.byte	0x00, 0xf0, 0x61, 0x10


	//----- nvinfo : EIATTR_MAXREG_COUNT
	.align		4
.L_304:
        /*002c*/ 	.byte	0x03, 0x1b
        /*002e*/ 	.short	0x00ff


	//----- nvinfo : EIATTR_NUM_BARRIERS
	.align		4
        /*0030*/ 	.byte	0x02, 0x4c
        /*0032*/ 	.byte	0x02
	.zero		1


	//----- nvinfo : EIATTR_ANNOTATIONS
	.align		4
        /*0034*/ 	.byte	0x04, 0x55
        /*0036*/ 	.short	(.L_306 - .L_305)


	//   ....[0]....
.L_305:
        /* <DEDUP_REMOVED lines=30> */


	//----- nvinfo : EIATTR_MERCURY_ISA_VERSION
	.align		4
.L_306:
        /*0208*/ 	.byte	0x03, 0x5f
        /*020a*/ 	.short	0x0000


	//----- nvinfo : EIATTR_COOP_GROUP_MASK_REGIDS
	.align		4
        /*020c*/ 	.byte	0x04, 0x29
        /*020e*/ 	.short	(.L_308 - .L_307)


	//   ....[0]....
.L_307:
        /*0210*/ 	.word	0xffffffff


	//   ....[1]....
        /*0214*/ 	.word	0xffffffff


	//   ....[2]....
        /*0218*/ 	.word	0xffffffff


	//   ....[3]....
        /*021c*/ 	.word	0xffffffff


	//   ....[4]....
        /*0220*/ 	.word	0xffffffff


	//   ....[5]....
        /*0224*/ 	.word	0xffffffff


	//   ....[6]....
        /*0228*/ 	.word	0xffffffff


	//   ....[7]....
        /*022c*/ 	.word	0xffffffff


	//   ....[8]....
        /*0230*/ 	.word	0xffffffff


	//   ....[9]....
        /*0234*/ 	.word	0xffffffff


	//   ....[10]....
        /*0238*/ 	.word	0xffffffff


	//   ....[11]....
        /*023c*/ 	.word	0xffffffff


	//   ....[12]....
        /*0240*/ 	.word	0xffffffff


	//   ....[13]....
        /*0244*/ 	.word	0xffffffff


	//   ....[14]....
        /*0248*/ 	.word	0xffffffff


	//   ....[15]....
        /*024c*/ 	.word	0xffffffff


	//   ....[16]....
        /*0250*/ 	.word	0xffffffff


	//   ....[17]....
        /*0254*/ 	.word	0xffffffff


	//   ....[18]....
        /*0258*/ 	.word	0xffffffff


	//   ....[19]....
        /*025c*/ 	.word	0xffffffff


	//   ....[20]....
        /*0260*/ 	.word	0xffffffff


	//   ....[21]....
        /*0264*/ 	.word	0xffffffff


	//   ....[22]....
        /*0268*/ 	.word	0xffffffff


	//   ....[23]....
        /*026c*/ 	.word	0xffffffff


	//   ....[24]....
        /*0270*/ 	.word	0xffffffff


	//   ....[25]....
        /*0274*/ 	.word	0xffffffff


	//   ....[26]....
        /*0278*/ 	.word	0xffffffff


	//   ....[27]....
        /*027c*/ 	.word	0xffffffff


	//   ....[28]....
        /*0280*/ 	.word	0xffffffff


	//   ....[29]....
        /*0284*/ 	.word	0xffffffff


	//   ....[30]....
        /*0288*/ 	.word	0xffffffff


	//   ....[31]....
        /*028c*/ 	.word	0xffffffff


	//   ....[32]....
        /*0290*/ 	.word	0xffffffff


	//   ....[33]....
        /*0294*/ 	.word	0xffffffff


	//   ....[34]....
        /*0298*/ 	.word	0xffffffff


	//   ....[35]....
        /*029c*/ 	.word	0xffffffff


	//   ....[36]....
        /*02a0*/ 	.word	0xffffffff


	//   ....[37]....
        /*02a4*/ 	.word	0xffffffff


	//   ....[38]....
        /*02a8*/ 	.word	0xffffffff


	//   ....[39]....
        /*02ac*/ 	.word	0xffffffff


	//   ....[40]....
        /*02b0*/ 	.word	0xffffffff


	//   ....[41]....
        /*02b4*/ 	.word	0xffffffff


	//   ....[42]....
        /*02b8*/ 	.word	0xffffffff


	//   ....[43]....
        /*02bc*/ 	.word	0xffffffff


	//   ....[44]....
        /*02c0*/ 	.word	0xffffffff


	//   ....[45]....
        /*02c4*/ 	.word	0xffffffff


	//   ....[46]....
        /*02c8*/ 	.word	0xffffffff


	//   ....[47]....
        /*02cc*/ 	.word	0xffffffff


	//   ....[48]....
        /*02d0*/ 	.word	0xffffffff


	//   ....[49]....
        /*02d4*/ 	.word	0xffffffff


	//   ....[50]....
        /*02d8*/ 	.word	0xffffffff


	//   ....[51]....
        /*02dc*/ 	.word	0xffffffff


	//   ....[52]....
        /*02e0*/ 	.word	0xffffffff


	//   ....[53]....
        /*02e4*/ 	.word	0xffffffff


	//   ....[54]....
        /*02e8*/ 	.word	0xffffffff


	//   ....[55]....
        /*02ec*/ 	.word	0xffffffff


	//   ....[56]....
        /*02f0*/ 	.word	0xffffffff


	//   ....[57]....
        /*02f4*/ 	.word	0xffffffff


	//   ....[58]....
        /*02f8*/ 	.word	0xffffffff


	//   ....[59]....
        /*02fc*/ 	.word	0xffffffff


	//   ....[60]....
        /*0300*/ 	.word	0xffffffff


	//   ....[61]....
        /*0304*/ 	.word	0xffffffff


	//----- nvinfo : EIATTR_COOP_GROUP_INSTR_OFFSETS
	.align		4
.L_308:
        /*0308*/ 	.byte	0x04, 0x28
        /*030a*/ 	.short	(.L_310 - .L_309)


	//   ....[0]....
.L_309:
        /*030c*/ 	.word	0x000005f0


	//   ....[1]....
        /*0310*/ 	.word	0x00000630


	//   ....[2]....
        /*0314*/ 	.word	0x00000670


	//   ....[3]....
        /*0318*/ 	.word	0x000006b0


	//   ....[4]....
        /*031c*/ 	.word	0x00000a30


	//   ....[5]....
        /*0320*/ 	.word	0x00000a50


	//   ....[6]....
        /*0324*/ 	.word	0x00000ac0


	//   ....[7]....
        /*0328*/ 	.word	0x00000bf0


	//   ....[8]....
        /*032c*/ 	.word	0x000010a0


	//   ....[9]....
        /*0330*/ 	.word	0x000010d0


	//   ....[10]....
        /*0334*/ 	.word	0x00001100


	//   ....[11]....
        /*0338*/ 	.word	0x00001130


	//   ....[12]....
        /*033c*/ 	.word	0x00001160


	//   ....[13]....
        /*0340*/ 	.word	0x00001190


	//   ....[14]....
        /*0344*/ 	.word	0x00001a70


	//   ....[15]....
        /*0348*/ 	.word	0x00001a90


	//   ....[16]....
        /*034c*/ 	.word	0x00001ab0


	//   ....[17]....
        /*0350*/ 	.word	0x00001ad0


	//   ....[18]....
        /*0354*/ 	.word	0x00001b00


	//   ....[19]....
        /*0358*/ 	.word	0x00001b20


	//   ....[20]....
        /*035c*/ 	.word	0x00003550


	//   ....[21]....
        /*0360*/ 	.word	0x00003570


	//   ....[22]....
        /*0364*/ 	.word	0x00003590


	//   ....[23]....
        /*0368*/ 	.word	0x000035b0


	//   ....[24]....
        /*036c*/ 	.word	0x000035d0


	//   ....[25]....
        /*0370*/ 	.word	0x000035f0


	//   ....[26]....
        /*0374*/ 	.word	0x00004160


	//   ....[27]....
        /*0378*/ 	.word	0x00004200


	//   ....[28]....
        /*037c*/ 	.word	0x00004210


	//   ....[29]....
        /*0380*/ 	.word	0x00004260


	//   ....[30]....
        /*0384*/ 	.word	0x00006490


	//   ....[31]....
        /*0388*/ 	.word	0x000064a0


	//   ....[32]....
        /*038c*/ 	.word	0x000064b0


	//   ....[33]....
        /*0390*/ 	.word	0x000064c0


	//   ....[34]....
        /*0394*/ 	.word	0x00006580


	//   ....[35]....
        /*0398*/ 	.word	0x00006590


	//   ....[36]....
        /*039c*/ 	.word	0x00006910


	//   ....[37]....
        /*03a0*/ 	.word	0x00006920


	//   ....[38]....
        /*03a4*/ 	.word	0x00006930


	//   ....[39]....
        /*03a8*/ 	.word	0x00006940


	//   ....[40]....
        /*03ac*/ 	.word	0x00006ab0


	//   ....[41]....
        /*03b0*/ 	.word	0x00006ad0


	//   ....[42]....
        /*03b4*/ 	.word	0x00008350


	//   ....[43]....
        /*03b8*/ 	.word	0x00008370


	//   ....[44]....
        /*03bc*/ 	.word	0x00008390


	//   ....[45]....
        /*03c0*/ 	.word	0x000083b0


	//   ....[46]....
        /*03c4*/ 	.word	0x0000aa80


	//   ....[47]....
        /*03c8*/ 	.word	0x0000aa90


	//   ....[48]....
        /*03cc*/ 	.word	0x0000aac0


	//   ....[49]....
        /*03d0*/ 	.word	0x0000aae0


	//   ....[50]....
        /*03d4*/ 	.word	0x0000c230


	//   ....[51]....
        /*03d8*/ 	.word	0x0000c240


	//   ....[52]....
        /*03dc*/ 	.word	0x0000c260


	//   ....[53]....
        /*03e0*/ 	.word	0x0000c270


	//   ....[54]....
        /*03e4*/ 	.word	0x0000c3b0


	//   ....[55]....
        /*03e8*/ 	.word	0x0000c3d0


	//   ....[56]....
        /*03ec*/ 	.word	0x0000c5d0


	//   ....[57]....
        /*03f0*/ 	.word	0x0000c600


	//   ....[58]....
        /*03f4*/ 	.word	0x0000c7c0


	//   ....[59]....
        /*03f8*/ 	.word	0x0000c7f0


	//   ....[60]....
        /*03fc*/ 	.word	0x0000c9b0


	//   ....[61]....
        /*0400*/ 	.word	0x0000c9d0


	//----- nvinfo : EIATTR_EXIT_INSTR_OFFSETS
	.align		4
.L_310:
        /*0404*/ 	.byte	0x04, 0x1c
        /*0406*/ 	.short	(.L_312 - .L_311)


	//   ....[0]....
.L_311:
        /*0408*/ 	.word	0x00000040


	//   ....[1]....
        /*040c*/ 	.word	0x0000c9e0


	//   ....[2]....
        /*0410*/ 	.word	0x0000cb20


	//   ....[3]....
        /*0414*/ 	.word	0x0000cb80


	//----- nvinfo : EIATTR_CTAIDZ_USED
	.align		4
.L_312:
        /*0418*/ 	.byte	0x01, 0x04
	.zero		2


	//----- nvinfo : EIATTR_MAX_THREADS
	.align		4
        /*041c*/ 	.byte	0x04, 0x05
        /*041e*/ 	.short	(.L_314 - .L_313)
.L_313:
        /*0420*/ 	.word	0x00000100
        /*0424*/ 	.word	0x00000001
        /*0428*/ 	.word	0x00000001


	//----- nvinfo : EIATTR_CRS_STACK_SIZE
	.align		4
.L_314:
        /*042c*/ 	.byte	0x04, 0x1e
        /*042e*/ 	.short	(.L_316 - .L_315)
.L_315:
        /*0430*/ 	.word	0x00000000
.L_316:


//--------------------- .nv.info._ZN7cutlass13device_kernelIN5flash19enable_sm80_to_sm89INS1_16FlashAttnFwdSm80INS1_25CollectiveMainloopFwdSm80ILi8ELi1ELb0EN4cute5tupleIJNS5_1CILi128EEENS7_ILi96EEENS7_ILi256EEEEEELi256ENS_6half_tEfNS_4arch4Sm80ELb0ELb0ELb0ELb1ELb1ELb0ELb1ELb0EEENS1_21CollectiveEpilogueFwdINS6_IJS8_SA_S9_EEENS6_IJNS7_ILi1EEESI_SI_EEESC_SE_Li256ELb1ELb1ELb0ELb0EEENS1_19SingleTileSchedulerILb1ELb0ELb1ELi128EEEEEEEEEvNT_6ParamsE --------------------------
	.section	.nv.info._ZN7cutlass13device_kernelIN5flash19enable_sm80_to_sm89INS1_16FlashAttnFwdSm80INS1_25CollectiveMainloopFwdSm80ILi8ELi1ELb0EN4cute5tupleIJNS5_1CILi128EEENS7_ILi96EEENS7_ILi256EEEEEELi256ENS_6half_tEfNS_4arch4Sm80ELb0ELb0ELb0ELb1ELb1ELb0ELb1ELb0EEENS1_21CollectiveEpilogueFwdINS6_IJS8_SA_S9_EEENS6_IJNS7_ILi1EEESI_SI_EEESC_SE_Li256ELb1ELb1ELb0ELb0EEENS1_19SingleTileSchedulerILb1ELb0ELb1ELi128EEEEEEEEEvNT_6ParamsE,"",@"SHT_CUDA_INFO"
	.sectionflags	@""
	.align	4


	//----- nvinfo : EIATTR_CUDA_API_VERSION
	.align		4
        /*0000*/ 	.byte	0x04, 0x37
        /*0002*/ 	.short	(.L_318 - .L_317)
.L_317:
        /*0004*/ 	.word	0x00000082


	//----- nvinfo : EIATTR_SW2861232_WAR
	.align		4
.L_318:
        /*0008*/ 	.byte	0x01, 0x35
	.zero		2


	//----- nvinfo : EIATTR_PARAM_CBANK
	.align		4
        /*000c*/ 	.byte	0x04, 0x0a
        /*000e*/ 	.short	(.L_320 - .L_319)
	.align		4
.L_319:
        /*0010*/ 	.word	index@(.nv.constant0._ZN7cutlass13device_kernelIN5flash19enable_sm80_to_sm89INS1_16FlashAttnFwdSm80INS1_25CollectiveMainloopFwdSm80ILi8ELi1ELb0EN4cute5tupleIJNS5_1CILi128EEENS7_ILi96EEENS7_ILi256EEEEEELi256ENS_6half_tEfNS_4arch4Sm80ELb0ELb0ELb0ELb1ELb1ELb0ELb1ELb0EEENS1_21CollectiveEpilogueFwdINS6_IJS8_SA_S9_EEENS6_IJNS7_ILi1EEESI_SI_EEESC_SE_Li256ELb1ELb1ELb0ELb0EEENS1_19SingleTileSchedulerILb1ELb0ELb1ELi128EEEEEEEEEvNT_6ParamsE)
        /*0014*/ 	.short	0x0160
        /*0016*/ 	.short	0x0418


	//----- nvinfo : EIATTR_CBANK_PARAM_SIZE
	.align		4
.L_320:
        /*0018*/ 	.byte	0x03, 0x19
        /*001a*/ 	.short	0x0418


	//----- nvinfo : EIATTR_KPARAM_INFO
	.align		4
        /*001c*/ 	.byte	0x04, 0x17
        /*001e*/ 	.short	(.L_322 - .L_321)
.L_321:
        /*0020*/ 	.word	0x00000000
        /*0024*/ 	.short	0x0000
        /*0026*/ 	.short	0x0000
        /*0028*/ 	.byte	0x00, 0xf0, 0x61, 0x10


	//----- nvinfo : EIATTR_MAXREG_COUNT
	.align		4
.L_322:
        /*002c*/ 	.byte	0x03, 0x1b
        /*002e*/ 	.short	0x00ff


	//----- nvinfo : EIATTR_NUM_BARRIERS
	.align		4
        /*0030*/ 	.byte	0x02, 0x4c
        /*0032*/ 	.byte	0x02
	.zero		1


	//----- nvinfo : EIATTR_ANNOTATIONS
	.align		4
        /*0034*/ 	.byte	0x04, 0x55
        /*0036*/ 	.short	(.L_324 - .L_323)


	//   ....[0]....
.L_323:
        /* <DEDUP_REMOVED lines=24> */


	//----- nvinfo : EIATTR_MERCURY_ISA_VERSION
	.align		4
.L_324:
        /*01a8*/ 	.byte	0x03, 0x5f
        /*01aa*/ 	.short	0x0000


	//----- nvinfo : EIATTR_COOP_GROUP_MASK_REGIDS
	.align		4
        /*01ac*/ 	.byte	0x04, 0x29
        /*01ae*/ 	.short	(.L_326 - .L_325)


	//   ....[0]....
.L_325:
        /*01b0*/ 	.word	0xffffffff


	//   ....[1]....
        /*01b4*/ 	.word	0xffffffff


	//   ....[2]....
        /*01b8*/ 	.word	0xffffffff


	//   ....[3]....
        /*01bc*/ 	.word	0xffffffff


	//   ....[4]....
        /*01c0*/ 	.word	0xffffffff


	//   ....[5]....
        /*01c4*/ 	.word	0xffffffff


	//   ....[6]....
        /*01c8*/ 	.word	0xffffffff


	//   ....[7]....
        /*01cc*/ 	.word	0xffffffff


	//   ....[8]....
        /*01d0*/ 	.word	0xffffffff


	//   ....[9]....
        /*01d4*/ 	.word	0xffffffff


	//   ....[10]....
        /*01d8*/ 	.word	0xffffffff


	//   ....[11]....
        /*01dc*/ 	.word	0xffffffff


	//   ....[12]....
        /*01e0*/ 	.word	0xffffffff


	//   ....[13]....
        /*01e4*/ 	.word	0xffffffff


	//   ....[14]....
        /*01e8*/ 	.word	0xffffffff


	//   ....[15]....
        /*01ec*/ 	.word	0xffffffff


	//   ....[16]....
        /*01f0*/ 	.word	0xffffffff


	//   ....[17]....
        /*01f4*/ 	.word	0xffffffff


	//   ....[18]....
        /*01f8*/ 	.word	0xffffffff


	//   ....[19]....
        /*01fc*/ 	.word	0xffffffff


	//   ....[20]....
        /*0200*/ 	.word	0xffffffff


	//   ....[21]....
        /*0204*/ 	.word	0xffffffff


	//   ....[22]....
        /*0208*/ 	.word	0xffffffff


	//   ....[23]....
        /*020c*/ 	.word	0xffffffff


	//   ....[24]....
        /*0210*/ 	.word	0xffffffff


	//   ....[25]....
        /*0214*/ 	.word	0xffffffff


	//   ....[26]....
        /*0218*/ 	.word	0xffffffff


	//   ....[27]....
        /*021c*/ 	.word	0xffffffff


	//   ....[28]....
        /*0220*/ 	.word	0xffffffff


	//   ....[29]....
        /*0224*/ 	.word	0xffffffff


	//   ....[30]....
        /*0228*/ 	.word	0xffffffff


	//   ....[31]....
        /*022c*/ 	.word	0xffffffff


	//   ....[32]....
        /*0230*/ 	.word	0xffffffff


	//   ....[33]....
        /*0234*/ 	.word	0xffffffff


	//   ....[34]....
        /*0238*/ 	.word	0xffffffff


	//   ....[35]....
        /*023c*/ 	.word	0xffffffff


	//   ....[36]....
        /*0240*/ 	.word	0xffffffff


	//   ....[37]....
        /*0244*/ 	.word	0xffffffff


	//   ....[38]....
        /*0248*/ 	.word	0xffffffff


	//   ....[39]....
        /*024c*/ 	.word	0xffffffff


	//   ....[40]....
        /*0250*/ 	.word	0xffffffff


	//   ....[41]....
        /*0254*/ 	.word	0xffffffff


	//   ....[42]....
        /*0258*/ 	.word	0xffffffff


	//   ....[43]....
        /*025c*/ 	.word	0xffffffff


	//   ....[44]....
        /*0260*/ 	.word	0xffffffff


	//   ....[45]....
        /*0264*/ 	.word	0xffffffff


	//   ....[46]....
        /*0268*/ 	.word	0xffffffff


	//   ....[47]....
        /*026c*/ 	.word	0xffffffff


	//   ....[48]....
        /*0270*/ 	.word	0xffffffff


	//   ....[49]....
        /*0274*/ 	.word	0xffffffff


	//   ....[50]....
        /*0278*/ 	.word	0xffffffff


	//   ....[51]....
        /*027c*/ 	.word	0xffffffff


	//   ....[52]....
        /*0280*/ 	.word	0xffffffff


	//   ....[53]....
        /*0284*/ 	.word	0xffffffff


	//   ....[54]....
        /*0288*/ 	.word	0xffffffff


	//   ....[55]....
        /*028c*/ 	.word	0xffffffff


	//   ....[56]....
        /*0290*/ 	.word	0xffffffff


	//   ....[57]....
        /*0294*/ 	.word	0xffffffff


	//   ....[58]....
        /*0298*/ 	.word	0xffffffff


	//   ....[59]....
        /*029c*/ 	.word	0xffffffff


	//   ....[60]....
        /*02a0*/ 	.word	0xffffffff


	//   ....[61]....
        /*02a4*/ 	.word	0xffffffff


	//   ....[62]....
        /*02a8*/ 	.word	0xffffffff


	//   ....[63]....
        /*02ac*/ 	.word	0xffffffff


	//   ....[64]....
        /*02b0*/ 	.word	0xffffffff


	//   ....[65]....
        /*02b4*/ 	.word	0xffffffff


	//   ....[66]....
        /*02b8*/ 	.word	0xffffffff


	//   ....[67]....
        /*02bc*/ 	.word	0xffffffff


	//   ....[68]....
        /*02c0*/ 	.word	0xffffffff


	//   ....[69]....
        /*02c4*/ 	.word	0xffffffff


	//   ....[70]....
        /*02c8*/ 	.word	0xffffffff


	//----- nvinfo : EIATTR_COOP_GROUP_INSTR_OFFSETS
	.align		4
.L_326:
        /*02cc*/ 	.byte	0x04, 0x28
        /*02ce*/ 	.short	(.L_328 - .L_327)


	//   ....[0]....
.L_327:
        /*02d0*/ 	.word	0x000000a0


	//   ....[1]....
        /*02d4*/ 	.word	0x00001200


	//   ....[2]....
        /*02d8*/ 	.word	0x00001220


	//   ....[3]....
        /*02dc*/ 	.word	0x00001470


	//   ....[4]....
        /*02e0*/ 	.word	0x000014a0


	//   ....[5]....
        /*02e4*/ 	.word	0x00001610


	//   ....[6]....
        /*02e8*/ 	.word	0x00001640


	//   ....[7]....
        /*02ec*/ 	.word	0x000017a0


	//   ....[8]....
        /*02f0*/ 	.word	0x000017e0


	//   ....[9]....
        /*02f4*/ 	.word	0x00001f00


	//   ....[10]....
        /*02f8*/ 	.word	0x00001f40


	//   ....[11]....
        /*02fc*/ 	.word	0x00001f70


	//   ....[12]....
        /*0300*/ 	.word	0x00001fb0


	//   ....[13]....
        /*0304*/ 	.word	0x00001ff0


	//   ....[14]....
        /*0308*/ 	.word	0x00002030


	//   ....[15]....
        /*030c*/ 	.word	0x00002060


	//   ....[16]....
        /*0310*/ 	.word	0x000020a0


	//   ....[17]....
        /*0314*/ 	.word	0x00002190


	//   ....[18]....
        /*0318*/ 	.word	0x000021c0


	//   ....[19]....
        /*031c*/ 	.word	0x00002200


	//   ....[20]....
        /*0320*/ 	.word	0x00002240


	//   ....[21]....
        /*0324*/ 	.word	0x00003ee0


	//   ....[22]....
        /*0328*/ 	.word	0x00003f00


	//   ....[23]....
        /*032c*/ 	.word	0x00003f10


	//   ....[24]....
        /*0330*/ 	.word	0x00003f20


	//   ....[25]....
        /*0334*/ 	.word	0x00003fb0


	//   ....[26]....
        /*0338*/ 	.word	0x00003fc0


	//   ....[27]....
        /*033c*/ 	.word	0x00004aa0


	//   ....[28]....
        /*0340*/ 	.word	0x00004b30


	//   ....[29]....
        /*0344*/ 	.word	0x00004b60


	//   ....[30]....
        /*0348*/ 	.word	0x00004bd0


	//   ....[31]....
        /*034c*/ 	.word	0x00006b10


	//   ....[32]....
        /*0350*/ 	.word	0x00006b20


	//   ....[33]....
        /*0354*/ 	.word	0x00006b30


	//   ....[34]....
        /*0358*/ 	.word	0x00006b40


	//   ....[35]....
        /*035c*/ 	.word	0x00006b50


	//   ....[36]....
        /*0360*/ 	.word	0x00006b60


	//   ....[37]....
        /*0364*/ 	.word	0x00006f20


	//   ....[38]....
        /*0368*/ 	.word	0x00006f30


	//   ....[39]....
        /*036c*/ 	.word	0x00007090


	//   ....[40]....
        /*0370*/ 	.word	0x000070c0


	//   ....[41]....
        /*0374*/ 	.word	0x000070d0


	//   ....[42]....
        /*0378*/ 	.word	0x000070e0


	//   ....[43]....
        /*037c*/ 	.word	0x00008950


	//   ....[44]....
        /*0380*/ 	.word	0x00008970


	//   ....[45]....
        /*0384*/ 	.word	0x000089a0


	//   ....[46]....
        /*0388*/ 	.word	0x000089b0


	//   ....[47]....
        /*038c*/ 	.word	0x0000aff0


	//   ....[48]....
        /*0390*/ 	.word	0x0000b000


	//   ....[49]....
        /*0394*/ 	.word	0x0000b030


	//   ....[50]....
        /*0398*/ 	.word	0x0000b050


	//   ....[51]....
        /*039c*/ 	.word	0x0000cb10


	//   ....[52]....
        /*03a0*/ 	.word	0x0000cb50


	//   ....[53]....
        /*03a4*/ 	.word	0x0000cb90


	//   ....[54]....
        /*03a8*/ 	.word	0x0000cbd0


	//   ....[55]....
        /*03ac*/ 	.word	0x0000cdb0


	//   ....[56]....
        /*03b0*/ 	.word	0x0000cdc0


	//   ....[57]....
        /*03b4*/ 	.word	0x0000cfc0


	//   ....[58]....
        /*03b8*/ 	.word	0x0000cff0


	//   ....[59]....
        /*03bc*/ 	.word	0x0000d1b0


	//   ....[60]....
        /*03c0*/ 	.word	0x0000d1e0


	//   ....[61]....
        /*03c4*/ 	.word	0x0000d3a0


	//   ....[62]....
        /*03c8*/ 	.word	0x0000d3c0


	//   ....[63]....
        /*03cc*/ 	.word	0x0000dd70


	//   ....[64]....
        /*03d0*/ 	.word	0x0000dd90


	//   ....[65]....
        /*03d4*/ 	.word	0x0000df20


	//   ....[66]....
        /*03d8*/ 	.word	0x0000df50


	//   ....[67]....
        /*03dc*/ 	.word	0x0000e0e0


	//   ....[68]....
        /*03e0*/ 	.word	0x0000e110


	//   ....[69]....
        /*03e4*/ 	.word	0x0000e2a0


	//   ....[70]....
        /*03e8*/ 	.word	0x0000e2c0


	//----- nvinfo : EIATTR_EXIT_INSTR_OFFSETS
	.align		4
.L_328:
        /*03ec*/ 	.byte	0x04, 0x1c
        /*03ee*/ 	.short	(.L_330 - .L_329)


	//   ....[0]....
.L_329:
        /*03f0*/ 	.word	0x00000450


	//   ....[1]....
        /*03f4*/ 	.word	0x0000d3d0


	//   ....[2]....
        /*03f8*/ 	.word	0x0000d510


	//   ....[3]....
        /*03fc*/ 	.word	0x0000d570


	//   ....[4]....
        /*0400*/ 	.word	0x0000e2d0


	//   ....[5]....
        /*0404*/ 	.word	0x0000e3e0


	//   ....[6]....
        /*0408*/ 	.word	0x0000e440


	//----- nvinfo : EIATTR_CTAIDZ_USED
	.align		4
.L_330:
        /*040c*/ 	.byte	0x01, 0x04
	.zero		2


	//----- nvinfo : EIATTR_MAX_THREADS
	.align		4
        /*0410*/ 	.byte	0x04, 0x05
        /*0412*/ 	.short	(.L_332 - .L_331)
.L_331:
        /*0414*/ 	.word	0x00000100
        /*0418*/ 	.word	0x00000001
        /*041c*/ 	.word	0x00000001


	//----- nvinfo : EIATTR_CRS_STACK_SIZE
	.align		4
.L_332:
        /*0420*/ 	.byte	0x04, 0x1e
        /*0422*/ 	.short	(.L_334 - .L_333)
.L_333:
        /*0424*/ 	.word	0x00000000
.L_334:


//--------------------- .nv.info._ZN7cutlass13device_kernelIN5flash19enable_sm80_to_sm89INS1_16FlashAttnFwdSm80INS1_25CollectiveMainloopFwdSm80ILi8ELi1ELb0EN4cute5tupleIJNS5_1CILi128EEENS7_ILi48EEENS7_ILi256EEEEEELi256ENS_6half_tEfNS_4arch4Sm80ELb0ELb0ELb0ELb1ELb1ELb1ELb1ELb0EEENS1_21CollectiveEpilogueFwdINS6_IJS8_SA_S9_EEENS6_IJNS7_ILi1EEESI_SI_EEESC_SE_Li256ELb1ELb1ELb0ELb0EEENS1_19SingleTileSchedulerILb1ELb0ELb1ELi128EEEEEEEEEvNT_6ParamsE --------------------------
	.section	.nv.info._ZN7cutlass13device_kernelIN5flash19enable_sm80_to_sm89INS1_16FlashAttnFwdSm80INS1_25CollectiveMainloopFwdSm80ILi8ELi1ELb0EN4cute5tupleIJNS5_1CILi128EEENS7_ILi48EEENS7_ILi256EEEEEELi256ENS_6half_tEfNS_4arch4Sm80ELb0ELb0ELb0ELb1ELb1ELb1ELb1ELb0EEENS1_21CollectiveEpilogueFwdINS6_IJS8_SA_S9_EEENS6_IJNS7_ILi1EEESI_SI_EEESC_SE_Li256ELb1ELb1ELb0ELb0EEENS1_19SingleTileSchedulerILb1ELb0ELb1ELi128EEEEEEEEEvNT_6ParamsE,"",@"SHT_CUDA_INFO"
	.sectionflags	@""
	.align	4


	//----- nvinfo : EIATTR_CUDA_API_VERSION
	.align		4
        /*0000*/ 	.byte	0x04, 0x37
        /*0002*/ 	.short	(.L_336 - .L_335)
.L_335:
        /*0004*/ 	.word	0x00000082


	//----- nvinfo : EIATTR_SW2861232_WAR
	.align		4
.L_336:
        /*0008*/ 	.byte	0x01, 0x35
	.zero		2


	//----- nvinfo : EIATTR_PARAM_CBANK
	.align		4
        /*000c*/ 	.byte	0x04, 0x0a
        /*000e*/ 	.short	(.L_338 - .L_337)
	.align		4
.L_337:
        /*0010*/ 	.word	index@(.nv.constant0._ZN7cutlass13device_kernelIN5flash19enable_sm80_to_sm89INS1_16FlashAttnFwdSm80INS1_25CollectiveMainloopFwdSm80ILi8ELi1ELb0EN4cute5tupleIJNS5_1CILi128EEENS7_ILi48EEENS7_ILi256EEEEEELi256ENS_6half_tEfNS_4arch4Sm80ELb0ELb0ELb0ELb1ELb1ELb1ELb1ELb0EEENS1_21CollectiveEpilogueFwdINS6_IJS8_SA_S9_EEENS6_IJNS7_ILi1EEESI_SI_EEESC_SE_Li256ELb1ELb1ELb0ELb0EEENS1_19SingleTileSchedulerILb1ELb0ELb1ELi128EEEEEEEEEvNT_6ParamsE)
        /*0014*/ 	.short	0x0160
        /*0016*/ 	.short	0x0418


	//----- nvinfo : EIATTR_CBANK_PARAM_SIZE
	.align		4
.L_338:
        /*0018*/ 	.byte	0x03, 0x19
        /*001a*/ 	.short	0x0418


	//----- nvinfo : EIATTR_KPARAM_INFO
	.align		4
        /*001c*/ 	.byte	0x04, 0x17
        /*001e*/ 	.short	(.L_340 - .L_339)
.L_339:
        /*0020*/ 	.word	0x00000000
        /*0024*/ 	.short	0x0000
        /*0026*/ 	.short	0x0000
        /*0028*/ 	.byte	0x00, 0xf0, 0x61, 0x10


	//----- nvinfo : EIATTR_MAXREG_COUNT
	.align		4
.L_340:
        /*002c*/ 	.byte	0x03, 0x1b
        /*002e*/ 	.short	0x00ff


	//----- nvinfo : EIATTR_NUM_BARRIERS
	.align		4
        /*0030*/ 	.byte	0x02, 0x4c
        /*0032*/ 	.byte	0x02
	.zero		1


	//----- nvinfo : EIATTR_MERCURY_ISA_VERSION
	.align		4
        /*0034*/ 	.byte	0x03, 0x5f
        /*0036*/ 	.short	0x0000


	//----- nvinfo : EIATTR_COOP_GROUP_MASK_REGIDS
	.align		4
        /*0038*/ 	.byte	0x04, 0x29
        /*003a*/ 	.short	(.L_342 - .L_341)


	//   ....[0]....
.L_341:
        /*003c*/ 	.word	0xffffffff


	//   ....[1]....
        /*0040*/ 	.word	0xffffffff


	//   ....[2]....
        /*0044*/ 	.word	0xffffffff


	//   ....[3]....
        /*0048*/ 	.word	0xffffffff


	//   ....[4]....
        /*004c*/ 	.word	0xffffffff


	//   ....[5]....
        /*0050*/ 	.word	0xffffffff


	//   ....[6]....
        /*0054*/ 	.word	0xffffffff


	//   ....[7]....
        /*0058*/ 	.word	0xffffffff


	//   ....[8]....
        /*005c*/ 	.word	0xffffffff


	//   ....[9]....
        /*0060*/ 	.word	0xffffffff


	//   ....[10]....
        /*0064*/ 	.word	0xffffffff


	//   ....[11]....
        /*0068*/ 	.word	0xffffffff


	//   ....[12]....
        /*006c*/ 	.word	0xffffffff


	//   ....[13]....
        /*0070*/ 	.word	0xffffffff


	//   ....[14]....
        /*0074*/ 	.word	0xffffffff


	//   ....[15]....
        /*0078*/ 	.word	0xffffffff


	//   ....[16]....
        /*007c*/ 	.word	0xffffffff


	//   ....[17]....
        /*0080*/ 	.word	0xffffffff


	//   ....[18]....
        /*0084*/ 	.word	0xffffffff


	//   ....[19]....
        /*0088*/ 	.word	0xffffffff


	//   ....[20]....
        /*008c*/ 	.word	0xffffffff


	//   ....[21]....
        /*0090*/ 	.word	0xffffffff


	//   ....[22]....
        /*0094*/ 	.word	0xffffffff


	//   ....[23]....
        /*0098*/ 	.word	0xffffffff


	//   ....[24]....
        /*009c*/ 	.word	0xffffffff


	//   ....[25]....
        /*00a0*/ 	.word	0xffffffff


	//   ....[26]....
        /*00a4*/ 	.word	0xffffffff


	//   ....[27]....
        /*00a8*/ 	.word	0xffffffff


	//   ....[28]....
        /*00ac*/ 	.word	0xffffffff


	//   ....[29]....
        /*00b0*/ 	.word	0xffffffff


	//   ....[30]....
        /*00b4*/ 	.word	0xffffffff


	//   ....[31]....
        /*00b8*/ 	.word	0xffffffff


	//   ....[32]....
        /*00bc*/ 	.word	0xffffffff


	//   ....[33]....
        /*00c0*/ 	.word	0xffffffff


	//   ....[34]....
        /*00c4*/ 	.word	0xffffffff


	//   ....[35]....
        /*00c8*/ 	.word	0xffffffff


	//   ....[36]....
        /*00cc*/ 	.word	0xffffffff


	//   ....[37]....
        /*00d0*/ 	.word	0xffffffff


	//   ....[38]....
        /*00d4*/ 	.word	0xffffffff


	//   ....[39]....
        /*00d8*/ 	.word	0xffffffff


	//   ....[40]....
        /*00dc*/ 	.word	0xffffffff


	//   ....[41]....
        /*00e0*/ 	.word	0xffffffff


	//   ....[42]....
        /*00e4*/ 	.word	0xffffffff


	//   ....[43]....
        /*00e8*/ 	.word	0xffffffff


	//   ....[44]....
        /*00ec*/ 	.word	0xffffffff


	//   ....[45]....
        /*00f0*/ 	.word	0xffffffff


	//   ....[46]....
        /*00f4*/ 	.word	0xffffffff


	//   ....[47]....
        /*00f8*/ 	.word	0xffffffff


	//   ....[48]....
        /*00fc*/ 	.word	0xffffffff


	//   ....[49]....
        /*0100*/ 	.word	0xffffffff


	//   ....[50]....
        /*0104*/ 	.word	0xffffffff


	//   ....[51]....
        /*0108*/ 	.word	0xffffffff


	//   ....[52]....
        /*010c*/ 	.word	0xffffffff


	//   ....[53]....
        /*0110*/ 	.word	0xffffffff


	//   ....[54]....
        /*0114*/ 	.word	0xffffffff


	//   ....[55]....
        /*0118*/ 	.word	0xffffffff


	//   ....[56]....
        /*011c*/ 	.word	0xffffffff


	//   ....[57]....
        /*0120*/ 	.word	0xffffffff


	//   ....[58]....
        /*0124*/ 	.word	0xffffffff


	//   ....[59]....
        /*0128*/ 	.word	0xffffffff


	//   ....[60]....
        /*012c*/ 	.word	0xffffffff


	//   ....[61]....
        /*0130*/ 	.word	0xffffffff


	//   ....[62]....
        /*0134*/ 	.word	0xffffffff


	//   ....[63]....
        /*0138*/ 	.word	0xffffffff


	//   ....[64]....
        /*013c*/ 	.word	0xffffffff


	//   ....[65]....
        /*0140*/ 	.word	0xffffffff


	//   ....[66]....
        /*0144*/ 	.word	0xffffffff


	//   ....[67]....
        /*0148*/ 	.word	0xffffffff


	//   ....[68]....
        /*014c*/ 	.word	0xffffffff


	//   ....[69]....
        /*0150*/ 	.word	0xffffffff


	//   ....[70]....
        /*0154*/ 	.word	0xffffffff


	//   ....[71]....
        /*0158*/ 	.word	0xffffffff


	//   ....[72]....
        /*015c*/ 	.word	0xffffffff


	//   ....[73]....
        /*0160*/ 	.word	0xffffffff


	//   ....[74]....
        /*0164*/ 	.word	0xffffffff


	//   ....[75]....
        /*0168*/ 	.word	0xffffffff


	//   ....[76]....
        /*016c*/ 	.word	0xffffffff


	//   ....[77]....
        /*0170*/ 	.word	0xffffffff


	//   ....[78]....
        /*0174*/ 	.word	0xffffffff


	//   ....[79]....
        /*0178*/ 	.word	0xffffffff


	//   ....[80]....
        /*017c*/ 	.word	0xffffffff


	//----- nvinfo : EIATTR_COOP_GROUP_INSTR_OFFSETS
	.align		4
.L_342:
        /*0180*/ 	.byte	0x04, 0x28
        /*0182*/ 	.short	(.L_344 - .L_343)


	//   ....[0]....
.L_343:
        /*0184*/ 	.word	0x00000080


	//   ....[1]....
        /*0188*/ 	.word	0x00002040


	//   ....[2]....
        /*018c*/ 	.word	0x000020b0


	//   ....[3]....
        /*0190*/ 	.word	0x000030a0


	//   ....[4]....
        /*0194*/ 	.word	0x000030b0


	//   ....[5]....
        /*0198*/ 	.word	0x000045b0


	//   ....[6]....
        /*019c*/ 	.word	0x00004620


	//   ....[7]....
        /*01a0*/ 	.word	0x000056c0


	//   ....[8]....
        /*01a4*/ 	.word	0x000056d0


	//   ....[9]....
        /*01a8*/ 	.word	0x00006670


	//   ....[10]....
        /*01ac*/ 	.word	0x000066a0


	//   ....[11]....
        /*01b0*/ 	.word	0x00006860


	//   ....[12]....
        /*01b4*/ 	.word	0x00006880


	//   ....[13]....
        /*01b8*/ 	.word	0x00006ca0


	//   ....[14]....
        /*01bc*/ 	.word	0x00006d40


	//   ....[15]....
        /*01c0*/ 	.word	0x00006ee0


	//   ....[16]....
        /*01c4*/ 	.word	0x00006f00


	//   ....[17]....
        /*01c8*/ 	.word	0x00007c00


	//   ....[18]....
        /*01cc*/ 	.word	0x00007c40


	//   ....[19]....
        /*01d0*/ 	.word	0x00007ea0


	//   ....[20]....
        /*01d4*/ 	.word	0x00007ed0


	//   ....[21]....
        /*01d8*/ 	.word	0x00008040


	//   ....[22]....
        /*01dc*/ 	.word	0x00008070


	//   ....[23]....
        /*01e0*/ 	.word	0x000081d0


	//   ....[24]....
        /*01e4*/ 	.word	0x00008210


	//   ....[25]....
        /*01e8*/ 	.word	0x000086d0


	//   ....[26]....
        /*01ec*/ 	.word	0x000086f0


	//   ....[27]....
        /*01f0*/ 	.word	0x00008840


	//   ....[28]....
        /*01f4*/ 	.word	0x00008850


	//   ....[29]....
        /*01f8*/ 	.word	0x0000f6f0


	//   ....[30]....
        /*01fc*/ 	.word	0x0000f730


	//   ....[31]....
        /*0200*/ 	.word	0x0000fb30


	//   ....[32]....
        /*0204*/ 	.word	0x0000fb40


	//   ....[33]....
        /*0208*/ 	.word	0x00010950


	//   ....[34]....
        /*020c*/ 	.word	0x00010970


	//   ....[35]....
        /*0210*/ 	.word	0x00010a80


	//   ....[36]....
        /*0214*/ 	.word	0x00010aa0


	//   ....[37]....
        /*0218*/ 	.word	0x00011090


	//   ....[38]....
        /*021c*/ 	.word	0x000110b0


	//   ....[39]....
        /*0220*/ 	.word	0x000112b0


	//   ....[40]....
        /*0224*/ 	.word	0x00011350


	//   ....[41]....
        /*0228*/ 	.word	0x00012290


	//   ....[42]....
        /*022c*/ 	.word	0x000122b0


	//   ....[43]....
        /*0230*/ 	.word	0x00012410


	//   ....[44]....
        /*0234*/ 	.word	0x00012420


	//   ....[45]....
        /*0238*/ 	.word	0x00013150


	//   ....[46]....
        /*023c*/ 	.word	0x00013160


	//   ....[47]....
        /*0240*/ 	.word	0x00013170


	//   ....[48]....
        /*0244*/ 	.word	0x00013210


	//   ....[49]....
        /*0248*/ 	.word	0x00013510


	//   ....[50]....
        /*024c*/ 	.word	0x00013530


	//   ....[51]....
        /*0250*/ 	.word	0x00013560


	//   ....[52]....
        /*0254*/ 	.word	0x00013570


	//   ....[53]....
        /*0258*/ 	.word	0x00014c70


	//   ....[54]....
        /*025c*/ 	.word	0x00014ca0


	//   ....[55]....
        /*0260*/ 	.word	0x00014cf0


	//   ....[56]....
        /*0264*/ 	.word	0x00014d00


	//   ....[57]....
        /*0268*/ 	.word	0x00016600


	//   ....[58]....
        /*026c*/ 	.word	0x00016640


	//   ....[59]....
        /*0270*/ 	.word	0x00016680


	//   ....[60]....
        /*0274*/ 	.word	0x000166a0


	//   ....[61]....
        /*0278*/ 	.word	0x00016900


	//   ....[62]....
        /*027c*/ 	.word	0x00016910


	//   ....[63]....
        /*0280*/ 	.word	0x00016b10


	//   ....[64]....
        /*0284*/ 	.word	0x00016b40


	//   ....[65]....
        /*0288*/ 	.word	0x00016d00


	//   ....[66]....
        /*028c*/ 	.word	0x00016d30


	//   ....[67]....
        /*0290*/ 	.word	0x00016ef0


	//   ....[68]....
        /*0294*/ 	.word	0x00016f10


	//   ....[69]....
        /*0298*/ 	.word	0x00017780


	//   ....[70]....
        /*029c*/ 	.word	0x000177a0


	//   ....[71]....
        /*02a0*/ 	.word	0x00017930


	//   ....[72]....
        /*02a4*/ 	.word	0x00017960


	//   ....[73]....
        /*02a8*/ 	.word	0x00017af0


	//   ....[74]....
        /*02ac*/ 	.word	0x00017b20


	//   ....[75]....
        /*02b0*/ 	.word	0x00017cb0


	//   ....[76]....
        /*02b4*/ 	.word	0x00017cd0


	//   ....[77]....
        /*02b8*/ 	.word	0x00017e80


	//   ....[78]....
        /*02bc*/ 	.word	0x00017ed0


	//   ....[79]....
        /*02c0*/ 	.word	0x00017f10


	//   ....[80]....
        /*02c4*/ 	.word	0x00017f60


	//----- nvinfo : EIATTR_EXIT_INSTR_OFFSETS
	.align		4
.L_344:
        /*02c8*/ 	.byte	0x04, 0x1c
        /*02ca*/ 	.short	(.L_346 - .L_345)


	//   ....[0]....
.L_345:
        /*02cc*/ 	.word	0x00000310


	//   ....[1]....
        /*02d0*/ 	.word	0x00016f20


	//   ....[2]....
        /*02d4*/ 	.word	0x00017060


	//   ....[3]....
        /*02d8*/ 	.word	0x000170c0


	//   ....[4]....
        /*02dc*/ 	.word	0x00017ce0


	//   ....[5]....
        /*02e0*/ 	.word	0x00017df0


	//   ....[6]....
        /*02e4*/ 	.word	0x00017e50


	//----- nvinfo : EIATTR_CTAIDZ_USED
	.align		4
.L_346:
        /*02e8*/ 	.byte	0x01, 0x04
	.zero		2


	//----- nvinfo : EIATTR_MAX_THREADS
	.align		4
        /*02ec*/ 	.byte	0x04, 0x05
        /*02ee*/ 	.short	(.L_348 - .L_347)
.L_347:
        /*02f0*/ 	.word	0x00000100
        /*02f4*/ 	.word	0x00000001
        /*02f8*/ 	.word	0x00000001


	//----- nvinfo : EIATTR_CRS_STACK_SIZE
	.align		4
.L_348:
        /*02fc*/ 	.byte	0x04, 0x1e
        /*02fe*/ 	.short	(.L_350 - .L_349)
.L_349:
        /*0300*/ 	.word	0x00000000
.L_350:


//--------------------- .nv.info._ZN7cutlass13device_kernelIN5flash19enable_sm80_to_sm89INS1_16FlashAttnFwdSm80INS1_25CollectiveMainloopFwdSm80ILi8ELi1ELb0EN4cute5tupleIJNS5_1CILi128EEENS7_ILi64EEENS7_ILi256EEEEEELi256ENS_6half_tEfNS_4arch4Sm80ELb0ELb1ELb0ELb0ELb1ELb0ELb1ELb0EEENS1_21CollectiveEpilogueFwdINS6_IJS8_SA_S9_EEENS6_IJNS7_ILi1EEESI_SI_EEESC_SE_Li256ELb0ELb1ELb0ELb0EEENS1_19SingleTileSchedulerILb0ELb0ELb1ELi128EEEEEEEEEvNT_6ParamsE --------------------------
	.section	.nv.info._ZN7cutlass13device_kernelIN5flash19enable_sm80_to_sm89INS1_16FlashAttnFwdSm80INS1_25CollectiveMainloopFwdSm80ILi8ELi1ELb0EN4cute5tupleIJNS5_1CILi128EEENS7_ILi64EEENS7_ILi256EEEEEELi256ENS_6half_tEfNS_4arch4Sm80ELb0ELb1ELb0ELb0ELb1ELb0ELb1ELb0EEENS1_21CollectiveEpilogueFwdINS6_IJS8_SA_S9_EEENS6_IJNS7_ILi1EEESI_SI_EEESC_SE_Li256ELb0ELb1ELb0ELb0EEENS1_19SingleTileSchedulerILb0ELb0ELb1ELi128EEEEEEEEEvNT_6ParamsE,"",@"SHT_CUDA_INFO"
	.sectionflags	@""
	.align	4


	//----- nvinfo : EIATTR_CUDA_API_VERSION
	.align		4
        /*0000*/ 	.byte	0x04, 0x37
        /*0002*/ 	.short	(.L_352 - .L_351)
.L_351:
        /*0004*/ 	.word	0x00000082


	//----- nvinfo : EIATTR_SW2861232_WAR
	.align		4
.L_352:
        /*0008*/ 	.byte	0x01, 0x35
	.zero		2


	//----- nvinfo : EIATTR_PARAM_CBANK
	.align		4
        /*000c*/ 	.byte	0x04, 0x0a
        /*000e*/ 	.short	(.L_354 - .L_353)
	.align		4
.L_353:
        /*0010*/ 	.word	index@(.nv.constant0._ZN7cutlass13device_kernelIN5flash19enable_sm80_to_sm89INS1_16FlashAttnFwdSm80INS1_25CollectiveMainloopFwdSm80ILi8ELi1ELb0EN4cute5tupleIJNS5_1CILi128EEENS7_ILi64EEENS7_ILi256EEEEEELi256ENS_6half_tEfNS_4arch4Sm80ELb0ELb1ELb0ELb0ELb1ELb0ELb1ELb0EEENS1_21CollectiveEpilogueFwdINS6_IJS8_SA_S9_EEENS6_IJNS7_ILi1EEESI_SI_EEESC_SE_Li256ELb0ELb1ELb0ELb0EEENS1_19SingleTileSchedulerILb0ELb0ELb1ELi128EEEEEEEEEvNT_6ParamsE)
        /*0014*/ 	.short	0x0160
        /*0016*/ 	.short	0x0418


	//----- nvinfo : EIATTR_CBANK_PARAM_SIZE
	.align		4
.L_354:
        /*0018*/ 	.byte	0x03, 0x19
        /*001a*/ 	.short	0x0418


	//----- nvinfo : EIATTR_KPARAM_INFO
	.align		4
        /*001c*/ 	.byte	0x04, 0x17
        /*001e*/ 	.short	(.L_356 - .L_355)
.L_355:
        /*0020*/ 	.word	0x00000000
        /*0024*/ 	.short	0x0000
        /*0026*/ 	.short	0x0000
        /*0028*/ 	.byte	0x00, 0xf0, 0x61, 0x10


	//----- nvinfo : EIATTR_MAXREG_COUNT
	.align		4
.L_356:
        /*002c*/ 	.byte	0x03, 0x1b
        /*002e*/ 	.short	0x00ff


	//----- nvinfo : EIATTR_NUM_BARRIERS
	.align		4
        /*0030*/ 	.byte	0x02, 0x4c
        /*0032*/ 	.byte	0x02
	.zero		1


	//----- nvinfo : EIATTR_MERCURY_ISA_VERSION
	.align		4
        /*0034*/ 	.byte	0x03, 0x5f
        /*0036*/ 	.short	0x0000


	//----- nvinfo : EIATTR_COOP_GROUP_MASK_REGIDS
	.align		4
        /*0038*/ 	.byte	0x04, 0x29
        /*003a*/ 	.short	(.L_358 - .L_357)


	//   ....[0]....
.L_357:
        /*003c*/ 	.word	0xffffffff


	//   ....[1]....
        /*0040*/ 	.word	0xffffffff


	//   ....[2]....
        /*0044*/ 	.word	0xffffffff


	//   ....[3]....
        /*0048*/ 	.word	0xffffffff


	//   ....[4]....
        /*004c*/ 	.word	0xffffffff


	//   ....[5]....
        /*0050*/ 	.word	0xffffffff


	//   ....[6]....
        /*0054*/ 	.word	0xffffffff


	//   ....[7]....
        /*0058*/ 	.word	0xffffffff


	//   ....[8]....
        /*005c*/ 	.word	0xffffffff


	//   ....[9]....
        /*0060*/ 	.word	0xffffffff


	//   ....[10]....
        /*0064*/ 	.word	0xffffffff


	//   ....[11]....
        /*0068*/ 	.word	0xffffffff


	//   ....[12]....
        /*006c*/ 	.word	0xffffffff


	//   ....[13]....
        /*0070*/ 	.word	0xffffffff


	//   ....[14]....
        /*0074*/ 	.word	0xffffffff


	//   ....[15]....
        /*0078*/ 	.word	0xffffffff


	//   ....[16]....
        /*007c*/ 	.word	0xffffffff


	//   ....[17]....
        /*0080*/ 	.word	0xffffffff


	//   ....[18]....
        /*0084*/ 	.word	0xffffffff


	//   ....[19]....
        /*0088*/ 	.word	0xffffffff


	//   ....[20]....
        /*008c*/ 	.word	0xffffffff


	//   ....[21]....
        /*0090*/ 	.word	0xffffffff


	//   ....[22]....
        /*0094*/ 	.word	0xffffffff


	//   ....[23]....
        /*0098*/ 	.word	0xffffffff


	//   ....[24]....
        /*009c*/ 	.word	0xffffffff


	//   ....[25]....
        /*00a0*/ 	.word	0xffffffff


	//   ....[26]....
        /*00a4*/ 	.word	0xffffffff


	//   ....[27]....
        /*00a8*/ 	.word	0xffffffff


	//   ....[28]....
        /*00ac*/ 	.word	0xffffffff


	//   ....[29]....
        /*00b0*/ 	.word	0xffffffff


	//   ....[30]....
        /*00b4*/ 	.word	0xffffffff


	//   ....[31]....
        /*00b8*/ 	.word	0xffffffff


	//   ....[32]....
        /*00bc*/ 	.word	0xffffffff


	//   ....[33]....
        /*00c0*/ 	.word	0xffffffff


	//   ....[34]....
        /*00c4*/ 	.word	0xffffffff


	//   ....[35]....
        /*00c8*/ 	.word	0xffffffff


	//   ....[36]....
        /*00cc*/ 	.word	0xffffffff


	//   ....[37]....
        /*00d0*/ 	.word	0xffffffff


	//   ....[38]....
        /*00d4*/ 	.word	0xffffffff


	//   ....[39]....
        /*00d8*/ 	.word	0xffffffff


	//   ....[40]....
        /*00dc*/ 	.word	0xffffffff


	//   ....[41]....
        /*00e0*/ 	.word	0xffffffff


	//   ....[42]....
        /*00e4*/ 	.word	0xffffffff


	//   ....[43]....
        /*00e8*/ 	.word	0xffffffff


	//   ....[44]....
        /*00ec*/ 	.word	0xffffffff


	//   ....[45]....
        /*00f0*/ 	.word	0xffffffff


	//   ....[46]....
        /*00f4*/ 	.word	0xffffffff


	//   ....[47]....
        /*00f8*/ 	.word	0xffffffff


	//   ....[48]....
        /*00fc*/ 	.word	0xffffffff


	//   ....[49]....
        /*0100*/ 	.word	0xffffffff


	//   ....[50]....
        /*0104*/ 	.word	0xffffffff


	//   ....[51]....
        /*0108*/ 	.word	0xffffffff


	//   ....[52]....
        /*010c*/ 	.word	0xffffffff


	//   ....[53]....
        /*0110*/ 	.word	0xffffffff


	//   ....[54]....
        /*0114*/ 	.word	0xffffffff


	//   ....[55]....
        /*0118*/ 	.word	0xffffffff


	//   ....[56]....
        /*011c*/ 	.word	0xffffffff


	//   ....[57]....
        /*0120*/ 	.word	0xffffffff


	//   ....[58]....
        /*0124*/ 	.word	0xffffffff


	//   ....[59]....
        /*0128*/ 	.word	0xffffffff


	//   ....[60]....
        /*012c*/ 	.word	0xffffffff


	//   ....[61]....
        /*0130*/ 	.word	0xffffffff


	//   ....[62]....
        /*0134*/ 	.word	0xffffffff


	//   ....[63]....
        /*0138*/ 	.word	0xffffffff


	//   ....[64]....
        /*013c*/ 	.word	0xffffffff


	//   ....[65]....
        /*0140*/ 	.word	0xffffffff


	//   ....[66]....
        /*0144*/ 	.word	0xffffffff


	//   ....[67]....
        /*0148*/ 	.word	0xffffffff


	//   ....[68]....
        /*014c*/ 	.word	0xffffffff


	//   ....[69]....
        /*0150*/ 	.word	0xffffffff


	//   ....[70]....
        /*0154*/ 	.word	0xffffffff


	//   ....[71]....
        /*0158*/ 	.word	0xffffffff


	//   ....[72]....
        /*015c*/ 	.word	0xffffffff


	//   ....[73]....
        /*0160*/ 	.word	0xffffffff


	//   ....[74]....
        /*0164*/ 	.word	0xffffffff


	//   ....[75]....
        /*0168*/ 	.word	0xffffffff


	//   ....[76]....
        /*016c*/ 	.word	0xffffffff


	//   ....[77]....
        /*0170*/ 	.word	0xffffffff


	//   ....[78]....
        /*0174*/ 	.word	0xffffffff


	//   ....[79]....
        /*0178*/ 	.word	0xffffffff


	//   ....[80]....
        /*017c*/ 	.word	0xffffffff


	//   ....[81]....
        /*0180*/ 	.word	0xffffffff


	//   ....[82]....
        /*0184*/ 	.word	0xffffffff


	//   ....[83]....
        /*0188*/ 	.word	0xffffffff


	//   ....[84]....
        /*018c*/ 	.word	0xffffffff


	//   ....[85]....
        /*0190*/ 	.word	0xffffffff


	//   ....[86]....
        /*0194*/ 	.word	0xffffffff


	//   ....[87]....
        /*0198*/ 	.word	0xffffffff


	//   ....[88]....
        /*019c*/ 	.word	0xffffffff


	//   ....[89]....
        /*01a0*/ 	.word	0xffffffff


	//----- nvinfo : EIATTR_COOP_GROUP_INSTR_OFFSETS
	.align		4
.L_358:
        /*01a4*/ 	.byte	0x04, 0x28
        /*01a6*/ 	.short	(.L_360 - .L_359)


	//   ....[0]....
.L_359:
        /*01a8*/ 	.word	0x00000fd0


	//   ....[1]....
        /*01ac*/ 	.word	0x00001000


	//   ....[2]....
        /*01b0*/ 	.word	0x00001030


	//   ....[3]....
        /*01b4*/ 	.word	0x00001060


	//   ....[4]....
        /*01b8*/ 	.word	0x00001090


	//   ....[5]....
        /*01bc*/ 	.word	0x000010e0


	//   ....[6]....
        /*01c0*/ 	.word	0x00001110


	//   ....[7]....
        /*01c4*/ 	.word	0x00001250


	//   ....[8]....
        /*01c8*/ 	.word	0x00001840


	//   ....[9]....
        /*01cc*/ 	.word	0x00001880


	//   ....[10]....
        /*01d0*/ 	.word	0x000018b0


	//   ....[11]....
        /*01d4*/ 	.word	0x000018f0


	//   ....[12]....
        /*01d8*/ 	.word	0x00001920


	//   ....[13]....
        /*01dc*/ 	.word	0x00001950


	//   ....[14]....
        /*01e0*/ 	.word	0x00001980


	//   ....[15]....
        /*01e4*/ 	.word	0x000019d0


	//   ....[16]....
        /*01e8*/ 	.word	0x00003100


	//   ....[17]....
        /*01ec*/ 	.word	0x00003120


	//   ....[18]....
        /*01f0*/ 	.word	0x00003130


	//   ....[19]....
        /*01f4*/ 	.word	0x00003140


	//   ....[20]....
        /*01f8*/ 	.word	0x00003580


	//   ....[21]....
        /*01fc*/ 	.word	0x00003740


	//   ....[22]....
        /*0200*/ 	.word	0x00004000


	//   ....[23]....
        /*0204*/ 	.word	0x000041e0


	//   ....[24]....
        /*0208*/ 	.word	0x000042d0


	//   ....[25]....
        /*020c*/ 	.word	0x00004330


	//   ....[26]....
        /*0210*/ 	.word	0x00005a00


	//   ....[27]....
        /*0214*/ 	.word	0x00005a20


	//   ....[28]....
        /*0218*/ 	.word	0x00005a40


	//   ....[29]....
        /*021c*/ 	.word	0x00005a50


	//   ....[30]....
        /*0220*/ 	.word	0x00006b10


	//   ....[31]....
        /*0224*/ 	.word	0x00006b30


	//   ....[32]....
        /*0228*/ 	.word	0x00006b50


	//   ....[33]....
        /*022c*/ 	.word	0x00006b60


	//   ....[34]....
        /*0230*/ 	.word	0x00006e00


	//   ....[35]....
        /*0234*/ 	.word	0x00007090


	//   ....[36]....
        /*0238*/ 	.word	0x000079a0


	//   ....[37]....
        /*023c*/ 	.word	0x00007a60


	//   ....[38]....
        /*0240*/ 	.word	0x00007d00


	//   ....[39]....
        /*0244*/ 	.word	0x00007e20


	//   ....[40]....
        /*0248*/ 	.word	0x0000a090


	//   ....[41]....
        /*024c*/ 	.word	0x0000a0b0


	//   ....[42]....
        /*0250*/ 	.word	0x0000a0d0


	//   ....[43]....
        /*0254*/ 	.word	0x0000a0e0


	//   ....[44]....
        /*0258*/ 	.word	0x0000b1a0


	//   ....[45]....
        /*025c*/ 	.word	0x0000b1c0


	//   ....[46]....
        /*0260*/ 	.word	0x0000b1e0


	//   ....[47]....
        /*0264*/ 	.word	0x0000b1f0


	//   ....[48]....
        /*0268*/ 	.word	0x0000b660


	//   ....[49]....
        /*026c*/ 	.word	0x0000b670


	//   ....[50]....
        /*0270*/ 	.word	0x0000b6a0


	//   ....[51]....
        /*0274*/ 	.word	0x0000b6b0


	//   ....[52]....
        /*0278*/ 	.word	0x0000d480


	//   ....[53]....
        /*027c*/ 	.word	0x0000d490


	//   ....[54]....
        /*0280*/ 	.word	0x0000d4a0


	//   ....[55]....
        /*0284*/ 	.word	0x0000d4c0


	//   ....[56]....
        /*0288*/ 	.word	0x0000e540


	//   ....[57]....
        /*028c*/ 	.word	0x0000e550


	//   ....[58]....
        /*0290*/ 	.word	0x0000e560


	//   ....[59]....
        /*0294*/ 	.word	0x0000e570


	//   ....[60]....
        /*0298*/ 	.word	0x0000e7b0


	//   ....[61]....
        /*029c*/ 	.word	0x0000eb30


	//   ....[62]....
        /*02a0*/ 	.word	0x0000f350


	//   ....[63]....
        /*02a4*/ 	.word	0x0000f410


	//   ....[64]....
        /*02a8*/ 	.word	0x0000f6b0


	//   ....[65]....
        /*02ac*/ 	.word	0x0000f7d0


	//   ....[66]....
        /*02b0*/ 	.word	0x000112a0


	//   ....[67]....
        /*02b4*/ 	.word	0x000112d0


	//   ....[68]....
        /*02b8*/ 	.word	0x00011320


	//   ....[69]....
        /*02bc*/ 	.word	0x00011330


	//   ....[70]....
        /*02c0*/ 	.word	0x00012c90


	//   ....[71]....
        /*02c4*/ 	.word	0x00012ca0


	//   ....[72]....
        /*02c8*/ 	.word	0x00012cc0


	//   ....[73]....
        /*02cc*/ 	.word	0x00012cd0


	//   ....[74]....
        /*02d0*/ 	.word	0x00012cf0


	//   ....[75]....
        /*02d4*/ 	.word	0x00012d40


	//   ....[76]....
        /*02d8*/ 	.word	0x00013010


	//   ....[77]....
        /*02dc*/ 	.word	0x00013040


	//   ....[78]....
        /*02e0*/ 	.word	0x00013200


	//   ....[79]....
        /*02e4*/ 	.word	0x00013230


	//   ....[80]....
        /*02e8*/ 	.word	0x000133f0


	//   ....[81]....
        /*02ec*/ 	.word	0x00013410


	//   ....[82]....
        /*02f0*/ 	.word	0x00013b60


	//   ....[83]....
        /*02f4*/ 	.word	0x00013b80


	//   ....[84]....
        /*02f8*/ 	.word	0x00013d10


	//   ....[85]....
        /*02fc*/ 	.word	0x00013d40


	//   ....[86]....
        /*0300*/ 	.word	0x00013ed0


	//   ....[87]....
        /*0304*/ 	.word	0x00013f00


	//   ....[88]....
        /*0308*/ 	.word	0x00014090


	//   ....[89]....
        /*030c*/ 	.word	0x000140b0


	//----- nvinfo : EIATTR_EXIT_INSTR_OFFSETS
	.align		4
.L_360:
        /*0310*/ 	.byte	0x04, 0x1c
        /*0312*/ 	.short	(.L_362 - .L_361)


	//   ....[0]....
.L_361:
        /*0314*/ 	.word	0x00000030


	//   ....[1]....
        /*0318*/ 	.word	0x00013420


	//   ....[2]....
        /*031c*/ 	.word	0x00013560


	//   ....[3]....
        /*0320*/ 	.word	0x000135c0


	//   ....[4]....
        /*0324*/ 	.word	0x000140c0


	//   ....[5]....
        /*0328*/ 	.word	0x000141d0


	//   ....[6]....
        /*032c*/ 	.word	0x00014230


	//----- nvinfo : EIATTR_CTAIDZ_USED
	.align		4
.L_362:
        /*0330*/ 	.byte	0x01, 0x04
	.zero		2


	//----- nvinfo : EIATTR_MAX_THREADS
	.align		4
        /*0334*/ 	.byte	0x04, 0x05
        /*0336*/ 	.short	(.L_364 - .L_363)
.L_363:
        /*0338*/ 	.word	0x00000100
        /*033c*/ 	.word	0x00000001
        /*0340*/ 	.word	0x00000001


	//----- nvinfo : EIATTR_CRS_STACK_SIZE
	.align		4
.L_364:
        /*0344*/ 	.byte	0x04, 0x1e
        /*0346*/ 	.short	(.L_366 - .L_365)
.L_365:
        /*0348*/ 	.word	0x00000000
.L_366:


//--------------------- .nv.info._ZN7cutlass13device_kernelIN5flash19enable_sm80_to_sm89INS1_16FlashAttnFwdSm80INS1_25CollectiveMainloopFwdSm80ILi8ELi1ELb0EN4cute5tupleIJNS5_1CILi128EEENS7_ILi64EEENS7_ILi256EEEEEELi256ENS_6half_tEfNS_4arch4Sm80ELb0ELb1ELb0ELb1ELb1ELb0ELb1ELb0EEENS1_21CollectiveEpilogueFwdINS6_IJS8_SA_S9_EEENS6_IJNS7_ILi1EEESI_SI_EEESC_SE_Li256ELb1ELb1ELb0ELb0EEENS1_19SingleTileSchedulerILb1ELb0ELb1ELi128EEEEEEEEEvNT_6ParamsE --------------------------
	.section	.nv.info._ZN7cutlass13device_kernelIN5flash19enable_sm80_to_sm89INS1_16FlashAttnFwdSm80INS1_25CollectiveMainloopFwdSm80ILi8ELi1ELb0EN4cute5tupleIJNS5_1CILi128EEENS7_ILi64EEENS7_ILi256EEEEEELi256ENS_6half_tEfNS_4arch4Sm80ELb0ELb1ELb0ELb1ELb1ELb0ELb1ELb0EEENS1_21CollectiveEpilogueFwdINS6_IJS8_SA_S9_EEENS6_IJNS7_ILi1EEESI_SI_EEESC_SE_Li256ELb1ELb1ELb0ELb0EEENS1_19SingleTileSchedulerILb1ELb0ELb1ELi128EEEEEEEEEvNT_6ParamsE,"",@"SHT_CUDA_INFO"
	.sectionflags	@""
	.align	4


	//----- nvinfo : EIATTR_CUDA_API_VERSION
	.align		4
        /*0000*/ 	.byte	0x04, 0x37
        /*0002*/ 	.short	(.L_368 - .L_367)
.L_367:
        /*0004*/ 	.word	0x00000082


	//----- nvinfo : EIATTR_SW2861232_WAR
	.align		4
.L_368:
        /*0008*/ 	.byte	0x01, 0x35
	.zero		2


	//----- nvinfo : EIATTR_PARAM_CBANK
	.align		4
        /*000c*/ 	.byte	0x04, 0x0a
        /*000e*/ 	.short	(.L_370 - .L_369)
	.align		4
.L_369:
        /*0010*/ 	.word	index@(.nv.constant0._ZN7cutlass13device_kernelIN5flash19enable_sm80_to_sm89INS1_16FlashAttnFwdSm80INS1_25CollectiveMainloopFwdSm80ILi8ELi1ELb0EN4cute5tupleIJNS5_1CILi128EEENS7_ILi64EEENS7_ILi256EEEEEELi256ENS_6half_tEfNS_4arch4Sm80ELb0ELb1ELb0ELb1ELb1ELb0ELb1ELb0EEENS1_21CollectiveEpilogueFwdINS6_IJS8_SA_S9_EEENS6_IJNS7_ILi1EEESI_SI_EEESC_SE_Li256ELb1ELb1ELb0ELb0EEENS1_19SingleTileSchedulerILb1ELb0ELb1ELi128EEEEEEEEEvNT_6ParamsE)
        /*0014*/ 	.short	0x0160
        /*0016*/ 	.short	0x0418


	//----- nvinfo : EIATTR_CBANK_PARAM_SIZE
	.align		4
.L_370:
        /*0018*/ 	.byte	0x03, 0x19
        /*001a*/ 	.short	0x0418


	//----- nvinfo : EIATTR_KPARAM_INFO
	.align		4
        /*001c*/ 	.byte	0x04, 0x17
        /*001e*/ 	.short	(.L_372 - .L_371)
.L_371:
        /*0020*/ 	.word	0x00000000
        /*0024*/ 	.short	0x0000
        /*0026*/ 	.short	0x0000
        /*0028*/ 	.byte	0x00, 0xf0, 0x61, 0x10


	//----- nvinfo : EIATTR_MAXREG_COUNT
	.align		4
.L_372:
        /*002c*/ 	.byte	0x03, 0x1b
        /*002e*/ 	.short	0x00ff


	//----- nvinfo : EIATTR_NUM_BARRIERS
	.align		4
        /*0030*/ 	.byte	0x02, 0x4c
        /*0032*/ 	.byte	0x02
	.zero		1


	//----- nvinfo : EIATTR_MERCURY_ISA_VERSION
	.align		4
        /*0034*/ 	.byte	0x03, 0x5f
        /*0036*/ 	.short	0x0000


	//----- nvinfo : EIATTR_COOP_GROUP_MASK_REGIDS
	.align		4
        /*0038*/ 	.byte	0x04, 0x29
        /*003a*/ 	.short	(.L_374 - .L_373)


	//   ....[0]....
.L_373:
        /*003c*/ 	.word	0xffffffff


	//   ....[1]....
        /*0040*/ 	.word	0xffffffff


	//   ....[2]....
        /*0044*/ 	.word	0xffffffff


	//   ....[3]....
        /*0048*/ 	.word	0xffffffff


	//   ....[4]....
        /*004c*/ 	.word	0xffffffff


	//   ....[5]....
        /*0050*/ 	.word	0xffffffff


	//   ....[6]....
        /*0054*/ 	.word	0xffffffff


	//   ....[7]....
        /*0058*/ 	.word	0xffffffff


	//   ....[8]....
        /*005c*/ 	.word	0xffffffff


	//   ....[9]....
        /*0060*/ 	.word	0xffffffff


	//   ....[10]....
        /*0064*/ 	.word	0xffffffff


	//   ....[11]....
        /*0068*/ 	.word	0xffffffff


	//   ....[12]....
        /*006c*/ 	.word	0xffffffff


	//   ....[13]....
        /*0070*/ 	.word	0xffffffff


	//   ....[14]....
        /*0074*/ 	.word	0xffffffff


	//   ....[15]....
        /*0078*/ 	.word	0xffffffff


	//   ....[16]....
        /*007c*/ 	.word	0xffffffff


	//   ....[17]....
        /*0080*/ 	.word	0xffffffff


	//   ....[18]....
        /*0084*/ 	.word	0xffffffff


	//   ....[19]....
        /*0088*/ 	.word	0xffffffff


	//   ....[20]....
        /*008c*/ 	.word	0xffffffff


	//   ....[21]....
        /*0090*/ 	.word	0xffffffff


	//   ....[22]....
        /*0094*/ 	.word	0xffffffff


	//   ....[23]....
        /*0098*/ 	.word	0xffffffff


	//   ....[24]....
        /*009c*/ 	.word	0xffffffff


	//   ....[25]....
        /*00a0*/ 	.word	0xffffffff


	//   ....[26]....
        /*00a4*/ 	.word	0xffffffff


	//   ....[27]....
        /*00a8*/ 	.word	0xffffffff


	//   ....[28]....
        /*00ac*/ 	.word	0xffffffff


	//   ....[29]....
        /*00b0*/ 	.word	0xffffffff


	//   ....[30]....
        /*00b4*/ 	.word	0xffffffff


	//   ....[31]....
        /*00b8*/ 	.word	0xffffffff


	//   ....[32]....
        /*00bc*/ 	.word	0xffffffff


	//   ....[33]....
        /*00c0*/ 	.word	0xffffffff


	//   ....[34]....
        /*00c4*/ 	.word	0xffffffff


	//   ....[35]....
        /*00c8*/ 	.word	0xffffffff


	//   ....[36]....
        /*00cc*/ 	.word	0xffffffff


	//   ....[37]....
        /*00d0*/ 	.word	0xffffffff


	//   ....[38]....
        /*00d4*/ 	.word	0xffffffff


	//   ....[39]....
        /*00d8*/ 	.word	0xffffffff


	//   ....[40]....
        /*00dc*/ 	.word	0xffffffff


	//   ....[41]....
        /*00e0*/ 	.word	0xffffffff


	//   ....[42]....
        /*00e4*/ 	.word	0xffffffff


	//   ....[43]....
        /*00e8*/ 	.word	0xffffffff


	//   ....[44]....
        /*00ec*/ 	.word	0xffffffff


	//   ....[45]....
        /*00f0*/ 	.word	0xffffffff


	//   ....[46]....
        /*00f4*/ 	.word	0xffffffff


	//   ....[47]....
        /*00f8*/ 	.word	0xffffffff


	//   ....[48]....
        /*00fc*/ 	.word	0xffffffff


	//   ....[49]....
        /*0100*/ 	.word	0xffffffff


	//   ....[50]....
        /*0104*/ 	.word	0xffffffff


	//   ....[51]....
        /*0108*/ 	.word	0xffffffff


	//   ....[52]....
        /*010c*/ 	.word	0xffffffff


	//   ....[53]....
        /*0110*/ 	.word	0xffffffff


	//   ....[54]....
        /*0114*/ 	.word	0xffffffff


	//   ....[55]....
        /*0118*/ 	.word	0xffffffff


	//   ....[56]....
        /*011c*/ 	.word	0xffffffff


	//   ....[57]....
        /*0120*/ 	.word	0xffffffff


	//   ....[58]....
        /*0124*/ 	.word	0xffffffff


	//   ....[59]....
        /*0128*/ 	.word	0xffffffff


	//   ....[60]....
        /*012c*/ 	.word	0xffffffff


	//   ....[61]....
        /*0130*/ 	.word	0xffffffff


	//   ....[62]....
        /*0134*/ 	.word	0xffffffff


	//   ....[63]....
        /*0138*/ 	.word	0xffffffff


	//   ....[64]....
        /*013c*/ 	.word	0xffffffff


	//   ....[65]....
        /*0140*/ 	.word	0xffffffff


	//   ....[66]....
        /*0144*/ 	.word	0xffffffff


	//   ....[67]....
        /*0148*/ 	.word	0xffffffff


	//   ....[68]....
        /*014c*/ 	.word	0xffffffff


	//   ....[69]....
        /*0150*/ 	.word	0xffffffff


	//   ....[70]....
        /*0154*/ 	.word	0xffffffff


	//   ....[71]....
        /*0158*/ 	.word	0xffffffff


	//   ....[72]....
        /*015c*/ 	.word	0xffffffff


	//   ....[73]....
        /*0160*/ 	.word	0xffffffff


	//   ....[74]....
        /*0164*/ 	.word	0xffffffff


	//   ....[75]....
        /*0168*/ 	.word	0xffffffff


	//   ....[76]....
        /*016c*/ 	.word	0xffffffff


	//   ....[77]....
        /*0170*/ 	.word	0xffffffff


	//   ....[78]....
        /*0174*/ 	.word	0xffffffff


	//   ....[79]....
        /*0178*/ 	.word	0xffffffff


	//   ....[80]....
        /*017c*/ 	.word	0xffffffff


	//   ....[81]....
        /*0180*/ 	.word	0xffffffff


	//   ....[82]....
        /*0184*/ 	.word	0xffffffff


	//   ....[83]....
        /*0188*/ 	.word	0xffffffff


	//   ....[84]....
        /*018c*/ 	.word	0xffffffff


	//   ....[85]....
        /*0190*/ 	.word	0xffffffff


	//   ....[86]....
        /*0194*/ 	.word	0xffffffff


	//   ....[87]....
        /*0198*/ 	.word	0xffffffff


	//   ....[88]....
        /*019c*/ 	.word	0xffffffff


	//   ....[89]....
        /*01a0*/ 	.word	0xffffffff


	//   ....[90]....
        /*01a4*/ 	.word	0xffffffff


	//----- nvinfo : EIATTR_COOP_GROUP_INSTR_OFFSETS
	.align		4
.L_374:
        /*01a8*/ 	.byte	0x04, 0x28
        /*01aa*/ 	.short	(.L_376 - .L_375)


	//   ....[0]....
.L_375:
        /*01ac*/ 	.word	0x00000090


	//   ....[1]....
        /*01b0*/ 	.word	0x00001690


	//   ....[2]....
        /*01b4*/ 	.word	0x000016c0


	//   ....[3]....
        /*01b8*/ 	.word	0x00001920


	//   ....[4]....
        /*01bc*/ 	.word	0x00001950


	//   ....[5]....
        /*01c0*/ 	.word	0x00001ac0


	//   ....[6]....
        /*01c4*/ 	.word	0x00001af0


	//   ....[7]....
        /*01c8*/ 	.word	0x00001c50


	//   ....[8]....
        /*01cc*/ 	.word	0x00001c90


	//   ....[9]....
        /*01d0*/ 	.word	0x00002330


	//   ....[10]....
        /*01d4*/ 	.word	0x00002360


	//   ....[11]....
        /*01d8*/ 	.word	0x00002390


	//   ....[12]....
        /*01dc*/ 	.word	0x000023e0


	//   ....[13]....
        /*01e0*/ 	.word	0x00002420


	//   ....[14]....
        /*01e4*/ 	.word	0x00002450


	//   ....[15]....
        /*01e8*/ 	.word	0x00002480


	//   ....[16]....
        /*01ec*/ 	.word	0x000024c0


	//   ....[17]....
        /*01f0*/ 	.word	0x00003a80


	//   ....[18]....
        /*01f4*/ 	.word	0x00003ab0


	//   ....[19]....
        /*01f8*/ 	.word	0x00003ad0


	//   ....[20]....
        /*01fc*/ 	.word	0x00003ae0


	//   ....[21]....
        /*0200*/ 	.word	0x00003ef0


	//   ....[22]....
        /*0204*/ 	.word	0x000040b0


	//   ....[23]....
        /*0208*/ 	.word	0x00004980


	//   ....[24]....
        /*020c*/ 	.word	0x00004c50


	//   ....[25]....
        /*0210*/ 	.word	0x00004c60


	//   ....[26]....
        /*0214*/ 	.word	0x00004cb0


	//   ....[27]....
        /*0218*/ 	.word	0x000063d0


	//   ....[28]....
        /*021c*/ 	.word	0x000063f0


	//   ....[29]....
        /*0220*/ 	.word	0x00006400


	//   ....[30]....
        /*0224*/ 	.word	0x00006410


	//   ....[31]....
        /*0228*/ 	.word	0x000074e0


	//   ....[32]....
        /*022c*/ 	.word	0x00007500


	//   ....[33]....
        /*0230*/ 	.word	0x00007510


	//   ....[34]....
        /*0234*/ 	.word	0x00007520


	//   ....[35]....
        /*0238*/ 	.word	0x000077b0


	//   ....[36]....
        /*023c*/ 	.word	0x00007a20


	//   ....[37]....
        /*0240*/ 	.word	0x00008310


	//   ....[38]....
        /*0244*/ 	.word	0x000083e0


	//   ....[39]....
        /*0248*/ 	.word	0x00008680


	//   ....[40]....
        /*024c*/ 	.word	0x000087a0


	//   ....[41]....
        /*0250*/ 	.word	0x0000aaa0


	//   ....[42]....
        /*0254*/ 	.word	0x0000aac0


	//   ....[43]....
        /*0258*/ 	.word	0x0000aad0


	//   ....[44]....
        /*025c*/ 	.word	0x0000aae0


	//   ....[45]....
        /*0260*/ 	.word	0x0000bbb0


	//   ....[46]....
        /*0264*/ 	.word	0x0000bbd0


	//   ....[47]....
        /*0268*/ 	.word	0x0000bbe0


	//   ....[48]....
        /*026c*/ 	.word	0x0000bbf0


	//   ....[49]....
        /*0270*/ 	.word	0x0000c050


	//   ....[50]....
        /*0274*/ 	.word	0x0000c060


	//   ....[51]....
        /*0278*/ 	.word	0x0000c090


	//   ....[52]....
        /*027c*/ 	.word	0x0000c0a0


	//   ....[53]....
        /*0280*/ 	.word	0x0000dea0


	//   ....[54]....
        /*0284*/ 	.word	0x0000deb0


	//   ....[55]....
        /*0288*/ 	.word	0x0000dec0


	//   ....[56]....
        /*028c*/ 	.word	0x0000dee0


	//   ....[57]....
        /*0290*/ 	.word	0x0000ef70


	//   ....[58]....
        /*0294*/ 	.word	0x0000ef80


	//   ....[59]....
        /*0298*/ 	.word	0x0000ef90


	//   ....[60]....
        /*029c*/ 	.word	0x0000efa0


	//   ....[61]....
        /*02a0*/ 	.word	0x0000f1e0


	//   ....[62]....
        /*02a4*/ 	.word	0x0000f550


	//   ....[63]....
        /*02a8*/ 	.word	0x0000fd60


	//   ....[64]....
        /*02ac*/ 	.word	0x0000fe20


	//   ....[65]....
        /*02b0*/ 	.word	0x000100c0


	//   ....[66]....
        /*02b4*/ 	.word	0x000101e0


	//   ....[67]....
        /*02b8*/ 	.word	0x00011cb0


	//   ....[68]....
        /*02bc*/ 	.word	0x00011ce0


	//   ....[69]....
        /*02c0*/ 	.word	0x00011d30


	//   ....[70]....
        /*02c4*/ 	.word	0x00011d40


	//   ....[71]....
        /*02c8*/ 	.word	0x000137d0


	//   ....[72]....
        /*02cc*/ 	.word	0x00013810


	//   ....[73]....
        /*02d0*/ 	.word	0x00013850


	//   ....[74]....
        /*02d4*/ 	.word	0x00013880


	//   ....[75]....
        /*02d8*/ 	.word	0x00013aa0


	//   ....[76]....
        /*02dc*/ 	.word	0x00013ab0


	//   ....[77]....
        /*02e0*/ 	.word	0x00013cb0


	//   ....[78]....
        /*02e4*/ 	.word	0x00013ce0


	//   ....[79]....
        /*02e8*/ 	.word	0x00013ea0


	//   ....[80]....
        /*02ec*/ 	.word	0x00013ed0


	//   ....[81]....
        /*02f0*/ 	.word	0x00014090


	//   ....[82]....
        /*02f4*/ 	.word	0x000140b0


	//   ....[83]....
        /*02f8*/ 	.word	0x00014a60


	//   ....[84]....
        /*02fc*/ 	.word	0x00014a80


	//   ....[85]....
        /*0300*/ 	.word	0x00014c10


	//   ....[86]....
        /*0304*/ 	.word	0x00014c40


	//   ....[87]....
        /*0308*/ 	.word	0x00014dd0


	//   ....[88]....
        /*030c*/ 	.word	0x00014e00


	//   ....[89]....
        /*0310*/ 	.word	0x00014f90


	//   ....[90]....
        /*0314*/ 	.word	0x00014fb0


	//----- nvinfo : EIATTR_EXIT_INSTR_OFFSETS
	.align		4
.L_376:
        /*0318*/ 	.byte	0x04, 0x1c
        /*031a*/ 	.short	(.L_378 - .L_377)


	//   ....[0]....
.L_377:
        /*031c*/ 	.word	0x00000440


	//   ....[1]....
        /*0320*/ 	.word	0x000140c0


	//   ....[2]....
        /*0324*/ 	.word	0x00014200


	//   ....[3]....
        /*0328*/ 	.word	0x00014260


	//   ....[4]....
        /*032c*/ 	.word	0x00014fc0


	//   ....[5]....
        /*0330*/ 	.word	0x000150d0


	//   ....[6]....
        /*0334*/ 	.word	0x00015130


	//----- nvinfo : EIATTR_CTAIDZ_USED
	.align		4
.L_378:
        /*0338*/ 	.byte	0x01, 0x04
	.zero		2


	//----- nvinfo : EIATTR_MAX_THREADS
	.align		4
        /*033c*/ 	.byte	0x04, 0x05
        /*033e*/ 	.short	(.L_380 - .L_379)
.L_379:
        /*0340*/ 	.word	0x00000100
        /*0344*/ 	.word	0x00000001
        /*0348*/ 	.word	0x00000001


	//----- nvinfo : EIATTR_CRS_STACK_SIZE
	.align		4
.L_380:
        /*034c*/ 	.byte	0x04, 0x1e
        /*034e*/ 	.short	(.L_382 - .L_381)
.L_381:
        /*0350*/ 	.word	0x00000000
.L_382:


//--------------------- .nv.info._ZN7cutlass13device_kernelIN5flash19enable_sm80_to_sm89INS1_16FlashAttnFwdSm80INS1_25CollectiveMainloopFwdSm80ILi8ELi1ELb0EN4cute5tupleIJNS5_1CILi128EEENS7_ILi48EEENS7_ILi256EEEEEELi256ENS_6half_tEfNS_4arch4Sm80ELb0ELb1ELb0ELb1ELb1ELb1ELb1ELb0EEENS1_21CollectiveEpilogueFwdINS6_IJS8_SA_S9_EEENS6_IJNS7_ILi1EEESI_SI_EEESC_SE_Li256ELb1ELb1ELb0ELb0EEENS1_19SingleTileSchedulerILb1ELb0ELb1ELi128EEEEEEEEEvNT_6ParamsE --------------------------
	.section	.nv.info._ZN7cutlass13device_kernelIN5flash19enable_sm80_to_sm89INS1_16FlashAttnFwdSm80INS1_25CollectiveMainloopFwdSm80ILi8ELi1ELb0EN4cute5tupleIJNS5_1CILi128EEENS7_ILi48EEENS7_ILi256EEEEEELi256ENS_6half_tEfNS_4arch4Sm80ELb0ELb1ELb0ELb1ELb1ELb1ELb1ELb0EEENS1_21CollectiveEpilogueFwdINS6_IJS8_SA_S9_EEENS6_IJNS7_ILi1EEESI_SI_EEESC_SE_Li256ELb1ELb1ELb0ELb0EEENS1_19SingleTileSchedulerILb1ELb0ELb1ELi128EEEEEEEEEvNT_6ParamsE,"",@"SHT_CUDA_INFO"
	.sectionflags	@""
	.align	4


	//----- nvinfo : EIATTR_CUDA_API_VERSION
	.align		4
        /*0000*/ 	.byte	0x04, 0x37
        /*0002*/ 	.short	(.L_384 - .L_383)
.L_383:
        /*0004*/ 	.word	0x00000082


	//----- nvinfo : EIATTR_SW2861232_WAR
	.align		4
.L_384:
        /*0008*/ 	.byte	0x01, 0x35
	.zero		2


	//----- nvinfo : EIATTR_PARAM_CBANK
	.align		4
        /*000c*/ 	.byte	0x04, 0x0a
        /*000e*/ 	.short	(.L_386 - .L_385)
	.align		4
.L_385:
        /*0010*/ 	.word	index@(.nv.constant0._ZN7cutlass13device_kernelIN5flash19enable_sm80_to_sm89INS1_16FlashAttnFwdSm80INS1_25CollectiveMainloopFwdSm80ILi8ELi1ELb0EN4cute5tupleIJNS5_1CILi128EEENS7_ILi48EEENS7_ILi256EEEEEELi256ENS_6half_tEfNS_4arch4Sm80ELb0ELb1ELb0ELb1ELb1ELb1ELb1ELb0EEENS1_21CollectiveEpilogueFwdINS6_IJS8_SA_S9_EEENS6_IJNS7_ILi1EEESI_SI_EEESC_SE_Li256ELb1ELb1ELb0ELb0EEENS1_19SingleTileSchedulerILb1ELb0ELb1ELi128EEEEEEEEEvNT_6ParamsE)
        /*0014*/ 	.short	0x0160
        /*0016*/ 	.short	0x0418


	//----- nvinfo : EIATTR_CBANK_PARAM_SIZE
	.align		4
.L_386:
        /*0018*/ 	.byte	0x03, 0x19
        /*001a*/ 	.short	0x0418


	//----- nvinfo : EIATTR_KPARAM_INFO
	.align		4
        /*001c*/ 	.byte	0x04, 0x17
        /*001e*/ 	.short	(.L_388 - .L_387)
.L_387:
        /*0020*/ 	.word	0x00000000
        /*0024*/ 	.short	0x0000
        /*0026*/ 	.short	0x0000
        /*0028*/ 	.byte	0x00, 0xf0, 0x61, 0x10


	//----- nvinfo : EIATTR_MAXREG_COUNT
	.align		4
.L_388:
        /*002c*/ 	.byte	0x03, 0x1b
        /*002e*/ 	.short	0x00ff


	//----- nvinfo : EIATTR_NUM_BARRIERS
	.align		4
        /*0030*/ 	.byte	0x02, 0x4c
        /*0032*/ 	.byte	0x02
	.zero		1


	//----- nvinfo : EIATTR_MERCURY_ISA_VERSION
	.align		4
        /*0034*/ 	.byte	0x03, 0x5f
        /*0036*/ 	.short	0x0000


	//----- nvinfo : EIATTR_COOP_GROUP_MASK_REGIDS
	.align		4
        /*0038*/ 	.byte	0x04, 0x29
        /*003a*/ 	.short	(.L_390 - .L_389)


	//   ....[0]....
.L_389:
        /*003c*/ 	.word	0xffffffff


	//   ....[1]....
        /*0040*/ 	.word	0xffffffff


	//   ....[2]....
        /*0044*/ 	.word	0xffffffff


	//   ....[3]....
        /*0048*/ 	.word	0xffffffff


	//   ....[4]....
        /*004c*/ 	.word	0xffffffff


	//   ....[5]....
        /*0050*/ 	.word	0xffffffff


	//   ....[6]....
        /*0054*/ 	.word	0xffffffff


	//   ....[7]....
        /*0058*/ 	.word	0xffffffff


	//   ....[8]....
        /*005c*/ 	.word	0xffffffff


	//   ....[9]....
        /*0060*/ 	.word	0xffffffff


	//   ....[10]....
        /*0064*/ 	.word	0xffffffff


	//   ....[11]....
        /*0068*/ 	.word	0xffffffff


	//   ....[12]....
        /*006c*/ 	.word	0xffffffff


	//   ....[13]....
        /*0070*/ 	.word	0xffffffff


	//   ....[14]....
        /*0074*/ 	.word	0xffffffff


	//   ....[15]....
        /*0078*/ 	.word	0xffffffff


	//   ....[16]....
        /*007c*/ 	.word	0xffffffff


	//   ....[17]....
        /*0080*/ 	.word	0xffffffff


	//   ....[18]....
        /*0084*/ 	.word	0xffffffff


	//   ....[19]....
        /*0088*/ 	.word	0xffffffff


	//   ....[20]....
        /*008c*/ 	.word	0xffffffff


	//   ....[21]....
        /*0090*/ 	.word	0xffffffff


	//   ....[22]....
        /*0094*/ 	.word	0xffffffff


	//   ....[23]....
        /*0098*/ 	.word	0xffffffff


	//   ....[24]....
        /*009c*/ 	.word	0xffffffff


	//   ....[25]....
        /*00a0*/ 	.word	0xffffffff


	//   ....[26]....
        /*00a4*/ 	.word	0xffffffff


	//   ....[27]....
        /*00a8*/ 	.word	0xffffffff


	//   ....[28]....
        /*00ac*/ 	.word	0xffffffff


	//   ....[29]....
        /*00b0*/ 	.word	0xffffffff


	//   ....[30]....
        /*00b4*/ 	.word	0xffffffff


	//   ....[31]....
        /*00b8*/ 	.word	0xffffffff


	//   ....[32]....
        /*00bc*/ 	.word	0xffffffff


	//   ....[33]....
        /*00c0*/ 	.word	0xffffffff


	//   ....[34]....
        /*00c4*/ 	.word	0xffffffff


	//   ....[35]....
        /*00c8*/ 	.word	0xffffffff


	//   ....[36]....
        /*00cc*/ 	.word	0xffffffff


	//   ....[37]....
        /*00d0*/ 	.word	0xffffffff


	//   ....[38]....
        /*00d4*/ 	.word	0xffffffff


	//   ....[39]....
        /*00d8*/ 	.word	0xffffffff


	//   ....[40]....
        /*00dc*/ 	.word	0xffffffff


	//   ....[41]....
        /*00e0*/ 	.word	0xffffffff


	//   ....[42]....
        /*00e4*/ 	.word	0xffffffff


	//   ....[43]....
        /*00e8*/ 	.word	0xffffffff


	//   ....[44]....
        /*00ec*/ 	.word	0xffffffff


	//   ....[45]....
        /*00f0*/ 	.word	0xffffffff


	//   ....[46]....
        /*00f4*/ 	.word	0xffffffff


	//   ....[47]....
        /*00f8*/ 	.word	0xffffffff


	//   ....[48]....
        /*00fc*/ 	.word	0xffffffff


	//   ....[49]....
        /*0100*/ 	.word	0xffffffff


	//   ....[50]....
        /*0104*/ 	.word	0xffffffff


	//   ....[51]....
        /*0108*/ 	.word	0xffffffff


	//   ....[52]....
        /*010c*/ 	.word	0xffffffff


	//   ....[53]....
        /*0110*/ 	.word	0xffffffff


	//   ....[54]....
        /*0114*/ 	.word	0xffffffff


	//   ....[55]....
        /*0118*/ 	.word	0xffffffff


	//   ....[56]....
        /*011c*/ 	.word	0xffffffff


	//   ....[57]....
        /*0120*/ 	.word	0xffffffff


	//   ....[58]....
        /*0124*/ 	.word	0xffffffff


	//   ....[59]....
        /*0128*/ 	.word	0xffffffff


	//   ....[60]....
        /*012c*/ 	.word	0xffffffff


	//   ....[61]....
        /*0130*/ 	.word	0xffffffff


	//   ....[62]....
        /*0134*/ 	.word	0xffffffff


	//   ....[63]....
        /*0138*/ 	.word	0xffffffff


	//   ....[64]....
        /*013c*/ 	.word	0xffffffff


	//   ....[65]....
        /*0140*/ 	.word	0xffffffff


	//   ....[66]....
        /*0144*/ 	.word	0xffffffff


	//   ....[67]....
        /*0148*/ 	.word	0xffffffff


	//   ....[68]....
        /*014c*/ 	.word	0xffffffff


	//   ....[69]....
        /*0150*/ 	.word	0xffffffff


	//   ....[70]....
        /*0154*/ 	.word	0xffffffff


	//   ....[71]....
        /*0158*/ 	.word	0xffffffff


	//   ....[72]....
        /*015c*/ 	.word	0xffffffff


	//   ....[73]....
        /*0160*/ 	.word	0xffffffff


	//   ....[74]....
        /*0164*/ 	.word	0xffffffff


	//   ....[75]....
        /*0168*/ 	.word	0xffffffff


	//   ....[76]....
        /*016c*/ 	.word	0xffffffff


	//   ....[77]....
        /*0170*/ 	.word	0xffffffff


	//   ....[78]....
        /*0174*/ 	.word	0xffffffff


	//   ....[79]....
        /*0178*/ 	.word	0xffffffff


	//   ....[80]....
        /*017c*/ 	.word	0xffffffff


	//   ....[81]....
        /*0180*/ 	.word	0xffffffff


	//   ....[82]....
        /*0184*/ 	.word	0xffffffff


	//   ....[83]....
        /*0188*/ 	.word	0xffffffff


	//   ....[84]....
        /*018c*/ 	.word	0xffffffff


	//   ....[85]....
        /*0190*/ 	.word	0xffffffff


	//   ....[86]....
        /*0194*/ 	.word	0xffffffff


	//   ....[87]....
        /*0198*/ 	.word	0xffffffff


	//   ....[88]....
        /*019c*/ 	.word	0xffffffff


	//   ....[89]....
        /*01a0*/ 	.word	0xffffffff


	//   ....[90]....
        /*01a4*/ 	.word	0xffffffff


	//   ....[91]....
        /*01a8*/ 	.word	0xffffffff


	//   ....[92]....
        /*01ac*/ 	.word	0xffffffff


	//   ....[93]....
        /*01b0*/ 	.word	0xffffffff


	//   ....[94]....
        /*01b4*/ 	.word	0xffffffff


	//   ....[95]....
        /*01b8*/ 	.word	0xffffffff


	//   ....[96]....
        /*01bc*/ 	.word	0xffffffff


	//   ....[97]....
        /*01c0*/ 	.word	0xffffffff


	//   ....[98]....
        /*01c4*/ 	.word	0xffffffff


	//   ....[99]....
        /*01c8*/ 	.word	0xffffffff


	//   ....[100]....
        /*01cc*/ 	.word	0xffffffff


	//   ....[101]....
        /*01d0*/ 	.word	0xffffffff


	//   ....[102]....
        /*01d4*/ 	.word	0xffffffff


	//   ....[103]....
        /*01d8*/ 	.word	0xffffffff


	//   ....[104]....
        /*01dc*/ 	.word	0xffffffff


	//   ....[105]....
        /*01e0*/ 	.word	0xffffffff


	//   ....[106]....
        /*01e4*/ 	.word	0xffffffff


	//   ....[107]....
        /*01e8*/ 	.word	0xffffffff


	//   ....[108]....
        /*01ec*/ 	.word	0xffffffff


	//   ....[109]....
        /*01f0*/ 	.word	0xffffffff


	//   ....[110]....
        /*01f4*/ 	.word	0xffffffff


	//   ....[111]....
        /*01f8*/ 	.word	0xffffffff


	//   ....[112]....
        /*01fc*/ 	.word	0xffffffff


	//   ....[113]....
        /*0200*/ 	.word	0xffffffff


	//   ....[114]....
        /*0204*/ 	.word	0xffffffff


	//   ....[115]....
        /*0208*/ 	.word	0xffffffff


	//   ....[116]....
        /*020c*/ 	.word	0xffffffff


	//   ....[117]....
        /*0210*/ 	.word	0xffffffff


	//   ....[118]....
        /*0214*/ 	.word	0xffffffff


	//   ....[119]....
        /*0218*/ 	.word	0xffffffff


	//   ....[120]....
        /*021c*/ 	.word	0xffffffff


	//   ....[121]....
        /*0220*/ 	.word	0xffffffff


	//   ....[122]....
        /*0224*/ 	.word	0xffffffff


	//   ....[123]....
        /*0228*/ 	.word	0xffffffff


	//   ....[124]....
        /*022c*/ 	.word	0xffffffff


	//   ....[125]....
        /*0230*/ 	.word	0xffffffff


	//   ....[126]....
        /*0234*/ 	.word	0xffffffff


	//   ....[127]....
        /*0238*/ 	.word	0xffffffff


	//   ....[128]....
        /*023c*/ 	.word	0xffffffff


	//   ....[129]....
        /*0240*/ 	.word	0xffffffff


	//   ....[130]....
        /*0244*/ 	.word	0xffffffff


	//   ....[131]....
        /*0248*/ 	.word	0xffffffff


	//   ....[132]....
        /*024c*/ 	.word	0xffffffff


	//   ....[133]....
        /*0250*/ 	.word	0xffffffff


	//   ....[134]....
        /*0254*/ 	.word	0xffffffff


	//   ....[135]....
        /*0258*/ 	.word	0xffffffff


	//   ....[136]....
        /*025c*/ 	.word	0xffffffff


	//   ....[137]....
        /*0260*/ 	.word	0xffffffff


	//   ....[138]....
        /*0264*/ 	.word	0xffffffff


	//   ....[139]....
        /*0268*/ 	.word	0xffffffff


	//   ....[140]....
        /*026c*/ 	.word	0xffffffff


	//   ....[141]....
        /*0270*/ 	.word	0xffffffff


	//   ....[142]....
        /*0274*/ 	.word	0xffffffff


	//   ....[143]....
        /*0278*/ 	.word	0xffffffff


	//   ....[144]....
        /*027c*/ 	.word	0xffffffff


	//   ....[145]....
        /*0280*/ 	.word	0xffffffff


	//   ....[146]....
        /*0284*/ 	.word	0xffffffff


	//   ....[147]....
        /*0288*/ 	.word	0xffffffff


	//   ....[148]....
        /*028c*/ 	.word	0xffffffff


	//   ....[149]....
        /*0290*/ 	.word	0xffffffff


	//   ....[150]....
        /*0294*/ 	.word	0xffffffff


	//   ....[151]....
        /*0298*/ 	.word	0xffffffff


	//   ....[152]....
        /*029c*/ 	.word	0xffffffff


	//   ....[153]....
        /*02a0*/ 	.word	0xffffffff


	//   ....[154]....
        /*02a4*/ 	.word	0xffffffff


	//   ....[155]....
        /*02a8*/ 	.word	0xffffffff


	//   ....[156]....
        /*02ac*/ 	.word	0xffffffff


	//   ....[157]....
        /*02b0*/ 	.word	0xffffffff


	//   ....[158]....
        /*02b4*/ 	.word	0xffffffff


	//   ....[159]....
        /*02b8*/ 	.word	0xffffffff


	//   ....[160]....
        /*02bc*/ 	.word	0xffffffff


	//   ....[161]....
        /*02c0*/ 	.word	0xffffffff


	//   ....[162]....
        /*02c4*/ 	.word	0xffffffff


	//   ....[163]....
        /*02c8*/ 	.word	0xffffffff


	//   ....[164]....
        /*02cc*/ 	.word	0xffffffff


	//   ....[165]....
        /*02d0*/ 	.word	0xffffffff


	//   ....[166]....
        /*02d4*/ 	.word	0xffffffff


	//   ....[167]....
        /*02d8*/ 	.word	0xffffffff


	//   ....[168]....
        /*02dc*/ 	.word	0xffffffff


	//   ....[169]....
        /*02e0*/ 	.word	0xffffffff


	//   ....[170]....
        /*02e4*/ 	.word	0xffffffff


	//   ....[171]....
        /*02e8*/ 	.word	0xffffffff


	//   ....[172]....
        /*02ec*/ 	.word	0xffffffff


	//   ....[173]....
        /*02f0*/ 	.word	0xffffffff


	//   ....[174]....
        /*02f4*/ 	.word	0xffffffff


	//   ....[175]....
        /*02f8*/ 	.word	0xffffffff


	//   ....[176]....
        /*02fc*/ 	.word	0xffffffff


	//   ....[177]....
        /*0300*/ 	.word	0xffffffff


	//   ....[178]....
        /*0304*/ 	.word	0xffffffff


	//   ....[179]....
        /*0308*/ 	.word	0xffffffff


	//   ....[180]....
        /*030c*/ 	.word	0xffffffff


	//   ....[181]....
        /*0310*/ 	.word	0xffffffff


	//   ....[182]....
        /*0314*/ 	.word	0xffffffff


	//   ....[183]....
        /*0318*/ 	.word	0xffffffff


	//   ....[184]....
        /*031c*/ 	.word	0xffffffff


	//   ....[185]....
        /*0320*/ 	.word	0xffffffff


	//   ....[186]....
        /*0324*/ 	.word	0xffffffff


	//   ....[187]....
        /*0328*/ 	.word	0xffffffff


	//   ....[188]....
        /*032c*/ 	.word	0xffffffff


	//   ....[189]....
        /*0330*/ 	.word	0xffffffff


	//   ....[190]....
        /*0334*/ 	.word	0xffffffff


	//   ....[191]....
        /*0338*/ 	.word	0xffffffff


	//   ....[192]....
        /*033c*/ 	.word	0xffffffff


	//   ....[193]....
        /*0340*/ 	.word	0xffffffff


	//   ....[194]....
        /*0344*/ 	.word	0xffffffff


	//   ....[195]....
        /*0348*/ 	.word	0xffffffff


	//   ....[196]....
        /*034c*/ 	.word	0xffffffff


	//   ....[197]....
        /*0350*/ 	.word	0xffffffff


	//   ....[198]....
        /*0354*/ 	.word	0xffffffff


	//   ....[199]....
        /*0358*/ 	.word	0xffffffff


	//   ....[200]....
        /*035c*/ 	.word	0xffffffff


	//   ....[201]....
        /*0360*/ 	.word	0xffffffff


	//   ....[202]....
        /*0364*/ 	.word	0xffffffff


	//   ....[203]....
        /*0368*/ 	.word	0xffffffff


	//   ....[204]....
        /*036c*/ 	.word	0xffffffff


	//   ....[205]....
        /*0370*/ 	.word	0xffffffff


	//   ....[206]....
        /*0374*/ 	.word	0xffffffff


	//   ....[207]....
        /*0378*/ 	.word	0xffffffff


	//   ....[208]....
        /*037c*/ 	.word	0xffffffff


	//   ....[209]....
        /*0380*/ 	.word	0xffffffff


	//   ....[210]....
        /*0384*/ 	.word	0xffffffff


	//   ....[211]....
        /*0388*/ 	.word	0xffffffff


	//   ....[212]....
        /*038c*/ 	.word	0xffffffff


	//   ....[213]....
        /*0390*/ 	.word	0xffffffff


	//   ....[214]....
        /*0394*/ 	.word	0xffffffff


	//   ....[215]....
        /*0398*/ 	.word	0xffffffff


	//   ....[216]....
        /*039c*/ 	.word	0xffffffff


	//   ....[217]....
        /*03a0*/ 	.word	0xffffffff


	//   ....[218]....
        /*03a4*/ 	.word	0xffffffff


	//   ....[219]....
        /*03a8*/ 	.word	0xffffffff


	//   ....[220]....
        /*03ac*/ 	.word	0xffffffff


	//   ....[221]....
        /*03b0*/ 	.word	0xffffffff


	//   ....[222]....
        /*03b4*/ 	.word	0xffffffff


	//   ....[223]....
        /*03b8*/ 	.word	0xffffffff


	//   ....[224]....
        /*03bc*/ 	.word	0xffffffff


	//   ....[225]....
        /*03c0*/ 	.word	0xffffffff


	//   ....[226]....
        /*03c4*/ 	.word	0xffffffff


	//   ....[227]....
        /*03c8*/ 	.word	0xffffffff


	//   ....[228]....
        /*03cc*/ 	.word	0xffffffff


	//   ....[229]....
        /*03d0*/ 	.word	0xffffffff


	//   ....[230]....
        /*03d4*/ 	.word	0xffffffff


	//   ....[231]....
        /*03d8*/ 	.word	0xffffffff


	//   ....[232]....
        /*03dc*/ 	.word	0xffffffff


	//   ....[233]....
        /*03e0*/ 	.word	0xffffffff


	//   ....[234]....
        /*03e4*/ 	.word	0xffffffff


	//   ....[235]....
        /*03e8*/ 	.word	0xffffffff


	//   ....[236]....
        /*03ec*/ 	.word	0xffffffff


	//   ....[237]....
        /*03f0*/ 	.word	0xffffffff


	//   ....[238]....
        /*03f4*/ 	.word	0xffffffff


	//   ....[239]....
        /*03f8*/ 	.word	0xffffffff


	//   ....[240]....
        /*03fc*/ 	.word	0xffffffff


	//   ....[241]....
        /*0400*/ 	.word	0xffffffff


	//   ....[242]....
        /*0404*/ 	.word	0xffffffff


	//----- nvinfo : EIATTR_COOP_GROUP_INSTR_OFFSETS
	.align		4
.L_390:
        /*0408*/ 	.byte	0x04, 0x28
        /*040a*/ 	.short	(.L_392 - .L_391)


	//   ....[0]....
.L_391:
        /*040c*/ 	.word	0x00000090


	//   ....[1]....
        /*0410*/ 	.word	0x00002430


	//   ....[2]....
        /*0414*/ 	.word	0x000024a0


	//   ....[3]....
        /*0418*/ 	.word	0x000034a0


	//   ....[4]....
        /*041c*/ 	.word	0x000034b0


	//   ....[5]....
        /*0420*/ 	.word	0x000049c0


	//   ....[6]....
        /*0424*/ 	.word	0x00004a40


	//   ....[7]....
        /*0428*/ 	.word	0x00005ae0


	//   ....[8]....
        /*042c*/ 	.word	0x00005af0


	//   ....[9]....
        /*0430*/ 	.word	0x00006a90


	//   ....[10]....
        /*0434*/ 	.word	0x00006ac0


	//   ....[11]....
        /*0438*/ 	.word	0x00006c80


	//   ....[12]....
        /*043c*/ 	.word	0x00006ca0


	//   ....[13]....
        /*0440*/ 	.word	0x00007180


	//   ....[14]....
        /*0444*/ 	.word	0x000071a0


	//   ....[15]....
        /*0448*/ 	.word	0x00007330


	//   ....[16]....
        /*044c*/ 	.word	0x00007350


	//   ....[17]....
        /*0450*/ 	.word	0x00008640


	//   ....[18]....
        /*0454*/ 	.word	0x00008660


	//   ....[19]....
        /*0458*/ 	.word	0x00008840


	//   ....[20]....
        /*045c*/ 	.word	0x00008850


	//   ....[21]....
        /*0460*/ 	.word	0x00008a20


	//   ....[22]....
        /*0464*/ 	.word	0x00008a40


	//   ....[23]....
        /*0468*/ 	.word	0x00008c10


	//   ....[24]....
        /*046c*/ 	.word	0x00008c20


	//   ....[25]....
        /*0470*/ 	.word	0x00009540


	//   ....[26]....
        /*0474*/ 	.word	0x00009570


	//   ....[27]....
        /*0478*/ 	.word	0x000095b0


	//   ....[28]....
        /*047c*/ 	.word	0x000095e0


	//   ....[29]....
        /*0480*/ 	.word	0x00009b50


	//   ....[30]....
        /*0484*/ 	.word	0x00009b60


	//   ....[31]....
        /*0488*/ 	.word	0x00009d40


	//   ....[32]....
        /*048c*/ 	.word	0x00009d50


	//   ....[33]....
        /*0490*/ 	.word	0x0000ab10


	//   ....[34]....
        /*0494*/ 	.word	0x0000ab30


	//   ....[35]....
        /*0498*/ 	.word	0x0000acf0


	//   ....[36]....
        /*049c*/ 	.word	0x0000ad00


	//   ....[37]....
        /*04a0*/ 	.word	0x0000b130


	//   ....[38]....
        /*04a4*/ 	.word	0x0000b6b0


	//   ....[39]....
        /*04a8*/ 	.word	0x0000bc60


	//   ....[40]....
        /*04ac*/ 	.word	0x0000bc90


	//   ....[41]....
        /*04b0*/ 	.word	0x0000bca0


	//   ....[42]....
        /*04b4*/ 	.word	0x0000bcd0


	//   ....[43]....
        /*04b8*/ 	.word	0x0000d340


	//   ....[44]....
        /*04bc*/ 	.word	0x0000d360


	//   ....[45]....
        /*04c0*/ 	.word	0x0000d510


	//   ....[46]....
        /*04c4*/ 	.word	0x0000d520


	//   ....[47]....
        /*04c8*/ 	.word	0x0000e2d0


	//   ....[48]....
        /*04cc*/ 	.word	0x0000e2f0


	//   ....[49]....
        /*04d0*/ 	.word	0x0000e490


	//   ....[50]....
        /*04d4*/ 	.word	0x0000e4a0


	//   ....[51]....
        /*04d8*/ 	.word	0x0000e730


	//   ....[52]....
        /*04dc*/ 	.word	0x0000ecf0


	//   ....[53]....
        /*04e0*/ 	.word	0x0000f300


	//   ....[54]....
        /*04e4*/ 	.word	0x0000f330


	//   ....[55]....
        /*04e8*/ 	.word	0x0000f340


	//   ....[56]....
        /*04ec*/ 	.word	0x0000f370


	//   ....[57]....
        /*04f0*/ 	.word	0x000110b0


	//   ....[58]....
        /*04f4*/ 	.word	0x000110d0


	//   ....[59]....
        /*04f8*/ 	.word	0x00011220


	//   ....[60]....
        /*04fc*/ 	.word	0x00011230


	//   ....[61]....
        /*0500*/ 	.word	0x00011f80


	//   ....[62]....
        /*0504*/ 	.word	0x00011fa0


	//   ....[63]....
        /*0508*/ 	.word	0x000120e0


	//   ....[64]....
        /*050c*/ 	.word	0x000120f0


	//   ....[65]....
        /*0510*/ 	.word	0x000123c0


	//   ....[66]....
        /*0514*/ 	.word	0x000123f0


	//   ....[67]....
        /*0518*/ 	.word	0x00012400


	//   ....[68]....
        /*051c*/ 	.word	0x00012430


	//   ....[69]....
        /*0520*/ 	.word	0x00013e20


	//   ....[70]....
        /*0524*/ 	.word	0x00013e40


	//   ....[71]....
        /*0528*/ 	.word	0x00014040


	//   ....[72]....
        /*052c*/ 	.word	0x00014050


	//   ....[73]....
        /*0530*/ 	.word	0x00014db0


	//   ....[74]....
        /*0534*/ 	.word	0x00014dd0


	//   ....[75]....
        /*0538*/ 	.word	0x00014f40


	//   ....[76]....
        /*053c*/ 	.word	0x00014f50


	//   ....[77]....
        /*0540*/ 	.word	0x000151b0


	//   ....[78]....
        /*0544*/ 	.word	0x00015750


	//   ....[79]....
        /*0548*/ 	.word	0x00015d40


	//   ....[80]....
        /*054c*/ 	.word	0x00015d70


	//   ....[81]....
        /*0550*/ 	.word	0x00015d80


	//   ....[82]....
        /*0554*/ 	.word	0x00015db0


	//   ....[83]....
        /*0558*/ 	.word	0x00017590


	//   ....[84]....
        /*055c*/ 	.word	0x000175c0


	//   ....[85]....
        /*0560*/ 	.word	0x000175d0


	//   ....[86]....
        /*0564*/ 	.word	0x00017600


	//   ....[87]....
        /*0568*/ 	.word	0x00018fb0


	//   ....[88]....
        /*056c*/ 	.word	0x00018fe0


	//   ....[89]....
        /*0570*/ 	.word	0x00019000


	//   ....[90]....
        /*0574*/ 	.word	0x00019010


	//   ....[91]....
        /*0578*/ 	.word	0x00019230


	//   ....[92]....
        /*057c*/ 	.word	0x00019240


	//   ....[93]....
        /*0580*/ 	.word	0x00019440


	//   ....[94]....
        /*0584*/ 	.word	0x00019470


	//   ....[95]....
        /*0588*/ 	.word	0x00019630


	//   ....[96]....
        /*058c*/ 	.word	0x00019660


	//   ....[97]....
        /*0590*/ 	.word	0x00019820


	//   ....[98]....
        /*0594*/ 	.word	0x00019840


	//   ....[99]....
        /*0598*/ 	.word	0x0001a0b0


	//   ....[100]....
        /*059c*/ 	.word	0x0001a0d0


	//   ....[101]....
        /*05a0*/ 	.word	0x0001a2a0


	//   ....[102]....
        /*05a4*/ 	.word	0x0001a2b0


	//   ....[103]....
        /*05a8*/ 	.word	0x0001a480


	//   ....[104]....
        /*05ac*/ 	.word	0x0001a4a0


	//   ....[105]....
        /*05b0*/ 	.word	0x0001a670


	//   ....[106]....
        /*05b4*/ 	.word	0x0001a680


	//   ....[107]....
        /*05b8*/ 	.word	0x0001a890


	//   ....[108]....
        /*05bc*/ 	.word	0x0001a910


	//   ....[109]....
        /*05c0*/ 	.word	0x0001a990


	//   ....[110]....
        /*05c4*/ 	.word	0x0001aa00


	//   ....[111]....
        /*05c8*/ 	.word	0x0001aa80


	//   ....[112]....
        /*05cc*/ 	.word	0x0001ab00


	//   ....[113]....
        /*05d0*/ 	.word	0x0001ab80


	//   ....[114]....
        /*05d4*/ 	.word	0x0001abf0


	//   ....[115]....
        /*05d8*/ 	.word	0x0001ac70


	//   ....[116]....
        /*05dc*/ 	.word	0x0001acf0


	//   ....[117]....
        /*05e0*/ 	.word	0x0001ad60


	//   ....[118]....
        /*05e4*/ 	.word	0x0001ade0


	//   ....[119]....
        /*05e8*/ 	.word	0x0001ae60


	//   ....[120]....
        /*05ec*/ 	.word	0x0001aee0


	//   ....[121]....
        /*05f0*/ 	.word	0x0001af50


	//   ....[122]....
        /*05f4*/ 	.word	0x0001afd0


	//   ....[123]....
        /*05f8*/ 	.word	0x0001b050


	//   ....[124]....
        /*05fc*/ 	.word	0x0001b0b0


	//   ....[125]....
        /*0600*/ 	.word	0x0001b100


	//   ....[126]....
        /*0604*/ 	.word	0x0001b150


	//   ....[127]....
        /*0608*/ 	.word	0x0001b1a0


	//   ....[128]....
        /*060c*/ 	.word	0x0001b220


	//   ....[129]....
        /*0610*/ 	.word	0x0001b2a0


	//   ....[130]....
        /*0614*/ 	.word	0x0001b320


	//   ....[131]....
        /*0618*/ 	.word	0x0001b390


	//   ....[132]....
        /*061c*/ 	.word	0x0001b410


	//   ....[133]....
        /*0620*/ 	.word	0x0001b490


	//   ....[134]....
        /*0624*/ 	.word	0x0001b510


	//   ....[135]....
        /*0628*/ 	.word	0x0001b580


	//   ....[136]....
        /*062c*/ 	.word	0x0001b600


	//   ....[137]....
        /*0630*/ 	.word	0x0001b680


	//   ....[138]....
        /*0634*/ 	.word	0x0001b6d0


	//   ....[139]....
        /*0638*/ 	.word	0x0001b720


	//   ....[140]....
        /*063c*/ 	.word	0x0001b770


	//   ....[141]....
        /*0640*/ 	.word	0x0001b7b0


	//   ....[142]....
        /*0644*/ 	.word	0x0001b820


	//   ....[143]....
        /*0648*/ 	.word	0x0001b8a0


	//   ....[144]....
        /*064c*/ 	.word	0x0001b920


	//   ....[145]....
        /*0650*/ 	.word	0x0001b990


	//   ....[146]....
        /*0654*/ 	.word	0x0001ba10


	//   ....[147]....
        /*0658*/ 	.word	0x0001ba90


	//   ....[148]....
        /*065c*/ 	.word	0x0001bb10


	//   ....[149]....
        /*0660*/ 	.word	0x0001bb80


	//   ....[150]....
        /*0664*/ 	.word	0x0001bbd0


	//   ....[151]....
        /*0668*/ 	.word	0x0001bc20


	//   ....[152]....
        /*066c*/ 	.word	0x0001bc70


	//   ....[153]....
        /*0670*/ 	.word	0x0001bcb0


	//   ....[154]....
        /*0674*/ 	.word	0x0001bd20


	//   ....[155]....
        /*0678*/ 	.word	0x0001bda0


	//   ....[156]....
        /*067c*/ 	.word	0x0001be10


	//   ....[157]....
        /*0680*/ 	.word	0x0001be90


	//   ....[158]....
        /*0684*/ 	.word	0x0001bf10


	//   ....[159]....
        /*0688*/ 	.word	0x0001bf90


	//   ....[160]....
        /*068c*/ 	.word	0x0001c000


	//   ....[161]....
        /*0690*/ 	.word	0x0001c080


	//   ....[162]....
        /*0694*/ 	.word	0x0001c100


	//   ....[163]....
        /*0698*/ 	.word	0x0001c150


	//   ....[164]....
        /*069c*/ 	.word	0x0001c1a0


	//   ....[165]....
        /*06a0*/ 	.word	0x0001c1f0


	//   ....[166]....
        /*06a4*/ 	.word	0x0001c230


	//   ....[167]....
        /*06a8*/ 	.word	0x0001c280


	//   ....[168]....
        /*06ac*/ 	.word	0x0001c2e0


	//   ....[169]....
        /*06b0*/ 	.word	0x0001c330


	//   ....[170]....
        /*06b4*/ 	.word	0x0001c370


	//   ....[171]....
        /*06b8*/ 	.word	0x0001c3e0


	//   ....[172]....
        /*06bc*/ 	.word	0x0001c460


	//   ....[173]....
        /*06c0*/ 	.word	0x0001c4e0


	//   ....[174]....
        /*06c4*/ 	.word	0x0001c550


	//   ....[175]....
        /*06c8*/ 	.word	0x0001c5d0


	//   ....[176]....
        /*06cc*/ 	.word	0x0001c650


	//   ....[177]....
        /*06d0*/ 	.word	0x0001c6d0


	//   ....[178]....
        /*06d4*/ 	.word	0x0001c740


	//   ....[179]....
        /*06d8*/ 	.word	0x0001cb40


	//   ....[180]....
        /*06dc*/ 	.word	0x0001cb60


	//   ....[181]....
        /*06e0*/ 	.word	0x0001cb80


	//   ....[182]....
        /*06e4*/ 	.word	0x0001cb90


	//   ....[183]....
        /*06e8*/ 	.word	0x0001d170


	//   ....[184]....
        /*06ec*/ 	.word	0x0001d180


	//   ....[185]....
        /*06f0*/ 	.word	0x0001d190


	//   ....[186]....
        /*06f4*/ 	.word	0x0001d1a0


	//   ....[187]....
        /*06f8*/ 	.word	0x0001d710


	//   ....[188]....
        /*06fc*/ 	.word	0x0001d730


	//   ....[189]....
        /*0700*/ 	.word	0x0001d740


	//   ....[190]....
        /*0704*/ 	.word	0x0001d750


	//   ....[191]....
        /*0708*/ 	.word	0x0001dce0


	//   ....[192]....
        /*070c*/ 	.word	0x0001dd40


	//   ....[193]....
        /*0710*/ 	.word	0x0001dd50


	//   ....[194]....
        /*0714*/ 	.word	0x0001dd60


	//   ....[195]....
        /*0718*/ 	.word	0x00021590


	//   ....[196]....
        /*071c*/ 	.word	0x000215b0


	//   ....[197]....
        /*0720*/ 	.word	0x000215d0


	//   ....[198]....
        /*0724*/ 	.word	0x000215e0


	//   ....[199]....
        /*0728*/ 	.word	0x00021a70


	//   ....[200]....
        /*072c*/ 	.word	0x00021a80


	//   ....[201]....
        /*0730*/ 	.word	0x00021a90


	//   ....[202]....
        /*0734*/ 	.word	0x00021aa0


	//   ....[203]....
        /*0738*/ 	.word	0x00021eb0


	//   ....[204]....
        /*073c*/ 	.word	0x00021ed0


	//   ....[205]....
        /*0740*/ 	.word	0x00021ef0


	//   ....[206]....
        /*0744*/ 	.word	0x00021f00


	//   ....[207]....
        /*0748*/ 	.word	0x00022330


	//   ....[208]....
        /*074c*/ 	.word	0x00022390


	//   ....[209]....
        /*0750*/ 	.word	0x000223a0


	//   ....[210]....
        /*0754*/ 	.word	0x000223b0


	//   ....[211]....
        /*0758*/ 	.word	0x00026030


	//   ....[212]....
        /*075c*/ 	.word	0x000260b0


	//   ....[213]....
        /*0760*/ 	.word	0x00026130


	//   ....[214]....
        /*0764*/ 	.word	0x000261a0


	//   ....[215]....
        /*0768*/ 	.word	0x00026220


	//   ....[216]....
        /*076c*/ 	.word	0x00026290


	//   ....[217]....
        /*0770*/ 	.word	0x00026310


	//   ....[218]....
        /*0774*/ 	.word	0x00026380


	//   ....[219]....
        /*0778*/ 	.word	0x00026400


	//   ....[220]....
        /*077c*/ 	.word	0x00026480


	//   ....[221]....
        /*0780*/ 	.word	0x000264f0


	//   ....[222]....
        /*0784*/ 	.word	0x00026560


	//   ....[223]....
        /*0788*/ 	.word	0x000265e0


	//   ....[224]....
        /*078c*/ 	.word	0x00026660


	//   ....[225]....
        /*0790*/ 	.word	0x000266d0


	//   ....[226]....
        /*0794*/ 	.word	0x00026740


	//   ....[227]....
        /*0798*/ 	.word	0x000267c0


	//   ....[228]....
        /*079c*/ 	.word	0x00026840


	//   ....[229]....
        /*07a0*/ 	.word	0x000268c0


	//   ....[230]....
        /*07a4*/ 	.word	0x00026930


	//   ....[231]....
        /*07a8*/ 	.word	0x000269b0


	//   ....[232]....
        /*07ac*/ 	.word	0x00026a20


	//   ....[233]....
        /*07b0*/ 	.word	0x00026a90


	//   ....[234]....
        /*07b4*/ 	.word	0x00026b00


	//   ....[235]....
        /*07b8*/ 	.word	0x00026b80


	//   ....[236]....
        /*07bc*/ 	.word	0x00026c00


	//   ....[237]....
        /*07c0*/ 	.word	0x00026c80


	//   ....[238]....
        /*07c4*/ 	.word	0x00026cf0


	//   ....[239]....
        /*07c8*/ 	.word	0x00026d70


	//   ....[240]....
        /*07cc*/ 	.word	0x00026df0


	//   ....[241]....
        /*07d0*/ 	.word	0x00026e60


	//   ....[242]....
        /*07d4*/ 	.word	0x00026ed0


	//----- nvinfo : EIATTR_EXIT_INSTR_OFFSETS
	.align		4
.L_392:
        /*07d8*/ 	.byte	0x04, 0x1c
        /*07da*/ 	.short	(.L_394 - .L_393)


	//   ....[0]....
.L_393:
        /*07dc*/ 	.word	0x00000320


	//   ....[1]....
        /*07e0*/ 	.word	0x00019850


	//   ....[2]....
        /*07e4*/ 	.word	0x00019990


	//   ....[3]....
        /*07e8*/ 	.word	0x000199f0


	//   ....[4]....
        /*07ec*/ 	.word	0x0001a6c0


	//   ....[5]....
        /*07f0*/ 	.word	0x0001a7d0


	//   ....[6]....
        /*07f4*/ 	.word	0x0001a830


	//----- nvinfo : EIATTR_CTAIDZ_USED
	.align		4
.L_394:
        /*07f8*/ 	.byte	0x01, 0x04
	.zero		2


	//----- nvinfo : EIATTR_MAX_THREADS
	.align		4
        /*07fc*/ 	.byte	0x04, 0x05
        /*07fe*/ 	.short	(.L_396 - .L_395)
.L_395:
        /*0800*/ 	.word	0x00000100
        /*0804*/ 	.word	0x00000001
        /*0808*/ 	.word	0x00000001


	//----- nvinfo : EIATTR_CRS_STACK_SIZE
	.align		4
.L_396:
        /*080c*/ 	.byte	0x04, 0x1e
        /*080e*/ 	.short	(.L_398 - .L_397)
.L_397:
        /*0810*/ 	.word	0x00000000
.L_398:


//--------------------- .nv.info._ZN7cutlass13device_kernelIN5flash19enable_sm80_to_sm89INS1_16FlashAttnFwdSm80INS1_25CollectiveMainloopFwdSm80ILi8ELi1ELb0EN4cute5tupleIJNS5_1CILi128EEENS7_ILi96EEENS7_ILi256EEEEEELi256ENS_6half_tEfNS_4arch4Sm80ELb1ELb0ELb0ELb0ELb1ELb0ELb1ELb0EEENS1_21CollectiveEpilogueFwdINS6_IJS8_SA_S9_EEENS6_IJNS7_ILi1EEESI_SI_EEESC_SE_Li256ELb0ELb1ELb0ELb0EEENS1_30DynamicPersistentTileSchedulerILi256ELi256ELb0ELb1ELb0EEEEEEEEEvNT_6ParamsE --------------------------
	.section	.nv.info._ZN7cutlass13device_kernelIN5flash19enable_sm80_to_sm89INS1_16FlashAttnFwdSm80INS1_25CollectiveMainloopFwdSm80ILi8ELi1ELb0EN4cute5tupleIJNS5_1CILi128EEENS7_ILi96EEENS7_ILi256EEEEEELi256ENS_6half_tEfNS_4arch4Sm80ELb1ELb0ELb0ELb0ELb1ELb0ELb1ELb0EEENS1_21CollectiveEpilogueFwdINS6_IJS8_SA_S9_EEENS6_IJNS7_ILi1EEESI_SI_EEESC_SE_Li256ELb0ELb1ELb0ELb0EEENS1_30DynamicPersistentTileSchedulerILi256ELi256ELb0ELb1ELb0EEEEEEEEEvNT_6ParamsE,"",@"SHT_CUDA_INFO"
	.sectionflags	@""
	.align	4


	//----- nvinfo : EIATTR_CUDA_API_VERSION
	.align		4
        /*0000*/ 	.byte	0x04, 0x37
        /*0002*/ 	.short	(.L_400 - .L_399)
.L_399:
        /*0004*/ 	.word	0x00000082


	//----- nvinfo : EIATTR_SW2861232_WAR
	.align		4
.L_400:
        /*0008*/ 	.byte	0x01, 0x35
	.zero		2


	//----- nvinfo : EIATTR_PARAM_CBANK
	.align		4
        /*000c*/ 	.byte	0x04, 0x0a
        /*000e*/ 	.short	(.L_402 - .L_401)
	.align		4
.L_401:
        /*0010*/ 	.word	index@(.nv.constant0._ZN7cutlass13device_kernelIN5flash19enable_sm80_to_sm89INS1_16FlashAttnFwdSm80INS1_25CollectiveMainloopFwdSm80ILi8ELi1ELb0EN4cute5tupleIJNS5_1CILi128EEENS7_ILi96EEENS7_ILi256EEEEEELi256ENS_6half_tEfNS_4arch4Sm80ELb1ELb0ELb0ELb0ELb1ELb0ELb1ELb0EEENS1_21CollectiveEpilogueFwdINS6_IJS8_SA_S9_EEENS6_IJNS7_ILi1EEESI_SI_EEESC_SE_Li256ELb0ELb1ELb0ELb0EEENS1_30DynamicPersistentTileSchedulerILi256ELi256ELb0ELb1ELb0EEEEEEEEEvNT_6ParamsE)
        /*0014*/ 	.short	0x0160
        /*0016*/ 	.short	0x0428


	//----- nvinfo : EIATTR_CBANK_PARAM_SIZE
	.align		4
.L_402:
        /*0018*/ 	.byte	0x03, 0x19
        /*001a*/ 	.short	0x0428


	//----- nvinfo : EIATTR_KPARAM_INFO
	.align		4
        /*001c*/ 	.byte	0x04, 0x17
        /*001e*/ 	.short	(.L_404 - .L_403)
.L_403:
        /*0020*/ 	.word	0x00000000
        /*0024*/ 	.short	0x0000
        /*0026*/ 	.short	0x0000
        /*0028*/ 	.byte	0x00, 0xf0, 0xa1, 0x10


	//----- nvinfo : EIATTR_MAXREG_COUNT
	.align		4
.L_404:
        /*002c*/ 	.byte	0x03, 0x1b
        /*002e*/ 	.short	0x00ff


	//----- nvinfo : EIATTR_NUM_BARRIERS
	.align		4
        /*0030*/ 	.byte	0x02, 0x4c
        /*0032*/ 	.byte	0x06
	.zero		1


	//----- nvinfo : EIATTR_ANNOTATIONS
	.align		4
        /*0034*/ 	.byte	0x04, 0x55
        /*0036*/ 	.short	(.L_406 - .L_405)


	//   ....[0]....
.L_405:
        /* <DEDUP_REMOVED lines=57> */


	//----- nvinfo : EIATTR_MERCURY_ISA_VERSION
	.align		4
.L_406:
        /*03b0*/ 	.byte	0x03, 0x5f
        /*03b2*/ 	.short	0x0000


	//----- nvinfo : EIATTR_INT_WARP_WIDE_INSTR_OFFSETS
	.align		4
        /*03b4*/ 	.byte	0x04, 0x31
        /*03b6*/ 	.short	(.L_408 - .L_407)


	//   ....[0]....
.L_407:
        /*03b8*/ 	.word	0x00011fb0


	//   ....[1]....
        /*03bc*/ 	.word	0x00012030


	//----- nvinfo : EIATTR_COOP_GROUP_MASK_REGIDS
	.align		4
.L_408:
        /*03c0*/ 	.byte	0x04, 0x29
        /*03c2*/ 	.short	(.L_410 - .L_409)


	//   ....[0]....
.L_409:
        /*03c4*/ 	.word	0xffffffff


	//   ....[1]....
        /*03c8*/ 	.word	0xffffffff


	//   ....[2]....
        /*03cc*/ 	.word	0xffffffff


	//   ....[3]....
        /*03d0*/ 	.word	0xffffffff


	//   ....[4]....
        /*03d4*/ 	.word	0xffffffff


	//   ....[5]....
        /*03d8*/ 	.word	0xffffffff


	//   ....[6]....
        /*03dc*/ 	.word	0xffffffff


	//   ....[7]....
        /*03e0*/ 	.word	0xffffffff


	//   ....[8]....
        /*03e4*/ 	.word	0xffffffff


	//   ....[9]....
        /*03e8*/ 	.word	0xffffffff


	//   ....[10]....
        /*03ec*/ 	.word	0xffffffff


	//   ....[11]....
        /*03f0*/ 	.word	0xffffffff


	//   ....[12]....
        /*03f4*/ 	.word	0xffffffff


	//   ....[13]....
        /*03f8*/ 	.word	0xffffffff


	//   ....[14]....
        /*03fc*/ 	.word	0xffffffff


	//   ....[15]....
        /*0400*/ 	.word	0xffffffff


	//   ....[16]....
        /*0404*/ 	.word	0xffffffff


	//   ....[17]....
        /*0408*/ 	.word	0xffffffff


	//   ....[18]....
        /*040c*/ 	.word	0xffffffff


	//   ....[19]....
        /*0410*/ 	.word	0xffffffff


	//   ....[20]....
        /*0414*/ 	.word	0xffffffff


	//   ....[21]....
        /*0418*/ 	.word	0xffffffff


	//   ....[22]....
        /*041c*/ 	.word	0xffffffff


	//   ....[23]....
        /*0420*/ 	.word	0xffffffff


	//   ....[24]....
        /*0424*/ 	.word	0xffffffff


	//   ....[25]....
        /*0428*/ 	.word	0xffffffff


	//   ....[26]....
        /*042c*/ 	.word	0xffffffff


	//   ....[27]....
        /*0430*/ 	.word	0xffffffff


	//   ....[28]....
        /*0434*/ 	.word	0xffffffff


	//   ....[29]....
        /*0438*/ 	.word	0xffffffff


	//   ....[30]....
        /*043c*/ 	.word	0xffffffff


	//   ....[31]....
        /*0440*/ 	.word	0xffffffff


	//   ....[32]....
        /*0444*/ 	.word	0xffffffff


	//   ....[33]....
        /*0448*/ 	.word	0xffffffff


	//   ....[34]....
        /*044c*/ 	.word	0xffffffff


	//   ....[35]....
        /*0450*/ 	.word	0xffffffff


	//   ....[36]....
        /*0454*/ 	.word	0xffffffff


	//   ....[37]....
        /*0458*/ 	.word	0xffffffff


	//   ....[38]....
        /*045c*/ 	.word	0xffffffff


	//   ....[39]....
        /*0460*/ 	.word	0xffffffff


	//   ....[40]....
        /*0464*/ 	.word	0xffffffff


	//   ....[41]....
        /*0468*/ 	.word	0xffffffff


	//   ....[42]....
        /*046c*/ 	.word	0xffffffff


	//   ....[43]....
        /*0470*/ 	.word	0xffffffff


	//   ....[44]....
        /*0474*/ 	.word	0xffffffff


	//   ....[45]....
        /*0478*/ 	.word	0xffffffff


	//   ....[46]....
        /*047c*/ 	.word	0xffffffff


	//   ....[47]....
        /*0480*/ 	.word	0xffffffff


	//   ....[48]....
        /*0484*/ 	.word	0xffffffff


	//   ....[49]....
        /*0488*/ 	.word	0xffffffff


	//   ....[50]....
        /*048c*/ 	.word	0xffffffff


	//   ....[51]....
        /*0490*/ 	.word	0xffffffff


	//   ....[52]....
        /*0494*/ 	.word	0xffffffff


	//   ....[53]....
        /*0498*/ 	.word	0xffffffff


	//   ....[54]....
        /*049c*/ 	.word	0xffffffff


	//   ....[55]....
        /*04a0*/ 	.word	0xffffffff


	//   ....[56]....
        /*04a4*/ 	.word	0xffffffff


	//   ....[57]....
        /*04a8*/ 	.word	0xffffffff


	//   ....[58]....
        /*04ac*/ 	.word	0xffffffff


	//   ....[59]....
        /*04b0*/ 	.word	0xffffffff


	//   ....[60]....
        /*04b4*/ 	.word	0xffffffff


	//   ....[61]....
        /*04b8*/ 	.word	0xffffffff


	//   ....[62]....
        /*04bc*/ 	.word	0xffffffff


	//   ....[63]....
        /*04c0*/ 	.word	0xffffffff


	//   ....[64]....
        /*04c4*/ 	.word	0xffffffff


	//   ....[65]....
        /*04c8*/ 	.word	0xffffffff


	//   ....[66]....
        /*04cc*/ 	.word	0xffffffff


	//   ....[67]....
        /*04d0*/ 	.word	0xffffffff


	//   ....[68]....
        /*04d4*/ 	.word	0xffffffff


	//   ....[69]....
        /*04d8*/ 	.word	0xffffffff


	//   ....[70]....
        /*04dc*/ 	.word	0xffffffff


	//   ....[71]....
        /*04e0*/ 	.word	0xffffffff


	//   ....[72]....
        /*04e4*/ 	.word	0xffffffff


	//   ....[73]....
        /*04e8*/ 	.word	0xffffffff


	//   ....[74]....
        /*04ec*/ 	.word	0xffffffff


	//   ....[75]....
        /*04f0*/ 	.word	0xffffffff


	//   ....[76]....
        /*04f4*/ 	.word	0xffffffff


	//   ....[77]....
        /*04f8*/ 	.word	0xffffffff


	//   ....[78]....
        /*04fc*/ 	.word	0xffffffff


	//   ....[79]....
        /*0500*/ 	.word	0xffffffff


	//   ....[80]....
        /*0504*/ 	.word	0xffffffff


	//   ....[81]....
        /*0508*/ 	.word	0xffffffff


	//   ....[82]....
        /*050c*/ 	.word	0xffffffff


	//   ....[83]....
        /*0510*/ 	.word	0xffffffff


	//   ....[84]....
        /*0514*/ 	.word	0xffffffff


	//   ....[85]....
        /*0518*/ 	.word	0xffffffff


	//   ....[86]....
        /*051c*/ 	.word	0xffffffff


	//   ....[87]....
        /*0520*/ 	.word	0xffffffff


	//   ....[88]....
        /*0524*/ 	.word	0xffffffff


	//   ....[89]....
        /*0528*/ 	.word	0xffffffff


	//   ....[90]....
        /*052c*/ 	.word	0xffffffff


	//   ....[91]....
        /*0530*/ 	.word	0xffffffff


	//   ....[92]....
        /*0534*/ 	.word	0xffffffff


	//   ....[93]....
        /*0538*/ 	.word	0xffffffff


	//   ....[94]....
        /*053c*/ 	.word	0xffffffff


	//   ....[95]....
        /*0540*/ 	.word	0xffffffff


	//   ....[96]....
        /*0544*/ 	.word	0xffffffff


	//   ....[97]....
        /*0548*/ 	.word	0xffffffff


	//   ....[98]....
        /*054c*/ 	.word	0xffffffff


	//   ....[99]....
        /*0550*/ 	.word	0xffffffff


	//   ....[100]....
        /*0554*/ 	.word	0xffffffff


	//   ....[101]....
        /*0558*/ 	.word	0xffffffff


	//   ....[102]....
        /*055c*/ 	.word	0xffffffff


	//   ....[103]....
        /*0560*/ 	.word	0xffffffff


	//   ....[104]....
        /*0564*/ 	.word	0xffffffff


	//   ....[105]....
        /*0568*/ 	.word	0xffffffff


	//   ....[106]....
        /*056c*/ 	.word	0xffffffff


	//   ....[107]....
        /*0570*/ 	.word	0xffffffff


	//   ....[108]....
        /*0574*/ 	.word	0xffffffff


	//   ....[109]....
        /*0578*/ 	.word	0xffffffff


	//   ....[110]....
        /*057c*/ 	.word	0xffffffff


	//   ....[111]....
        /*0580*/ 	.word	0xffffffff


	//   ....[112]....
        /*0584*/ 	.word	0xffffffff


	//   ....[113]....
        /*0588*/ 	.word	0xffffffff


	//   ....[114]....
        /*058c*/ 	.word	0xffffffff


	//   ....[115]....
        /*0590*/ 	.word	0xffffffff


	//   ....[116]....
        /*0594*/ 	.word	0xffffffff


	//   ....[117]....
        /*0598*/ 	.word	0xffffffff


	//   ....[118]....
        /*059c*/ 	.word	0xffffffff


	//   ....[119]....
        /*05a0*/ 	.word	0xffffffff


	//   ....[120]....
        /*05a4*/ 	.word	0xffffffff


	//   ....[121]....
        /*05a8*/ 	.word	0xffffffff


	//   ....[122]....
        /*05ac*/ 	.word	0xffffffff


	//   ....[123]....
        /*05b0*/ 	.word	0xffffffff


	//   ....[124]....
        /*05b4*/ 	.word	0xffffffff


	//   ....[125]....
        /*05b8*/ 	.word	0xffffffff


	//   ....[126]....
        /*05bc*/ 	.word	0xffffffff


	//   ....[127]....
        /*05c0*/ 	.word	0xffffffff


	//   ....[128]....
        /*05c4*/ 	.word	0xffffffff


	//   ....[129]....
        /*05c8*/ 	.word	0xffffffff


	//   ....[130]....
        /*05cc*/ 	.word	0xffffffff


	//   ....[131]....
        /*05d0*/ 	.word	0xffffffff


	//   ....[132]....
        /*05d4*/ 	.word	0xffffffff


	//   ....[133]....
        /*05d8*/ 	.word	0xffffffff


	//   ....[134]....
        /*05dc*/ 	.word	0xffffffff


	//   ....[135]....
        /*05e0*/ 	.word	0xffffffff


	//   ....[136]....
        /*05e4*/ 	.word	0xffffffff


	//   ....[137]....
        /*05e8*/ 	.word	0xffffffff


	//   ....[138]....
        /*05ec*/ 	.word	0xffffffff


	//   ....[139]....
        /*05f0*/ 	.word	0xffffffff


	//   ....[140]....
        /*05f4*/ 	.word	0xffffffff


	//   ....[141]....
        /*05f8*/ 	.word	0xffffffff


	//   ....[142]....
        /*05fc*/ 	.word	0xffffffff


	//   ....[143]....
        /*0600*/ 	.word	0xffffffff


	//   ....[144]....
        /*0604*/ 	.word	0xffffffff


	//   ....[145]....
        /*0608*/ 	.word	0xffffffff


	//   ....[146]....
        /*060c*/ 	.word	0xffffffff


	//   ....[147]....
        /*0610*/ 	.word	0xffffffff


	//   ....[148]....
        /*0614*/ 	.word	0xffffffff


	//   ....[149]....
        /*0618*/ 	.word	0xffffffff


	//   ....[150]....
        /*061c*/ 	.word	0xffffffff


	//   ....[151]....
        /*0620*/ 	.word	0xffffffff


	//   ....[152]....
        /*0624*/ 	.word	0xffffffff


	//   ....[153]....
        /*0628*/ 	.word	0xffffffff


	//   ....[154]....
        /*062c*/ 	.word	0xffffffff


	//----- nvinfo : EIATTR_COOP_GROUP_INSTR_OFFSETS
	.align		4
.L_410:
        /*0630*/ 	.byte	0x04, 0x28
        /*0632*/ 	.short	(.L_412 - .L_411)


	//   ....[0]....
.L_411:
        /*0634*/ 	.word	0x00000050


	//   ....[1]....
        /*0638*/ 	.word	0x00001510


	//   ....[2]....
        /*063c*/ 	.word	0x00001530


	//   ....[3]....
        /*0640*/ 	.word	0x00001760


	//   ....[4]....
        /*0644*/ 	.word	0x00001770


	//   ....[5]....
        /*0648*/ 	.word	0x00001930


	//   ....[6]....
        /*064c*/ 	.word	0x00001950


	//   ....[7]....
        /*0650*/ 	.word	0x00001b10


	//   ....[8]....
        /*0654*/ 	.word	0x00001b20


	//   ....[9]....
        /*0658*/ 	.word	0x00002130


	//   ....[10]....
        /*065c*/ 	.word	0x00002150


	//   ....[11]....
        /*0660*/ 	.word	0x00002160


	//   ....[12]....
        /*0664*/ 	.word	0x00002190


	//   ....[13]....
        /*0668*/ 	.word	0x000022d0


	//   ....[14]....
        /*066c*/ 	.word	0x00002310


	//   ....[15]....
        /*0670*/ 	.word	0x000025f0


	//   ....[16]....
        /*0674*/ 	.word	0x00002610


	//   ....[17]....
        /*0678*/ 	.word	0x00002620


	//   ....[18]....
        /*067c*/ 	.word	0x00002640


	//   ....[19]....
        /*0680*/ 	.word	0x00002930


	//   ....[20]....
        /*0684*/ 	.word	0x00002970


	//   ....[21]....
        /*0688*/ 	.word	0x00003fd0


	//   ....[22]....
        /*068c*/ 	.word	0x00003ff0


	//   ....[23]....
        /*0690*/ 	.word	0x00004020


	//   ....[24]....
        /*0694*/ 	.word	0x00004040


	//   ....[25]....
        /*0698*/ 	.word	0x00004180


	//   ....[26]....
        /*069c*/ 	.word	0x00004200


	//   ....[27]....
        /*06a0*/ 	.word	0x000044f0


	//   ....[28]....
        /*06a4*/ 	.word	0x00004860


	//   ....[29]....
        /*06a8*/ 	.word	0x00004e70


	//   ....[30]....
        /*06ac*/ 	.word	0x00004e90


	//   ....[31]....
        /*06b0*/ 	.word	0x00004eb0


	//   ....[32]....
        /*06b4*/ 	.word	0x00004ed0


	//   ....[33]....
        /*06b8*/ 	.word	0x00007b30


	//   ....[34]....
        /*06bc*/ 	.word	0x00007b50


	//   ....[35]....
        /*06c0*/ 	.word	0x00007b80


	//   ....[36]....
        /*06c4*/ 	.word	0x00007bb0


	//   ....[37]....
        /*06c8*/ 	.word	0x00007c90


	//   ....[38]....
        /*06cc*/ 	.word	0x00007d50


	//   ....[39]....
        /*06d0*/ 	.word	0x00009530


	//   ....[40]....
        /*06d4*/ 	.word	0x00009550


	//   ....[41]....
        /*06d8*/ 	.word	0x00009580


	//   ....[42]....
        /*06dc*/ 	.word	0x000095b0


	//   ....[43]....
        /*06e0*/ 	.word	0x00009690


	//   ....[44]....
        /*06e4*/ 	.word	0x00009750


	//   ....[45]....
        /*06e8*/ 	.word	0x00009a70


	//   ....[46]....
        /*06ec*/ 	.word	0x00009db0


	//   ....[47]....
        /*06f0*/ 	.word	0x0000a3b0


	//   ....[48]....
        /*06f4*/ 	.word	0x0000a3d0


	//   ....[49]....
        /*06f8*/ 	.word	0x0000a3f0


	//   ....[50]....
        /*06fc*/ 	.word	0x0000a410


	//   ....[51]....
        /*0700*/ 	.word	0x0000cef0


	//   ....[52]....
        /*0704*/ 	.word	0x0000cf00


	//   ....[53]....
        /*0708*/ 	.word	0x0000cf40


	//   ....[54]....
        /*070c*/ 	.word	0x0000cf70


	//   ....[55]....
        /*0710*/ 	.word	0x0000cfa0


	//   ....[56]....
        /*0714*/ 	.word	0x0000d0f0


	//   ....[57]....
        /*0718*/ 	.word	0x0000e870


	//   ....[58]....
        /*071c*/ 	.word	0x0000e890


	//   ....[59]....
        /*0720*/ 	.word	0x0000e990


	//   ....[60]....
        /*0724*/ 	.word	0x0000e9b0


	//   ....[61]....
        /*0728*/ 	.word	0x0000e9e0


	//   ....[62]....
        /*072c*/ 	.word	0x0000ea70


	//   ....[63]....
        /*0730*/ 	.word	0x0000ef00


	//   ....[64]....
        /*0734*/ 	.word	0x0000ef10


	//   ....[65]....
        /*0738*/ 	.word	0x0000ef40


	//   ....[66]....
        /*073c*/ 	.word	0x0000ef50


	//   ....[67]....
        /*0740*/ 	.word	0x00011560


	//   ....[68]....
        /*0744*/ 	.word	0x000115b0


	//   ....[69]....
        /*0748*/ 	.word	0x000115d0


	//   ....[70]....
        /*074c*/ 	.word	0x000115f0


	//   ....[71]....
        /*0750*/ 	.word	0x00012a10


	//   ....[72]....
        /*0754*/ 	.word	0x00012d90


	//   ....[73]....
        /*0758*/ 	.word	0x00012dc0


	//   ....[74]....
        /*075c*/ 	.word	0x00012de0


	//   ....[75]....
        /*0760*/ 	.word	0x00012e00


	//   ....[76]....
        /*0764*/ 	.word	0x00013080


	//   ....[77]....
        /*0768*/ 	.word	0x000130a0


	//   ....[78]....
        /*076c*/ 	.word	0x00013220


	//   ....[79]....
        /*0770*/ 	.word	0x00013250


	//   ....[80]....
        /*0774*/ 	.word	0x00013390


	//   ....[81]....
        /*0778*/ 	.word	0x000133c0


	//   ....[82]....
        /*077c*/ 	.word	0x00013500


	//   ....[83]....
        /*0780*/ 	.word	0x00013520


	//   ....[84]....
        /*0784*/ 	.word	0x00013af0


	//   ....[85]....
        /*0788*/ 	.word	0x00013b10


	//   ....[86]....
        /*078c*/ 	.word	0x00013d50


	//   ....[87]....
        /*0790*/ 	.word	0x00013d60


	//   ....[88]....
        /*0794*/ 	.word	0x00013f30


	//   ....[89]....
        /*0798*/ 	.word	0x00013f50


	//   ....[90]....
        /*079c*/ 	.word	0x00014120


	//   ....[91]....
        /*07a0*/ 	.word	0x00014130


	//   ....[92]....
        /*07a4*/ 	.word	0x00014370


	//   ....[93]....
        /*07a8*/ 	.word	0x00014480


	//   ....[94]....
        /*07ac*/ 	.word	0x000144f0


	//   ....[95]....
        /*07b0*/ 	.word	0x00014560


	//   ....[96]....
        /*07b4*/ 	.word	0x000145c0


	//   ....[97]....
        /*07b8*/ 	.word	0x00014630


	//   ....[98]....
        /*07bc*/ 	.word	0x000146a0


	//   ....[99]....
        /*07c0*/ 	.word	0x00014710


	//   ....[100]....
        /*07c4*/ 	.word	0x00014770


	//   ....[101]....
        /*07c8*/ 	.word	0x000147e0


	//   ....[102]....
        /*07cc*/ 	.word	0x00014850


	//   ....[103]....
        /*07d0*/ 	.word	0x00014a20


	//   ....[104]....
        /*07d4*/ 	.word	0x00014a80


	//   ....[105]....
        /*07d8*/ 	.word	0x00014c80


	//   ....[106]....
        /*07dc*/ 	.word	0x00014ce0


	//   ....[107]....
        /*07e0*/ 	.word	0x00014d50


	//   ....[108]....
        /*07e4*/ 	.word	0x00014dc0


	//   ....[109]....
        /*07e8*/ 	.word	0x00015430


	//   ....[110]....
        /*07ec*/ 	.word	0x00015480


	//   ....[111]....
        /*07f0*/ 	.word	0x000154d0


	//   ....[112]....
        /*07f4*/ 	.word	0x00015520


	//   ....[113]....
        /*07f8*/ 	.word	0x00015590


	//   ....[114]....
        /*07fc*/ 	.word	0x00015600


	//   ....[115]....
        /*0800*/ 	.word	0x000157d0


	//   ....[116]....
        /*0804*/ 	.word	0x00015830


	//   ....[117]....
        /*0808*/ 	.word	0x00015a30


	//   ....[118]....
        /*080c*/ 	.word	0x00015a90


	//   ....[119]....
        /*0810*/ 	.word	0x00015b00


	//   ....[120]....
        /*0814*/ 	.word	0x00015b70


	//   ....[121]....
        /*0818*/ 	.word	0x00015d40


	//   ....[122]....
        /*081c*/ 	.word	0x00015da0


	//   ....[123]....
        /*0820*/ 	.word	0x00015fa0


	//   ....[124]....
        /*0824*/ 	.word	0x00016000


	//   ....[125]....
        /*0828*/ 	.word	0x00016070


	//   ....[126]....
        /*082c*/ 	.word	0x000160e0


	//   ....[127]....
        /*0830*/ 	.word	0x00016720


	//   ....[128]....
        /*0834*/ 	.word	0x00016760


	//   ....[129]....
        /*0838*/ 	.word	0x000167b0


	//   ....[130]....
        /*083c*/ 	.word	0x000167f0


	//   ....[131]....
        /*0840*/ 	.word	0x00016850


	//   ....[132]....
        /*0844*/ 	.word	0x000168c0


	//   ....[133]....
        /*0848*/ 	.word	0x00016930


	//   ....[134]....
        /*084c*/ 	.word	0x00016ab0


	//   ....[135]....
        /*0850*/ 	.word	0x00016b10


	//   ....[136]....
        /*0854*/ 	.word	0x00016c90


	//   ....[137]....
        /*0858*/ 	.word	0x00016cf0


	//   ....[138]....
        /*085c*/ 	.word	0x00016d40


	//   ....[139]....
        /*0860*/ 	.word	0x00016d80


	//   ....[140]....
        /*0864*/ 	.word	0x00016dd0


	//   ....[141]....
        /*0868*/ 	.word	0x00016e10


	//   ....[142]....
        /*086c*/ 	.word	0x00016e60


	//   ....[143]....
        /*0870*/ 	.word	0x00016ec0


	//   ....[144]....
        /*0874*/ 	.word	0x00016f10


	//   ....[145]....
        /*0878*/ 	.word	0x00016f70


	//   ....[146]....
        /*087c*/ 	.word	0x00016fe0


	//   ....[147]....
        /*0880*/ 	.word	0x00017050


	//   ....[148]....
        /*0884*/ 	.word	0x000170c0


	//   ....[149]....
        /*0888*/ 	.word	0x00017120


	//   ....[150]....
        /*088c*/ 	.word	0x00017190


	//   ....[151]....
        /*0890*/ 	.word	0x00017200


	//   ....[152]....
        /*0894*/ 	.word	0x00017270


	//   ....[153]....
        /*0898*/ 	.word	0x000172d0


	//   ....[154]....
        /*089c*/ 	.word	0x00017340


	//----- nvinfo : EIATTR_EXIT_INSTR_OFFSETS
	.align		4
.L_412:
        /*08a0*/ 	.byte	0x04, 0x1c
        /*08a2*/ 	.short	(.L_414 - .L_413)


	//   ....[0]....
.L_413:
        /*08a4*/ 	.word	0x000000a0


	//   ....[1]....
        /*08a8*/ 	.word	0x00014430


	//----- nvinfo : EIATTR_MAX_THREADS
	.align		4
.L_414:
        /*08ac*/ 	.byte	0x04, 0x05
        /*08ae*/ 	.short	(.L_416 - .L_415)
.L_415:
        /*08b0*/ 	.word	0x00000100
        /*08b4*/ 	.word	0x00000001
        /*08b8*/ 	.word	0x00000001


	//----- nvinfo : EIATTR_CRS_STACK_SIZE
	.align		4
.L_416:
        /*08bc*/ 	.byte	0x04, 0x1e
        /*08be*/ 	.short	(.L_418 - .L_417)
.L_417:
        /*08c0*/ 	.word	0x00000000
.L_418:


//--------------------- .nv.info._ZN7cutlass13device_kernelIN5flash19enable_sm80_to_sm89INS1_16FlashAttnFwdSm80INS1_25CollectiveMainloopFwdSm80ILi8ELi1ELb0EN4cute5tupleIJNS5_1CILi128EEENS7_ILi96EEENS7_ILi256EEEEEELi256ENS_6half_tEfNS_4arch4Sm80ELb1ELb0ELb0ELb1ELb1ELb0ELb1ELb0EEENS1_21CollectiveEpilogueFwdINS6_IJS8_SA_S9_EEENS6_IJNS7_ILi1EEESI_SI_EEESC_SE_Li256ELb1ELb1ELb0ELb0EEENS1_19SingleTileSchedulerILb1ELb0ELb1ELi128EEEEEEEEEvNT_6ParamsE --------------------------
	.section	.nv.info._ZN7cutlass13device_kernelIN5flash19enable_sm80_to_sm89INS1_16FlashAttnFwdSm80INS1_25CollectiveMainloopFwdSm80ILi8ELi1ELb0EN4cute5tupleIJNS5_1CILi128EEENS7_ILi96EEENS7_ILi256EEEEEELi256ENS_6half_tEfNS_4arch4Sm80ELb1ELb0ELb0ELb1ELb1ELb0ELb1ELb0EEENS1_21CollectiveEpilogueFwdINS6_IJS8_SA_S9_EEENS6_IJNS7_ILi1EEESI_SI_EEESC_SE_Li256ELb1ELb1ELb0ELb0EEENS1_19SingleTileSchedulerILb1ELb0ELb1ELi128EEEEEEEEEvNT_6ParamsE,"",@"SHT_CUDA_INFO"
	.sectionflags	@""
	.align	4


	//----- nvinfo : EIATTR_CUDA_API_VERSION
	.align		4
        /*0000*/ 	.byte	0x04, 0x37
        /*0002*/ 	.short	(.L_420 - .L_419)
.L_419:
        /*0004*/ 	.word	0x00000082


	//----- nvinfo : EIATTR_SW2861232_WAR
	.align		4
.L_420:
        /*0008*/ 	.byte	0x01, 0x35
	.zero		2


	//----- nvinfo : EIATTR_PARAM_CBANK
	.align		4
        /*000c*/ 	.byte	0x04, 0x0a
        /*000e*/ 	.short	(.L_422 - .L_421)
	.align		4
.L_421:
        /*0010*/ 	.word	index@(.nv.constant0._ZN7cutlass13device_kernelIN5flash19enable_sm80_to_sm89INS1_16FlashAttnFwdSm80INS1_25CollectiveMainloopFwdSm80ILi8ELi1ELb0EN4cute5tupleIJNS5_1CILi128EEENS7_ILi96EEENS7_ILi256EEEEEELi256ENS_6half_tEfNS_4arch4Sm80ELb1ELb0ELb0ELb1ELb1ELb0ELb1ELb0EEENS1_21CollectiveEpilogueFwdINS6_IJS8_SA_S9_EEENS6_IJNS7_ILi1EEESI_SI_EEESC_SE_Li256ELb1ELb1ELb0ELb0EEENS1_19SingleTileSchedulerILb1ELb0ELb1ELi128EEEEEEEEEvNT_6ParamsE)
        /*0014*/ 	.short	0x0160
        /*0016*/ 	.short	0x0418


	//----- nvinfo : EIATTR_CBANK_PARAM_SIZE
	.align		4
.L_422:
        /*0018*/ 	.byte	0x03, 0x19
        /*001a*/ 	.short	0x0418


	//----- nvinfo : EIATTR_KPARAM_INFO
	.align		4
        /*001c*/ 	.byte	0x04, 0x17
        /*001e*/ 	.short	(.L_424 - .L_423)
.L_423:
        /*0020*/ 	.word	0x00000000
        /*0024*/ 	.short	0x0000
        /*0026*/ 	.short	0x0000
        /*0028*/ 	.byte	0x00, 0xf0, 0x61, 0x10


	//----- nvinfo : EIATTR_MAXREG_COUNT
	.align		4
.L_424:
        /*002c*/ 	.byte	0x03, 0x1b
        /*002e*/ 	.short	0x00ff


	//----- nvinfo : EIATTR_NUM_BARRIERS
	.align		4
        /*0030*/ 	.byte	0x02, 0x4c
        /*0032*/ 	.byte	0x02
	.zero		1


	//----- nvinfo : EIATTR_ANNOTATIONS
	.align		4
        /*0034*/ 	.byte	0x04, 0x55
        /*0036*/ 	.short	(.L_426 - .L_425)


	//   ....[0]....
.L_425:
        /* <DEDUP_REMOVED lines=60> */


	//----- nvinfo : EIATTR_MERCURY_ISA_VERSION
	.align		4
.L_426:
        /*03e0*/ 	.byte	0x03, 0x5f
        /*03e2*/ 	.short	0x0000


	//----- nvinfo : EIATTR_COOP_GROUP_MASK_REGIDS
	.align		4
        /*03e4*/ 	.byte	0x04, 0x29
        /*03e6*/ 	.short	(.L_428 - .L_427)


	//   ....[0]....
.L_427:
        /*03e8*/ 	.word	0xffffffff


	//   ....[1]....
        /*03ec*/ 	.word	0xffffffff


	//   ....[2]....
        /*03f0*/ 	.word	0xffffffff


	//   ....[3]....
        /*03f4*/ 	.word	0xffffffff


	//   ....[4]....
        /*03f8*/ 	.word	0xffffffff


	//   ....[5]....
        /*03fc*/ 	.word	0xffffffff


	//   ....[6]....
        /*0400*/ 	.word	0xffffffff


	//   ....[7]....
        /*0404*/ 	.word	0xffffffff


	//   ....[8]....
        /*0408*/ 	.word	0xffffffff


	//   ....[9]....
        /*040c*/ 	.word	0xffffffff


	//   ....[10]....
        /*0410*/ 	.word	0xffffffff


	//   ....[11]....
        /*0414*/ 	.word	0xffffffff


	//   ....[12]....
        /*0418*/ 	.word	0xffffffff


	//   ....[13]....
        /*041c*/ 	.word	0xffffffff


	//   ....[14]....
        /*0420*/ 	.word	0xffffffff


	//   ....[15]....
        /*0424*/ 	.word	0xffffffff


	//   ....[16]....
        /*0428*/ 	.word	0xffffffff


	//   ....[17]....
        /*042c*/ 	.word	0xffffffff


	//   ....[18]....
        /*0430*/ 	.word	0xffffffff


	//   ....[19]....
        /*0434*/ 	.word	0xffffffff


	//   ....[20]....
        /*0438*/ 	.word	0xffffffff


	//   ....[21]....
        /*043c*/ 	.word	0xffffffff


	//   ....[22]....
        /*0440*/ 	.word	0xffffffff


	//   ....[23]....
        /*0444*/ 	.word	0xffffffff


	//   ....[24]....
        /*0448*/ 	.word	0xffffffff


	//   ....[25]....
        /*044c*/ 	.word	0xffffffff


	//   ....[26]....
        /*0450*/ 	.word	0xffffffff


	//   ....[27]....
        /*0454*/ 	.word	0xffffffff


	//   ....[28]....
        /*0458*/ 	.word	0xffffffff


	//   ....[29]....
        /*045c*/ 	.word	0xffffffff


	//   ....[30]....
        /*0460*/ 	.word	0xffffffff


	//   ....[31]....
        /*0464*/ 	.word	0xffffffff


	//   ....[32]....
        /*0468*/ 	.word	0xffffffff


	//   ....[33]....
        /*046c*/ 	.word	0xffffffff


	//   ....[34]....
        /*0470*/ 	.word	0xffffffff


	//   ....[35]....
        /*0474*/ 	.word	0xffffffff


	//   ....[36]....
        /*0478*/ 	.word	0xffffffff


	//   ....[37]....
        /*047c*/ 	.word	0xffffffff


	//   ....[38]....
        /*0480*/ 	.word	0xffffffff


	//   ....[39]....
        /*0484*/ 	.word	0xffffffff


	//   ....[40]....
        /*0488*/ 	.word	0xffffffff


	//   ....[41]....
        /*048c*/ 	.word	0xffffffff


	//   ....[42]....
        /*0490*/ 	.word	0xffffffff


	//   ....[43]....
        /*0494*/ 	.word	0xffffffff


	//   ....[44]....
        /*0498*/ 	.word	0xffffffff


	//   ....[45]....
        /*049c*/ 	.word	0xffffffff


	//   ....[46]....
        /*04a0*/ 	.word	0xffffffff


	//   ....[47]....
        /*04a4*/ 	.word	0xffffffff


	//   ....[48]....
        /*04a8*/ 	.word	0xffffffff


	//   ....[49]....
        /*04ac*/ 	.word	0xffffffff


	//   ....[50]....
        /*04b0*/ 	.word	0xffffffff


	//   ....[51]....
        /*04b4*/ 	.word	0xffffffff


	//   ....[52]....
        /*04b8*/ 	.word	0xffffffff


	//   ....[53]....
        /*04bc*/ 	.word	0xffffffff


	//   ....[54]....
        /*04c0*/ 	.word	0xffffffff


	//   ....[55]....
        /*04c4*/ 	.word	0xffffffff


	//   ....[56]....
        /*04c8*/ 	.word	0xffffffff


	//   ....[57]....
        /*04cc*/ 	.word	0xffffffff


	//   ....[58]....
        /*04d0*/ 	.word	0xffffffff


	//   ....[59]....
        /*04d4*/ 	.word	0xffffffff


	//   ....[60]....
        /*04d8*/ 	.word	0xffffffff


	//   ....[61]....
        /*04dc*/ 	.word	0xffffffff


	//   ....[62]....
        /*04e0*/ 	.word	0xffffffff


	//   ....[63]....
        /*04e4*/ 	.word	0xffffffff


	//   ....[64]....
        /*04e8*/ 	.word	0xffffffff


	//   ....[65]....
        /*04ec*/ 	.word	0xffffffff


	//   ....[66]....
        /*04f0*/ 	.word	0xffffffff


	//   ....[67]....
        /*04f4*/ 	.word	0xffffffff


	//   ....[68]....
        /*04f8*/ 	.word	0xffffffff


	//   ....[69]....
        /*04fc*/ 	.word	0xffffffff


	//   ....[70]....
        /*0500*/ 	.word	0xffffffff


	//   ....[71]....
        /*0504*/ 	.word	0xffffffff


	//   ....[72]....
        /*0508*/ 	.word	0xffffffff


	//   ....[73]....
        /*050c*/ 	.word	0xffffffff


	//   ....[74]....
        /*0510*/ 	.word	0xffffffff


	//   ....[75]....
        /*0514*/ 	.word	0xffffffff


	//   ....[76]....
        /*0518*/ 	.word	0xffffffff


	//   ....[77]....
        /*051c*/ 	.word	0xffffffff


	//   ....[78]....
        /*0520*/ 	.word	0xffffffff


	//   ....[79]....
        /*0524*/ 	.word	0xffffffff


	//   ....[80]....
        /*0528*/ 	.word	0xffffffff


	//   ....[81]....
        /*052c*/ 	.word	0xffffffff


	//   ....[82]....
        /*0530*/ 	.word	0xffffffff


	//   ....[83]....
        /*0534*/ 	.word	0xffffffff


	//   ....[84]....
        /*0538*/ 	.word	0xffffffff


	//   ....[85]....
        /*053c*/ 	.word	0xffffffff


	//   ....[86]....
        /*0540*/ 	.word	0xffffffff


	//   ....[87]....
        /*0544*/ 	.word	0xffffffff


	//   ....[88]....
        /*0548*/ 	.word	0xffffffff


	//   ....[89]....
        /*054c*/ 	.word	0xffffffff


	//   ....[90]....
        /*0550*/ 	.word	0xffffffff


	//----- nvinfo : EIATTR_COOP_GROUP_INSTR_OFFSETS
	.align		4
.L_428:
        /*0554*/ 	.byte	0x04, 0x28
        /*0556*/ 	.short	(.L_430 - .L_429)


	//   ....[0]....
.L_429:
        /*0558*/ 	.word	0x000000a0


	//   ....[1]....
        /*055c*/ 	.word	0x00001420


	//   ....[2]....
        /*0560*/ 	.word	0x00001450


	//   ....[3]....
        /*0564*/ 	.word	0x000016c0


	//   ....[4]....
        /*0568*/ 	.word	0x000016f0


	//   ....[5]....
        /*056c*/ 	.word	0x00001860


	//   ....[6]....
        /*0570*/ 	.word	0x00001890


	//   ....[7]....
        /*0574*/ 	.word	0x00001a10


	//   ....[8]....
        /*0578*/ 	.word	0x00001a60


	//   ....[9]....
        /*057c*/ 	.word	0x00002140


	//   ....[10]....
        /*0580*/ 	.word	0x00002180


	//   ....[11]....
        /*0584*/ 	.word	0x00002220


	//   ....[12]....
        /*0588*/ 	.word	0x00002260


	//   ....[13]....
        /*058c*/ 	.word	0x00002290


	//   ....[14]....
        /*0590*/ 	.word	0x000022c0


	//   ....[15]....
        /*0594*/ 	.word	0x00002300


	//   ....[16]....
        /*0598*/ 	.word	0x00002330


	//   ....[17]....
        /*059c*/ 	.word	0x00002360


	//   ....[18]....
        /*05a0*/ 	.word	0x00002390


	//   ....[19]....
        /*05a4*/ 	.word	0x00002550


	//   ....[20]....
        /*05a8*/ 	.word	0x000025a0


	//   ....[21]....
        /*05ac*/ 	.word	0x000041c0


	//   ....[22]....
        /*05b0*/ 	.word	0x000041d0


	//   ....[23]....
        /*05b4*/ 	.word	0x000041e0


	//   ....[24]....
        /*05b8*/ 	.word	0x000042c0


	//   ....[25]....
        /*05bc*/ 	.word	0x000042e0


	//   ....[26]....
        /*05c0*/ 	.word	0x000042f0


	//   ....[27]....
        /*05c4*/ 	.word	0x00004770


	//   ....[28]....
        /*05c8*/ 	.word	0x00004780


	//   ....[29]....
        /*05cc*/ 	.word	0x00004c90


	//   ....[30]....
        /*05d0*/ 	.word	0x00005090


	//   ....[31]....
        /*05d4*/ 	.word	0x000050e0


	//   ....[32]....
        /*05d8*/ 	.word	0x00005150


	//   ....[33]....
        /*05dc*/ 	.word	0x00008e70


	//   ....[34]....
        /*05e0*/ 	.word	0x00008ea0


	//   ....[35]....
        /*05e4*/ 	.word	0x00008f50


	//   ....[36]....
        /*05e8*/ 	.word	0x00008f90


	//   ....[37]....
        /*05ec*/ 	.word	0x00008fa0


	//   ....[38]....
        /*05f0*/ 	.word	0x00008fb0


	//   ....[39]....
        /*05f4*/ 	.word	0x0000a780


	//   ....[40]....
        /*05f8*/ 	.word	0x0000a790


	//   ....[41]....
        /*05fc*/ 	.word	0x0000a7a0


	//   ....[42]....
        /*0600*/ 	.word	0x0000a7b0


	//   ....[43]....
        /*0604*/ 	.word	0x0000a890


	//   ....[44]....
        /*0608*/ 	.word	0x0000a8f0


	//   ....[45]....
        /*060c*/ 	.word	0x0000ab50


	//   ....[46]....
        /*0610*/ 	.word	0x0000ab60


	//   ....[47]....
        /*0614*/ 	.word	0x0000b500


	//   ....[48]....
        /*0618*/ 	.word	0x0000b540


	//   ....[49]....
        /*061c*/ 	.word	0x0000b560


	//   ....[50]....
        /*0620*/ 	.word	0x0000b580


	//   ....[51]....
        /*0624*/ 	.word	0x0000e290


	//   ....[52]....
        /*0628*/ 	.word	0x0000e2a0


	//   ....[53]....
        /*062c*/ 	.word	0x0000e2b0


	//   ....[54]....
        /*0630*/ 	.word	0x0000e2c0


	//   ....[55]....
        /*0634*/ 	.word	0x0000e360


	//   ....[56]....
        /*0638*/ 	.word	0x0000e380


	//   ....[57]....
        /*063c*/ 	.word	0x0000e820


	//   ....[58]....
        /*0640*/ 	.word	0x0000e830


	//   ....[59]....
        /*0644*/ 	.word	0x0000e850


	//   ....[60]....
        /*0648*/ 	.word	0x0000e860


	//   ....[61]....
        /*064c*/ 	.word	0x0000e880


	//   ....[62]....
        /*0650*/ 	.word	0x0000e920


	//   ....[63]....
        /*0654*/ 	.word	0x000100a0


	//   ....[64]....
        /*0658*/ 	.word	0x000100c0


	//   ....[65]....
        /*065c*/ 	.word	0x000100f0


	//   ....[66]....
        /*0660*/ 	.word	0x00010100


	//   ....[67]....
        /*0664*/ 	.word	0x000126c0


	//   ....[68]....
        /*0668*/ 	.word	0x000126d0


	//   ....[69]....
        /*066c*/ 	.word	0x00012700


	//   ....[70]....
        /*0670*/ 	.word	0x00012720


	//   ....[71]....
        /*0674*/ 	.word	0x00014180


	//   ....[72]....
        /*0678*/ 	.word	0x000141e0


	//   ....[73]....
        /*067c*/ 	.word	0x00014210


	//   ....[74]....
        /*0680*/ 	.word	0x00014240


	//   ....[75]....
        /*0684*/ 	.word	0x00014470


	//   ....[76]....
        /*0688*/ 	.word	0x00014480


	//   ....[77]....
        /*068c*/ 	.word	0x00014680


	//   ....[78]....
        /*0690*/ 	.word	0x000146b0


	//   ....[79]....
        /*0694*/ 	.word	0x00014870


	//   ....[80]....
        /*0698*/ 	.word	0x000148a0


	//   ....[81]....
        /*069c*/ 	.word	0x00014a60


	//   ....[82]....
        /*06a0*/ 	.word	0x00014a80


	//   ....[83]....
        /*06a4*/ 	.word	0x00015400


	//   ....[84]....
        /*06a8*/ 	.word	0x00015420


	//   ....[85]....
        /*06ac*/ 	.word	0x000155e0


	//   ....[86]....
        /*06b0*/ 	.word	0x00015610


	//   ....[87]....
        /*06b4*/ 	.word	0x000157a0


	//   ....[88]....
        /*06b8*/ 	.word	0x000157d0


	//   ....[89]....
        /*06bc*/ 	.word	0x00015960


	//   ....[90]....
        /*06c0*/ 	.word	0x00015980


	//----- nvinfo : EIATTR_EXIT_INSTR_OFFSETS
	.align		4
.L_430:
        /*06c4*/ 	.byte	0x04, 0x1c
        /*06c6*/ 	.short	(.L_432 - .L_431)


	//   ....[0]....
.L_431:
        /*06c8*/ 	.word	0x00000450


	//   ....[1]....
        /*06cc*/ 	.word	0x00014a90


	//   ....[2]....
        /*06d0*/ 	.word	0x00014bd0


	//   ....[3]....
        /*06d4*/ 	.word	0x00014c30


	//   ....[4]....
        /*06d8*/ 	.word	0x00015990


	//   ....[5]....
        /*06dc*/ 	.word	0x00015aa0


	//   ....[6]....
        /*06e0*/ 	.word	0x00015b00


	//----- nvinfo : EIATTR_CTAIDZ_USED
	.align		4
.L_432:
        /*06e4*/ 	.byte	0x01, 0x04
	.zero		2


	//----- nvinfo : EIATTR_MAX_THREADS
	.align		4
        /*06e8*/ 	.byte	0x04, 0x05
        /*06ea*/ 	.short	(.L_434 - .L_433)
.L_433:
        /*06ec*/ 	.word	0x00000100
        /*06f0*/ 	.word	0x00000001
        /*06f4*/ 	.word	0x00000001


	//----- nvinfo : EIATTR_CRS_STACK_SIZE
	.align		4
.L_434:
        /*06f8*/ 	.byte	0x04, 0x1e
        /*06fa*/ 	.short	(.L_436 - .L_435)
.L_435:
        /*06fc*/ 	.word	0x00000000
.L_436:


//--------------------- .nv.info._ZN7cutlass13device_kernelIN5flash19enable_sm80_to_sm89INS1_16FlashAttnFwdSm80INS1_25CollectiveMainloopFwdSm80ILi8ELi1ELb0EN4cute5tupleIJNS5_1CILi128EEENS7_ILi48EEENS7_ILi256EEEEEELi256ENS_6half_tEfNS_4arch4Sm80ELb1ELb0ELb0ELb1ELb1ELb1ELb1ELb0EEENS1_21CollectiveEpilogueFwdINS6_IJS8_SA_S9_EEENS6_IJNS7_ILi1EEESI_SI_EEESC_SE_Li256ELb1ELb1ELb0ELb0EEENS1_19SingleTileSchedulerILb1ELb0ELb1ELi128EEEEEEEEEvNT_6ParamsE --------------------------
	.section	.nv.info._ZN7cutlass13device_kernelIN5flash19enable_sm80_to_sm89INS1_16FlashAttnFwdSm80INS1_25CollectiveMainloopFwdSm80ILi8ELi1ELb0EN4cute5tupleIJNS5_1CILi128EEENS7_ILi48EEENS7_ILi256EEEEEELi256ENS_6half_tEfNS_4arch4Sm80ELb1ELb0ELb0ELb1ELb1ELb1ELb1ELb0EEENS1_21CollectiveEpilogueFwdINS6_IJS8_SA_S9_EEENS6_IJNS7_ILi1EEESI_SI_EEESC_SE_Li256ELb1ELb1ELb0ELb0EEENS1_19SingleTileSchedulerILb1ELb0ELb1ELi128EEEEEEEEEvNT_6ParamsE,"",@"SHT_CUDA_INFO"
	.sectionflags	@""
	.align	4


	//----- nvinfo : EIATTR_CUDA_API_VERSION
	.align		4
        /*0000*/ 	.byte	0x04, 0x37
        /*0002*/ 	.short	(.L_438 - .L_437)
.L_437:
        /*0004*/ 	.word	0x00000082


	//----- nvinfo : EIATTR_SW2861232_WAR
	.align		4
.L_438:
        /*0008*/ 	.byte	0x01, 0x35
	.zero		2


	//----- nvinfo : EIATTR_PARAM_CBANK
	.align		4
        /*000c*/ 	.byte	0x04, 0x0a
        /*000e*/ 	.short	(.L_440 - .L_439)
	.align		4
.L_439:
        /*0010*/ 	.word	index@(.nv.constant0._ZN7cutlass13device_kernelIN5flash19enable_sm80_to_sm89INS1_16FlashAttnFwdSm80INS1_25CollectiveMainloopFwdSm80ILi8ELi1ELb0EN4cute5tupleIJNS5_1CILi128EEENS7_ILi48EEENS7_ILi256EEEEEELi256ENS_6half_tEfNS_4arch4Sm80ELb1ELb0ELb0ELb1ELb1ELb1ELb1ELb0EEENS1_21CollectiveEpilogueFwdINS6_IJS8_SA_S9_EEENS6_IJNS7_ILi1EEESI_SI_EEESC_SE_Li256ELb1ELb1ELb0ELb0EEENS1_19SingleTileSchedulerILb1ELb0ELb1ELi128EEEEEEEEEvNT_6ParamsE)
        /*0014*/ 	.short	0x0160
        /*0016*/ 	.short	0x0418


	//----- nvinfo : EIATTR_CBANK_PARAM_SIZE
	.align		4
.L_440:
        /*0018*/ 	.byte	0x03, 0x19
        /*001a*/ 	.short	0x0418


	//----- nvinfo : EIATTR_KPARAM_INFO
	.align		4
        /*001c*/ 	.byte	0x04, 0x17
        /*001e*/ 	.short	(.L_442 - .L_441)
.L_441:
        /*0020*/ 	.word	0x00000000
        /*0024*/ 	.short	0x0000
        /*0026*/ 	.short	0x0000
        /*0028*/ 	.byte	0x00, 0xf0, 0x61, 0x10


	//----- nvinfo : EIATTR_MAXREG_COUNT
	.align		4
.L_442:
        /*002c*/ 	.byte	0x03, 0x1b
        /*002e*/ 	.short	0x00ff


	//----- nvinfo : EIATTR_NUM_BARRIERS
	.align		4
        /*0030*/ 	.byte	0x02, 0x4c
        /*0032*/ 	.byte	0x02
	.zero		1


	//----- nvinfo : EIATTR_MERCURY_ISA_VERSION
	.align		4
        /*0034*/ 	.byte	0x03, 0x5f
        /*0036*/ 	.short	0x0000


	//----- nvinfo : EIATTR_COOP_GROUP_MASK_REGIDS
	.align		4
        /*0038*/ 	.byte	0x04, 0x29
        /*003a*/ 	.short	(.L_444 - .L_443)


	//   ....[0]....
.L_443:
        /*003c*/ 	.word	0xffffffff


	//   ....[1]....
        /*0040*/ 	.word	0xffffffff


	//   ....[2]....
        /*0044*/ 	.word	0xffffffff


	//   ....[3]....
        /*0048*/ 	.word	0xffffffff


	//   ....[4]....
        /*004c*/ 	.word	0xffffffff


	//   ....[5]....
        /*0050*/ 	.word	0xffffffff


	//   ....[6]....
        /*0054*/ 	.word	0xffffffff


	//   ....[7]....
        /*0058*/ 	.word	0xffffffff


	//   ....[8]....
        /*005c*/ 	.word	0xffffffff


	//   ....[9]....
        /*0060*/ 	.word	0xffffffff


	//   ....[10]....
        /*0064*/ 	.word	0xffffffff


	//   ....[11]....
        /*0068*/ 	.word	0xffffffff


	//   ....[12]....
        /*006c*/ 	.word	0xffffffff


	//   ....[13]....
        /*0070*/ 	.word	0xffffffff


	//   ....[14]....
        /*0074*/ 	.word	0xffffffff


	//   ....[15]....
        /*0078*/ 	.word	0xffffffff


	//   ....[16]....
        /*007c*/ 	.word	0xffffffff


	//   ....[17]....
        /*0080*/ 	.word	0xffffffff


	//   ....[18]....
        /*0084*/ 	.word	0xffffffff


	//   ....[19]....
        /*0088*/ 	.word	0xffffffff


	//   ....[20]....
        /*008c*/ 	.word	0xffffffff


	//   ....[21]....
        /*0090*/ 	.word	0xffffffff


	//   ....[22]....
        /*0094*/ 	.word	0xffffffff


	//   ....[23]....
        /*0098*/ 	.word	0xffffffff


	//   ....[24]....
        /*009c*/ 	.word	0xffffffff


	//   ....[25]....
        /*00a0*/ 	.word	0xffffffff


	//   ....[26]....
        /*00a4*/ 	.word	0xffffffff


	//   ....[27]....
        /*00a8*/ 	.word	0xffffffff


	//   ....[28]....
        /*00ac*/ 	.word	0xffffffff


	//   ....[29]....
        /*00b0*/ 	.word	0xffffffff


	//   ....[30]....
        /*00b4*/ 	.word	0xffffffff


	//   ....[31]....
        /*00b8*/ 	.word	0xffffffff


	//   ....[32]....
        /*00bc*/ 	.word	0xffffffff


	//   ....[33]....
        /*00c0*/ 	.word	0xffffffff


	//   ....[34]....
        /*00c4*/ 	.word	0xffffffff


	//   ....[35]....
        /*00c8*/ 	.word	0xffffffff


	//   ....[36]....
        /*00cc*/ 	.word	0xffffffff


	//   ....[37]....
        /*00d0*/ 	.word	0xffffffff


	//   ....[38]....
        /*00d4*/ 	.word	0xffffffff


	//   ....[39]....
        /*00d8*/ 	.word	0xffffffff


	//   ....[40]....
        /*00dc*/ 	.word	0xffffffff


	//   ....[41]....
        /*00e0*/ 	.word	0xffffffff


	//   ....[42]....
        /*00e4*/ 	.word	0xffffffff


	//   ....[43]....
        /*00e8*/ 	.word	0xffffffff


	//   ....[44]....
        /*00ec*/ 	.word	0xffffffff


	//   ....[45]....
        /*00f0*/ 	.word	0xffffffff


	//   ....[46]....
        /*00f4*/ 	.word	0xffffffff


	//   ....[47]....
        /*00f8*/ 	.word	0xffffffff


	//   ....[48]....
        /*00fc*/ 	.word	0xffffffff


	//   ....[49]....
        /*0100*/ 	.word	0xffffffff


	//   ....[50]....
        /*0104*/ 	.word	0xffffffff


	//   ....[51]....
        /*0108*/ 	.word	0xffffffff


	//   ....[52]....
        /*010c*/ 	.word	0xffffffff


	//   ....[53]....
        /*0110*/ 	.word	0xffffffff


	//   ....[54]....
        /*0114*/ 	.word	0xffffffff


	//   ....[55]....
        /*0118*/ 	.word	0xffffffff


	//   ....[56]....
        /*011c*/ 	.word	0xffffffff


	//   ....[57]....
        /*0120*/ 	.word	0xffffffff


	//   ....[58]....
        /*0124*/ 	.word	0xffffffff


	//   ....[59]....
        /*0128*/ 	.word	0xffffffff


	//   ....[60]....
        /*012c*/ 	.word	0xffffffff


	//   ....[61]....
        /*0130*/ 	.word	0xffffffff


	//   ....[62]....
        /*0134*/ 	.word	0xffffffff


	//   ....[63]....
        /*0138*/ 	.word	0xffffffff


	//   ....[64]....
        /*013c*/ 	.word	0xffffffff


	//   ....[65]....
        /*0140*/ 	.word	0xffffffff


	//   ....[66]....
        /*0144*/ 	.word	0xffffffff


	//   ....[67]....
        /*0148*/ 	.word	0xffffffff


	//   ....[68]....
        /*014c*/ 	.word	0xffffffff


	//   ....[69]....
        /*0150*/ 	.word	0xffffffff


	//   ....[70]....
        /*0154*/ 	.word	0xffffffff


	//   ....[71]....
        /*0158*/ 	.word	0xffffffff


	//   ....[72]....
        /*015c*/ 	.word	0xffffffff


	//   ....[73]....
        /*0160*/ 	.word	0xffffffff


	//   ....[74]....
        /*0164*/ 	.word	0xffffffff


	//   ....[75]....
        /*0168*/ 	.word	0xffffffff


	//   ....[76]....
        /*016c*/ 	.word	0xffffffff


	//   ....[77]....
        /*0170*/ 	.word	0xffffffff


	//   ....[78]....
        /*0174*/ 	.word	0xffffffff


	//   ....[79]....
        /*0178*/ 	.word	0xffffffff


	//   ....[80]....
        /*017c*/ 	.word	0xffffffff


	//   ....[81]....
        /*0180*/ 	.word	0xffffffff


	//   ....[82]....
        /*0184*/ 	.word	0xffffffff


	//   ....[83]....
        /*0188*/ 	.word	0xffffffff


	//   ....[84]....
        /*018c*/ 	.word	0xffffffff


	//   ....[85]....
        /*0190*/ 	.word	0xffffffff


	//   ....[86]....
        /*0194*/ 	.word	0xffffffff


	//   ....[87]....
        /*0198*/ 	.word	0xffffffff


	//   ....[88]....
        /*019c*/ 	.word	0xffffffff


	//   ....[89]....
        /*01a0*/ 	.word	0xffffffff


	//   ....[90]....
        /*01a4*/ 	.word	0xffffffff


	//   ....[91]....
        /*01a8*/ 	.word	0xffffffff


	//   ....[92]....
        /*01ac*/ 	.word	0xffffffff


	//   ....[93]....
        /*01b0*/ 	.word	0xffffffff


	//   ....[94]....
        /*01b4*/ 	.word	0xffffffff


	//   ....[95]....
        /*01b8*/ 	.word	0xffffffff


	//   ....[96]....
        /*01bc*/ 	.word	0xffffffff


	//   ....[97]....
        /*01c0*/ 	.word	0xffffffff


	//   ....[98]....
        /*01c4*/ 	.word	0xffffffff


	//   ....[99]....
        /*01c8*/ 	.word	0xffffffff


	//   ....[100]....
        /*01cc*/ 	.word	0xffffffff


	//   ....[101]....
        /*01d0*/ 	.word	0xffffffff


	//   ....[102]....
        /*01d4*/ 	.word	0xffffffff


	//   ....[103]....
        /*01d8*/ 	.word	0xffffffff


	//   ....[104]....
        /*01dc*/ 	.word	0xffffffff


	//   ....[105]....
        /*01e0*/ 	.word	0xffffffff


	//   ....[106]....
        /*01e4*/ 	.word	0xffffffff


	//   ....[107]....
        /*01e8*/ 	.word	0xffffffff


	//   ....[108]....
        /*01ec*/ 	.word	0xffffffff


	//   ....[109]....
        /*01f0*/ 	.word	0xffffffff


	//   ....[110]....
        /*01f4*/ 	.word	0xffffffff


	//   ....[111]....
        /*01f8*/ 	.word	0xffffffff


	//   ....[112]....
        /*01fc*/ 	.word	0xffffffff


	//   ....[113]....
        /*0200*/ 	.word	0xffffffff


	//   ....[114]....
        /*0204*/ 	.word	0xffffffff


	//   ....[115]....
        /*0208*/ 	.word	0xffffffff


	//   ....[116]....
        /*020c*/ 	.word	0xffffffff


	//   ....[117]....
        /*0210*/ 	.word	0xffffffff


	//   ....[118]....
        /*0214*/ 	.word	0xffffffff


	//   ....[119]....
        /*0218*/ 	.word	0xffffffff


	//   ....[120]....
        /*021c*/ 	.word	0xffffffff


	//   ....[121]....
        /*0220*/ 	.word	0xffffffff


	//   ....[122]....
        /*0224*/ 	.word	0xffffffff


	//   ....[123]....
        /*0228*/ 	.word	0xffffffff


	//   ....[124]....
        /*022c*/ 	.word	0xffffffff


	//   ....[125]....
        /*0230*/ 	.word	0xffffffff


	//   ....[126]....
        /*0234*/ 	.word	0xffffffff


	//   ....[127]....
        /*0238*/ 	.word	0xffffffff


	//   ....[128]....
        /*023c*/ 	.word	0xffffffff


	//   ....[129]....
        /*0240*/ 	.word	0xffffffff


	//   ....[130]....
        /*0244*/ 	.word	0xffffffff


	//----- nvinfo : EIATTR_COOP_GROUP_INSTR_OFFSETS
	.align		4
.L_444:
        /*0248*/ 	.byte	0x04, 0x28
        /*024a*/ 	.short	(.L_446 - .L_445)


	//   ....[0]....
.L_445:
        /*024c*/ 	.word	0x00000090


	//   ....[1]....
        /*0250*/ 	.word	0x000026c0


	//   ....[2]....
        /*0254*/ 	.word	0x00002730


	//   ....[3]....
        /*0258*/ 	.word	0x00003720


	//   ....[4]....
        /*025c*/ 	.word	0x00003730


	//   ....[5]....
        /*0260*/ 	.word	0x00004c60


	//   ....[6]....
        /*0264*/ 	.word	0x00004cd0


	//   ....[7]....
        /*0268*/ 	.word	0x00005d70


	//   ....[8]....
        /*026c*/ 	.word	0x00005d80


	//   ....[9]....
        /*0270*/ 	.word	0x00006d20


	//   ....[10]....
        /*0274*/ 	.word	0x00006d50


	//   ....[11]....
        /*0278*/ 	.word	0x00006f20


	//   ....[12]....
        /*027c*/ 	.word	0x00006f40


	//   ....[13]....
        /*0280*/ 	.word	0x00007370


	//   ....[14]....
        /*0284*/ 	.word	0x00007390


	//   ....[15]....
        /*0288*/ 	.word	0x000075c0


	//   ....[16]....
        /*028c*/ 	.word	0x000075e0


	//   ....[17]....
        /*0290*/ 	.word	0x000084e0


	//   ....[18]....
        /*0294*/ 	.word	0x00008500


	//   ....[19]....
        /*0298*/ 	.word	0x000086f0


	//   ....[20]....
        /*029c*/ 	.word	0x00008720


	//   ....[21]....
        /*02a0*/ 	.word	0x000088a0


	//   ....[22]....
        /*02a4*/ 	.word	0x000088d0


	//   ....[23]....
        /*02a8*/ 	.word	0x00008a50


	//   ....[24]....
        /*02ac*/ 	.word	0x00008a90


	//   ....[25]....
        /*02b0*/ 	.word	0x00008fa0


	//   ....[26]....
        /*02b4*/ 	.word	0x00008fc0


	//   ....[27]....
        /*02b8*/ 	.word	0x00008fd0


	//   ....[28]....
        /*02bc*/ 	.word	0x00008fe0


	//   ....[29]....
        /*02c0*/ 	.word	0x00009510


	//   ....[30]....
        /*02c4*/ 	.word	0x00009580


	//   ....[31]....
        /*02c8*/ 	.word	0x000095a0


	//   ....[32]....
        /*02cc*/ 	.word	0x000095d0


	//   ....[33]....
        /*02d0*/ 	.word	0x000098c0


	//   ....[34]....
        /*02d4*/ 	.word	0x00009960


	//   ....[35]....
        /*02d8*/ 	.word	0x000099e0


	//   ....[36]....
        /*02dc*/ 	.word	0x00009a50


	//   ....[37]....
        /*02e0*/ 	.word	0x00009e90


	//   ....[38]....
        /*02e4*/ 	.word	0x00009ee0


	//   ....[39]....
        /*02e8*/ 	.word	0x00009f20


	//   ....[40]....
        /*02ec*/ 	.word	0x00009f60


	//   ....[41]....
        /*02f0*/ 	.word	0x0000a2b0


	//   ....[42]....
        /*02f4*/ 	.word	0x0000a350


	//   ....[43]....
        /*02f8*/ 	.word	0x0000a3d0


	//   ....[44]....
        /*02fc*/ 	.word	0x0000a440


	//   ....[45]....
        /*0300*/ 	.word	0x0000da10


	//   ....[46]....
        /*0304*/ 	.word	0x0000da70


	//   ....[47]....
        /*0308*/ 	.word	0x0000dab0


	//   ....[48]....
        /*030c*/ 	.word	0x0000dad0


	//   ....[49]....
        /*0310*/ 	.word	0x0000dc90


	//   ....[50]....
        /*0314*/ 	.word	0x0000dd30


	//   ....[51]....
        /*0318*/ 	.word	0x0000dd80


	//   ....[52]....
        /*031c*/ 	.word	0x0000de00


	//   ....[53]....
        /*0320*/ 	.word	0x0000e050


	//   ....[54]....
        /*0324*/ 	.word	0x0000e0f0


	//   ....[55]....
        /*0328*/ 	.word	0x0000e170


	//   ....[56]....
        /*032c*/ 	.word	0x0000e1e0


	//   ....[57]....
        /*0330*/ 	.word	0x0000e420


	//   ....[58]....
        /*0334*/ 	.word	0x0000e470


	//   ....[59]....
        /*0338*/ 	.word	0x0000e4c0


	//   ....[60]....
        /*033c*/ 	.word	0x0000e530


	//   ....[61]....
        /*0340*/ 	.word	0x00012200


	//   ....[62]....
        /*0344*/ 	.word	0x00012240


	//   ....[63]....
        /*0348*/ 	.word	0x00012620


	//   ....[64]....
        /*034c*/ 	.word	0x00012630


	//   ....[65]....
        /*0350*/ 	.word	0x000134a0


	//   ....[66]....
        /*0354*/ 	.word	0x000134b0


	//   ....[67]....
        /*0358*/ 	.word	0x000135c0


	//   ....[68]....
        /*035c*/ 	.word	0x000135e0


	//   ....[69]....
        /*0360*/ 	.word	0x00013a10


	//   ....[70]....
        /*0364*/ 	.word	0x00013a30


	//   ....[71]....
        /*0368*/ 	.word	0x00013ef0


	//   ....[72]....
        /*036c*/ 	.word	0x00013fb0


	//   ....[73]....
        /*0370*/ 	.word	0x00013fc0


	//   ....[74]....
        /*0374*/ 	.word	0x00014010


	//   ....[75]....
        /*0378*/ 	.word	0x00014fe0


	//   ....[76]....
        /*037c*/ 	.word	0x00015000


	//   ....[77]....
        /*0380*/ 	.word	0x00015110


	//   ....[78]....
        /*0384*/ 	.word	0x00015120


	//   ....[79]....
        /*0388*/ 	.word	0x00015df0


	//   ....[80]....
        /*038c*/ 	.word	0x00015e10


	//   ....[81]....
        /*0390*/ 	.word	0x00015ed0


	//   ....[82]....
        /*0394*/ 	.word	0x00015ef0


	//   ....[83]....
        /*0398*/ 	.word	0x000160f0


	//   ....[84]....
        /*039c*/ 	.word	0x00016140


	//   ....[85]....
        /*03a0*/ 	.word	0x00016520


	//   ....[86]....
        /*03a4*/ 	.word	0x00016550


	//   ....[87]....
        /*03a8*/ 	.word	0x000166a0


	//   ....[88]....
        /*03ac*/ 	.word	0x00016790


	//   ....[89]....
        /*03b0*/ 	.word	0x00017fa0


	//   ....[90]....
        /*03b4*/ 	.word	0x00017fc0


	//   ....[91]....
        /*03b8*/ 	.word	0x00018150


	//   ....[92]....
        /*03bc*/ 	.word	0x00018160


	//   ....[93]....
        /*03c0*/ 	.word	0x00018e40


	//   ....[94]....
        /*03c4*/ 	.word	0x00018e50


	//   ....[95]....
        /*03c8*/ 	.word	0x00018e60


	//   ....[96]....
        /*03cc*/ 	.word	0x00018e70


	//   ....[97]....
        /*03d0*/ 	.word	0x00019220


	//   ....[98]....
        /*03d4*/ 	.word	0x00019240


	//   ....[99]....
        /*03d8*/ 	.word	0x00019270


	//   ....[100]....
        /*03dc*/ 	.word	0x00019280


	//   ....[101]....
        /*03e0*/ 	.word	0x0001a960


	//   ....[102]....
        /*03e4*/ 	.word	0x0001a990


	//   ....[103]....
        /*03e8*/ 	.word	0x0001a9d0


	//   ....[104]....
        /*03ec*/ 	.word	0x0001a9e0


	//   ....[105]....
        /*03f0*/ 	.word	0x0001c470


	//   ....[106]....
        /*03f4*/ 	.word	0x0001c4b0


	//   ....[107]....
        /*03f8*/ 	.word	0x0001c4e0


	//   ....[108]....
        /*03fc*/ 	.word	0x0001c510


	//   ....[109]....
        /*0400*/ 	.word	0x0001c730


	//   ....[110]....
        /*0404*/ 	.word	0x0001c740


	//   ....[111]....
        /*0408*/ 	.word	0x0001c940


	//   ....[112]....
        /*040c*/ 	.word	0x0001c970


	//   ....[113]....
        /*0410*/ 	.word	0x0001cb30


	//   ....[114]....
        /*0414*/ 	.word	0x0001cb60


	//   ....[115]....
        /*0418*/ 	.word	0x0001cd20


	//   ....[116]....
        /*041c*/ 	.word	0x0001cd40


	//   ....[117]....
        /*0420*/ 	.word	0x0001d6f0


	//   ....[118]....
        /*0424*/ 	.word	0x0001d710


	//   ....[119]....
        /*0428*/ 	.word	0x0001d8a0


	//   ....[120]....
        /*042c*/ 	.word	0x0001d8d0


	//   ....[121]....
        /*0430*/ 	.word	0x0001da60


	//   ....[122]....
        /*0434*/ 	.word	0x0001da90


	//   ....[123]....
        /*0438*/ 	.word	0x0001dc20


	//   ....[124]....
        /*043c*/ 	.word	0x0001dc40


	//   ....[125]....
        /*0440*/ 	.word	0x0001de00


	//   ....[126]....
        /*0444*/ 	.word	0x0001de60


	//   ....[127]....
        /*0448*/ 	.word	0x0001deb0


	//   ....[128]....
        /*044c*/ 	.word	0x0001df10


	//   ....[129]....
        /*0450*/ 	.word	0x0001df60


	//   ....[130]....
        /*0454*/ 	.word	0x0001dfc0


	//----- nvinfo : EIATTR_EXIT_INSTR_OFFSETS
	.align		4
.L_446:
        /*0458*/ 	.byte	0x04, 0x1c
        /*045a*/ 	.short	(.L_448 - .L_447)


	//   ....[0]....
.L_447:
        /*045c*/ 	.word	0x00000440


	//   ....[1]....
        /*0460*/ 	.word	0x0001cd50


	//   ....[2]....
        /*0464*/ 	.word	0x0001ce90


	//   ....[3]....
        /*0468*/ 	.word	0x0001cef0


	//   ....[4]....
        /*046c*/ 	.word	0x0001dc50


	//   ....[5]....
        /*0470*/ 	.word	0x0001dd60


	//   ....[6]....
        /*0474*/ 	.word	0x0001ddc0


	//----- nvinfo : EIATTR_CTAIDZ_USED
	.align		4
.L_448:
        /*0478*/ 	.byte	0x01, 0x04
	.zero		2


	//----- nvinfo : EIATTR_MAX_THREADS
	.align		4
        /*047c*/ 	.byte	0x04, 0x05
        /*047e*/ 	.short	(.L_450 - .L_449)
.L_449:
        /*0480*/ 	.word	0x00000100
        /*0484*/ 	.word	0x00000001
        /*0488*/ 	.word	0x00000001


	//----- nvinfo : EIATTR_CRS_STACK_SIZE
	.align		4
.L_450:
        /*048c*/ 	.byte	0x04, 0x1e
        /*048e*/ 	.short	(.L_452 - .L_451)
.L_451:
        /*0490*/ 	.word	0x00000000
.L_452:


//--------------------- .nv.callgraph             --------------------------
	.section	.nv.callgraph,"",@"SHT_CUDA_CALLGRAPH"
	.align	4
	.sectionentsize	8
	.align		4
        /*0000*/ 	.word	0x00000000
	.align		4
        /*0004*/ 	.word	0xffffffff
	.align		4
        /*0008*/ 	.word	0x00000000
	.align		4
        /*000c*/ 	.word	0xfffffffe
	.align		4
        /*0010*/ 	.word	0x00000000
	.align		4
        /*0014*/ 	.word	0xfffffffd
	.align		4
        /*0018*/ 	.word	0x00000000
	.align		4
        /*001c*/ 	.word	0xfffffffc


//--------------------- .nv.rel.action            --------------------------
	.section	.nv.rel.action,"",@"SHT_CUDA_RELOCINFO"
	.align	8
	.sectionentsize	8
        /*0000*/ 	.byte	0x73, 0x00, 0x00, 0x00, 0x00, 0x00, 0x00, 0x00, 0x00, 0x00, 0x00, 0x11, 0x25, 0x00, 0x05, 0x36


//--------------------- .nv.constant4             --------------------------
	.section	.nv.constant4,"a",@progbits
	.align	8
	.align		8
.nv.constant4:
        /*0000*/ 	.dword	_ZN72_INTERNAL_412d4e01_36_flash_fwd_hdim256_fp16_paged_sm80_cu_8e232a79_39594cuda3std3__45__cpo5beginE
	.align		8
        /*0008*/ 	.dword	_ZN72_INTERNAL_412d4e01_36_flash_fwd_hdim256_fp16_paged_sm80_cu_8e232a79_39594cuda3std3__45__cpo3endE
	.align		8
        /*0010*/ 	.dword	_ZN72_INTERNAL_412d4e01_36_flash_fwd_hdim256_fp16_paged_sm80_cu_8e232a79_39594cuda3std3__45__cpo6cbeginE
	.align		8
        /*0018*/ 	.dword	_ZN72_INTERNAL_412d4e01_36_flash_fwd_hdim256_fp16_paged_sm80_cu_8e232a79_39594cuda3std3__45__cpo4cendE
	.align		8
        /*0020*/ 	.dword	_ZN72_INTERNAL_412d4e01_36_flash_fwd_hdim256_fp16_paged_sm80_cu_8e232a79_39594cuda3std3__474_GLOBAL__N__412d4e01_36_flash_fwd_hdim256_fp16_paged_sm80_cu_8e232a79_39596ignoreE
	.align		8
        /*0028*/ 	.dword	_ZN72_INTERNAL_412d4e01_36_flash_fwd_hdim256_fp16_paged_sm80_cu_8e232a79_39594cuda3std3__419piecewise_constructE
	.align		8
        /*0030*/ 	.dword	_ZN72_INTERNAL_412d4e01_36_flash_fwd_hdim256_fp16_paged_sm80_cu_8e232a79_39594cuda3std3__48in_placeE
	.align		8
        /*0038*/ 	.dword	_ZN72_INTERNAL_412d4e01_36_flash_fwd_hdim256_fp16_paged_sm80_cu_8e232a79_39594cuda3std6ranges3__45__cpo4swapE
	.align		8
        /*0040*/ 	.dword	_ZN72_INTERNAL_412d4e01_36_flash_fwd_hdim256_fp16_paged_sm80_cu_8e232a79_39594cuda3std6ranges3__45__cpo9iter_moveE
	.align		8
        /*0048*/ 	.dword	_ZN72_INTERNAL_412d4e01_36_flash_fwd_hdim256_fp16_paged_sm80_cu_8e232a79_39594cute7productE
	.align		8
        /*0050*/ 	.dword	_ZN72_INTERNAL_412d4e01_36_flash_fwd_hdim256_fp16_paged_sm80_cu_8e232a79_39594cute1_E


//--------------------- .nv.constant0._ZN7cutlass13device_kernelIN5flash19enable_sm80_to_sm89INS1_16FlashAttnFwdSm80INS1_25CollectiveMainloopFwdSm80ILi8ELi1ELb1EN4cute5tupleIJNS5_1CILi128EEENS7_ILi64EEENS7_ILi256EEEEEELi256ENS_6half_tEfNS_4arch4Sm80ELb0ELb0ELb0ELb0ELb1ELb0ELb1ELb0EEENS1_21CollectiveEpilogueFwdINS6_IJS8_SA_S9_EEENS6_IJNS7_ILi1EEESI_SI_EEESC_SE_Li256ELb0ELb1ELb0ELb0EEENS1_19SingleTileSchedulerILb0ELb0ELb1ELi128EEEEEEEEEvNT_6ParamsE --------------------------
	.section	.nv.constant0._ZN7cutlass13device_kernelIN5flash19enable_sm80_to_sm89INS1_16FlashAttnFwdSm80INS1_25CollectiveMainloopFwdSm80ILi8ELi1ELb1EN4cute5tupleIJNS5_1CILi128EEENS7_ILi64EEENS7_ILi256EEEEEELi256ENS_6half_tEfNS_4arch4Sm80ELb0ELb0ELb0ELb0ELb1ELb0ELb1ELb0EEENS1_21CollectiveEpilogueFwdINS6_IJS8_SA_S9_EEENS6_IJNS7_ILi1EEESI_SI_EEESC_SE_Li256ELb0ELb1ELb0ELb0EEENS1_19SingleTileSchedulerILb0ELb0ELb1ELi128EEEEEEEEEvNT_6ParamsE,"a",@progbits
	.sectionflags	@""
	.align	4
.nv.constant0._ZN7cutlass13device_kernelIN5flash19enable_sm80_to_sm89INS1_16FlashAttnFwdSm80INS1_25CollectiveMainloopFwdSm80ILi8ELi1ELb1EN4cute5tupleIJNS5_1CILi128EEENS7_ILi64EEENS7_ILi256EEEEEELi256ENS_6half_tEfNS_4arch4Sm80ELb0ELb0ELb0ELb0ELb1ELb0ELb1ELb0EEENS1_21CollectiveEpilogueFwdINS6_IJS8_SA_S9_EEENS6_IJNS7_ILi1EEESI_SI_EEESC_SE_Li256ELb0ELb1ELb0ELb0EEENS1_19SingleTileSchedulerILb0ELb0ELb1ELi128EEEEEEEEEvNT_6ParamsE:
	.zero		1400


//--------------------- .nv.constant0._ZN7cutlass13device_kernelIN5flash19enable_sm80_to_sm89INS1_16FlashAttnFwdSm80INS1_25CollectiveMainloopFwdSm80ILi8ELi1ELb1EN4cute5tupleIJNS5_1CILi128EEENS7_ILi64EEENS7_ILi256EEEEEELi256ENS_6half_tEfNS_4arch4Sm80ELb0ELb0ELb0ELb1ELb1ELb0ELb1ELb0EEENS1_21CollectiveEpilogueFwdINS6_IJS8_SA_S9_EEENS6_IJNS7_ILi1EEESI_SI_EEESC_SE_Li256ELb1ELb1ELb0ELb0EEENS1_19SingleTileSchedulerILb1ELb0ELb1ELi128EEEEEEEEEvNT_6ParamsE --------------------------
	.section	.nv.constant0._ZN7cutlass13device_kernelIN5flash19enable_sm80_to_sm89INS1_16FlashAttnFwdSm80INS1_25CollectiveMainloopFwdSm80ILi8ELi1ELb1EN4cute5tupleIJNS5_1CILi128EEENS7_ILi64EEENS7_ILi256EEEEEELi256ENS_6half_tEfNS_4arch4Sm80ELb0ELb0ELb0ELb1ELb1ELb0ELb1ELb0EEENS1_21CollectiveEpilogueFwdINS6_IJS8_SA_S9_EEENS6_IJNS7_ILi1EEESI_SI_EEESC_SE_Li256ELb1ELb1ELb0ELb0EEENS1_19SingleTileSchedulerILb1ELb0ELb1ELi128EEEEEEEEEvNT_6ParamsE,"a",@progbits
	.sectionflags	@""
	.align	4
.nv.constant0._ZN7cutlass13device_kernelIN5flash19enable_sm80_to_sm89INS1_16FlashAttnFwdSm80INS1_25CollectiveMainloopFwdSm80ILi8ELi1ELb1EN4cute5tupleIJNS5_1CILi128EEENS7_ILi64EEENS7_ILi256EEEEEELi256ENS_6half_tEfNS_4arch4Sm80ELb0ELb0ELb0ELb1ELb1ELb0ELb1ELb0EEENS1_21CollectiveEpilogueFwdINS6_IJS8_SA_S9_EEENS6_IJNS7_ILi1EEESI_SI_EEESC_SE_Li256ELb1ELb1ELb0ELb0EEENS1_19SingleTileSchedulerILb1ELb0ELb1ELi128EEEEEEEEEvNT_6ParamsE:
	.zero		1400


//--------------------- .nv.constant0._ZN7cutlass13device_kernelIN5flash19enable_sm80_to_sm89INS1_16FlashAttnFwdSm80INS1_25CollectiveMainloopFwdSm80ILi8ELi1ELb0EN4cute5tupleIJNS5_1CILi128EEENS7_ILi32EEENS7_ILi256EEEEEELi256ENS_6half_tEfNS_4arch4Sm80ELb0ELb0ELb0ELb1ELb1ELb1ELb1ELb0EEENS1_21CollectiveEpilogueFwdINS6_IJS8_SA_S9_EEENS6_IJNS7_ILi1EEESI_SI_EEESC_SE_Li256ELb1ELb1ELb0ELb0EEENS1_19SingleTileSchedulerILb1ELb0ELb1ELi128EEEEEEEEEvNT_6ParamsE --------------------------
	.section	.nv.constant0._ZN7cutlass13device_kernelIN5flash19enable_sm80_to_sm89INS1_16FlashAttnFwdSm80INS1_25CollectiveMainloopFwdSm80ILi8ELi1ELb0EN4cute5tupleIJNS5_1CILi128EEENS7_ILi32EEENS7_ILi256EEEEEELi256ENS_6half_tEfNS_4arch4Sm80ELb0ELb0ELb0ELb1ELb1ELb1ELb1ELb0EEENS1_21CollectiveEpilogueFwdINS6_IJS8_SA_S9_EEENS6_IJNS7_ILi1EEESI_SI_EEESC_SE_Li256ELb1ELb1ELb0ELb0EEENS1_19SingleTileSchedulerILb1ELb0ELb1ELi128EEEEEEEEEvNT_6ParamsE,"a",@progbits
	.sectionflags	@""
	.align	4
.nv.constant0._ZN7cutlass13device_kernelIN5flash19enable_sm80_to_sm89INS1_16FlashAttnFwdSm80INS1_25CollectiveMainloopFwdSm80ILi8ELi1ELb0EN4cute5tupleIJNS5_1CILi128EEENS7_ILi32EEENS7_ILi256EEEEEELi256ENS_6half_tEfNS_4arch4Sm80ELb0ELb0ELb0ELb1ELb1ELb1ELb1ELb0EEENS1_21CollectiveEpilogueFwdINS6_IJS8_SA_S9_EEENS6_IJNS7_ILi1EEESI_SI_EEESC_SE_Li256ELb1ELb1ELb0ELb0EEENS1_19SingleTileSchedulerILb1ELb0ELb1ELi128EEEEEEEEEvNT_6ParamsE:
	.zero		1400


//--------------------- .nv.constant0._ZN7cutlass13device_kernelIN5flash19enable_sm80_to_sm89INS1_16FlashAttnFwdSm80INS1_25CollectiveMainloopFwdSm80ILi8ELi1ELb1EN4cute5tupleIJNS5_1CILi128EEENS7_ILi48EEENS7_ILi256EEEEEELi256ENS_6half_tEfNS_4arch4Sm80ELb0ELb1ELb0ELb0ELb1ELb0ELb1ELb0EEENS1_21CollectiveEpilogueFwdINS6_IJS8_SA_S9_EEENS6_IJNS7_ILi1EEESI_SI_EEESC_SE_Li256ELb0ELb1ELb0ELb0EEENS1_19SingleTileSchedulerILb0ELb0ELb1ELi128EEEEEEEEEvNT_6ParamsE --------------------------
	.section	.nv.constant0._ZN7cutlass13device_kernelIN5flash19enable_sm80_to_sm89INS1_16FlashAttnFwdSm80INS1_25CollectiveMainloopFwdSm80ILi8ELi1ELb1EN4cute5tupleIJNS5_1CILi128EEENS7_ILi48EEENS7_ILi256EEEEEELi256ENS_6half_tEfNS_4arch4Sm80ELb0ELb1ELb0ELb0ELb1ELb0ELb1ELb0EEENS1_21CollectiveEpilogueFwdINS6_IJS8_SA_S9_EEENS6_IJNS7_ILi1EEESI_SI_EEESC_SE_Li256ELb0ELb1ELb0ELb0EEENS1_19SingleTileSchedulerILb0ELb0ELb1ELi128EEEEEEEEEvNT_6ParamsE,"a",@progbits
	.sectionflags	@""
	.align	4
.nv.constant0._ZN7cutlass13device_kernelIN5flash19enable_sm80_to_sm89INS1_16FlashAttnFwdSm80INS1_25CollectiveMainloopFwdSm80ILi8ELi1ELb1EN4cute5tupleIJNS5_1CILi128EEENS7_ILi48EEENS7_ILi256EEEEEELi256ENS_6half_tEfNS_4arch4Sm80ELb0ELb1ELb0ELb0ELb1ELb0ELb1ELb0EEENS1_21CollectiveEpilogueFwdINS6_IJS8_SA_S9_EEENS6_IJNS7_ILi1EEESI_SI_EEESC_SE_Li256ELb0ELb1ELb0ELb0EEENS1_19SingleTileSchedulerILb0ELb0ELb1ELi128EEEEEEEEEvNT_6ParamsE:
	.zero		1400


//--------------------- .nv.constant0._ZN7cutlass13device_kernelIN5flash19enable_sm80_to_sm89INS1_16FlashAttnFwdSm80INS1_25CollectiveMainloopFwdSm80ILi8ELi1ELb1EN4cute5tupleIJNS5_1CILi128EEENS7_ILi48EEENS7_ILi256EEEEEELi256ENS_6half_tEfNS_4arch4Sm80ELb0ELb1ELb0ELb1ELb1ELb0ELb1ELb0EEENS1_21CollectiveEpilogueFwdINS6_IJS8_SA_S9_EEENS6_IJNS7_ILi1EEESI_SI_EEESC_SE_Li256ELb1ELb1ELb0ELb0EEENS1_19SingleTileSchedulerILb1ELb0ELb1ELi128EEEEEEEEEvNT_6ParamsE --------------------------
	.section	.nv.constant0._ZN7cutlass13device_kernelIN5flash19enable_sm80_to_sm89INS1_16FlashAttnFwdSm80INS1_25CollectiveMainloopFwdSm80ILi8ELi1ELb1EN4cute5tupleIJNS5_1CILi128EEENS7_ILi48EEENS7_ILi256EEEEEELi256ENS_6half_tEfNS_4arch4Sm80ELb0ELb1ELb0ELb1ELb1ELb0ELb1ELb0EEENS1_21CollectiveEpilogueFwdINS6_IJS8_SA_S9_EEENS6_IJNS7_ILi1EEESI_SI_EEESC_SE_Li256ELb1ELb1ELb0ELb0EEENS1_19SingleTileSchedulerILb1ELb0ELb1ELi128EEEEEEEEEvNT_6ParamsE,"a",@progbits
	.sectionflags	@""
	.align	4
.nv.constant0._ZN7cutlass13device_kernelIN5flash19enable_sm80_to_sm89INS1_16FlashAttnFwdSm80INS1_25CollectiveMainloopFwdSm80ILi8ELi1ELb1EN4cute5tupleIJNS5_1CILi128EEENS7_ILi48EEENS7_ILi256EEEEEELi256ENS_6half_tEfNS_4arch4Sm80ELb0ELb1ELb0ELb1ELb1ELb0ELb1ELb0EEENS1_21CollectiveEpilogueFwdINS6_IJS8_SA_S9_EEENS6_IJNS7_ILi1EEESI_SI_EEESC_SE_Li256ELb1ELb1ELb0ELb0EEENS1_19SingleTileSchedulerILb1ELb0ELb1ELi128EEEEEEEEEvNT_6ParamsE:
	.zero		1400


//--------------------- .nv.constant0._ZN7cutlass13device_kernelIN5flash19enable_sm80_to_sm89INS1_16FlashAttnFwdSm80INS1_25CollectiveMainloopFwdSm80ILi8ELi1ELb0EN4cute5tupleIJNS5_1CILi128EEENS7_ILi32EEENS7_ILi256EEEEEELi256ENS_6half_tEfNS_4arch4Sm80ELb0ELb1ELb0ELb1ELb1ELb1ELb1ELb0EEENS1_21CollectiveEpilogueFwdINS6_IJS8_SA_S9_EEENS6_IJNS7_ILi1EEESI_SI_EEESC_SE_Li256ELb1ELb1ELb0ELb0EEENS1_19SingleTileSchedulerILb1ELb0ELb1ELi128EEEEEEEEEvNT_6ParamsE --------------------------
	.section	.nv.constant0._ZN7cutlass13device_kernelIN5flash19enable_sm80_to_sm89INS1_16FlashAttnFwdSm80INS1_25CollectiveMainloopFwdSm80ILi8ELi1ELb0EN4cute5tupleIJNS5_1CILi128EEENS7_ILi32EEENS7_ILi256EEEEEELi256ENS_6half_tEfNS_4arch4Sm80ELb0ELb1ELb0ELb1ELb1ELb1ELb1ELb0EEENS1_21CollectiveEpilogueFwdINS6_IJS8_SA_S9_EEENS6_IJNS7_ILi1EEESI_SI_EEESC_SE_Li256ELb1ELb1ELb0ELb0EEENS1_19SingleTileSchedulerILb1ELb0ELb1ELi128EEEEEEEEEvNT_6ParamsE,"a",@progbits
	.sectionflags	@""
	.align	4
.nv.constant0._ZN7cutlass13device_kernelIN5flash19enable_sm80_to_sm89INS1_16FlashAttnFwdSm80INS1_25CollectiveMainloopFwdSm80ILi8ELi1ELb0EN4cute5tupleIJNS5_1CILi128EEENS7_ILi32EEENS7_ILi256EEEEEELi256ENS_6half_tEfNS_4arch4Sm80ELb0ELb1ELb0ELb1ELb1ELb1ELb1ELb0EEENS1_21CollectiveEpilogueFwdINS6_IJS8_SA_S9_EEENS6_IJNS7_ILi1EEESI_SI_EEESC_SE_Li256ELb1ELb1ELb0ELb0EEENS1_19SingleTileSchedulerILb1ELb0ELb1ELi128EEEEEEEEEvNT_6ParamsE:
	.zero		1400


//--------------------- .nv.constant0._ZN7cutlass13device_kernelIN5flash19enable_sm80_to_sm89INS1_16FlashAttnFwdSm80INS1_25CollectiveMainloopFwdSm80ILi8ELi1ELb1EN4cute5tupleIJNS5_1CILi128EEENS7_ILi64EEENS7_ILi256EEEEEELi256ENS_6half_tEfNS_4arch4Sm80ELb1ELb0ELb0ELb0ELb1ELb0ELb1ELb0EEENS1_21CollectiveEpilogueFwdINS6_IJS8_SA_S9_EEENS6_IJNS7_ILi1EEESI_SI_EEESC_SE_Li256ELb0ELb1ELb0ELb0EEENS1_30DynamicPersistentTileSchedulerILi256ELi256ELb0ELb1ELb0EEEEEEEEEvNT_6ParamsE --------------------------
	.section	.nv.constant0._ZN7cutlass13device_kernelIN5flash19enable_sm80_to_sm89INS1_16FlashAttnFwdSm80INS1_25CollectiveMainloopFwdSm80ILi8ELi1ELb1EN4cute5tupleIJNS5_1CILi128EEENS7_ILi64EEENS7_ILi256EEEEEELi256ENS_6half_tEfNS_4arch4Sm80ELb1ELb0ELb0ELb0ELb1ELb0ELb1ELb0EEENS1_21CollectiveEpilogueFwdINS6_IJS8_SA_S9_EEENS6_IJNS7_ILi1EEESI_SI_EEESC_SE_Li256ELb0ELb1ELb0ELb0EEENS1_30DynamicPersistentTileSchedulerILi256ELi256ELb0ELb1ELb0EEEEEEEEEvNT_6ParamsE,"a",@progbits
	.sectionflags	@""
	.align	4
.nv.constant0._ZN7cutlass13device_kernelIN5flash19enable_sm80_to_sm89INS1_16FlashAttnFwdSm80INS1_25CollectiveMainloopFwdSm80ILi8ELi1ELb1EN4cute5tupleIJNS5_1CILi128EEENS7_ILi64EEENS7_ILi256EEEEEELi256ENS_6half_tEfNS_4arch4Sm80ELb1ELb0ELb0ELb0ELb1ELb0ELb1ELb0EEENS1_21CollectiveEpilogueFwdINS6_IJS8_SA_S9_EEENS6_IJNS7_ILi1EEESI_SI_EEESC_SE_Li256ELb0ELb1ELb0ELb0EEENS1_30DynamicPersistentTileSchedulerILi256ELi256ELb0ELb1ELb0EEEEEEEEEvNT_6ParamsE:
	.zero		1416


//--------------------- .nv.constant0._ZN7cutlass13device_kernelIN5flash19enable_sm80_to_sm89INS1_16FlashAttnFwdSm80INS1_25CollectiveMainloopFwdSm80ILi8ELi1ELb1EN4cute5tupleIJNS5_1CILi128EEENS7_ILi64EEENS7_ILi256EEEEEELi256ENS_6half_tEfNS_4arch4Sm80ELb1ELb0ELb0ELb1ELb1ELb0ELb1ELb0EEENS1_21CollectiveEpilogueFwdINS6_IJS8_SA_S9_EEENS6_IJNS7_ILi1EEESI_SI_EEESC_SE_Li256ELb1ELb1ELb0ELb0EEENS1_19SingleTileSchedulerILb1ELb0ELb1ELi128EEEEEEEEEvNT_6ParamsE --------------------------
	.section	.nv.constant0._ZN7cutlass13device_kernelIN5flash19enable_sm80_to_sm89INS1_16FlashAttnFwdSm80INS1_25CollectiveMainloopFwdSm80ILi8ELi1ELb1EN4cute5tupleIJNS5_1CILi128EEENS7_ILi64EEENS7_ILi256EEEEEELi256ENS_6half_tEfNS_4arch4Sm80ELb1ELb0ELb0ELb1ELb1ELb0ELb1ELb0EEENS1_21CollectiveEpilogueFwdINS6_IJS8_SA_S9_EEENS6_IJNS7_ILi1EEESI_SI_EEESC_SE_Li256ELb1ELb1ELb0ELb0EEENS1_19SingleTileSchedulerILb1ELb0ELb1ELi128EEEEEEEEEvNT_6ParamsE,"a",@progbits
	.sectionflags	@""
	.align	4
.nv.constant0._ZN7cutlass13device_kernelIN5flash19enable_sm80_to_sm89INS1_16FlashAttnFwdSm80INS1_25CollectiveMainloopFwdSm80ILi8ELi1ELb1EN4cute5tupleIJNS5_1CILi128EEENS7_ILi64EEENS7_ILi256EEEEEELi256ENS_6half_tEfNS_4arch4Sm80ELb1ELb0ELb0ELb1ELb1ELb0ELb1ELb0EEENS1_21CollectiveEpilogueFwdINS6_IJS8_SA_S9_EEENS6_IJNS7_ILi1EEESI_SI_EEESC_SE_Li256ELb1ELb1ELb0ELb0EEENS1_19SingleTileSchedulerILb1ELb0ELb1ELi128EEEEEEEEEvNT_6ParamsE:
	.zero		1400


//--------------------- .nv.constant0._ZN7cutlass13device_kernelIN5flash19enable_sm80_to_sm89INS1_16FlashAttnFwdSm80INS1_25CollectiveMainloopFwdSm80ILi8ELi1ELb0EN4cute5tupleIJNS5_1CILi128EEENS7_ILi32EEENS7_ILi256EEEEEELi256ENS_6half_tEfNS_4arch4Sm80ELb1ELb0ELb0ELb1ELb1ELb1ELb1ELb0EEENS1_21CollectiveEpilogueFwdINS6_IJS8_SA_S9_EEENS6_IJNS7_ILi1EEESI_SI_EEESC_SE_Li256ELb1ELb1ELb0ELb0EEENS1_19SingleTileSchedulerILb1ELb0ELb1ELi128EEEEEEEEEvNT_6ParamsE --------------------------
	.section	.nv.constant0._ZN7cutlass13device_kernelIN5flash19enable_sm80_to_sm89INS1_16FlashAttnFwdSm80INS1_25CollectiveMainloopFwdSm80ILi8ELi1ELb0EN4cute5tupleIJNS5_1CILi128EEENS7_ILi32EEENS7_ILi256EEEEEELi256ENS_6half_tEfNS_4arch4Sm80ELb1ELb0ELb0ELb1ELb1ELb1ELb1ELb0EEENS1_21CollectiveEpilogueFwdINS6_IJS8_SA_S9_EEENS6_IJNS7_ILi1EEESI_SI_EEESC_SE_Li256ELb1ELb1ELb0ELb0EEENS1_19SingleTileSchedulerILb1ELb0ELb1ELi128EEEEEEEEEvNT_6ParamsE,"a",@progbits
	.sectionflags	@""
	.align	4
.nv.constant0._ZN7cutlass13device_kernelIN5flash19enable_sm80_to_sm89INS1_16FlashAttnFwdSm80INS1_25CollectiveMainloopFwdSm80ILi8ELi1ELb0EN4cute5tupleIJNS5_1CILi128EEENS7_ILi32EEENS7_ILi256EEEEEELi256ENS_6half_tEfNS_4arch4Sm80ELb1ELb0ELb0ELb1ELb1ELb1ELb1ELb0EEENS1_21CollectiveEpilogueFwdINS6_IJS8_SA_S9_EEENS6_IJNS7_ILi1EEESI_SI_EEESC_SE_Li256ELb1ELb1ELb0ELb0EEENS1_19SingleTileSchedulerILb1ELb0ELb1ELi128EEEEEEEEEvNT_6ParamsE:
	.zero		1400


//--------------------- .nv.constant0._ZN7cutlass13device_kernelIN5flash19enable_sm80_to_sm89INS1_16FlashAttnFwdSm80INS1_25CollectiveMainloopFwdSm80ILi8ELi1ELb0EN4cute5tupleIJNS5_1CILi128EEENS7_ILi96EEENS7_ILi256EEEEEELi256ENS_6half_tEfNS_4arch4Sm80ELb0ELb0ELb0ELb0ELb1ELb0ELb1ELb0EEENS1_21CollectiveEpilogueFwdINS6_IJS8_SA_S9_EEENS6_IJNS7_ILi1EEESI_SI_EEESC_SE_Li256ELb0ELb1ELb0ELb0EEENS1_19SingleTileSchedulerILb0ELb0ELb1ELi128EEEEEEEEEvNT_6ParamsE --------------------------
	.section	.nv.constant0._ZN7cutlass13device_kernelIN5flash19enable_sm80_to_sm89INS1_16FlashAttnFwdSm80INS1_25CollectiveMainloopFwdSm80ILi8ELi1ELb0EN4cute5tupleIJNS5_1CILi128EEENS7_ILi96EEENS7_ILi256EEEEEELi256ENS_6half_tEfNS_4arch4Sm80ELb0ELb0ELb0ELb0ELb1ELb0ELb1ELb0EEENS1_21CollectiveEpilogueFwdINS6_IJS8_SA_S9_EEENS6_IJNS7_ILi1EEESI_SI_EEESC_SE_Li256ELb0ELb1ELb0ELb0EEENS1_19SingleTileSchedulerILb0ELb0ELb1ELi128EEEEEEEEEvNT_6ParamsE,"a",@progbits
	.sectionflags	@""
	.align	4
.nv.constant0._ZN7cutlass13device_kernelIN5flash19enable_sm80_to_sm89INS1_16FlashAttnFwdSm80INS1_25CollectiveMainloopFwdSm80ILi8ELi1ELb0EN4cute5tupleIJNS5_1CILi128EEENS7_ILi96EEENS7_ILi256EEEEEELi256ENS_6half_tEfNS_4arch4Sm80ELb0ELb0ELb0ELb0ELb1ELb0ELb1ELb0EEENS1_21CollectiveEpilogueFwdINS6_IJS8_SA_S9_EEENS6_IJNS7_ILi1EEESI_SI_EEESC_SE_Li256ELb0ELb1ELb0ELb0EEENS1_19SingleTileSchedulerILb0ELb0ELb1ELi128EEEEEEEEEvNT_6ParamsE:
	.zero		1400


//--------------------- .nv.constant0._ZN7cutlass13device_kernelIN5flash19enable_sm80_to_sm89INS1_16FlashAttnFwdSm80INS1_25CollectiveMainloopFwdSm80ILi8ELi1ELb0EN4cute5tupleIJNS5_1CILi128EEENS7_ILi96EEENS7_ILi256EEEEEELi256ENS_6half_tEfNS_4arch4Sm80ELb0ELb0ELb0ELb1ELb1ELb0ELb1ELb0EEENS1_21CollectiveEpilogueFwdINS6_IJS8_SA_S9_EEENS6_IJNS7_ILi1EEESI_SI_EEESC_SE_Li256ELb1ELb1ELb0ELb0EEENS1_19SingleTileSchedulerILb1ELb0ELb1ELi128EEEEEEEEEvNT_6ParamsE --------------------------
	.section	.nv.constant0._ZN7cutlass13device_kernelIN5flash19enable_sm80_to_sm89INS1_16FlashAttnFwdSm80INS1_25CollectiveMainloopFwdSm80ILi8ELi1ELb0EN4cute5tupleIJNS5_1CILi128EEENS7_ILi96EEENS7_ILi256EEEEEELi256ENS_6half_tEfNS_4arch4Sm80ELb0ELb0ELb0ELb1ELb1ELb0ELb1ELb0EEENS1_21CollectiveEpilogueFwdINS6_IJS8_SA_S9_EEENS6_IJNS7_ILi1EEESI_SI_EEESC_SE_Li256ELb1ELb1ELb0ELb0EEENS1_19SingleTileSchedulerILb1ELb0ELb1ELi128EEEEEEEEEvNT_6ParamsE,"a",@progbits
	.sectionflags	@""
	.align	4
.nv.constant0._ZN7cutlass13device_kernelIN5flash19enable_sm80_to_sm89INS1_16FlashAttnFwdSm80INS1_25CollectiveMainloopFwdSm80ILi8ELi1ELb0EN4cute5tupleIJNS5_1CILi128EEENS7_ILi96EEENS7_ILi256EEEEEELi256ENS_6half_tEfNS_4arch4Sm80ELb0ELb0ELb0ELb1ELb1ELb0ELb1ELb0EEENS1_21CollectiveEpilogueFwdINS6_IJS8_SA_S9_EEENS6_IJNS7_ILi1EEESI_SI_EEESC_SE_Li256ELb1ELb1ELb0ELb0EEENS1_19SingleTileSchedulerILb1ELb0ELb1ELi128EEEEEEEEEvNT_6ParamsE:
	.zero		1400


//--------------------- .nv.constant0._ZN7cutlass13device_kernelIN5flash19enable_sm80_to_sm89INS1_16FlashAttnFwdSm80INS1_25CollectiveMainloopFwdSm80ILi8ELi1ELb0EN4cute5tupleIJNS5_1CILi128EEENS7_ILi48EEENS7_ILi256EEEEEELi256ENS_6half_tEfNS_4arch4Sm80ELb0ELb0ELb0ELb1ELb1ELb1ELb1ELb0EEENS1_21CollectiveEpilogueFwdINS6_IJS8_SA_S9_EEENS6_IJNS7_ILi1EEESI_SI_EEESC_SE_Li256ELb1ELb1ELb0ELb0EEENS1_19SingleTileSchedulerILb1ELb0ELb1ELi128EEEEEEEEEvNT_6ParamsE --------------------------
	.section	.nv.constant0._ZN7cutlass13device_kernelIN5flash19enable_sm80_to_sm89INS1_16FlashAttnFwdSm80INS1_25CollectiveMainloopFwdSm80ILi8ELi1ELb0EN4cute5tupleIJNS5_1CILi128EEENS7_ILi48EEENS7_ILi256EEEEEELi256ENS_6half_tEfNS_4arch4Sm80ELb0ELb0ELb0ELb1ELb1ELb1ELb1ELb0EEENS1_21CollectiveEpilogueFwdINS6_IJS8_SA_S9_EEENS6_IJNS7_ILi1EEESI_SI_EEESC_SE_Li256ELb1ELb1ELb0ELb0EEENS1_19SingleTileSchedulerILb1ELb0ELb1ELi128EEEEEEEEEvNT_6ParamsE,"a",@progbits
	.sectionflags	@""
	.align	4
.nv.constant0._ZN7cutlass13device_kernelIN5flash19enable_sm80_to_sm89INS1_16FlashAttnFwdSm80INS1_25CollectiveMainloopFwdSm80ILi8ELi1ELb0EN4cute5tupleIJNS5_1CILi128EEENS7_ILi48EEENS7_ILi256EEEEEELi256ENS_6half_tEfNS_4arch4Sm80ELb0ELb0ELb0ELb1ELb1ELb1ELb1ELb0EEENS1_21CollectiveEpilogueFwdINS6_IJS8_SA_S9_EEENS6_IJNS7_ILi1EEESI_SI_EEESC_SE_Li256ELb1ELb1ELb0ELb0EEENS1_19SingleTileSchedulerILb1ELb0ELb1ELi128EEEEEEEEEvNT_6ParamsE:
	.zero		1400


//--------------------- .nv.constant0._ZN7cutlass13device_kernelIN5flash19enable_sm80_to_sm89INS1_16FlashAttnFwdSm80INS1_25CollectiveMainloopFwdSm80ILi8ELi1ELb0EN4cute5tupleIJNS5_1CILi128EEENS7_ILi64EEENS7_ILi256EEEEEELi256ENS_6half_tEfNS_4arch4Sm80ELb0ELb1ELb0ELb0ELb1ELb0ELb1ELb0EEENS1_21CollectiveEpilogueFwdINS6_IJS8_SA_S9_EEENS6_IJNS7_ILi1EEESI_SI_EEESC_SE_Li256ELb0ELb1ELb0ELb0EEENS1_19SingleTileSchedulerILb0ELb0ELb1ELi128EEEEEEEEEvNT_6ParamsE --------------------------
	.section	.nv.constant0._ZN7cutlass13device_kernelIN5flash19enable_sm80_to_sm89INS1_16FlashAttnFwdSm80INS1_25CollectiveMainloopFwdSm80ILi8ELi1ELb0EN4cute5tupleIJNS5_1CILi128EEENS7_ILi64EEENS7_ILi256EEEEEELi256ENS_6half_tEfNS_4arch4Sm80ELb0ELb1ELb0ELb0ELb1ELb0ELb1ELb0EEENS1_21CollectiveEpilogueFwdINS6_IJS8_SA_S9_EEENS6_IJNS7_ILi1EEESI_SI_EEESC_SE_Li256ELb0ELb1ELb0ELb0EEENS1_19SingleTileSchedulerILb0ELb0ELb1ELi128EEEEEEEEEvNT_6ParamsE,"a",@progbits
	.sectionflags	@""
	.align	4
.nv.constant0._ZN7cutlass13device_kernelIN5flash19enable_sm80_to_sm89INS1_16FlashAttnFwdSm80INS1_25CollectiveMainloopFwdSm80ILi8ELi1ELb0EN4cute5tupleIJNS5_1CILi128EEENS7_ILi64EEENS7_ILi256EEEEEELi256ENS_6half_tEfNS_4arch4Sm80ELb0ELb1ELb0ELb0ELb1ELb0ELb1ELb0EEENS1_21CollectiveEpilogueFwdINS6_IJS8_SA_S9_EEENS6_IJNS7_ILi1EEESI_SI_EEESC_SE_Li256ELb0ELb1ELb0ELb0EEENS1_19SingleTileSchedulerILb0ELb0ELb1ELi128EEEEEEEEEvNT_6ParamsE:
	.zero		1400


//--------------------- .nv.constant0._ZN7cutlass13device_kernelIN5flash19enable_sm80_to_sm89INS1_16FlashAttnFwdSm80INS1_25CollectiveMainloopFwdSm80ILi8ELi1ELb0EN4cute5tupleIJNS5_1CILi128EEENS7_ILi64EEENS7_ILi256EEEEEELi256ENS_6half_tEfNS_4arch4Sm80ELb0ELb1ELb0ELb1ELb1ELb0ELb1ELb0EEENS1_21CollectiveEpilogueFwdINS6_IJS8_SA_S9_EEENS6_IJNS7_ILi1EEESI_SI_EEESC_SE_Li256ELb1ELb1ELb0ELb0EEENS1_19SingleTileSchedulerILb1ELb0ELb1ELi128EEEEEEEEEvNT_6ParamsE --------------------------
	.section	.nv.constant0._ZN7cutlass13device_kernelIN5flash19enable_sm80_to_sm89INS1_16FlashAttnFwdSm80INS1_25CollectiveMainloopFwdSm80ILi8ELi1ELb0EN4cute5tupleIJNS5_1CILi128EEENS7_ILi64EEENS7_ILi256EEEEEELi256ENS_6half_tEfNS_4arch4Sm80ELb0ELb1ELb0ELb1ELb1ELb0ELb1ELb0EEENS1_21CollectiveEpilogueFwdINS6_IJS8_SA_S9_EEENS6_IJNS7_ILi1EEESI_SI_EEESC_SE_Li256ELb1ELb1ELb0ELb0EEENS1_19SingleTileSchedulerILb1ELb0ELb1ELi128EEEEEEEEEvNT_6ParamsE,"a",@progbits
	.sectionflags	@""
	.align	4
.nv.constant0._ZN7cutlass13device_kernelIN5flash19enable_sm80_to_sm89INS1_16FlashAttnFwdSm80INS1_25CollectiveMainloopFwdSm80ILi8ELi1ELb0EN4cute5tupleIJNS5_1CILi128EEENS7_ILi64EEENS7_ILi256EEEEEELi256ENS_6half_tEfNS_4arch4Sm80ELb0ELb1ELb0ELb1ELb1ELb0ELb1ELb0EEENS1_21CollectiveEpilogueFwdINS6_IJS8_SA_S9_EEENS6_IJNS7_ILi1EEESI_SI_EEESC_SE_Li256ELb1ELb1ELb0ELb0EEENS1_19SingleTileSchedulerILb1ELb0ELb1ELi128EEEEEEEEEvNT_6ParamsE:
	.zero		1400


//--------------------- .nv.constant0._ZN7cutlass13device_kernelIN5flash19enable_sm80_to_sm89INS1_16FlashAttnFwdSm80INS1_25CollectiveMainloopFwdSm80ILi8ELi1ELb0EN4cute5tupleIJNS5_1CILi128EEENS7_ILi48EEENS7_ILi256EEEEEELi256ENS_6half_tEfNS_4arch4Sm80ELb0ELb1ELb0ELb1ELb1ELb1ELb1ELb0EEENS1_21CollectiveEpilogueFwdINS6_IJS8_SA_S9_EEENS6_IJNS7_ILi1EEESI_SI_EEESC_SE_Li256ELb1ELb1ELb0ELb0EEENS1_19SingleTileSchedulerILb1ELb0ELb1ELi128EEEEEEEEEvNT_6ParamsE --------------------------
	.section	.nv.constant0._ZN7cutlass13device_kernelIN5flash19enable_sm80_to_sm89INS1_16FlashAttnFwdSm80INS1_25CollectiveMainloopFwdSm80ILi8ELi1ELb0EN4cute5tupleIJNS5_1CILi128EEENS7_ILi48EEENS7_ILi256EEEEEELi256ENS_6half_tEfNS_4arch4Sm80ELb0ELb1ELb0ELb1ELb1ELb1ELb1ELb0EEENS1_21CollectiveEpilogueFwdINS6_IJS8_SA_S9_EEENS6_IJNS7_ILi1EEESI_SI_EEESC_SE_Li256ELb1ELb1ELb0ELb0EEENS1_19SingleTileSchedulerILb1ELb0ELb1ELi128EEEEEEEEEvNT_6ParamsE,"a",@progbits
	.sectionflags	@""
	.align	4
.nv.constant0._ZN7cutlass13device_kernelIN5flash19enable_sm80_to_sm89INS1_16FlashAttnFwdSm80INS1_25CollectiveMainloopFwdSm80ILi8ELi1ELb0EN4cute5tupleIJNS5_1CILi128EEENS7_ILi48EEENS7_ILi256EEEEEELi256ENS_6half_tEfNS_4arch4Sm80ELb0ELb1ELb0ELb1ELb1ELb1ELb1ELb0EEENS1_21CollectiveEpilogueFwdINS6_IJS8_SA_S9_EEENS6_IJNS7_ILi1EEESI_SI_EEESC_SE_Li256ELb1ELb1ELb0ELb0EEENS1_19SingleTileSchedulerILb1ELb0ELb1ELi128EEEEEEEEEvNT_6ParamsE:
	.zero		1400


//--------------------- .nv.constant0._ZN7cutlass13device_kernelIN5flash19enable_sm80_to_sm89INS1_16FlashAttnFwdSm80INS1_25CollectiveMainloopFwdSm80ILi8ELi1ELb0EN4cute5tupleIJNS5_1CILi128EEENS7_ILi96EEENS7_ILi256EEEEEELi256ENS_6half_tEfNS_4arch4Sm80ELb1ELb0ELb0ELb0ELb1ELb0ELb1ELb0EEENS1_21CollectiveEpilogueFwdINS6_IJS8_SA_S9_EEENS6_IJNS7_ILi1EEESI_SI_EEESC_SE_Li256ELb0ELb1ELb0ELb0EEENS1_30DynamicPersistentTileSchedulerILi256ELi256ELb0ELb1ELb0EEEEEEEEEvNT_6ParamsE --------------------------
	.section	.nv.constant0._ZN7cutlass13device_kernelIN5flash19enable_sm80_to_sm89INS1_16FlashAttnFwdSm80INS1_25CollectiveMainloopFwdSm80ILi8ELi1ELb0EN4cute5tupleIJNS5_1CILi128EEENS7_ILi96EEENS7_ILi256EEEEEELi256ENS_6half_tEfNS_4arch4Sm80ELb1ELb0ELb0ELb0ELb1ELb0ELb1ELb0EEENS1_21CollectiveEpilogueFwdINS6_IJS8_SA_S9_EEENS6_IJNS7_ILi1EEESI_SI_EEESC_SE_Li256ELb0ELb1ELb0ELb0EEENS1_30DynamicPersistentTileSchedulerILi256ELi256ELb0ELb1ELb0EEEEEEEEEvNT_6ParamsE,"a",@progbits
	.sectionflags	@""
	.align	4
.nv.constant0._ZN7cutlass13device_kernelIN5flash19enable_sm80_to_sm89INS1_16FlashAttnFwdSm80INS1_25CollectiveMainloopFwdSm80ILi8ELi1ELb0EN4cute5tupleIJNS5_1CILi128EEENS7_ILi96EEENS7_ILi256EEEEEELi256ENS_6half_tEfNS_4arch4Sm80ELb1ELb0ELb0ELb0ELb1ELb0ELb1ELb0EEENS1_21CollectiveEpilogueFwdINS6_IJS8_SA_S9_EEENS6_IJNS7_ILi1EEESI_SI_EEESC_SE_Li256ELb0ELb1ELb0ELb0EEENS1_30DynamicPersistentTileSchedulerILi256ELi256ELb0ELb1ELb0EEEEEEEEEvNT_6ParamsE:
	.zero		1416


//--------------------- .nv.constant0._ZN7cutlass13device_kernelIN5flash19enable_sm80_to_sm89INS1_16FlashAttnFwdSm80INS1_25CollectiveMainloopFwdSm80ILi8ELi1ELb0EN4cute5tupleIJNS5_1CILi128EEENS7_ILi96EEENS7_ILi256EEEEEELi256ENS_6half_tEfNS_4arch4Sm80ELb1ELb0ELb0ELb1ELb1ELb0ELb1ELb0EEENS1_21CollectiveEpilogueFwdINS6_IJS8_SA_S9_EEENS6_IJNS7_ILi1EEESI_SI_EEESC_SE_Li256ELb1ELb1ELb0ELb0EEENS1_19SingleTileSchedulerILb1ELb0ELb1ELi128EEEEEEEEEvNT_6ParamsE --------------------------
	.section	.nv.constant0._ZN7cutlass13device_kernelIN5flash19enable_sm80_to_sm89INS1_16FlashAttnFwdSm80INS1_25CollectiveMainloopFwdSm80ILi8ELi1ELb0EN4cute5tupleIJNS5_1CILi128EEENS7_ILi96EEENS7_ILi256EEEEEELi256ENS_6half_tEfNS_4arch4Sm80ELb1ELb0ELb0ELb1ELb1ELb0ELb1ELb0EEENS1_21CollectiveEpilogueFwdINS6_IJS8_SA_S9_EEENS6_IJNS7_ILi1EEESI_SI_EEESC_SE_Li256ELb1ELb1ELb0ELb0EEENS1_19SingleTileSchedulerILb1ELb0ELb1ELi128EEEEEEEEEvNT_6ParamsE,"a",@progbits
	.sectionflags	@""
	.align	4
.nv.constant0._ZN7cutlass13device_kernelIN5flash19enable_sm80_to_sm89INS1_16FlashAttnFwdSm80INS1_25CollectiveMainloopFwdSm80ILi8ELi1ELb0EN4cute5tupleIJNS5_1CILi128EEENS7_ILi96EEENS7_ILi256EEEEEELi256ENS_6half_tEfNS_4arch4Sm80ELb1ELb0ELb0ELb1ELb1ELb0ELb1ELb0EEENS1_21CollectiveEpilogueFwdINS6_IJS8_SA_S9_EEENS6_IJNS7_ILi1EEESI_SI_EEESC_SE_Li256ELb1ELb1ELb0ELb0EEENS1_19SingleTileSchedulerILb1ELb0ELb1ELi128EEEEEEEEEvNT_6ParamsE:
	.zero		1400


//--------------------- .nv.constant0._ZN7cutlass13device_kernelIN5flash19enable_sm80_to_sm89INS1_16FlashAttnFwdSm80INS1_25CollectiveMainloopFwdSm80ILi8ELi1ELb0EN4cute5tupleIJNS5_1CILi128EEENS7_ILi48EEENS7_ILi256EEEEEELi256ENS_6half_tEfNS_4arch4Sm80ELb1ELb0ELb0ELb1ELb1ELb1ELb1ELb0EEENS1_21CollectiveEpilogueFwdINS6_IJS8_SA_S9_EEENS6_IJNS7_ILi1EEESI_SI_EEESC_SE_Li256ELb1ELb1ELb0ELb0EEENS1_19SingleTileSchedulerILb1ELb0ELb1ELi128EEEEEEEEEvNT_6ParamsE --------------------------
	.section	.nv.constant0._ZN7cutlass13device_kernelIN5flash19enable_sm80_to_sm89INS1_16FlashAttnFwdSm80INS1_25CollectiveMainloopFwdSm80ILi8ELi1ELb0EN4cute5tupleIJNS5_1CILi128EEENS7_ILi48EEENS7_ILi256EEEEEELi256ENS_6half_tEfNS_4arch4Sm80ELb1ELb0ELb0ELb1ELb1ELb1ELb1ELb0EEENS1_21CollectiveEpilogueFwdINS6_IJS8_SA_S9_EEENS6_IJNS7_ILi1EEESI_SI_EEESC_SE_Li256ELb1ELb1ELb0ELb0EEENS1_19SingleTileSchedulerILb1ELb0ELb1ELi128EEEEEEEEEvNT_6ParamsE,"a",@progbits
	.sectionflags	@""
	.align	4
.nv.constant0._ZN7cutlass13device_kernelIN5flash19enable_sm80_to_sm89INS1_16FlashAttnFwdSm80INS1_25CollectiveMainloopFwdSm80ILi8ELi1ELb0EN4cute5tupleIJNS5_1CILi128EEENS7_ILi48EEENS7_ILi256EEEEEELi256ENS_6half_tEfNS_4arch4Sm80ELb1ELb0ELb0ELb1ELb1ELb1ELb1ELb0EEENS1_21CollectiveEpilogueFwdINS6_IJS8_SA_S9_EEENS6_IJNS7_ILi1EEESI_SI_EEESC_SE_Li256ELb1ELb1ELb0ELb0EEENS1_19SingleTileSchedulerILb1ELb0ELb1ELi128EEEEEEEEEvNT_6ParamsE:
	.zero		1400


//--------------------- .text._ZN7cutlass13device_kernelIN5flash19enable_sm80_to_sm89INS1_16FlashAttnFwdSm80INS1_25CollectiveMainloopFwdSm80ILi8ELi1ELb1EN4cute5tupleIJNS5_1CILi128EEENS7_ILi64EEENS7_ILi256EEEEEELi256ENS_6half_tEfNS_4arch4Sm80ELb0ELb0ELb0ELb0ELb1ELb0ELb1ELb0EEENS1_21CollectiveEpilogueFwdINS6_IJS8_SA_S9_EEENS6_IJNS7_ILi1EEESI_SI_EEESC_SE_Li256ELb0ELb1ELb0ELb0EEENS1_19SingleTileSchedulerILb0ELb0ELb1ELi128EEEEEEEEEvNT_6ParamsE --------------------------
	.section	.text._ZN7cutlass13device_kernelIN5flash19enable_sm80_to_sm89INS1_16FlashAttnFwdSm80INS1_25CollectiveMainloopFwdSm80ILi8ELi1ELb1EN4cute5tupleIJNS5_1CILi128EEENS7_ILi64EEENS7_ILi256EEEEEELi256ENS_6half_tEfNS_4arch4Sm80ELb0ELb0ELb0ELb0ELb1ELb0ELb1ELb0EEENS1_21CollectiveEpilogueFwdINS6_IJS8_SA_S9_EEENS6_IJNS7_ILi1EEESI_SI_EEESC_SE_Li256ELb0ELb1ELb0ELb0EEENS1_19SingleTileSchedulerILb0ELb0ELb1ELi128EEEEEEEEEvNT_6ParamsE,"ax",@progbits
	.sectioninfo	@"SHI_REGISTERS=255"
	.align	128
.text._ZN7cutlass13device_kernelIN5flash19enable_sm80_to_sm89INS1_16FlashAttnFwdSm80INS1_25CollectiveMainloopFwdSm80ILi8ELi1ELb1EN4cute5tupleIJNS5_1CILi128EEENS7_ILi64EEENS7_ILi256EEEEEELi256ENS_6half_tEfNS_4arch4Sm80ELb0ELb0ELb0ELb0ELb1ELb0ELb1ELb0EEENS1_21CollectiveEpilogueFwdINS6_IJS8_SA_S9_EEENS6_IJNS7_ILi1EEESI_SI_EEESC_SE_Li256ELb0ELb1ELb0ELb0EEENS1_19SingleTileSchedulerILb0ELb0ELb1ELi128EEEEEEEEEvNT_6ParamsE:
        .type           _ZN7cutlass13device_kernelIN5flash19enable_sm80_to_sm89INS1_16FlashAttnFwdSm80INS1_25CollectiveMainloopFwdSm80ILi8ELi1ELb1EN4cute5tupleIJNS5_1CILi128EEENS7_ILi64EEENS7_ILi256EEEEEELi256ENS_6half_tEfNS_4arch4Sm80ELb0ELb0ELb0ELb0ELb1ELb0ELb1ELb0EEENS1_21CollectiveEpilogueFwdINS6_IJS8_SA_S9_EEENS6_IJNS7_ILi1EEESI_SI_EEESC_SE_Li256ELb0ELb1ELb0ELb0EEENS1_19SingleTileSchedulerILb0ELb0ELb1ELi128EEEEEEEEEvNT_6ParamsE,@function
        .size           _ZN7cutlass13device_kernelIN5flash19enable_sm80_to_sm89INS1_16FlashAttnFwdSm80INS1_25CollectiveMainloopFwdSm80ILi8ELi1ELb1EN4cute5tupleIJNS5_1CILi128EEENS7_ILi64EEENS7_ILi256EEEEEELi256ENS_6half_tEfNS_4arch4Sm80ELb0ELb0ELb0ELb0ELb1ELb0ELb1ELb0EEENS1_21CollectiveEpilogueFwdINS6_IJS8_SA_S9_EEENS6_IJNS7_ILi1EEESI_SI_EEESC_SE_Li256ELb0ELb1ELb0ELb0EEENS1_19SingleTileSchedulerILb0ELb0ELb1ELi128EEEEEEEEEvNT_6ParamsE,(.L_x_1766 - _ZN7cutlass13device_kernelIN5flash19enable_sm80_to_sm89INS1_16FlashAttnFwdSm80INS1_25CollectiveMainloopFwdSm80ILi8ELi1ELb1EN4cute5tupleIJNS5_1CILi128EEENS7_ILi64EEENS7_ILi256EEEEEELi256ENS_6half_tEfNS_4arch4Sm80ELb0ELb0ELb0ELb0ELb1ELb0ELb1ELb0EEENS1_21CollectiveEpilogueFwdINS6_IJS8_SA_S9_EEENS6_IJNS7_ILi1EEESI_SI_EEESC_SE_Li256ELb0ELb1ELb0ELb0EEENS1_19SingleTileSchedulerILb0ELb0ELb1ELi128EEEEEEEEEvNT_6ParamsE)
        .other          _ZN7cutlass13device_kernelIN5flash19enable_sm80_to_sm89INS1_16FlashAttnFwdSm80INS1_25CollectiveMainloopFwdSm80ILi8ELi1ELb1EN4cute5tupleIJNS5_1CILi128EEENS7_ILi64EEENS7_ILi256EEEEEELi256ENS_6half_tEfNS_4arch4Sm80ELb0ELb0ELb0ELb0ELb1ELb0ELb1ELb0EEENS1_21CollectiveEpilogueFwdINS6_IJS8_SA_S9_EEENS6_IJNS7_ILi1EEESI_SI_EEESC_SE_Li256ELb0ELb1ELb0ELb0EEENS1_19SingleTileSchedulerILb0ELb0ELb1ELi128EEEEEEEEEvNT_6ParamsE,@"STO_CUDA_ENTRY STV_DEFAULT"
_ZN7cutlass13device_kernelIN5flash19enable_sm80_to_sm89INS1_16FlashAttnFwdSm80INS1_25CollectiveMainloopFwdSm80ILi8ELi1ELb1EN4cute5tupleIJNS5_1CILi128EEENS7_ILi64EEENS7_ILi256EEEEEELi256ENS_6half_tEfNS_4arch4Sm80ELb0ELb0ELb0ELb0ELb1ELb0ELb1ELb0EEENS1_21CollectiveEpilogueFwdINS6_IJS8_SA_S9_EEENS6_IJNS7_ILi1EEESI_SI_EEESC_SE_Li256ELb0ELb1ELb0ELb0EEENS1_19SingleTileSchedulerILb0ELb0ELb1ELi128EEEEEEEEEvNT_6ParamsE:
[----:B------:R-:W-:-:S03]  /*0000*/  MOV R1, c[0x0][0x28] ;  /* 0x00000a0000017a02 */ /* 0x000fc60000000f00 */
[----:B------:R-:W1:Y:S01]  /*0010*/  S2UR UR16, SR_CTAID.Z ;  /* 0x00000000001079c3 */ /* 0x000e620000002700 */
[----:B------:R-:W-:Y:S02]  /*0020*/  IADD3 R1, R1, -0xb0, RZ ;  /* 0xffffff5001017810 */ /* 0x000fe40007ffe0ff */
[----:B-1----:R-:W-:-:S13]  /*0030*/  ISETP.LE.AND P0, PT, RZ, UR16, PT ;  /* 0x00000010ff007c0c */ /* 0x002fda000bf03270 */
[----:B------:R-:W-:Y:S05]  /*0040*/  @!P0 EXIT ;  /* 0x000000000000894d */ /* 0x000fea0003800000 */
[----:B------:R-:W-:Y:S02]  /*0050*/  ULDC.64 UR6, c[0x0][0x370] ;  /* 0x0000dc0000067ab9 */ /* 0x000fe40000000a00 */
[----:B------:R-:W-:Y:S02]  /*0060*/  UISETP.NE.U32.AND UP1, UPT, URZ, UR6, UPT ;  /* 0x000000063f00728c */ /* 0x000fe4000bf25070 */
[----:B------:R-:W-:Y:S02]  /*0070*/  ULDC.64 UR4, c[0x0][0x340] ;  /* 0x0000d00000047ab9 */ /* 0x000fe40000000a00 */
[----:B------:R-:W-:Y:S02]  /*0080*/  UISETP.NE.AND.EX UP1, UPT, URZ, UR7, UPT, UP1 ;  /* 0x000000073f00728c */ /* 0x000fe4000bf25310 */
[----:B------:R-:W-:Y:S02]  /*0090*/  UISETP.NE.U32.AND UP0, UPT, URZ, UR4, UPT ;  /* 0x000000043f00728c */ /* 0x000fe4000bf05070 */
[----:B------:R-:W-:-:S02]  /*00a0*/  ULDC.64 UR8, c[0x0][0x370] ;  /* 0x0000dc0000087ab9 */ /* 0x000fc40000000a00 */
[----:B------:R-:W-:Y:S01]  /*00b0*/  UISETP.NE.AND.EX UP0, UPT, URZ, UR5, UPT, UP0 ;  /* 0x000000053f00728c */ /* 0x000fe2000bf05300 */
[----:B------:R-:W-:Y:S01]  /*00c0*/  PLOP3.LUT P1, PT, PT, PT, UP1, 0x80, 0x0 ;  /* 0x000000000000781c */ /* 0x000fe20003f2f018 */
[----:B------:R-:W-:Y:S02]  /*00d0*/  ULDC.64 UR14, c[0x0][0x118] ;  /* 0x00004600000e7ab9 */ /* 0x000fe40000000a00 */
[----:B------:R-:W-:Y:S02]  /*00e0*/  ULDC.64 UR6, c[0x0][0x340] ;  /* 0x0000d00000067ab9 */ /* 0x000fe40000000a00 */
[----:B------:R-:W-:Y:S01]  /*00f0*/  @UP1 UMOV UR5, 0x4 ;  /* 0x0000000400051882 */ /* 0x000fe20000000000 */
[----:B------:R-:W-:Y:S01]  /*0100*/  PLOP3.LUT P0, PT, PT, PT, UP0, 0x80, 0x0 ;  /* 0x000000000000781c */ /* 0x000fe20003f0f008 */
[----:B------:R-:W-:-:S03]  /*0110*/  @UP1 UIMAD.WIDE UR8, UR16, UR5, UR8 ;  /* 0x00000005100812a5 */ /* 0x000fc6000f8e0208 */
[----:B------:R-:W-:Y:S02]  /*0120*/  @UP0 UMOV UR4, 0x4 ;  /* 0x0000000400040882 */ /* 0x000fe40000000000 */
[----:B------:R-:W-:Y:S01]  /*0130*/  @UP0 UIMAD.WIDE UR4, UR16, UR4, UR6 ;  /* 0x00000004100402a5 */ /* 0x000fe2000f8e0206 */
[----:B------:R-:W-:Y:S02]  /*0140*/  IMAD.U32 R4, RZ, RZ, UR8 ;  /* 0x00000008ff047e24 */ /* 0x000fe4000f8e00ff */
[----:B------:R-:W-:-:S03]  /*0150*/  IMAD.U32 R5, RZ, RZ, UR9 ;  /* 0x00000009ff057e24 */ /* 0x000fc6000f8e00ff */
[----:B------:R-:W-:Y:S01]  /*0160*/  IMAD.U32 R2, RZ, RZ, UR4 ;  /* 0x00000004ff027e24 */ /* 0x000fe2000f8e00ff */
[----:B------:R-:W-:Y:S01]  /*0170*/  ULDC UR4, c[0x0][0x2ac] ;  /* 0x0000ab0000047ab9 */ /* 0x000fe20000000800 */
[----:B------:R-:W2:Y:S01]  /*0180*/  @P1 LDG.E R4, [R4.64] ;  /* 0x0000000e04041981 */ /* 0x000ea2000c1e1900 */
[----:B------:R-:W-:-:S05]  /*0190*/  IMAD.U32 R3, RZ, RZ, UR5 ;  /* 0x00000005ff037e24 */ /* 0x000fca000f8e00ff */
[----:B------:R1:W3:Y:S04]  /*01a0*/  @P0 LDG.E R2, [R2.64] ;  /* 0x0000000e02020981 */ /* 0x0002e8000c1e1900 */
[----:B------:R-:W4:Y:S01]  /*01b0*/  S2R R84, SR_TID.X ;  /* 0x0000000000547919 */ /* 0x000f220000002100 */
[----:B------:R-:W-:Y:S02]  /*01c0*/  ULDC UR6, c[0x0][0x1d0] ;  /* 0x0000740000067ab9 */ /* 0x000fe40000000800 */
[----:B------:R-:W-:Y:S02]  /*01d0*/  UIMAD UR6, UR4, UR6, 0x3f ;  /* 0x0000003f040674a4 */ /* 0x000fe4000f8e0206 */
[----:B------:R-:W-:Y:S02]  /*01e0*/  UMOV UR11, URZ ;  /* 0x0000003f000b7c82 */ /* 0x000fe40008000000 */
[----:B------:R-:W-:-:S04]  /*01f0*/  USHF.R.S32.HI UR5, URZ, 0x1f, UR6 ;  /* 0x0000001f3f057899 */ /* 0x000fc80008011406 */
[----:B------:R-:W-:Y:S01]  /*0200*/  ULEA.HI UR5, UR5, UR6, URZ, 0x6 ;  /* 0x0000000605057291 */ /* 0x000fe2000f8f303f */
[----:B----4-:R-:W-:-:S04]  /*0210*/  SHF.R.S32.HI R26, RZ, 0x1f, R84 ;  /* 0x0000001fff1a7819 */ /* 0x010fc80000011454 */
[----:B-1----:R-:W-:Y:S01]  /*0220*/  LEA.HI R3, R26, R84, RZ, 0x3 ;  /* 0x000000541a037211 */ /* 0x002fe200078f18ff */
[----:B------:R-:W-:-:S03]  /*0230*/  USHF.R.S32.HI UR8, URZ, 0x6, UR5 ;  /* 0x000000063f087899 */ /* 0x000fc60008011405 */
[----:B------:R-:W-:Y:S02]  /*0240*/  LOP3.LUT R0, R3, 0xfffffff8, RZ, 0xc0, !PT ;  /* 0xfffffff803007812 */ /* 0x000fe400078ec0ff */
[----:B------:R-:W-:-:S03]  /*0250*/  SHF.R.S32.HI R18, RZ, 0x3, R3 ;  /* 0x00000003ff127819 */ /* 0x000fc60000011403 */
[----:B------:R-:W-:Y:S02]  /*0260*/  IMAD.IADD R20, R84, 0x1, -R0 ;  /* 0x0000000154147824 */ /* 0x000fe400078e0a00 */
[----:B------:R-:W-:Y:S02]  /*0270*/  IMAD.U32 R0, RZ, RZ, UR8 ;  /* 0x00000008ff007e24 */ /* 0x000fe4000f8e00ff */
[----:B------:R-:W-:Y:S02]  /*0280*/  IMAD R87, R20, 0x20, R18 ;  /* 0x0000002014577824 */ /* 0x000fe400078e0212 */
[----:B------:R-:W-:Y:S01]  /*0290*/  IMAD.MOV.U32 R88, RZ, RZ, c[0x0][0x2b8] ;  /* 0x0000ae00ff587624 */ /* 0x000fe200078e00ff */
[----:B------:R-:W-:Y:S01]  /*02a0*/  ULDC UR10, c[0x0][0x1d0] ;  /* 0x00007400000a7ab9 */ /* 0x000fe20000000800 */
[----:B------:R-:W-:Y:S01]  /*02b0*/  IMAD R0, R0, 0x40, R87 ;  /* 0x0000004000007824 */ /* 0x000fe200078e0257 */
[----:B------:R-:W-:Y:S02]  /*02c0*/  UIMAD UR10, UR4, UR10, URZ ;  /* 0x0000000a040a72a4 */ /* 0x000fe4000f8e023f */
[----:B------:R-:W-:Y:S01]  /*02d0*/  ISETP.NE.AND P2, PT, R88, 0x1, PT ;  /* 0x000000015800780c */ /* 0x000fe20003f45270 */
[----:B------:R-:W-:Y:S01]  /*02e0*/  ULDC.64 UR4, c[0x0][0x2b0] ;  /* 0x0000ac0000047ab9 */ /* 0x000fe20000000a00 */
[----:B------:R-:W-:-:S02]  /*02f0*/  IADD3 R0, R0, -0x40, RZ ;  /* 0xffffffc000007810 */ /* 0x000fc40007ffe0ff */
[----:B------:R-:W-:Y:S01]  /*0300*/  LOP3.LUT R176, R176, 0xffffffef, RZ, 0xc0, !PT ;  /* 0xffffffefb0b07812 */ /* 0x000fe200078ec0ff */
[----:B------:R-:W-:-:S08]  /*0310*/  IMAD.MOV.U32 R27, RZ, RZ, RZ ;  /* 0x000000ffff1b7224 */ /* 0x000fd000078e00ff */
[----:B------:R-:W-:Y:S01]  /*0320*/  @P2 LOP3.LUT R176, R176, 0x10, RZ, 0xfc, !PT ;  /* 0x00000010b0b02812 */ /* 0x000fe200078efcff */
[----:B------:R-:W1:Y:S01]  /*0330*/  S2UR UR9, SR_CTAID.Y ;  /* 0x00000000000979c3 */ /* 0x000e620000002600 */
[----:B------:R-:W4:Y:S01]  /*0340*/  S2R R7, SR_CTAID.X ;  /* 0x0000000000077919 */ /* 0x000f220000002500 */
[----:B------:R-:W-:Y:S01]  /*0350*/  IMAD.MOV.U32 R11, RZ, RZ, c[0x0][0x2c4] ;  /* 0x0000b100ff0b7624 */ /* 0x000fe200078e00ff */
[----:B------:R-:W-:Y:S01]  /*0360*/  USHF.R.S32.HI UR18, URZ, 0x1f, UR16 ;  /* 0x0000001f3f127899 */ /* 0x000fe20008011410 */
[----:B----4-:R-:W-:Y:S01]  /*0370*/  IMAD R8, R7, 0x80, R87 ;  /* 0x0000008007087824 */ /* 0x010fe200078e0257 */
[----:B------:R-:W-:Y:S06]  /*0380*/  BAR.SYNC.DEFER_BLOCKING 0x0 ;  /* 0x0000000000007b1d */ /* 0x000fec0000010000 */
[----:B--2---:R-:W2:Y:S08]  /*0390*/  @P1 R2UR UR11, R4 ;  /* 0x00000000040b13c2 */ /* 0x004eb000000e0000 */
[----:B---3--:R3:W4:Y:S01]  /*03a0*/  @P0 R2UR UR7, R2 ;  /* 0x00000000020703c2 */ /* 0x00872200000e0000 */
[----:B------:R-:W-:Y:S01]  /*03b0*/  ISETP.GE.AND P0, PT, R0, UR10, PT ;  /* 0x0000000a00007c0c */ /* 0x000fe2000bf06270 */
[----:B----4-:R-:W-:-:S02]  /*03c0*/  @!UP0 UMOV UR7, UR16 ;  /* 0x0000001000078c82 */ /* 0x010fc40008000000 */
[----:B------:R-:W-:Y:S01]  /*03d0*/  USHF.R.S32.HI UR6, URZ, 0x1f, UR7 ;  /* 0x0000001f3f067899 */ /* 0x000fe20008011407 */
[----:B------:R-:W-:-:S03]  /*03e0*/  ISETP.GT.OR P0, PT, R87, 0x3f, P0 ;  /* 0x0000003f5700780c */ /* 0x000fc60000704670 */
[----:B------:R-:W-:Y:S01]  /*03f0*/  UIMAD UR6, UR6, UR4, URZ ;  /* 0x00000004060672a4 */ /* 0x000fe2000f8e023f */
[----:B--2---:R-:W-:Y:S01]  /*0400*/  IADD3 R15, R0, UR11, RZ ;  /* 0x0000000b000f7c10 */ /* 0x004fe2000fffe0ff */
[----:B------:R-:W-:-:S04]  /*0410*/  UIMAD.WIDE.U32 UR12, UR7, UR4, URZ ;  /* 0x00000004070c72a5 */ /* 0x000fc8000f8e003f */
[----:B------:R-:W-:Y:S01]  /*0420*/  @P2 IMAD.HI.U32 R0, R15, c[0x0][0x2bc], RZ ;  /* 0x0000af000f002a27 */ /* 0x000fe200078e00ff */
[----:B------:R-:W-:-:S03]  /*0430*/  UIMAD UR6, UR7, UR5, UR6 ;  /* 0x00000005070672a4 */ /* 0x000fc6000f8e0206 */
[----:B------:R-:W-:Y:S01]  /*0440*/  IMAD.MOV.U32 R12, RZ, RZ, R15 ;  /* 0x000000ffff0c7224 */ /* 0x000fe200078e000f */
[----:B------:R-:W-:Y:S01]  /*0450*/  @P2 SHF.R.U32.HI R12, RZ, c[0x0][0x2c0], R0 ;  /* 0x0000b000ff0c2a19 */ /* 0x000fe20000011600 */
[----:B------:R-:W-:Y:S02]  /*0460*/  UIADD3 UR6, UR13, UR6, URZ ;  /* 0x000000060d067290 */ /* 0x000fe4000fffe03f */
[----:B-1----:R-:W-:Y:S01]  /*0470*/  USHF.R.S32.HI UR7, URZ, 0x1f, UR9 ;  /* 0x0000001f3f077899 */ /* 0x002fe20008011409 */
[----:B------:R-:W-:Y:S01]  /*0480*/  @!P0 IADD3 R0, P2, R12, UR12, RZ ;  /* 0x0000000c0c008c10 */ /* 0x000fe2000ff5e0ff */
[----:B------:R-:W-:-:S03]  /*0490*/  ULDC.64 UR4, c[0x0][0x1b8] ;  /* 0x00006e0000047ab9 */ /* 0x000fc60000000a00 */
[----:B---3--:R-:W-:Y:S02]  /*04a0*/  @!P0 LEA R2, P1, R0, c[0x0][0x2a0], 0x2 ;  /* 0x0000a80000028a11 */ /* 0x008fe400078210ff */
[----:B------:R-:W-:-:S04]  /*04b0*/  @!P0 LEA.HI.X.SX32 R3, R12, UR6, 0x1, P2 ;  /* 0x000000060c038c11 */ /* 0x000fc800090f0eff */
[----:B------:R-:W-:-:S05]  /*04c0*/  @!P0 LEA.HI.X R3, R0, c[0x0][0x2a4], R3, 0x2, P1 ;  /* 0x0000a90000038a11 */ /* 0x000fca00008f1403 */
[----:B------:R1:W2:Y:S01]  /*04d0*/  @!P0 LDG.E R27, [R2.64] ;  /* 0x0000000e021b8981 */ /* 0x0002a2000c1e1900 */
[----:B------:R-:W-:Y:S01]  /*04e0*/  ISETP.NE.AND P0, PT, R11, 0x1, PT ;  /* 0x000000010b00780c */ /* 0x000fe20003f05270 */
[----:B------:R-:W-:Y:S02]  /*04f0*/  UIMAD UR17, UR7, UR4, URZ ;  /* 0x00000004071172a4 */ /* 0x000fe4000f8e023f */
[----:B------:R-:W-:Y:S02]  /*0500*/  UIMAD.WIDE.U32 UR20, UR9, UR4, URZ ;  /* 0x00000004091472a5 */ /* 0x000fe4000f8e003f */
[----:B------:R-:W-:-:S03]  /*0510*/  UIMAD UR17, UR9, UR5, UR17 ;  /* 0x00000005091172a4 */ /* 0x000fc6000f8e0211 */
[----:B------:R-:W-:Y:S02]  /*0520*/  ULDC.64 UR4, c[0x0][0x1c0] ;  /* 0x0000700000047ab9 */ /* 0x000fe40000000a00 */
[----:B------:R-:W-:Y:S02]  /*0530*/  UIMAD UR18, UR18, UR4, URZ ;  /* 0x00000004121272a4 */ /* 0x000fe4000f8e023f */
[----:B------:R-:W-:Y:S01]  /*0540*/  UIADD3 UR21, UR21, UR17, URZ ;  /* 0x0000001115157290 */ /* 0x000fe2000fffe03f */
[----:B------:R-:W-:Y:S01]  /*0550*/  @P0 IMAD.HI.U32 R0, R8, c[0x0][0x2c8], RZ ;  /* 0x0000b20008000a27 */ /* 0x000fe200078e00ff */
[----:B------:R-:W-:Y:S02]  /*0560*/  UIMAD UR5, UR16, UR5, UR18 ;  /* 0x00000005100572a4 */ /* 0x000fe4000f8e0212 */
[----:B------:R-:W-:Y:S01]  /*0570*/  UIMAD.WIDE.U32 UR16, UR16, UR4, UR20 ;  /* 0x00000004101072a5 */ /* 0x000fe2000f8e0014 */
[----:B------:R-:W-:Y:S01]  /*0580*/  IMAD.MOV.U32 R4, RZ, RZ, R8 ;  /* 0x000000ffff047224 */ /* 0x000fe200078e0008 */
[----:B------:R-:W-:-:S02]  /*0590*/  @P0 SHF.R.U32.HI R4, RZ, c[0x0][0x2cc], R0 ;  /* 0x0000b300ff040a19 */ /* 0x000fc40000011600 */
[----:B------:R-:W-:Y:S02]  /*05a0*/  UIADD3 UR5, UR17, UR5, URZ ;  /* 0x0000000511057290 */ /* 0x000fe4000fffe03f */
[--C-:B------:R-:W-:Y:S01]  /*05b0*/  SHF.R.S32.HI R5, RZ, 0x1f, R4.reuse ;  /* 0x0000001fff057819 */ /* 0x100fe20000011404 */
[----:B------:R-:W-:Y:S02]  /*05c0*/  IMAD.MOV R0, RZ, RZ, -R4 ;  /* 0x000000ffff007224 */ /* 0x000fe400078e0a04 */
[----:B-1----:R-:W-:Y:S02]  /*05d0*/  IMAD.U32 R3, RZ, RZ, UR17 ;  /* 0x00000011ff037e24 */ /* 0x002fe4000f8e00ff */
[----:B------:R-:W-:Y:S02]  /*05e0*/  IMAD R6, R5, c[0x0][0x1b0], RZ ;  /* 0x00006c0005067a24 */ /* 0x000fe400078e02ff */
[----:B------:R-:W-:Y:S02]  /*05f0*/  IMAD.U32 R2, RZ, RZ, UR16 ;  /* 0x00000010ff027e24 */ /* 0x000fe4000f8e00ff */
[----:B------:R-:W-:-:S02]  /*0600*/  IMAD.U32 R3, RZ, RZ, UR5 ;  /* 0x00000005ff037e24 */ /* 0x000fc4000f8e00ff */
[----:B------:R-:W-:Y:S01]  /*0610*/  IMAD.SHL.U32 R86, R20, 0x8, RZ ;  /* 0x0000000814567824 */ /* 0x000fe200078e00ff */
[----:B------:R-:W-:Y:S01]  /*0620*/  STL [R1+0x78], R87 ;  /* 0x0000785701007387 */ /* 0x000fe20000100800 */
[----:B------:R-:W-:Y:S01]  /*0630*/  IMAD R5, R0, c[0x0][0x2c4], R8 ;  /* 0x0000b10000057a24 */ /* 0x000fe200078e0208 */
[----:B------:R-:W-:Y:S01]  /*0640*/  LEA.HI R16, R26, R84, RZ, 0x4 ;  /* 0x000000541a107211 */ /* 0x000fe200078f20ff */
[----:B------:R-:W-:Y:S01]  /*0650*/  IMAD.WIDE.U32 R2, R4, c[0x0][0x1b0], R2 ;  /* 0x00006c0004027a25 */ /* 0x000fe200078e0002 */
[----:B------:R-:W-:-:S03]  /*0660*/  ULDC.64 UR4, c[0x0][0x1e8] ;  /* 0x00007a0000047ab9 */ /* 0x000fc60000000a00 */
[----:B------:R-:W-:Y:S01]  /*0670*/  IMAD R0, R4, c[0x0][0x1b4], R6 ;  /* 0x00006d0004007a24 */ /* 0x000fe200078e0206 */
[----:B------:R-:W-:-:S03]  /*0680*/  SHF.R.S32.HI R4, RZ, 0x1f, R5 ;  /* 0x0000001fff047819 */ /* 0x000fc60000011405 */
[----:B------:R-:W-:Y:S02]  /*0690*/  IMAD.IADD R3, R3, 0x1, R0 ;  /* 0x0000000103037824 */ /* 0x000fe400078e0200 */
[----:B------:R-:W-:Y:S02]  /*06a0*/  IMAD R0, R4, c[0x0][0x1a8], RZ ;  /* 0x00006a0004007a24 */ /* 0x000fe400078e02ff */
[----:B------:R-:W-:-:S04]  /*06b0*/  IMAD.WIDE.U32 R2, R5, c[0x0][0x1a8], R2 ;  /* 0x00006a0005027a25 */ /* 0x000fc800078e0002 */
[----:B------:R-:W-:Y:S01]  /*06c0*/  IMAD R0, R5, c[0x0][0x1ac], R0 ;  /* 0x00006b0005007a24 */ /* 0x000fe200078e0200 */
[----:B------:R-:W-:-:S03]  /*06d0*/  LEA R14, P0, R2, c[0x0][0x160], 0x1 ;  /* 0x00005800020e7a11 */ /* 0x000fc600078008ff */
[----:B------:R-:W-:Y:S02]  /*06e0*/  IMAD.IADD R0, R3, 0x1, R0 ;  /* 0x0000000103007824 */ /* 0x000fe400078e0200 */
[----:B------:R-:W-:Y:S02]  /*06f0*/  IMAD.SHL.U32 R3, R18, 0x40, RZ ;  /* 0x0000004012037824 */ /* 0x000fe400078e00ff */
[----:B------:R-:W-:Y:S01]  /*0700*/  IMAD R11, R11, c[0x0][0x168], RZ ;  /* 0x00005a000b0b7a24 */ /* 0x000fe200078e02ff */
[----:B------:R-:W-:Y:S01]  /*0710*/  LEA.HI.X R13, R2, c[0x0][0x164], R0, 0x1, P0 ;  /* 0x00005900020d7a11 */ /* 0x000fe200000f0c00 */
[----:B------:R-:W-:Y:S01]  /*0720*/  IMAD R17, R7, 0x80, R18 ;  /* 0x0000008007117824 */ /* 0x000fe200078e0212 */
[----:B------:R-:W-:Y:S01]  /*0730*/  LOP3.LUT R0, R3, 0x1c0, RZ, 0xc0, !PT ;  /* 0x000001c003007812 */ /* 0x000fe200078ec0ff */
[----:B------:R-:W-:Y:S01]  /*0740*/  SHFL.IDX PT, R2, R14, RZ, 0x181f ;  /* 0x00181fff0e027589 */ /* 0x000fe200000e0000 */
[----:B------:R-:W-:Y:S02]  /*0750*/  LEA.HI R5, R26, R84, RZ, 0x6 ;  /* 0x000000541a057211 */ /* 0x000fe400078f30ff */
[----:B------:R-:W-:Y:S01]  /*0760*/  ISETP.GE.AND P0, PT, R17, R11, PT ;  /* 0x0000000b1100720c */ /* 0x000fe20003f06270 */
[----:B------:R-:W1:Y:S01]  /*0770*/  SHFL.IDX PT, R3, R13, RZ, 0x181f ;  /* 0x00181fff0d037589 */ /* 0x000e6200000e0000 */
[----:B------:R-:W-:-:S02]  /*0780*/  SHF.R.U32.HI R4, RZ, 0x3, R0 ;  /* 0x00000003ff047819 */ /* 0x000fc40000011600 */
[----:B------:R-:W-:-:S04]  /*0790*/  LOP3.LUT R0, R0, 0x38, R86, 0xf8, !PT ;  /* 0x0000003800007812 */ /* 0x000fc800078ef856 */
[----:B------:R-:W-:Y:S01]  /*07a0*/  LOP3.LUT R0, R0, R4, RZ, 0x3c, !PT ;  /* 0x0000000400007212 */ /* 0x000fe200078e3cff */
[----:B------:R-:W-:Y:S01]  /*07b0*/  IMAD.SHL.U32 R4, R5, 0x8, RZ ;  /* 0x0000000805047824 */ /* 0x000fe200078e00ff */
[C---:B------:R-:W-:Y:S02]  /*07c0*/  IADD3 R177, R86.reuse, 0x40, RZ ;  /* 0x0000004056b17810 */ /* 0x040fe40007ffe0ff */
[C---:B------:R-:W-:Y:S02]  /*07d0*/  IADD3 R133, R86.reuse, 0x80, RZ ;  /* 0x0000008056857810 */ /* 0x040fe40007ffe0ff */
[----:B------:R-:W-:Y:S02]  /*07e0*/  IADD3 R178, R86, 0xc0, RZ ;  /* 0x000000c056b27810 */ /* 0x000fe40007ffe0ff */
[----:B------:R-:W-:Y:S02]  /*07f0*/  LOP3.LUT R179, R0, 0xfffffe00, R4, 0xf8, !PT ;  /* 0xfffffe0000b37812 */ /* 0x000fe400078ef804 */
[----:B------:R-:W-:-:S02]  /*0800*/  @!P0 SHF.R.S32.HI R4, RZ, 0x1f, R177 ;  /* 0x0000001fff048819 */ /* 0x000fc400000114b1 */
[----:B------:R-:W-:Y:S02]  /*0810*/  @!P0 SHF.R.S32.HI R0, RZ, 0x1f, R133 ;  /* 0x0000001fff008819 */ /* 0x000fe40000011485 */
[----:B------:R-:W-:Y:S02]  /*0820*/  @!P0 SHF.R.S32.HI R5, RZ, 0x1f, R178 ;  /* 0x0000001fff058819 */ /* 0x000fe400000114b2 */
[----:B------:R-:W-:Y:S02]  /*0830*/  ISETP.GE.AND P6, PT, R86, c[0x0][0x198], PT ;  /* 0x0000660056007a0c */ /* 0x000fe40003fc6270 */
[----:B------:R-:W-:Y:S02]  /*0840*/  @!P0 LEA.HI R6, R4, R177, RZ, 0x3 ;  /* 0x000000b104068211 */ /* 0x000fe400078f18ff */
[----:B------:R-:W-:Y:S02]  /*0850*/  ISETP.GE.AND P5, PT, R177, c[0x0][0x198], PT ;  /* 0x00006600b1007a0c */ /* 0x000fe40003fa6270 */
[----:B------:R-:W-:-:S02]  /*0860*/  @!P0 LEA.HI R4, R0, R133, RZ, 0x3 ;  /* 0x0000008500048211 */ /* 0x000fc400078f18ff */
[----:B------:R-:W-:Y:S02]  /*0870*/  ISETP.GE.AND P4, PT, R133, c[0x0][0x198], PT ;  /* 0x0000660085007a0c */ /* 0x000fe40003f86270 */
[----:B------:R-:W-:Y:S02]  /*0880*/  @!P0 LEA.HI R0, R5, R178, RZ, 0x3 ;  /* 0x000000b205008211 */ /* 0x000fe400078f18ff */
[----:B------:R-:W-:Y:S02]  /*0890*/  ISETP.GE.AND P3, PT, R178, c[0x0][0x198], PT ;  /* 0x00006600b2007a0c */ /* 0x000fe40003f66270 */
[----:B------:R-:W-:Y:S01]  /*08a0*/  @!P0 LOP3.LUT R6, R6, 0xfffffff8, RZ, 0xc0, !PT ;  /* 0xfffffff806068812 */ /* 0x000fe200078ec0ff */
[----:B------:R3:W-:Y:S01]  /*08b0*/  STL [R1+0xa4], R8 ;  /* 0x0000a40801007387 */ /* 0x0007e20000100800 */
[----:B------:R-:W-:Y:S02]  /*08c0*/  @!P0 LOP3.LUT R4, R4, 0xfffffff8, RZ, 0xc0, !PT ;  /* 0xfffffff804048812 */ /* 0x000fe400078ec0ff */
[----:B------:R-:W-:Y:S01]  /*08d0*/  @!P0 LOP3.LUT R10, R0, 0xfffffff8, RZ, 0xc0, !PT ;  /* 0xfffffff8000a8812 */ /* 0x000fe200078ec0ff */
[----:B------:R-:W-:-:S02]  /*08e0*/  @!P0 IMAD.SHL.U32 R0, R179, 0x2, RZ ;  /* 0x00000002b3008824 */ /* 0x000fc400078e00ff */
[----:B-1----:R-:W-:-:S04]  /*08f0*/  @!P0 IMAD.WIDE R6, R6, 0x2, R2 ;  /* 0x0000000206068825 */ /* 0x002fc800078e0202 */
[----:B------:R-:W-:-:S04]  /*0900*/  @!P0 IMAD.WIDE R4, R4, 0x2, R2 ;  /* 0x0000000204048825 */ /* 0x000fc800078e0202 */
[----:B---3--:R-:W-:-:S04]  /*0910*/  @!P0 IMAD.WIDE R8, R86, 0x2, R2 ;  /* 0x0000000256088825 */ /* 0x008fc800078e0202 */
[----:B------:R-:W-:Y:S01]  /*0920*/  @!P0 IMAD.WIDE R2, R10, 0x2, R2 ;  /* 0x000000020a028825 */ /* 0x000fe200078e0202 */
[----:B------:R-:W-:Y:S01]  /*0930*/  @!PT LDS RZ, [RZ] ;  /* 0x00000000fffff984 */ /* 0x000fe20000000800 */
[----:B------:R1:W-:Y:S04]  /*0940*/  @!P0 LDGSTS.E.BYPASS.LTC128B.128 [R0+0x100], [R8.64], !P6 ;  /* 0x0010000008008fae */ /* 0x0003e8000f101d4e */
[----:B------:R3:W-:Y:S04]  /*0950*/  @!P0 LDGSTS.E.BYPASS.LTC128B.128 [R0+0x4100], [R6.64], !P5 ;  /* 0x0410000006008fae */ /* 0x0007e8000e901d4e */
[----:B------:R4:W-:Y:S04]  /*0960*/  @!P0 LDGSTS.E.BYPASS.LTC128B.128 [R0+0x8100], [R4.64], !P4 ;  /* 0x0810000004008fae */ /* 0x0009e8000e101d4e */
[----:B------:R5:W-:Y:S01]  /*0970*/  @!P0 LDGSTS.E.BYPASS.LTC128B.128 [R0+0xc100], [R2.64], !P3 ;  /* 0x0c10000002008fae */ /* 0x000be2000d901d4e */
[----:B-1----:R-:W-:-:S04]  /*0980*/  IADD3 R8, R17, 0x20, RZ ;  /* 0x0000002011087810 */ /* 0x002fc80007ffe0ff */
[----:B------:R-:W-:Y:S01]  /*0990*/  ISETP.GE.AND P0, PT, R8, R11, PT ;  /* 0x0000000b0800720c */ /* 0x000fe20003f06270 */
[----:B-----5:R-:W-:Y:S04]  /*09a0*/  SHFL.IDX PT, R2, R14, 0x1, 0x181f ;  /* 0x00381f000e027f89 */ /* 0x020fe800000e0000 */
[----:B------:R-:W1:Y:S08]  /*09b0*/  SHFL.IDX PT, R3, R13, 0x1, 0x181f ;  /* 0x00381f000d037f89 */ /* 0x000e7000000e0000 */
[----:B----4-:R-:W-:-:S02]  /*09c0*/  @!P0 SHF.R.S32.HI R4, RZ, 0x1f, R177 ;  /* 0x0000001fff048819 */ /* 0x010fc400000114b1 */
[----:B---3--:R-:W-:Y:S02]  /*09d0*/  @!P0 SHF.R.S32.HI R0, RZ, 0x1f, R133 ;  /* 0x0000001fff008819 */ /* 0x008fe40000011485 */
[----:B------:R-:W-:Y:S02]  /*09e0*/  @!P0 SHF.R.S32.HI R5, RZ, 0x1f, R178 ;  /* 0x0000001fff058819 */ /* 0x000fe400000114b2 */
[----:B------:R-:W-:Y:S02]  /*09f0*/  @!P0 LEA.HI R6, R4, R177, RZ, 0x3 ;  /* 0x000000b104068211 */ /* 0x000fe400078f18ff */
[----:B------:R-:W-:Y:S02]  /*0a00*/  @!P0 LEA.HI R4, R0, R133, RZ, 0x3 ;  /* 0x0000008500048211 */ /* 0x000fe400078f18ff */
[----:B------:R-:W-:Y:S02]  /*0a10*/  @!P0 LEA.HI R0, R5, R178, RZ, 0x3 ;  /* 0x000000b205008211 */ /* 0x000fe400078f18ff */
[----:B------:R-:W-:-:S02]  /*0a20*/  @!P0 LOP3.LUT R6, R6, 0xfffffff8, RZ, 0xc0, !PT ;  /* 0xfffffff806068812 */ /* 0x000fc400078ec0ff */
[----:B------:R-:W-:Y:S02]  /*0a30*/  @!P0 LOP3.LUT R4, R4, 0xfffffff8, RZ, 0xc0, !PT ;  /* 0xfffffff804048812 */ /* 0x000fe400078ec0ff */
[----:B------:R-:W-:Y:S01]  /*0a40*/  @!P0 LOP3.LUT R10, R0, 0xfffffff8, RZ, 0xc0, !PT ;  /* 0xfffffff8000a8812 */ /* 0x000fe200078ec0ff */
[----:B------:R-:W-:Y:S02]  /*0a50*/  @!P0 IMAD.SHL.U32 R0, R179, 0x2, RZ ;  /* 0x00000002b3008824 */ /* 0x000fe400078e00ff */
[----:B-1----:R-:W-:-:S04]  /*0a60*/  @!P0 IMAD.WIDE R8, R86, 0x2, R2 ;  /* 0x0000000256088825 */ /* 0x002fc800078e0202 */
[--C-:B------:R-:W-:Y:S01]  /*0a70*/  @!P0 IMAD.WIDE R6, R6, 0x2, R2.reuse ;  /* 0x0000000206068825 */ /* 0x100fe200078e0202 */
[----:B------:R1:W-:Y:S03]  /*0a80*/  @!P0 LDGSTS.E.BYPASS.LTC128B.128 [R0+0x1100], [R8.64], !P6 ;  /* 0x0110000008008fae */ /* 0x0003e6000f101d4e */
[--C-:B------:R-:W-:Y:S01]  /*0a90*/  @!P0 IMAD.WIDE R4, R4, 0x2, R2.reuse ;  /* 0x0000000204048825 */ /* 0x100fe200078e0202 */
[----:B------:R3:W-:Y:S03]  /*0aa0*/  @!P0 LDGSTS.E.BYPASS.LTC128B.128 [R0+0x5100], [R6.64], !P5 ;  /* 0x0510000006008fae */ /* 0x0007e6000e901d4e */
[----:B------:R-:W-:Y:S01]  /*0ab0*/  @!P0 IMAD.WIDE R2, R10, 0x2, R2 ;  /* 0x000000020a028825 */ /* 0x000fe200078e0202 */
[----:B------:R1:W-:Y:S04]  /*0ac0*/  @!P0 LDGSTS.E.BYPASS.LTC128B.128 [R0+0x9100], [R4.64], !P4 ;  /* 0x0910000004008fae */ /* 0x0003e8000e101d4e */
[----:B------:R4:W-:Y:S01]  /*0ad0*/  @!P0 LDGSTS.E.BYPASS.LTC128B.128 [R0+0xd100], [R2.64], !P3 ;  /* 0x0d10000002008fae */ /* 0x0009e2000d901d4e */
[----:B---3--:R-:W-:-:S04]  /*0ae0*/  IADD3 R6, R17, 0x40, RZ ;  /* 0x0000004011067810 */ /* 0x008fc80007ffe0ff */
[----:B------:R-:W-:Y:S02]  /*0af0*/  ISETP.GE.AND P0, PT, R6, R11, PT ;  /* 0x0000000b0600720c */ /* 0x000fe40003f06270 */
[----:B------:R-:W-:Y:S01]  /*0b00*/  SHF.R.S32.HI R6, RZ, 0x4, R16 ;  /* 0x00000004ff067819 */ /* 0x000fe20000011410 */
[----:B----4-:R-:W-:Y:S01]  /*0b10*/  SHFL.IDX PT, R2, R14, 0x2, 0x181f ;  /* 0x00581f000e027f89 */ /* 0x010fe200000e0000 */
[----:B-1----:R-:W-:-:S03]  /*0b20*/  IMAD.MOV R0, RZ, RZ, -R12 ;  /* 0x000000ffff007224 */ /* 0x002fc600078e0a0c */
[----:B------:R-:W1:Y:S01]  /*0b30*/  SHFL.IDX PT, R3, R13, 0x2, 0x181f ;  /* 0x00581f000d037f89 */ /* 0x000e6200000e0000 */
[----:B------:R-:W-:Y:S01]  /*0b40*/  LEA.HI R5, R16, R6, RZ, 0x1 ;  /* 0x0000000610057211 */ /* 0x000fe200078f08ff */
[----:B------:R-:W-:Y:S01]  /*0b50*/  IMAD R40, R0, c[0x0][0x2b8], R15 ;  /* 0x0000ae0000287a24 */ /* 0x000fe200078e020f */
[----:B------:R-:W-:Y:S02]  /*0b60*/  IADD3 R4, R17, 0x60, RZ ;  /* 0x0000006011047810 */ /* 0x000fe40007ffe0ff */
[----:B------:R-:W-:Y:S02]  /*0b70*/  LOP3.LUT R0, R5, 0xfffffffe, RZ, 0xc0, !PT ;  /* 0xfffffffe05007812 */ /* 0x000fe400078ec0ff */
[----:B------:R-:W-:Y:S02]  /*0b80*/  ISETP.GE.AND P2, PT, R4, R11, PT ;  /* 0x0000000b0400720c */ /* 0x000fe40003f46270 */
[----:B------:R-:W-:Y:S02]  /*0b90*/  @!P0 SHF.R.S32.HI R5, RZ, 0x1f, R177 ;  /* 0x0000001fff058819 */ /* 0x000fe400000114b1 */
[----:B------:R-:W-:Y:S01]  /*0ba0*/  SHF.R.S32.HI R25, RZ, 0x1f, R40 ;  /* 0x0000001fff197819 */ /* 0x000fe20000011428 */
[----:B------:R-:W-:Y:S01]  /*0bb0*/  IMAD.IADD R23, R6, 0x1, -R0 ;  /* 0x0000000106177824 */ /* 0x000fe200078e0a00 */
[----:B------:R-:W-:-:S02]  /*0bc0*/  @!P0 SHF.R.S32.HI R4, RZ, 0x1f, R133 ;  /* 0x0000001fff048819 */ /* 0x000fc40000011485 */
[----:B------:R-:W-:Y:S01]  /*0bd0*/  @!P0 SHF.R.S32.HI R0, RZ, 0x1f, R178 ;  /* 0x0000001fff008819 */ /* 0x000fe200000114b2 */
[----:B------:R-:W-:Y:S01]  /*0be0*/  IMAD R7, R25, c[0x0][0x1e0], RZ ;  /* 0x0000780019077a24 */ /* 0x000fe200078e02ff */
[----:B------:R-:W-:Y:S02]  /*0bf0*/  @!P0 LEA.HI R8, R5, R177, RZ, 0x3 ;  /* 0x000000b105088211 */ /* 0x000fe400078f18ff */
[----:B------:R-:W-:Y:S02]  /*0c00*/  @!P0 LEA.HI R6, R4, R133, RZ, 0x3 ;  /* 0x0000008504068211 */ /* 0x000fe400078f18ff */
[----:B------:R-:W-:Y:S01]  /*0c10*/  @!P0 LEA.HI R0, R0, R178, RZ, 0x3 ;  /* 0x000000b200008211 */ /* 0x000fe200078f18ff */
[----:B------:R-:W-:Y:S01]  /*0c20*/  IMAD.WIDE.U32 R4, R40, c[0x0][0x1e0], RZ ;  /* 0x0000780028047a25 */ /* 0x000fe200078e00ff */
[----:B------:R-:W-:Y:S02]  /*0c30*/  @!P0 LOP3.LUT R8, R8, 0xfffffff8, RZ, 0xc0, !PT ;  /* 0xfffffff808088812 */ /* 0x000fe400078ec0ff */
[----:B------:R-:W-:Y:S01]  /*0c40*/  @!P0 LOP3.LUT R6, R6, 0xfffffff8, RZ, 0xc0, !PT ;  /* 0xfffffff806068812 */ /* 0x000fe200078ec0ff */
[----:B------:R-:W-:Y:S01]  /*0c50*/  IMAD R7, R40, c[0x0][0x1e4], R7 ;  /* 0x0000790028077a24 */ /* 0x000fe200078e0207 */
[----:B------:R-:W-:Y:S01]  /*0c60*/  @!P0 LOP3.LUT R12, R0, 0xfffffff8, RZ, 0xc0, !PT ;  /* 0xfffffff8000c8812 */ /* 0x000fe200078ec0ff */
[----:B------:R-:W-:-:S02]  /*0c70*/  @!P0 IMAD.SHL.U32 R0, R179, 0x2, RZ ;  /* 0x00000002b3008824 */ /* 0x000fc400078e00ff */
[----:B-1----:R-:W-:-:S04]  /*0c80*/  @!P0 IMAD.WIDE R10, R86, 0x2, R2 ;  /* 0x00000002560a8825 */ /* 0x002fc800078e0202 */
[----:B------:R-:W-:Y:S01]  /*0c90*/  IMAD.IADD R5, R5, 0x1, R7 ;  /* 0x0000000105057824 */ /* 0x000fe200078e0207 */
[----:B------:R1:W-:Y:S01]  /*0ca0*/  @!P0 LDGSTS.E.BYPASS.LTC128B.128 [R0+0x2100], [R10.64], !P6 ;  /* 0x021000000a008fae */ /* 0x0003e2000f101d4e */
[----:B------:R-:W-:-:S04]  /*0cb0*/  @!P0 IMAD.WIDE R8, R8, 0x2, R2 ;  /* 0x0000000208088825 */ /* 0x000fc800078e0202 */
[--C-:B------:R-:W-:Y:S01]  /*0cc0*/  @!P0 IMAD.WIDE R6, R6, 0x2, R2.reuse ;  /* 0x0000000206068825 */ /* 0x100fe200078e0202 */
[----:B------:R1:W-:Y:S04]  /*0cd0*/  @!P0 LDGSTS.E.BYPASS.LTC128B.128 [R0+0x6100], [R8.64], !P5 ;  /* 0x0610000008008fae */ /* 0x0003e8000e901d4e */
[----:B------:R3:W-:Y:S01]  /*0ce0*/  @!P0 LDGSTS.E.BYPASS.LTC128B.128 [R0+0xa100], [R6.64], !P4 ;  /* 0x0a10000006008fae */ /* 0x0007e2000e101d4e */
[----:B------:R-:W-:Y:S01]  /*0cf0*/  @!P0 IMAD.WIDE R2, R12, 0x2, R2 ;  /* 0x000000020c028825 */ /* 0x000fe200078e0202 */
[----:B------:R-:W-:Y:S01]  /*0d00*/  UIMAD.WIDE.U32 UR18, UR9, UR4, URZ ;  /* 0x00000004091272a5 */ /* 0x000fe2000f8e003f */
[----:B--2---:R-:W-:Y:S01]  /*0d10*/  SHF.R.S32.HI R24, RZ, 0x1f, R27 ;  /* 0x0000001fff187819 */ /* 0x004fe2000001141b */
[----:B------:R-:W-:Y:S02]  /*0d20*/  UIMAD UR4, UR7, UR4, URZ ;  /* 0x00000004070472a4 */ /* 0x000fe4000f8e023f */
[----:B------:R1:W-:Y:S01]  /*0d30*/  @!P0 LDGSTS.E.BYPASS.LTC128B.128 [R0+0xe100], [R2.64], !P3 ;  /* 0x0e10000002008fae */ /* 0x0003e2000d901d4e */
[----:B------:R-:W-:Y:S01]  /*0d40*/  IMAD.WIDE.U32 R4, R27, c[0x0][0x1f0], R4 ;  /* 0x00007c001b047a25 */ /* 0x000fe200078e0004 */
[----:B------:R-:W-:Y:S01]  /*0d50*/  UIMAD UR4, UR9, UR5, UR4 ;  /* 0x00000005090472a4 */ /* 0x000fe2000f8e0204 */
[----:B---3--:R-:W-:-:S05]  /*0d60*/  LOP3.LUT R6, R16, 0xfffffff0, RZ, 0xc0, !PT ;  /* 0xfffffff010067812 */ /* 0x008fca00078ec0ff */
[----:B------:R-:W-:Y:S02]  /*0d70*/  IMAD.IADD R6, R84, 0x1, -R6 ;  /* 0x0000000154067824 */ /* 0x000fe400078e0a06 */
[----:B-1----:R-:W-:-:S03]  /*0d80*/  IMAD R0, R24, c[0x0][0x1f0], RZ ;  /* 0x00007c0018007a24 */ /* 0x002fc600078e02ff */
[----:B------:R-:W-:Y:S01]  /*0d90*/  SHF.R.S32.HI R2, RZ, 0x1f, R6 ;  /* 0x0000001fff027819 */ /* 0x000fe20000011406 */
[----:B------:R-:W-:Y:S01]  /*0da0*/  UIADD3 UR16, UR19, UR4, URZ ;  /* 0x0000000413107290 */ /* 0x000fe2000fffe03f */
[----:B------:R1:W-:Y:S02]  /*0db0*/  SHFL.IDX PT, R3, R13, 0x3, 0x181f ;  /* 0x00781f000d037f89 */ /* 0x0003e400000e0000 */
[----:B------:R-:W-:Y:S01]  /*0dc0*/  LEA.HI R21, R2, R6, RZ, 0x3 ;  /* 0x0000000602157211 */ /* 0x000fe200078f18ff */
[----:B------:R-:W-:Y:S01]  /*0dd0*/  IMAD R0, R27, c[0x0][0x1f4], R0 ;  /* 0x00007d001b007a24 */ /* 0x000fe200078e0200 */
[----:B------:R2:W3:Y:S01]  /*0de0*/  SHFL.IDX PT, R2, R14, 0x3, 0x181f ;  /* 0x00781f000e027f89 */ /* 0x0004e200000e0000 */
[----:B------:R-:W-:Y:S01]  /*0df0*/  IADD3 R4, P0, R4, UR18, RZ ;  /* 0x0000001204047c10 */ /* 0x000fe2000ff1e0ff */
[----:B------:R-:W-:Y:S01]  /*0e00*/  ULEA UR17, UR8, 0xffffffc0, 0x6 ;  /* 0xffffffc008117891 */ /* 0x000fe2000f8e303f */
[----:B------:R-:W-:Y:S01]  /*0e10*/  LOP3.LUT R8, R21, 0xfffffff8, RZ, 0xc0, !PT ;  /* 0xfffffff815087812 */ /* 0x000fe200078ec0ff */
[----:B------:R-:W-:Y:S01]  /*0e20*/  IMAD.SHL.U32 R7, R18, 0x8, RZ ;  /* 0x0000000812077824 */ /* 0x000fe200078e00ff */
[----:B------:R-:W-:Y:S01]  /*0e30*/  IADD3.X R5, R5, UR16, R0, P0, !PT ;  /* 0x0000001005057c10 */ /* 0x000fe200087fe400 */
[----:B------:R-:W-:Y:S01]  /*0e40*/  IMAD.SHL.U32 R0, R20, 0x40, RZ ;  /* 0x0000004014007824 */ /* 0x000fe200078e00ff */
[----:B------:R-:W-:Y:S01]  /*0e50*/  LEA R16, P0, R4, c[0x0][0x1c8], 0x1 ;  /* 0x0000720004107a11 */ /* 0x000fe200078008ff */
[----:B------:R-:W-:Y:S01]  /*0e60*/  UIADD3 UR17, UR10, -UR17, URZ ;  /* 0x800000110a117290 */ /* 0x000fe2000fffe03f */
[----:B------:R-:W-:Y:S01]  /*0e70*/  IMAD.IADD R19, R6, 0x1, -R8 ;  /* 0x0000000106137824 */ /* 0x000fe200078e0a08 */
[----:B------:R-:W-:Y:S01]  /*0e80*/  @!P2 SHF.R.S32.HI R6, RZ, 0x1f, R178 ;  /* 0x0000001fff06a819 */ /* 0x000fe200000114b2 */
[----:B------:R-:W-:Y:S01]  /*0e90*/  STL [R1+0x44], R27 ;  /* 0x0000441b01007387 */ /* 0x000fe20000100800 */
[----:B------:R-:W-:Y:S01]  /*0ea0*/  LOP3.LUT R0, R0, 0x1c0, RZ, 0xc0, !PT ;  /* 0x000001c000007812 */ /* 0x000fe200078ec0ff */
[----:B------:R-:W-:Y:S01]  /*0eb0*/  UISETP.GE.AND UP0, UPT, UR10, 0x1, UPT ;  /* 0x000000010a00788c */ /* 0x000fe2000bf06270 */
[----:B------:R-:W-:Y:S01]  /*0ec0*/  IADD3 R18, -R18, UR17, RZ ;  /* 0x0000001112127c10 */ /* 0x000fe2000fffe1ff */
[----:B------:R-:W-:Y:S01]  /*0ed0*/  ULDC.64 UR4, c[0x0][0x210] ;  /* 0x0000840000047ab9 */ /* 0x000fe20000000a00 */
[----:B-1----:R-:W-:-:S02]  /*0ee0*/  LEA.HI.X R13, R4, c[0x0][0x1cc], R5, 0x1, P0 ;  /* 0x00007300040d7a11 */ /* 0x002fc400000f0c05 */
[----:B------:R-:W-:Y:S02]  /*0ef0*/  @!P2 SHF.R.S32.HI R5, RZ, 0x1f, R177 ;  /* 0x0000001fff05a819 */ /* 0x000fe400000114b1 */
[----:B------:R-:W-:Y:S02]  /*0f00*/  @!P2 SHF.R.S32.HI R4, RZ, 0x1f, R133 ;  /* 0x0000001fff04a819 */ /* 0x000fe40000011485 */
[----:B------:R-:W-:Y:S02]  /*0f10*/  @!P2 LEA.HI R5, R5, R177, RZ, 0x3 ;  /* 0x000000b10505a211 */ /* 0x000fe400078f18ff */
[----:B------:R-:W-:Y:S02]  /*0f20*/  LOP3.LUT R15, R0, 0x8, R7, 0xf8, !PT ;  /* 0x00000008000f7812 */ /* 0x000fe400078ef807 */
[----:B--2---:R-:W-:Y:S02]  /*0f30*/  SHF.R.U32.HI R14, RZ, 0x3, R0 ;  /* 0x00000003ff0e7819 */ /* 0x004fe40000011600 */
[----:B------:R-:W-:-:S02]  /*0f40*/  @!P2 LEA.HI R4, R4, R133, RZ, 0x3 ;  /* 0x000000850404a211 */ /* 0x000fc400078f18ff */
[----:B------:R-:W-:Y:S02]  /*0f50*/  @!P2 LEA.HI R0, R6, R178, RZ, 0x3 ;  /* 0x000000b20600a211 */ /* 0x000fe400078f18ff */
[----:B------:R-:W-:Y:S02]  /*0f60*/  ISETP.GE.AND P1, PT, R18, 0x1, PT ;  /* 0x000000011200780c */ /* 0x000fe40003f26270 */
[----:B------:R-:W-:Y:S02]  /*0f70*/  @!P2 LOP3.LUT R8, R5, 0xfffffff8, RZ, 0xc0, !PT ;  /* 0xfffffff80508a812 */ /* 0x000fe400078ec0ff */
[----:B------:R-:W-:Y:S02]  /*0f80*/  @!P2 LOP3.LUT R6, R4, 0xfffffff8, RZ, 0xc0, !PT ;  /* 0xfffffff80406a812 */ /* 0x000fe400078ec0ff */
[----:B------:R-:W-:Y:S01]  /*0f90*/  @!P2 LOP3.LUT R12, R0, 0xfffffff8, RZ, 0xc0, !PT ;  /* 0xfffffff8000ca812 */ /* 0x000fe200078ec0ff */
[----:B------:R-:W-:Y:S01]  /*0fa0*/  @!P2 IMAD.SHL.U32 R0, R179, 0x2, RZ ;  /* 0x00000002b300a824 */ /* 0x000fe200078e00ff */
[----:B------:R-:W-:Y:S01]  /*0fb0*/  SHFL.IDX PT, R4, R16, RZ, 0x181f ;  /* 0x00181fff10047589 */ /* 0x000fe200000e0000 */
[----:B---3--:R-:W-:-:S03]  /*0fc0*/  @!P2 IMAD.WIDE R10, R86, 0x2, R2 ;  /* 0x00000002560aa825 */ /* 0x008fc600078e0202 */
[----:B------:R-:W1:Y:S01]  /*0fd0*/  SHFL.IDX PT, R5, R13, RZ, 0x181f ;  /* 0x00181fff0d057589 */ /* 0x000e6200000e0000 */
[----:B------:R-:W-:-:S03]  /*0fe0*/  @!P2 IMAD.WIDE R8, R8, 0x2, R2 ;  /* 0x000000020808a825 */ /* 0x000fc600078e0202 */
[----:B------:R2:W-:Y:S01]  /*0ff0*/  @!P2 LDGSTS.E.BYPASS.LTC128B.128 [R0+0x3100], [R10.64], !P6 ;  /* 0x031000000a00afae */ /* 0x0005e2000f101d4e */
[----:B------:R-:W-:-:S03]  /*1000*/  @!P2 IMAD.WIDE R6, R6, 0x2, R2 ;  /* 0x000000020606a825 */ /* 0x000fc600078e0202 */
[----:B------:R2:W-:Y:S01]  /*1010*/  @!P2 LDGSTS.E.BYPASS.LTC128B.128 [R0+0x7100], [R8.64], !P5 ;  /* 0x071000000800afae */ /* 0x0005e2000e901d4e */
[----:B------:R-:W-:-:S03]  /*1020*/  @!P2 IMAD.WIDE R2, R12, 0x2, R2 ;  /* 0x000000020c02a825 */ /* 0x000fc600078e0202 */
[----:B------:R2:W-:Y:S04]  /*1030*/  @!P2 LDGSTS.E.BYPASS.LTC128B.128 [R0+0xb100], [R6.64], !P4 ;  /* 0x0b1000000600afae */ /* 0x0005e8000e101d4e */
[----:B------:R3:W-:Y:S01]  /*1040*/  @!P2 LDGSTS.E.BYPASS.LTC128B.128 [R0+0xf100], [R2.64], !P3 ;  /* 0x0f1000000200afae */ /* 0x0007e2000d901d4e */
[----:B------:R-:W-:Y:S02]  /*1050*/  ISETP.GE.AND P0, PT, R18, 0x21, PT ;  /* 0x000000211200780c */ /* 0x000fe40003f06270 */
[----:B------:R-:W-:Y:S01]  /*1060*/  ISETP.GE.AND P5, PT, R86, c[0x0][0x1d4], PT ;  /* 0x0000750056007a0c */ /* 0x000fe20003fa6270 */
[----:B------:R-:W-:Y:S01]  /*1070*/  STL [R1+0x74], R86 ;  /* 0x0000745601007387 */ /* 0x000fe20000100800 */
[----:B------:R-:W-:Y:S01]  /*1080*/  ISETP.GE.AND P4, PT, R177, c[0x0][0x1d4], PT ;  /* 0x00007500b1007a0c */ /* 0x000fe20003f86270 */
[----:B------:R-:W-:Y:S01]  /*1090*/  @P1 IMAD.SHL.U32 R12, R179, 0x2, RZ ;  /* 0x00000002b30c1824 */ /* 0x000fe200078e00ff */
[----:B------:R-:W-:Y:S01]  /*10a0*/  LOP3.LUT R22, R15, R14, RZ, 0x3c, !PT ;  /* 0x0000000e0f167212 */ /* 0x000fe200078e3cff */
[----:B------:R-:W-:Y:S04]  /*10b0*/  STL [R1+0x9c], R17 ;  /* 0x00009c1101007387 */ /* 0x000fe80000100800 */
[----:B------:R-:W0:Y:S01]  /*10c0*/  LDGDEPBAR ;  /* 0x00000000000079af */ /* 0x000e220000000000 */
[----:B---3--:R-:W-:-:S02]  /*10d0*/  @P1 SHF.R.S32.HI R3, RZ, 0x1f, R177 ;  /* 0x0000001fff031819 */ /* 0x008fc400000114b1 */
[----:B------:R-:W-:Y:S02]  /*10e0*/  @P1 SHF.R.S32.HI R2, RZ, 0x1f, R133 ;  /* 0x0000001fff021819 */ /* 0x000fe40000011485 */
[----:B------:R-:W-:Y:S02]  /*10f0*/  @P1 LEA.HI R3, R3, R177, RZ, 0x3 ;  /* 0x000000b103031211 */ /* 0x000fe400078f18ff */
[----:B--2---:R-:W-:Y:S02]  /*1100*/  @P1 SHF.R.S32.HI R0, RZ, 0x1f, R178 ;  /* 0x0000001fff001819 */ /* 0x004fe400000114b2 */
[----:B------:R-:W-:Y:S02]  /*1110*/  @P1 LEA.HI R6, R2, R133, RZ, 0x3 ;  /* 0x0000008502061211 */ /* 0x000fe400078f18ff */
[----:B------:R-:W-:Y:S01]  /*1120*/  @P1 LEA.HI R0, R0, R178, RZ, 0x3 ;  /* 0x000000b200001211 */ /* 0x000fe200078f18ff */
[----:B------:R2:W-:Y:S01]  /*1130*/  SHFL.IDX PT, R2, R16, 0x1, 0x181f ;  /* 0x00381f0010027f89 */ /* 0x0005e200000e0000 */
[----:B------:R-:W-:-:S03]  /*1140*/  @P1 LOP3.LUT R7, R3, 0xfffffff8, RZ, 0xc0, !PT ;  /* 0xfffffff803071812 */ /* 0x000fc600078ec0ff */
[----:B------:R-:W3:Y:S01]  /*1150*/  SHFL.IDX PT, R3, R13, 0x1, 0x181f ;  /* 0x00381f000d037f89 */ /* 0x000ee200000e0000 */
[----:B------:R-:W-:Y:S02]  /*1160*/  @P1 LOP3.LUT R10, R6, 0xfffffff8, RZ, 0xc0, !PT ;  /* 0xfffffff8060a1812 */ /* 0x000fe400078ec0ff */
[----:B------:R-:W-:Y:S01]  /*1170*/  @P1 LOP3.LUT R0, R0, 0xfffffff8, RZ, 0xc0, !PT ;  /* 0xfffffff800001812 */ /* 0x000fe200078ec0ff */
[----:B-1----:R-:W-:-:S04]  /*1180*/  @P1 IMAD.WIDE R8, R86, 0x2, R4 ;  /* 0x0000000256081825 */ /* 0x002fc800078e0204 */
[--C-:B------:R-:W-:Y:S01]  /*1190*/  @P1 IMAD.WIDE R6, R7, 0x2, R4.reuse ;  /* 0x0000000207061825 */ /* 0x100fe200078e0204 */
[----:B------:R1:W-:Y:S03]  /*11a0*/  @P1 LDGSTS.E.BYPASS.LTC128B.128 [R12+0x10100], [R8.64], !P5 ;  /* 0x10100000080c1fae */ /* 0x0003e6000e901d4e */
[----:B------:R-:W-:Y:S01]  /*11b0*/  @P1 IMAD.WIDE R14, R0, 0x2, R4 ;  /* 0x00000002000e1825 */ /* 0x000fe200078e0204 */
[----:B------:R-:W-:Y:S01]  /*11c0*/  @P0 SHF.R.S32.HI R0, RZ, 0x1f, R133 ;  /* 0x0000001fff000819 */ /* 0x000fe20000011485 */
[----:B------:R4:W-:Y:S02]  /*11d0*/  @P1 LDGSTS.E.BYPASS.LTC128B.128 [R12+0x12100], [R6.64], !P4 ;  /* 0x12100000060c1fae */ /* 0x0009e4000e101d4e */
[----:B--2---:R-:W-:Y:S01]  /*11e0*/  @P1 IMAD.WIDE R16, R10, 0x2, R4 ;  /* 0x000000020a101825 */ /* 0x004fe200078e0204 */
[----:B------:R-:W-:Y:S02]  /*11f0*/  @P0 SHF.R.S32.HI R4, RZ, 0x1f, R177 ;  /* 0x0000001fff040819 */ /* 0x000fe400000114b1 */
[----:B------:R-:W-:-:S02]  /*1200*/  @P0 SHF.R.S32.HI R5, RZ, 0x1f, R178 ;  /* 0x0000001fff050819 */ /* 0x000fc400000114b2 */
[----:B------:R-:W-:Y:S02]  /*1210*/  ISETP.GE.AND P3, PT, R133, c[0x0][0x1d4], PT ;  /* 0x0000750085007a0c */ /* 0x000fe40003f66270 */
[----:B------:R-:W-:-:S11]  /*1220*/  ISETP.GE.AND P6, PT, R178, c[0x0][0x1d4], PT ;  /* 0x00007500b2007a0c */ /* 0x000fd60003fc6270 */
[----:B------:R2:W-:Y:S01]  /*1230*/  @P1 LDGSTS.E.BYPASS.LTC128B.128 [R12+0x14100], [R16.64], !P3 ;  /* 0x14100000100c1fae */ /* 0x0005e2000d901d4e */
[----:B----4-:R-:W-:-:S03]  /*1240*/  @P0 LEA.HI R6, R4, R177, RZ, 0x3 ;  /* 0x000000b104060211 */ /* 0x010fc600078f18ff */
[----:B------:R2:W-:Y:S01]  /*1250*/  @P1 LDGSTS.E.BYPASS.LTC128B.128 [R12+0x16100], [R14.64], !P6 ;  /* 0x161000000e0c1fae */ /* 0x0005e2000f101d4e */
[----:B------:R-:W-:Y:S02]  /*1260*/  @P0 LEA.HI R4, R0, R133, RZ, 0x3 ;  /* 0x0000008500040211 */ /* 0x000fe400078f18ff */
[----:B------:R-:W-:Y:S02]  /*1270*/  @P0 LEA.HI R0, R5, R178, RZ, 0x3 ;  /* 0x000000b205000211 */ /* 0x000fe400078f18ff */
[----:B------:R-:W-:Y:S02]  /*1280*/  @P0 LOP3.LUT R6, R6, 0xfffffff8, RZ, 0xc0, !PT ;  /* 0xfffffff806060812 */ /* 0x000fe400078ec0ff */
[----:B------:R-:W-:Y:S02]  /*1290*/  @P0 LOP3.LUT R5, R4, 0xfffffff8, RZ, 0xc0, !PT ;  /* 0xfffffff804050812 */ /* 0x000fe400078ec0ff */
[----:B------:R-:W-:Y:S01]  /*12a0*/  @P0 LOP3.LUT R0, R0, 0xfffffff8, RZ, 0xc0, !PT ;  /* 0xfffffff800000812 */ /* 0x000fe200078ec0ff */
[----:B---3--:R-:W-:-:S04]  /*12b0*/  @P0 IMAD.WIDE R6, R6, 0x2, R2 ;  /* 0x0000000206060825 */ /* 0x008fc800078e0202 */
[----:B------:R-:W-:-:S04]  /*12c0*/  @P0 IMAD.WIDE R10, R5, 0x2, R2 ;  /* 0x00000002050a0825 */ /* 0x000fc800078e0202 */
[----:B-1----:R-:W-:-:S04]  /*12d0*/  @P0 IMAD.WIDE R8, R0, 0x2, R2 ;  /* 0x0000000200080825 */ /* 0x002fc800078e0202 */
[----:B------:R-:W-:Y:S02]  /*12e0*/  @P0 IMAD.SHL.U32 R4, R179, 0x2, RZ ;  /* 0x00000002b3040824 */ /* 0x000fe400078e00ff */
[----:B------:R-:W-:-:S05]  /*12f0*/  @P0 IMAD.WIDE R2, R86, 0x2, R2 ;  /* 0x0000000256020825 */ /* 0x000fca00078e0202 */
[----:B------:R1:W-:Y:S04]  /*1300*/  @P0 LDGSTS.E.BYPASS.LTC128B.128 [R4+0x11100], [R2.64], !P5 ;  /* 0x1110000002040fae */ /* 0x0003e8000e901d4e */
[----:B------:R3:W-:Y:S04]  /*1310*/  @P0 LDGSTS.E.BYPASS.LTC128B.128 [R4+0x13100], [R6.64], !P4 ;  /* 0x1310000006040fae */ /* 0x0007e8000e101d4e */
[----:B------:R3:W-:Y:S04]  /*1320*/  @P0 LDGSTS.E.BYPASS.LTC128B.128 [R4+0x15100], [R10.64], !P3 ;  /* 0x151000000a040fae */ /* 0x0007e8000d901d4e */
[----:B------:R3:W-:Y:S04]  /*1330*/  @P0 LDGSTS.E.BYPASS.LTC128B.128 [R4+0x17100], [R8.64], !P6 ;  /* 0x1710000008040fae */ /* 0x0007e8000f101d4e */
[----:B------:R-:W0:Y:S01]  /*1340*/  LDGDEPBAR ;  /* 0x00000000000079af */ /* 0x000e220000000000 */
[----:B------:R-:W-:-:S02]  /*1350*/  IMAD.SHL.U32 R13, R19, 0x40, RZ ;  /* 0x00000040130d7824 */ /* 0x000fc400078e00ff */
[----:B------:R-:W-:-:S03]  /*1360*/  IMAD.SHL.U32 R5, R23, 0x8, RZ ;  /* 0x0000000817057824 */ /* 0x000fc600078e00ff */
[----:B------:R-:W-:-:S04]  /*1370*/  LOP3.LUT R0, R13, 0x1c0, RZ, 0xc0, !PT ;  /* 0x000001c00d007812 */ /* 0x000fc800078ec0ff */
[----:B-1----:R-:W-:Y:S02]  /*1380*/  LOP3.LUT R2, R0, 0x8, R5, 0xf8, !PT ;  /* 0x0000000800027812 */ /* 0x002fe400078ef805 */
[----:B------:R-:W-:Y:S01]  /*1390*/  SHF.R.U32.HI R0, RZ, 0x3, R0 ;  /* 0x00000003ff007819 */ /* 0x000fe20000011600 */
[----:B------:R-:W-:Y:S01]  /*13a0*/  IMAD.SHL.U32 R3, R21, 0x40, RZ ;  /* 0x0000004015037824 */ /* 0x000fe200078e00ff */
[----:B------:R-:W-:Y:S02]  /*13b0*/  LEA.HI R5, R26, R84, RZ, 0x5 ;  /* 0x000000541a057211 */ /* 0x000fe400078f28ff */
[----:B------:R-:W-:Y:S02]  /*13c0*/  LOP3.LUT R2, R2, R0, RZ, 0x3c, !PT ;  /* 0x0000000002027212 */ /* 0x000fe400078e3cff */
[----:B------:R-:W-:Y:S02]  /*13d0*/  SHF.R.S32.HI R232, RZ, 0x5, R5 ;  /* 0x00000005ffe87819 */ /* 0x000fe40000011405 */
[----:B------:R-:W-:Y:S01]  /*13e0*/  LOP3.LUT R3, R2, 0xfffffe00, R3, 0xf8, !PT ;  /* 0xfffffe0002037812 */ /* 0x000fe200078ef803 */
[----:B------:R-:W-:-:S04]  /*13f0*/  DEPBAR.LE SB0, 0x1 ;  /* 0x000080400000791a */ /* 0x000fc80000000000 */
[----:B------:R-:W-:Y:S01]  /*1400*/  IMAD R0, R23, 0x200, R22 ;  /* 0x0000020017007824 */ /* 0x000fe200078e0216 */
[----:B------:R-:W-:Y:S01]  /*1410*/  R2P PR, R19, 0x6 ;  /* 0x0000000613007804 */ /* 0x000fe20000000000 */
[----:B---3--:R-:W-:Y:S02]  /*1420*/  IMAD.MOV.U32 R4, RZ, RZ, 0x10 ;  /* 0x00000010ff047424 */ /* 0x008fe400078e00ff */
[----:B------:R-:W-:Y:S02]  /*1430*/  IMAD R232, R232, 0x400, R3 ;  /* 0x00000400e8e87824 */ /* 0x000fe400078e0203 */
[----:B------:R-:W-:Y:S01]  /*1440*/  IMAD.SHL.U32 R134, R0, 0x2, RZ ;  /* 0x0000000200867824 */ /* 0x000fe200078e00ff */
[----:B------:R-:W-:Y:S01]  /*1450*/  BAR.SYNC.DEFER_BLOCKING 0x0 ;  /* 0x0000000000007b1d */ /* 0x000fe20000010000 */
[----:B------:R-:W-:Y:S01]  /*1460*/  IMAD.MOV.U32 R0, RZ, RZ, 0x20 ;  /* 0x00000020ff007424 */ /* 0x000fe200078e00ff */
[----:B------:R-:W-:Y:S01]  /*1470*/  SEL R4, R4, 0xfffffff0, !P1 ;  /* 0xfffffff004047807 */ /* 0x000fe20004800000 */
[----:B------:R-:W-:-:S03]  /*1480*/  IMAD.SHL.U32 R232, R232, 0x2, RZ ;  /* 0x00000002e8e87824 */ /* 0x000fc600078e00ff */
[----:B------:R-:W-:Y:S01]  /*1490*/  SEL R0, R0, 0xffffffe0, !P2 ;  /* 0xffffffe000007807 */ /* 0x000fe20005000000 */
[----:B------:R-:W-:-:S04]  /*14a0*/  IMAD R236, R4, 0x2, R232 ;  /* 0x0000000204ec7824 */ /* 0x000fc800078e02e8 */
[C---:B------:R-:W-:Y:S02]  /*14b0*/  IMAD R240, R0.reuse, 0x2, R232 ;  /* 0x0000000200f07824 */ /* 0x040fe400078e02e8 */
[----:B------:R-:W-:Y:S01]  /*14c0*/  IMAD R244, R0, 0x2, R236 ;  /* 0x0000000200f47824 */ /* 0x000fe200078e02ec */
[----:B------:R-:W-:Y:S01]  /*14d0*/  LOP3.LUT P0, RZ, R20, 0x2, RZ, 0xc0, !PT ;  /* 0x0000000214ff7812 */ /* 0x000fe2000780c0ff */
[----:B------:R2:W1:Y:S04]  /*14e0*/  LDSM.16.M88.4 R168, [R232+0x100] ;  /* 0x00010000e8a8783b */ /* 0x0004680000000200 */
[----:B------:R2:W3:Y:S04]  /*14f0*/  LDSM.16.M88.4 R200, [R232+0x4100] ;  /* 0x00410000e8c8783b */ /* 0x0004e80000000200 */
[----:B------:R2:W4:Y:S04]  /*1500*/  LDSM.16.M88.4 R216, [R232+0x8100] ;  /* 0x00810000e8d8783b */ /* 0x0005280000000200 */
[----:B------:R2:W1:Y:S04]  /*1510*/  LDSM.16.M88.4 R172, [R236+0x100] ;  /* 0x00010000ecac783b */ /* 0x0004680000000200 */
        /* <DEDUP_REMOVED lines=8> */
[----:B------:R-:W1:Y:S04]  /*15a0*/  LDSM.16.M88.4 R232, [R232+0xc100] ;  /* 0x00c10000e8e8783b */ /* 0x000e680000000200 */
[----:B------:R-:W1:Y:S04]  /*15b0*/  LDSM.16.M88.4 R236, [R236+0xc100] ;  /* 0x00c10000ecec783b */ /* 0x000e680000000200 */
[----:B------:R-:W1:Y:S04]  /*15c0*/  LDSM.16.M88.4 R240, [R240+0xc100] ;  /* 0x00c10000f0f0783b */ /* 0x000e680000000200 */
[----:B------:R-:W1:Y:S04]  /*15d0*/  LDSM.16.M88.4 R244, [R244+0xc100] ;  /* 0x00c10000f4f4783b */ /* 0x000e680000000200 */
[----:B------:R-:W-:Y:S01]  /*15e0*/  BAR.SYNC.DEFER_BLOCKING 0x0 ;  /* 0x0000000000007b1d */ /* 0x000fe20000010000 */
[----:B------:R-:W-:-:S02]  /*15f0*/  IADD3 R2, R134, 0x10100, RZ ;  /* 0x0001010086027810 */ /* 0x000fc40007ffe0ff */
[----:B------:R-:W-:Y:S02]  /*1600*/  IADD3 R89, R134, 0x10120, RZ ;  /* 0x0001012086597810 */ /* 0x000fe40007ffe0ff */
[----:B------:R-:W-:Y:S02]  /*1610*/  @P0 IADD3 R89, R2, -0x20, RZ ;  /* 0xffffffe002590810 */ /* 0x000fe40007ffe0ff */
[----:B------:R-:W-:Y:S02]  /*1620*/  LOP3.LUT R2, R5, 0xffffffe0, RZ, 0xc0, !PT ;  /* 0xffffffe005027812 */ /* 0x000fe400078ec0ff */
[C---:B------:R-:W-:Y:S01]  /*1630*/  IADD3 R6, R89.reuse, 0x800, RZ ;  /* 0x0000080059067810 */ /* 0x040fe20007ffe0ff */
[----:B------:R2:W-:Y:S02]  /*1640*/  STL [R1+0xa0], R179 ;  /* 0x0000a0b301007387 */ /* 0x0005e40000100800 */
[----:B------:R-:W-:Y:S01]  /*1650*/  IMAD.IADD R84, R84, 0x1, -R2 ;  /* 0x0000000154547824 */ /* 0x000fe200078e0a02 */
[C---:B------:R-:W-:Y:S01]  /*1660*/  IADD3 R2, R89.reuse, 0x1800, RZ ;  /* 0x0000180059027810 */ /* 0x040fe20007ffe0ff */
[----:B------:R2:W-:Y:S01]  /*1670*/  STL [R1+0x50], R40 ;  /* 0x0000502801007387 */ /* 0x0005e20000100800 */
[----:B------:R-:W-:-:S03]  /*1680*/  IADD3 R5, R89, 0x1000, RZ ;  /* 0x0000100059057810 */ /* 0x000fc60007ffe0ff */
[----:B------:R2:W-:Y:S01]  /*1690*/  STL [R1], R89 ;  /* 0x0000005901007387 */ /* 0x0005e20000100800 */
[----:B------:R-:W-:-:S04]  /*16a0*/  DEPBAR.LE SB0, 0x0 ;  /* 0x000080000000791a */ /* 0x000fc80000000000 */
[----:B------:R-:W-:Y:S06]  /*16b0*/  BAR.SYNC.DEFER_BLOCKING 0x0 ;  /* 0x0000000000007b1d */ /* 0x000fec0000010000 */
[----:B------:R2:W-:Y:S04]  /*16c0*/  STL [R1+0x3c], R6 ;  /* 0x00003c0601007387 */ /* 0x0005e80000100800 */
[----:B------:R2:W-:Y:S04]  /*16d0*/  STL [R1+0x34], R2 ;  /* 0x0000340201007387 */ /* 0x0005e80000100800 */
[----:B------:R2:W-:Y:S01]  /*16e0*/  STL [R1+0x38], R5 ;  /* 0x0000380501007387 */ /* 0x0005e20000100800 */
[----:B------:R-:W-:Y:S01]  /*16f0*/  PLOP3.LUT P0, PT, PT, PT, UP0, 0x80, 0x0 ;  /* 0x000000000000781c */ /* 0x000fe20003f0f008 */
[----:B------:R-:W-:-:S02]  /*1700*/  UIMAD UR7, UR7, UR4, URZ ;  /* 0x00000004070772a4 */ /* 0x000fc4000f8e023f */
[----:B------:R-:W-:Y:S02]  /*1710*/  UIMAD.WIDE.U32 UR20, UR9, UR4, URZ ;  /* 0x00000004091472a5 */ /* 0x000fe4000f8e003f */
[----:B------:R-:W-:Y:S01]  /*1720*/  UIMAD UR5, UR9, UR5, UR7 ;  /* 0x00000005090572a4 */ /* 0x000fe2000f8e0207 */
[----:B------:R-:W-:Y:S01]  /*1730*/  ISETP.GT.AND P2, PT, R87, 0x3f, PT ;  /* 0x0000003f5700780c */ /* 0x000fe20003f44270 */
[----:B------:R2:W1:Y:S02]  /*1740*/  LDSM.16.M88.4 R28, [R134+0x10100] ;  /* 0x01010000861c783b */ /* 0x0004640000000200 */
[----:B------:R-:W-:Y:S02]  /*1750*/  UIADD3 UR5, UR21, UR5, URZ ;  /* 0x0000000515057290 */ /* 0x000fe4000fffe03f */
[----:B------:R2:W1:Y:S01]  /*1760*/  LDSM.16.M88.4 R32, [R134+0x10900] ;  /* 0x010900008620783b */ /* 0x0004620000000200 */
[----:B------:R-:W-:-:S03]  /*1770*/  SEL R85, RZ, 0x10, P6 ;  /* 0x00000010ff557807 */ /* 0x000fc60003000000 */
[----:B------:R2:W1:Y:S04]  /*1780*/  LDSM.16.M88.4 R36, [R134+0x11100] ;  /* 0x011100008624783b */ /* 0x0004680000000200 */
[----:B------:R2:W1:Y:S04]  /*1790*/  LDSM.16.M88.4 R44, [R134+0x11900] ;  /* 0x01190000862c783b */ /* 0x0004680000000200 */
[----:B------:R2:W1:Y:S04]  /*17a0*/  LDSM.16.M88.4 R48, [R89] ;  /* 0x000000005930783b */ /* 0x0004680000000200 */
[----:B------:R2:W1:Y:S04]  /*17b0*/  LDSM.16.M88.4 R64, [R89+0x800] ;  /* 0x000800005940783b */ /* 0x0004680000000200 */
[----:B------:R2:W1:Y:S04]  /*17c0*/  LDSM.16.M88.4 R68, [R89+0x1000] ;  /* 0x001000005944783b */ /* 0x0004680000000200 */
[----:B------:R2:W1:Y:S01]  /*17d0*/  LDSM.16.M88.4 R72, [R89+0x1800] ;  /* 0x001800005948783b */ /* 0x0004620000000200 */
[----:B------:R-:W-:Y:S05]  /*17e0*/  @!P0 BRA `(.L_x_0) ;  /* 0x0000047000008947 */ /* 0x000fea0003800000 */
[----:B--234-:R-:W-:Y:S01]  /*17f0*/  IMAD R2, R25, c[0x0][0x208], RZ ;  /* 0x0000820019027a24 */ /* 0x01cfe200078e02ff */
[----:B------:R-:W-:Y:S01]  /*1800*/  SHF.R.S32.HI R8, RZ, 0x1f, R133 ;  /* 0x0000001fff087819 */ /* 0x000fe20000011485 */
[----:B------:R-:W-:Y:S01]  /*1810*/  IMAD.WIDE.U32 R6, R40, c[0x0][0x208], RZ ;  /* 0x0000820028067a25 */ /* 0x000fe200078e00ff */
[----:B------:R-:W-:-:S02]  /*1820*/  SHF.R.S32.HI R9, RZ, 0x1f, R178 ;  /* 0x0000001fff097819 */ /* 0x000fc400000114b2 */
[----:B------:R-:W-:Y:S01]  /*1830*/  LEA.HI R8, R8, R133, RZ, 0x3 ;  /* 0x0000008508087211 */ /* 0x000fe200078f18ff */
[----:B------:R-:W-:Y:S01]  /*1840*/  IMAD R2, R40, c[0x0][0x20c], R2 ;  /* 0x0000830028027a24 */ /* 0x000fe200078e0202 */
[----:B------:R-:W-:Y:S01]  /*1850*/  P2R R21, PR, RZ, 0x8 ;  /* 0x00000008ff157803 */ /* 0x000fe20000000000 */
[C---:B------:R-:W-:Y:S01]  /*1860*/  IMAD.WIDE R14, R86.reuse, 0x2, RZ ;  /* 0x00000002560e7825 */ /* 0x040fe200078e02ff */
[----:B------:R-:W-:Y:S02]  /*1870*/  ISETP.GE.AND P3, PT, R86, c[0x0][0x1d4], PT ;  /* 0x0000750056007a0c */ /* 0x000fe40003f66270 */
[----:B------:R-:W-:Y:S01]  /*1880*/  P2R R19, PR, RZ, 0x4 ;  /* 0x00000004ff137803 */ /* 0x000fe20000000000 */
[----:B------:R-:W-:Y:S01]  /*1890*/  IMAD.IADD R7, R7, 0x1, R2 ;  /* 0x0000000107077824 */ /* 0x000fe200078e0202 */
[----:B------:R-:W-:Y:S01]  /*18a0*/  ISETP.GE.AND P2, PT, R177, c[0x0][0x1d4], PT ;  /* 0x00007500b1007a0c */ /* 0x000fe20003f46270 */
[----:B------:R-:W-:Y:S01]  /*18b0*/  IMAD R2, R24, c[0x0][0x218], RZ ;  /* 0x0000860018027a24 */ /* 0x000fe200078e02ff */
[----:B------:R-:W-:Y:S01]  /*18c0*/  ISETP.GE.AND P1, PT, R133, c[0x0][0x1d4], PT ;  /* 0x0000750085007a0c */ /* 0x000fe20003f26270 */
[----:B------:R-:W-:Y:S01]  /*18d0*/  IMAD.WIDE.U32 R6, R27, c[0x0][0x218], R6 ;  /* 0x000086001b067a25 */ /* 0x000fe200078e0006 */
[----:B------:R-:W-:-:S03]  /*18e0*/  P2R R26, PR, RZ, 0x10 ;  /* 0x00000010ff1a7803 */ /* 0x000fc60000000000 */
[----:B------:R-:W-:Y:S01]  /*18f0*/  IMAD R5, R27, c[0x0][0x21c], R2 ;  /* 0x000087001b057a24 */ /* 0x000fe200078e0202 */
[----:B------:R-:W-:-:S04]  /*1900*/  IADD3 R2, P0, R6, UR20, RZ ;  /* 0x0000001406027c10 */ /* 0x000fc8000ff1e0ff */
[----:B------:R-:W-:Y:S02]  /*1910*/  IADD3.X R5, R7, UR5, R5, P0, !PT ;  /* 0x0000000507057c10 */ /* 0x000fe400087fe405 */
[----:B------:R-:W-:-:S04]  /*1920*/  LEA R6, P0, R2, c[0x0][0x1f8], 0x1 ;  /* 0x00007e0002067a11 */ /* 0x000fc800078008ff */
[----:B------:R-:W-:Y:S01]  /*1930*/  LEA.HI.X R5, R2, c[0x0][0x1fc], R5, 0x1, P0 ;  /* 0x00007f0002057a11 */ /* 0x000fe200000f0c05 */
[----:B------:R-:W2:Y:S01]  /*1940*/  SHFL.IDX PT, R12, R6, RZ, 0x181f ;  /* 0x00181fff060c7589 */ /* 0x000ea200000e0000 */
[----:B------:R-:W-:-:S03]  /*1950*/  SHF.R.S32.HI R2, RZ, 0x1f, R177 ;  /* 0x0000001fff027819 */ /* 0x000fc600000114b1 */
[----:B------:R-:W3:Y:S01]  /*1960*/  SHFL.IDX PT, R13, R5, RZ, 0x181f ;  /* 0x00181fff050d7589 */ /* 0x000ee200000e0000 */
[----:B------:R-:W-:-:S03]  /*1970*/  LEA.HI R7, R2, R177, RZ, 0x3 ;  /* 0x000000b102077211 */ /* 0x000fc600078f18ff */
[----:B------:R4:W5:Y:S04]  /*1980*/  SHFL.IDX PT, R2, R6, 0x1, 0x181f ;  /* 0x00381f0006027f89 */ /* 0x00096800000e0000 */
[----:B------:R-:W1:Y:S01]  /*1990*/  SHFL.IDX PT, R5, R5, 0x1, 0x181f ;  /* 0x00381f0005057f89 */ /* 0x000e6200000e0000 */
[----:B--2---:R-:W-:-:S05]  /*19a0*/  IADD3 R24, P0, R12, R14, RZ ;  /* 0x0000000e0c187210 */ /* 0x004fca0007f1e0ff */
[----:B---3--:R-:W-:Y:S01]  /*19b0*/  IMAD.X R25, R13, 0x1, R15, P0 ;  /* 0x000000010d197824 */ /* 0x008fe200000e060f */
[----:B----4-:R-:W-:Y:S02]  /*19c0*/  LOP3.LUT R6, R7, 0xfffffff8, RZ, 0xc0, !PT ;  /* 0xfffffff807067812 */ /* 0x010fe400078ec0ff */
[----:B------:R-:W-:-:S03]  /*19d0*/  LOP3.LUT R7, R8, 0xfffffff8, RZ, 0xc0, !PT ;  /* 0xfffffff808077812 */ /* 0x000fc600078ec0ff */
[----:B------:R-:W-:Y:S01]  /*19e0*/  IMAD.WIDE R10, R6, 0x2, RZ ;  /* 0x00000002060a7825 */ /* 0x000fe200078e02ff */
[----:B------:R-:W-:-:S03]  /*19f0*/  LEA.HI R6, R9, R178, RZ, 0x3 ;  /* 0x000000b209067211 */ /* 0x000fc600078f18ff */
[----:B------:R-:W-:Y:S01]  /*1a00*/  IMAD.WIDE R8, R7, 0x2, RZ ;  /* 0x0000000207087825 */ /* 0x000fe200078e02ff */
[----:B------:R-:W-:Y:S02]  /*1a10*/  IADD3 R22, P0, R12, R10, RZ ;  /* 0x0000000a0c167210 */ /* 0x000fe40007f1e0ff */
[----:B------:R-:W-:-:S03]  /*1a20*/  LOP3.LUT R6, R6, 0xfffffff8, RZ, 0xc0, !PT ;  /* 0xfffffff806067812 */ /* 0x000fc600078ec0ff */
[----:B------:R-:W-:Y:S01]  /*1a30*/  IMAD.X R23, R13, 0x1, R11, P0 ;  /* 0x000000010d177824 */ /* 0x000fe200000e060b */
[----:B------:R-:W-:Y:S01]  /*1a40*/  IADD3 R16, P0, R12, R8, RZ ;  /* 0x000000080c107210 */ /* 0x000fe20007f1e0ff */
[----:B------:R-:W-:-:S04]  /*1a50*/  IMAD.WIDE R6, R6, 0x2, RZ ;  /* 0x0000000206067825 */ /* 0x000fc800078e02ff */
[----:B------:R-:W-:Y:S01]  /*1a60*/  IMAD.X R17, R13, 0x1, R9, P0 ;  /* 0x000000010d117824 */ /* 0x000fe200000e0609 */
[----:B-----5:R-:W-:-:S05]  /*1a70*/  IADD3 R14, P0, R14, R2, RZ ;  /* 0x000000020e0e7210 */ /* 0x020fca0007f1e0ff */
[----:B-1----:R-:W-:Y:S01]  /*1a80*/  IMAD.X R15, R15, 0x1, R5, P0 ;  /* 0x000000010f0f7824 */ /* 0x002fe200000e0605 */
[----:B------:R-:W-:-:S05]  /*1a90*/  IADD3 R12, P0, R12, R6, RZ ;  /* 0x000000060c0c7210 */ /* 0x000fca0007f1e0ff */
[----:B------:R-:W-:Y:S01]  /*1aa0*/  IMAD.X R13, R13, 0x1, R7, P0 ;  /* 0x000000010d0d7824 */ /* 0x000fe200000e0607 */
[----:B------:R-:W-:-:S05]  /*1ab0*/  IADD3 R10, P0, R10, R2, RZ ;  /* 0x000000020a0a7210 */ /* 0x000fca0007f1e0ff */
[----:B------:R-:W-:Y:S01]  /*1ac0*/  IMAD.X R11, R11, 0x1, R5, P0 ;  /* 0x000000010b0b7824 */ /* 0x000fe200000e0605 */
[----:B------:R-:W-:-:S05]  /*1ad0*/  IADD3 R8, P0, R8, R2, RZ ;  /* 0x0000000208087210 */ /* 0x000fca0007f1e0ff */
[----:B------:R-:W-:Y:S01]  /*1ae0*/  IMAD.X R9, R9, 0x1, R5, P0 ;  /* 0x0000000109097824 */ /* 0x000fe200000e0605 */
[----:B------:R-:W-:Y:S01]  /*1af0*/  IADD3 R6, P0, R6, R2, RZ ;  /* 0x0000000206067210 */ /* 0x000fe20007f1e0ff */
[----:B------:R-:W-:-:S04]  /*1b00*/  IMAD.SHL.U32 R2, R179, 0x2, RZ ;  /* 0x00000002b3027824 */ /* 0x000fc800078e00ff */
[----:B------:R-:W-:Y:S01]  /*1b10*/  IMAD.X R7, R7, 0x1, R5, P0 ;  /* 0x0000000107077824 */ /* 0x000fe200000e0605 */
[C---:B------:R-:W-:Y:S02]  /*1b20*/  ISETP.LT.OR P0, PT, R18.reuse, 0x1, P3 ;  /* 0x000000011200780c */ /* 0x040fe40001f01670 */
[----:B------:R-:W-:-:S11]  /*1b30*/  ISETP.LT.OR P3, PT, R18, 0x21, P3 ;  /* 0x000000211200780c */ /* 0x000fd60001f61670 */
[----:B------:R1:W-:Y:S01]  /*1b40*/  LDGSTS.E.BYPASS.LTC128B.128 [R2+0x100], [R24.64], !P0 ;  /* 0x0010000018027fae */ /* 0x0003e2000c101d4e */
[C---:B------:R-:W-:Y:S02]  /*1b50*/  ISETP.LT.OR P0, PT, R18.reuse, 0x1, P2 ;  /* 0x000000011200780c */ /* 0x040fe40001701670 */
[----:B------:R-:W-:-:S11]  /*1b60*/  ISETP.LT.OR P2, PT, R18, 0x21, P2 ;  /* 0x000000211200780c */ /* 0x000fd60001741670 */
[----:B------:R1:W-:Y:S01]  /*1b70*/  LDGSTS.E.BYPASS.LTC128B.128 [R2+0x2100], [R22.64], !P0 ;  /* 0x0210000016027fae */ /* 0x0003e2000c101d4e */
[C---:B------:R-:W-:Y:S02]  /*1b80*/  ISETP.LT.OR P0, PT, R18.reuse, 0x1, P1 ;  /* 0x000000011200780c */ /* 0x040fe40000f01670 */
[----:B------:R-:W-:-:S11]  /*1b90*/  ISETP.LT.OR P1, PT, R18, 0x21, P1 ;  /* 0x000000211200780c */ /* 0x000fd60000f21670 */
[----:B------:R1:W-:Y:S01]  /*1ba0*/  LDGSTS.E.BYPASS.LTC128B.128 [R2+0x4100], [R16.64], !P0 ;  /* 0x0410000010027fae */ /* 0x0003e2000c101d4e */
[----:B------:R-:W-:-:S04]  /*1bb0*/  ISETP.GE.AND P0, PT, R178, c[0x0][0x1d4], PT ;  /* 0x00007500b2007a0c */ /* 0x000fc80003f06270 */
[C---:B------:R-:W-:Y:S02]  /*1bc0*/  ISETP.LT.OR P4, PT, R18.reuse, 0x1, P0 ;  /* 0x000000011200780c */ /* 0x040fe40000781670 */
[----:B------:R-:W-:-:S11]  /*1bd0*/  ISETP.LT.OR P0, PT, R18, 0x21, P0 ;  /* 0x000000211200780c */ /* 0x000fd60000701670 */
[----:B------:R1:W-:Y:S01]  /*1be0*/  LDGSTS.E.BYPASS.LTC128B.128 [R2+0x6100], [R12.64], !P4 ;  /* 0x061000000c027fae */ /* 0x0003e2000e101d4e */
[----:B------:R-:W-:-:S03]  /*1bf0*/  ISETP.NE.AND P4, PT, R26, RZ, PT ;  /* 0x000000ff1a00720c */ /* 0x000fc60003f85270 */
[----:B------:R1:W-:Y:S01]  /*1c00*/  LDGSTS.E.BYPASS.LTC128B.128 [R2+0x1100], [R14.64], !P3 ;  /* 0x011000000e027fae */ /* 0x0003e2000d901d4e */
[----:B------:R-:W-:-:S03]  /*1c10*/  ISETP.NE.AND P3, PT, R21, RZ, PT ;  /* 0x000000ff1500720c */ /* 0x000fc60003f65270 */
[----:B------:R1:W-:Y:S01]  /*1c20*/  LDGSTS.E.BYPASS.LTC128B.128 [R2+0x3100], [R10.64], !P2 ;  /* 0x031000000a027fae */ /* 0x0003e2000d101d4e */
[----:B------:R-:W-:-:S03]  /*1c30*/  ISETP.NE.AND P2, PT, R19, RZ, PT ;  /* 0x000000ff1300720c */ /* 0x000fc60003f45270 */
[----:B------:R1:W-:Y:S04]  /*1c40*/  LDGSTS.E.BYPASS.LTC128B.128 [R2+0x5100], [R8.64], !P1 ;  /* 0x0510000008027fae */ /* 0x0003e8000c901d4e */
[----:B------:R1:W-:Y:S04]  /*1c50*/  LDGSTS.E.BYPASS.LTC128B.128 [R2+0x7100], [R6.64], !P0 ;  /* 0x0710000006027fae */ /* 0x0003e8000c101d4e */
.L_x_0:
[C---:B-1-34-:R-:W-:Y:S01]  /*1c60*/  HMMA.16816.F32 R8, R168.reuse, R28, RZ ;  /* 0x0000001ca808723c */ /* 0x05afe200000018ff */
[----:B--2---:R-:W-:Y:S01]  /*1c70*/  IMAD.MOV.U32 R2, RZ, RZ, 0x40 ;  /* 0x00000040ff027424 */ /* 0x004fe200078e00ff */
[----:B------:R-:W-:Y:S01]  /*1c80*/  LOP3.LUT P0, RZ, R20, 0x4, RZ, 0xc0, !PT ;  /* 0x0000000414ff7812 */ /* 0x000fe2000780c0ff */
[----:B------:R-:W-:Y:S01]  /*1c90*/  LDSM.16.M88.4 R80, [R89+0x7800] ;  /* 0x007800005950783b */ /* 0x000fe20000000200 */
[C---:B------:R-:W-:Y:S01]  /*1ca0*/  IADD3 R6, R89.reuse, 0x2000, RZ ;  /* 0x0000200059067810 */ /* 0x040fe20007ffe0ff */
[----:B------:R-:W-:Y:S01]  /*1cb0*/  UISETP.GE.AND UP0, UPT, UR10, 0x41, UPT ;  /* 0x000000410a00788c */ /* 0x000fe2000bf06270 */
[----:B------:R-:W-:Y:S01]  /*1cc0*/  SEL R2, R2, 0xffffffc0, !P0 ;  /* 0xffffffc002027807 */ /* 0x000fe20004000000 */
[----:B------:R-:W0:Y:S01]  /*1cd0*/  LDGDEPBAR ;  /* 0x00000000000079af */ /* 0x000e220000000000 */
[----:B------:R-:W-:Y:S01]  /*1ce0*/  HMMA.16816.F32 R12, R168, R32, RZ ;  /* 0x00000020a80c723c */ /* 0x000fe200000018ff */
[----:B------:R-:W-:-:S02]  /*1cf0*/  IADD3 R5, R89, 0x2800, RZ ;  /* 0x0000280059057810 */ /* 0x000fc40007ffe0ff */
[--C-:B------:R-:W-:Y:S01]  /*1d00*/  IMAD.IADD R252, R134, 0x1, R2.reuse ;  /* 0x0000000186fc7824 */ /* 0x100fe200078e0202 */
[----:B------:R1:W-:Y:S01]  /*1d10*/  STL [R1+0x30], R6 ;  /* 0x0000300601007387 */ /* 0x0003e20000100800 */
[C---:B------:R-:W-:Y:S01]  /*1d20*/  IMAD.IADD R249, R89.reuse, 0x1, R2 ;  /* 0x0000000159f97824 */ /* 0x040fe200078e0202 */
[----:B------:R-:W-:Y:S02]  /*1d30*/  IADD3 R2, R89, 0x3000, RZ ;  /* 0x0000300059027810 */ /* 0x000fe40007ffe0ff */
[----:B------:R-:W-:Y:S01]  /*1d40*/  HMMA.16816.F32 R16, R168, R30, RZ ;  /* 0x0000001ea810723c */ /* 0x000fe200000018ff */
[----:B------:R-:W2:Y:S01]  /*1d50*/  LDSM.16.M88.4 R52, [R252+0x10900] ;  /* 0x01090000fc34783b */ /* 0x000ea20000000200 */
[----:B------:R-:W-:-:S03]  /*1d60*/  PLOP3.LUT P0, PT, PT, PT, UP0, 0x40, 0x0 ;  /* 0x000000000000781c */ /* 0x000fc60003f0e808 */
[----:B------:R-:W-:Y:S03]  /*1d70*/  LDSM.16.M88.4 R56, [R252+0x11100] ;  /* 0x01110000fc38783b */ /* 0x000fe60000000200 */
[----:B------:R-:W-:Y:S01]  /*1d80*/  HMMA.16816.F32 R40, R172, R48, R8 ;  /* 0x00000030ac28723c */ /* 0x000fe20000001808 */
[----:B------:R-:W-:Y:S04]  /*1d90*/  LDSM.16.M88.4 R60, [R252+0x11900] ;  /* 0x01190000fc3c783b */ /* 0x000fe80000000200 */
[----:B------:R-:W-:Y:S03]  /*1da0*/  LDSM.16.M88.4 R76, [R249+0x1800] ;  /* 0x00180000f94c783b */ /* 0x000fe60000000200 */
[----:B------:R-:W-:Y:S01]  /*1db0*/  HMMA.16816.F32 R8, R168, R34, RZ ;  /* 0x00000022a808723c */ /* 0x000fe200000018ff */
[----:B------:R3:W-:Y:S01]  /*1dc0*/  STL [R1+0x2c], R5 ;  /* 0x00002c0501007387 */ /* 0x0007e20000100800 */
[----:B-1----:R-:W-:-:S03]  /*1dd0*/  IADD3 R6, R89, 0x3800, RZ ;  /* 0x0000380059067810 */ /* 0x002fc60007ffe0ff */
[----:B------:R1:W-:Y:S03]  /*1de0*/  STL [R1+0x28], R2 ;  /* 0x0000280201007387 */ /* 0x0003e60000100800 */
[C---:B------:R-:W-:Y:S01]  /*1df0*/  HMMA.16816.F32 R24, R168.reuse, R36, RZ ;  /* 0x00000024a818723c */ /* 0x040fe200000018ff */
[----:B------:R4:W-:Y:S07]  /*1e00*/  STL [R1+0x24], R6 ;  /* 0x0000240601007387 */ /* 0x0009ee0000100800 */
[C---:B------:R-:W-:Y:S08]  /*1e10*/  HMMA.16816.F32 R28, R168.reuse, R38, RZ ;  /* 0x00000026a81c723c */ /* 0x040ff000000018ff */
[----:B------:R-:W-:Y:S01]  /*1e20*/  HMMA.16816.F32 R32, R168, R44, RZ ;  /* 0x0000002ca820723c */ /* 0x000fe200000018ff */
[----:B---3--:R-:W-:-:S02]  /*1e30*/  IADD3 R5, R89, 0x4000, RZ ;  /* 0x0000400059057810 */ /* 0x008fc40007ffe0ff */
[----:B-1----:R-:W-:-:S05]  /*1e40*/  IADD3 R2, R89, 0x4800, RZ ;  /* 0x0000480059027810 */ /* 0x002fca0007ffe0ff */
[----:B------:R-:W-:Y:S01]  /*1e50*/  HMMA.16816.F32 R36, R168, R46, RZ ;  /* 0x0000002ea824723c */ /* 0x000fe200000018ff */
[----:B------:R-:W1:Y:S01]  /*1e60*/  LDSM.16.M88.4 R44, [R252+0x10100] ;  /* 0x01010000fc2c783b */ /* 0x000e620000000200 */
[----:B----4-:R-:W-:-:S03]  /*1e70*/  IADD3 R6, R89, 0x5000, RZ ;  /* 0x0000500059067810 */ /* 0x010fc60007ffe0ff */
[----:B------:R3:W-:Y:S03]  /*1e80*/  STL [R1+0x20], R5 ;  /* 0x0000200501007387 */ /* 0x0007e60000100800 */
[C---:B------:R-:W-:Y:S01]  /*1e90*/  HMMA.16816.F32 R12, R172.reuse, R64, R12 ;  /* 0x00000040ac0c723c */ /* 0x040fe2000000180c */
[----:B------:R4:W-:Y:S04]  /*1ea0*/  STL [R1+0x1c], R2 ;  /* 0x00001c0201007387 */ /* 0x0009e80000100800 */
[----:B------:R5:W-:Y:S03]  /*1eb0*/  STL [R1+0x18], R6 ;  /* 0x0000180601007387 */ /* 0x000be60000100800 */
[C---:B------:R-:W-:Y:S01]  /*1ec0*/  HMMA.16816.F32 R8, R172.reuse, R66, R8 ;  /* 0x00000042ac08723c */ /* 0x040fe20000001808 */
[----:B------:R-:W1:Y:S07]  /*1ed0*/  LDSM.16.M88.4 R64, [R249+0x800] ;  /* 0x00080000f940783b */ /* 0x000e6e0000000200 */
[----:B------:R-:W-:Y:S01]  /*1ee0*/  HMMA.16816.F32 R20, R172, R68, R24 ;  /* 0x00000044ac14723c */ /* 0x000fe20000001818 */
[----:B---3--:R-:W-:-:S07]  /*1ef0*/  IADD3 R5, R89, 0x5800, RZ ;  /* 0x0000580059057810 */ /* 0x008fce0007ffe0ff */
[----:B------:R-:W-:Y:S01]  /*1f00*/  HMMA.16816.F32 R16, R172, R50, R16 ;  /* 0x00000032ac10723c */ /* 0x000fe20000001810 */
[----:B------:R-:W3:Y:S01]  /*1f10*/  LDSM.16.M88.4 R48, [R249] ;  /* 0x00000000f930783b */ /* 0x000ee20000000200 */
[----:B----4-:R-:W-:-:S03]  /*1f20*/  IADD3 R2, R89, 0x6000, RZ ;  /* 0x0000600059027810 */ /* 0x010fc60007ffe0ff */
[----:B------:R4:W-:Y:S01]  /*1f30*/  STL [R1+0x14], R5 ;  /* 0x0000140501007387 */ /* 0x0009e20000100800 */
[C---:B-----5:R-:W-:Y:S02]  /*1f40*/  IADD3 R6, R89.reuse, 0x6800, RZ ;  /* 0x0000680059067810 */ /* 0x060fe40007ffe0ff */
[C---:B------:R-:W-:Y:S01]  /*1f50*/  HMMA.16816.F32 R24, R172.reuse, R70, R28 ;  /* 0x00000046ac18723c */ /* 0x040fe2000000181c */
[----:B------:R-:W5:Y:S04]  /*1f60*/  LDSM.16.M88.4 R68, [R249+0x1000] ;  /* 0x00100000f944783b */ /* 0x000f680000000200 */
[----:B------:R1:W-:Y:S03]  /*1f70*/  STL [R1+0x10], R2 ;  /* 0x0000100201007387 */ /* 0x0003e60000100800 */
[C---:B------:R-:W-:Y:S01]  /*1f80*/  HMMA.16816.F32 R28, R172.reuse, R72, R32 ;  /* 0x00000048ac1c723c */ /* 0x040fe20000001820 */
[----:B------:R-:W-:Y:S07]  /*1f90*/  STL [R1+0xc], R6 ;  /* 0x00000c0601007387 */ /* 0x000fee0000100800 */
[----:B------:R-:W-:Y:S01]  /*1fa0*/  HMMA.16816.F32 R36, R172, R74, R36 ;  /* 0x0000004aac24723c */ /* 0x000fe20000001824 */
[----:B------:R-:W-:Y:S01]  /*1fb0*/  LDSM.16.M88.4 R72, [R134+0x13900] ;  /* 0x013900008648783b */ /* 0x000fe20000000200 */
[----:B----4-:R-:W-:-:S06]  /*1fc0*/  IADD3 R5, R89, 0x7000, RZ ;  /* 0x0000700059057810 */ /* 0x010fcc0007ffe0ff */
[----:B--2---:R-:W-:Y:S01]  /*1fd0*/  HMMA.16816.F32 R12, R192, R52, R12 ;  /* 0x00000034c00c723c */ /* 0x004fe2000000180c */
[----:B-1----:R-:W-:-:S07]  /*1fe0*/  IADD3 R2, R89, 0x7800, RZ ;  /* 0x0000780059027810 */ /* 0x002fce0007ffe0ff */
[C---:B------:R-:W-:Y:S01]  /*1ff0*/  HMMA.16816.F32 R8, R192.reuse, R54, R8 ;  /* 0x00000036c008723c */ /* 0x040fe20000001808 */
[----:B------:R-:W1:Y:S04]  /*2000*/  LDSM.16.M88.4 R52, [R134+0x12900] ;  /* 0x012900008634783b */ /* 0x000e680000000200 */
[----:B------:R-:W-:Y:S03]  /*2010*/  STL [R1+0x4], R2 ;  /* 0x0000040201007387 */ /* 0x000fe60000100800 */
[C---:B------:R-:W-:Y:S01]  /*2020*/  HMMA.16816.F32 R40, R192.reuse, R44, R40 ;  /* 0x0000002cc028723c */ /* 0x040fe20000001828 */
[----:B------:R-:W-:Y:S07]  /*2030*/  STL [R1+0x8], R5 ;  /* 0x0000080501007387 */ /* 0x000fee0000100800 */
[C---:B------:R-:W-:Y:S08]  /*2040*/  HMMA.16816.F32 R20, R192.reuse, R56, R20 ;  /* 0x00000038c014723c */ /* 0x040ff00000001814 */
[C---:B------:R-:W-:Y:S01]  /*2050*/  HMMA.16816.F32 R32, R192.reuse, R46, R16 ;  /* 0x0000002ec020723c */ /* 0x040fe20000001810 */
[----:B------:R-:W2:Y:S04]  /*2060*/  LDSM.16.M88.4 R16, [R134+0x12100] ;  /* 0x012100008610783b */ /* 0x000ea80000000200 */
[----:B------:R-:W-:Y:S03]  /*2070*/  LDSM.16.M88.4 R44, [R89+0x2000] ;  /* 0x00200000592c783b */ /* 0x000fe60000000200 */
[C---:B------:R-:W-:Y:S01]  /*2080*/  HMMA.16816.F32 R24, R192.reuse, R58, R24 ;  /* 0x0000003ac018723c */ /* 0x040fe20000001818 */
[----:B------:R-:W-:Y:S07]  /*2090*/  LDSM.16.M88.4 R56, [R89+0x2800] ;  /* 0x002800005938783b */ /* 0x000fee0000000200 */
[C---:B------:R-:W-:Y:S08]  /*20a0*/  HMMA.16816.F32 R28, R192.reuse, R60, R28 ;  /* 0x0000003cc01c723c */ /* 0x040ff0000000181c */
[----:B------:R-:W-:Y:S01]  /*20b0*/  HMMA.16816.F32 R36, R192, R62, R36 ;  /* 0x0000003ec024723c */ /* 0x000fe20000001824 */
[----:B------:R-:W4:Y:S07]  /*20c0*/  LDSM.16.M88.4 R60, [R134+0x13100] ;  /* 0x01310000863c783b */ /* 0x000f2e0000000200 */
[C---:B------:R-:W-:Y:S08]  /*20d0*/  HMMA.16816.F32 R12, R196.reuse, R64, R12 ;  /* 0x00000040c40c723c */ /* 0x040ff0000000180c */
[C---:B------:R-:W-:Y:S01]  /*20e0*/  HMMA.16816.F32 R8, R196.reuse, R66, R8 ;  /* 0x00000042c408723c */ /* 0x040fe20000001808 */
[----:B------:R-:W1:Y:S07]  /*20f0*/  LDSM.16.M88.4 R64, [R89+0x3000] ;  /* 0x003000005940783b */ /* 0x000e6e0000000200 */
[C---:B---3--:R-:W-:Y:S08]  /*2100*/  HMMA.16816.F32 R40, R196.reuse, R48, R40 ;  /* 0x00000030c428723c */ /* 0x048ff00000001828 */
[C---:B-----5:R-:W-:Y:S08]  /*2110*/  HMMA.16816.F32 R20, R196.reuse, R68, R20 ;  /* 0x00000044c414723c */ /* 0x060ff00000001814 */
[C---:B------:R-:W-:Y:S01]  /*2120*/  HMMA.16816.F32 R32, R196.reuse, R50, R32 ;  /* 0x00000032c420723c */ /* 0x040fe20000001820 */
[----:B------:R-:W-:Y:S07]  /*2130*/  LDSM.16.M88.4 R48, [R252+0x12900] ;  /* 0x01290000fc30783b */ /* 0x000fee0000000200 */
[C---:B------:R-:W-:Y:S01]  /*2140*/  HMMA.16816.F32 R24, R196.reuse, R70, R24 ;  /* 0x00000046c418723c */ /* 0x040fe20000001818 */
[----:B------:R-:W-:Y:S07]  /*2150*/  LDSM.16.M88.4 R68, [R252+0x13900] ;  /* 0x01390000fc44783b */ /* 0x000fee0000000200 */
[C---:B------:R-:W-:Y:S08]  /*2160*/  HMMA.16816.F32 R28, R196.reuse, R76, R28 ;  /* 0x0000004cc41c723c */ /* 0x040ff0000000181c */
[----:B------:R-:W-:Y:S01]  /*2170*/  HMMA.16816.F32 R36, R196, R78, R36 ;  /* 0x0000004ec424723c */ /* 0x000fe20000001824 */
[----:B------:R-:W3:Y:S07]  /*2180*/  LDSM.16.M88.4 R76, [R89+0x3800] ;  /* 0x00380000594c783b */ /* 0x000eee0000000200 */
[C---:B-1----:R-:W-:Y:S08]  /*2190*/  HMMA.16816.F32 R12, R200.reuse, R52, R12 ;  /* 0x00000034c80c723c */ /* 0x042ff0000000180c */
[C---:B------:R-:W-:Y:S01]  /*21a0*/  HMMA.16816.F32 R8, R200.reuse, R54, R8 ;  /* 0x00000036c808723c */ /* 0x040fe20000001808 */
[----:B------:R-:W-:Y:S07]  /*21b0*/  LDSM.16.M88.4 R52, [R249+0x2800] ;  /* 0x00280000f934783b */ /* 0x000fee0000000200 */
[C---:B--2---:R-:W-:Y:S08]  /*21c0*/  HMMA.16816.F32 R40, R200.reuse, R16, R40 ;  /* 0x00000010c828723c */ /* 0x044ff00000001828 */
[C---:B----4-:R-:W-:Y:S08]  /*21d0*/  HMMA.16816.F32 R20, R200.reuse, R60, R20 ;  /* 0x0000003cc814723c */ /* 0x050ff00000001814 */
[C---:B------:R-:W-:Y:S01]  /*21e0*/  HMMA.16816.F32 R32, R200.reuse, R18, R32 ;  /* 0x00000012c820723c */ /* 0x040fe20000001820 */
[----:B------:R-:W1:Y:S07]  /*21f0*/  LDSM.16.M88.4 R16, [R252+0x12100] ;  /* 0x01210000fc10783b */ /* 0x000e6e0000000200 */
[C---:B------:R-:W-:Y:S01]  /*2200*/  HMMA.16816.F32 R24, R200.reuse, R62, R24 ;  /* 0x0000003ec818723c */ /* 0x040fe20000001818 */
[----:B------:R-:W2:Y:S07]  /*2210*/  LDSM.16.M88.4 R60, [R252+0x13100] ;  /* 0x01310000fc3c783b */ /* 0x000eae0000000200 */
[C---:B------:R-:W-:Y:S08]  /*2220*/  HMMA.16816.F32 R28, R200.reuse, R72, R28 ;  /* 0x00000048c81c723c */ /* 0x040ff0000000181c */
[----:B------:R-:W-:Y:S01]  /*2230*/  HMMA.16816.F32 R36, R200, R74, R36 ;  /* 0x0000004ac824723c */ /* 0x000fe20000001824 */
[----:B------:R-:W-:Y:S07]  /*2240*/  LDSM.16.M88.4 R72, [R249+0x3800] ;  /* 0x00380000f948783b */ /* 0x000fee0000000200 */
[C---:B------:R-:W-:Y:S08]  /*2250*/  HMMA.16816.F32 R12, R204.reuse, R56, R12 ;  /* 0x00000038cc0c723c */ /* 0x040ff0000000180c */
[C---:B------:R-:W-:Y:S01]  /*2260*/  HMMA.16816.F32 R8, R204.reuse, R58, R8 ;  /* 0x0000003acc08723c */ /* 0x040fe20000001808 */
[----:B------:R-:W-:Y:S07]  /*2270*/  LDSM.16.M88.4 R56, [R134+0x15100] ;  /* 0x015100008638783b */ /* 0x000fee0000000200 */
[C---:B------:R-:W-:Y:S08]  /*2280*/  HMMA.16816.F32 R40, R204.reuse, R44, R40 ;  /* 0x0000002ccc28723c */ /* 0x040ff00000001828 */
[C---:B------:R-:W-:Y:S08]  /*2290*/  HMMA.16816.F32 R20, R204.reuse, R64, R20 ;  /* 0x00000040cc14723c */ /* 0x040ff00000001814 */
[C---:B------:R-:W-:Y:S01]  /*22a0*/  HMMA.16816.F32 R32, R204.reuse, R46, R32 ;  /* 0x0000002ecc20723c */ /* 0x040fe20000001820 */
[----:B------:R-:W4:Y:S07]  /*22b0*/  LDSM.16.M88.4 R44, [R249+0x2000] ;  /* 0x00200000f92c783b */ /* 0x000f2e0000000200 */
[C---:B------:R-:W-:Y:S01]  /*22c0*/  HMMA.16816.F32 R24, R204.reuse, R66, R24 ;  /* 0x00000042cc18723c */ /* 0x040fe20000001818 */
[----:B------:R-:W5:Y:S07]  /*22d0*/  LDSM.16.M88.4 R64, [R249+0x3000] ;  /* 0x00300000f940783b */ /* 0x000f6e0000000200 */
[C---:B---3--:R-:W-:Y:S08]  /*22e0*/  HMMA.16816.F32 R28, R204.reuse, R76, R28 ;  /* 0x0000004ccc1c723c */ /* 0x048ff0000000181c */
[----:B------:R-:W-:Y:S01]  /*22f0*/  HMMA.16816.F32 R36, R204, R78, R36 ;  /* 0x0000004ecc24723c */ /* 0x000fe20000001824 */
[----:B------:R-:W-:Y:S07]  /*2300*/  LDSM.16.M88.4 R76, [R249+0x5800] ;  /* 0x00580000f94c783b */ /* 0x000fee0000000200 */
[C---:B------:R-:W-:Y:S08]  /*2310*/  HMMA.16816.F32 R12, R208.reuse, R48, R12 ;  /* 0x00000030d00c723c */ /* 0x040ff0000000180c */
[C---:B------:R-:W-:Y:S01]  /*2320*/  HMMA.16816.F32 R8, R208.reuse, R50, R8 ;  /* 0x00000032d008723c */ /* 0x040fe20000001808 */
[----:B------:R-:W3:Y:S07]  /*2330*/  LDSM.16.M88.4 R48, [R134+0x14900] ;  /* 0x014900008630783b */ /* 0x000eee0000000200 */
[C---:B-1----:R-:W-:Y:S08]  /*2340*/  HMMA.16816.F32 R40, R208.reuse, R16, R40 ;  /* 0x00000010d028723c */ /* 0x042ff00000001828 */
[C---:B--2---:R-:W-:Y:S08]  /*2350*/  HMMA.16816.F32 R20, R208.reuse, R60, R20 ;  /* 0x0000003cd014723c */ /* 0x044ff00000001814 */
[C---:B------:R-:W-:Y:S01]  /*2360*/  HMMA.16816.F32 R32, R208.reuse, R18, R32 ;  /* 0x00000012d020723c */ /* 0x040fe20000001820 */
[----:B------:R-:W1:Y:S07]  /*2370*/  LDSM.16.M88.4 R16, [R134+0x14100] ;  /* 0x014100008610783b */ /* 0x000e6e0000000200 */
[C---:B------:R-:W-:Y:S01]  /*2380*/  HMMA.16816.F32 R24, R208.reuse, R62, R24 ;  /* 0x0000003ed018723c */ /* 0x040fe20000001818 */
[----:B------:R-:W-:Y:S07]  /*2390*/  LDSM.16.M88.4 R60, [R89+0x5000] ;  /* 0x00500000593c783b */ /* 0x000fee0000000200 */
[C---:B------:R-:W-:Y:S08]  /*23a0*/  HMMA.16816.F32 R28, R208.reuse, R68, R28 ;  /* 0x00000044d01c723c */ /* 0x040ff0000000181c */
[----:B------:R-:W-:Y:S01]  /*23b0*/  HMMA.16816.F32 R36, R208, R70, R36 ;  /* 0x00000046d024723c */ /* 0x000fe20000001824 */
[----:B------:R-:W2:Y:S07]  /*23c0*/  LDSM.16.M88.4 R68, [R134+0x15900] ;  /* 0x015900008644783b */ /* 0x000eae0000000200 */
[C---:B------:R-:W-:Y:S08]  /*23d0*/  HMMA.16816.F32 R12, R212.reuse, R52, R12 ;  /* 0x00000034d40c723c */ /* 0x040ff0000000180c */
[C---:B------:R-:W-:Y:S01]  /*23e0*/  HMMA.16816.F32 R8, R212.reuse, R54, R8 ;  /* 0x00000036d408723c */ /* 0x040fe20000001808 */
[----:B------:R-:W1:Y:S07]  /*23f0*/  LDSM.16.M88.4 R52, [R89+0x4800] ;  /* 0x004800005934783b */ /* 0x000e6e0000000200 */
[C---:B----4-:R-:W-:Y:S08]  /*2400*/  HMMA.16816.F32 R40, R212.reuse, R44, R40 ;  /* 0x0000002cd428723c */ /* 0x050ff00000001828 */
[C---:B-----5:R-:W-:Y:S08]  /*2410*/  HMMA.16816.F32 R20, R212.reuse, R64, R20 ;  /* 0x00000040d414723c */ /* 0x060ff00000001814 */
[C---:B------:R-:W-:Y:S01]  /*2420*/  HMMA.16816.F32 R32, R212.reuse, R46, R32 ;  /* 0x0000002ed420723c */ /* 0x040fe20000001820 */
[----:B------:R-:W4:Y:S07]  /*2430*/  LDSM.16.M88.4 R44, [R89+0x4000] ;  /* 0x00400000592c783b */ /* 0x000f2e0000000200 */
[C---:B------:R-:W-:Y:S01]  /*2440*/  HMMA.16816.F32 R24, R212.reuse, R66, R24 ;  /* 0x00000042d418723c */ /* 0x040fe20000001818 */
[----:B------:R-:W5:Y:S07]  /*2450*/  LDSM.16.M88.4 R64, [R89+0x5800] ;  /* 0x005800005940783b */ /* 0x000f6e0000000200 */
[C---:B------:R-:W-:Y:S08]  /*2460*/  HMMA.16816.F32 R28, R212.reuse, R72, R28 ;  /* 0x00000048d41c723c */ /* 0x040ff0000000181c */
[----:B------:R-:W-:Y:S01]  /*2470*/  HMMA.16816.F32 R36, R212, R74, R36 ;  /* 0x0000004ad424723c */ /* 0x000fe20000001824 */
[----:B------:R-:W-:Y:S07]  /*2480*/  LDSM.16.M88.4 R72, [R134+0x17900] ;  /* 0x017900008648783b */ /* 0x000fee0000000200 */
[C---:B---3--:R-:W-:Y:S08]  /*2490*/  HMMA.16816.F32 R12, R216.reuse, R48, R12 ;  /* 0x00000030d80c723c */ /* 0x048ff0000000180c */
[C---:B------:R-:W-:Y:S01]  /*24a0*/  HMMA.16816.F32 R8, R216.reuse, R50, R8 ;  /* 0x00000032d808723c */ /* 0x040fe20000001808 */
[----:B------:R-:W3:Y:S07]  /*24b0*/  LDSM.16.M88.4 R48, [R252+0x14900] ;  /* 0x01490000fc30783b */ /* 0x000eee0000000200 */
[C---:B-1----:R-:W-:Y:S08]  /*24c0*/  HMMA.16816.F32 R40, R216.reuse, R16, R40 ;  /* 0x00000010d828723c */ /* 0x042ff00000001828 */
[C---:B------:R-:W-:Y:S08]  /*24d0*/  HMMA.16816.F32 R20, R216.reuse, R56, R20 ;  /* 0x00000038d814723c */ /* 0x040ff00000001814 */
[C---:B------:R-:W-:Y:S01]  /*24e0*/  HMMA.16816.F32 R32, R216.reuse, R18, R32 ;  /* 0x00000012d820723c */ /* 0x040fe20000001820 */
[----:B------:R-:W1:Y:S07]  /*24f0*/  LDSM.16.M88.4 R16, [R252+0x14100] ;  /* 0x01410000fc10783b */ /* 0x000e6e0000000200 */
[C---:B------:R-:W-:Y:S01]  /*2500*/  HMMA.16816.F32 R24, R216.reuse, R58, R24 ;  /* 0x0000003ad818723c */ /* 0x040fe20000001818 */
[----:B------:R-:W1:Y:S07]  /*2510*/  LDSM.16.M88.4 R56, [R252+0x15100] ;  /* 0x01510000fc38783b */ /* 0x000e6e0000000200 */
[C---:B--2---:R-:W-:Y:S08]  /*2520*/  HMMA.16816.F32 R28, R216.reuse, R68, R28 ;  /* 0x00000044d81c723c */ /* 0x044ff0000000181c */
[----:B------:R-:W-:Y:S01]  /*2530*/  HMMA.16816.F32 R36, R216, R70, R36 ;  /* 0x00000046d824723c */ /* 0x000fe20000001824 */
[----:B------:R-:W2:Y:S07]  /*2540*/  LDSM.16.M88.4 R68, [R252+0x15900] ;  /* 0x01590000fc44783b */ /* 0x000eae0000000200 */
[C---:B------:R-:W-:Y:S08]  /*2550*/  HMMA.16816.F32 R12, R220.reuse, R52, R12 ;  /* 0x00000034dc0c723c */ /* 0x040ff0000000180c */
[C---:B------:R-:W-:Y:S01]  /*2560*/  HMMA.16816.F32 R8, R220.reuse, R54, R8 ;  /* 0x00000036dc08723c */ /* 0x040fe20000001808 */
[----:B------:R-:W1:Y:S07]  /*2570*/  LDSM.16.M88.4 R52, [R249+0x4800] ;  /* 0x00480000f934783b */ /* 0x000e6e0000000200 */
[C---:B----4-:R-:W-:Y:S08]  /*2580*/  HMMA.16816.F32 R40, R220.reuse, R44, R40 ;  /* 0x0000002cdc28723c */ /* 0x050ff00000001828 */
[C---:B------:R-:W-:Y:S08]  /*2590*/  HMMA.16816.F32 R20, R220.reuse, R60, R20 ;  /* 0x0000003cdc14723c */ /* 0x040ff00000001814 */
[C---:B------:R-:W-:Y:S01]  /*25a0*/  HMMA.16816.F32 R32, R220.reuse, R46, R32 ;  /* 0x0000002edc20723c */ /* 0x040fe20000001820 */
[----:B------:R-:W4:Y:S07]  /*25b0*/  LDSM.16.M88.4 R44, [R249+0x4000] ;  /* 0x00400000f92c783b */ /* 0x000f2e0000000200 */
[C---:B------:R-:W-:Y:S01]  /*25c0*/  HMMA.16816.F32 R24, R220.reuse, R62, R24 ;  /* 0x0000003edc18723c */ /* 0x040fe20000001818 */
[----:B------:R-:W-:Y:S07]  /*25d0*/  LDSM.16.M88.4 R60, [R134+0x17100] ;  /* 0x01710000863c783b */ /* 0x000fee0000000200 */
[C---:B-----5:R-:W-:Y:S08]  /*25e0*/  HMMA.16816.F32 R28, R220.reuse, R64, R28 ;  /* 0x00000040dc1c723c */ /* 0x060ff0000000181c */
[----:B------:R-:W-:Y:S01]  /*25f0*/  HMMA.16816.F32 R36, R220, R66, R36 ;  /* 0x00000042dc24723c */ /* 0x000fe20000001824 */
[----:B------:R-:W5:Y:S07]  /*2600*/  LDSM.16.M88.4 R64, [R249+0x5000] ;  /* 0x00500000f940783b */ /* 0x000f6e0000000200 */
[C---:B---3--:R-:W-:Y:S08]  /*2610*/  HMMA.16816.F32 R12, R224.reuse, R48, R12 ;  /* 0x00000030e00c723c */ /* 0x048ff0000000180c */
[C---:B------:R-:W-:Y:S01]  /*2620*/  HMMA.16816.F32 R8, R224.reuse, R50, R8 ;  /* 0x00000032e008723c */ /* 0x040fe20000001808 */
[----:B------:R-:W-:Y:S07]  /*2630*/  LDSM.16.M88.4 R48, [R134+0x16100] ;  /* 0x016100008630783b */ /* 0x000fee0000000200 */
[C---:B-1----:R-:W-:Y:S08]  /*2640*/  HMMA.16816.F32 R40, R224.reuse, R16, R40 ;  /* 0x00000010e028723c */ /* 0x042ff00000001828 */
[C---:B------:R-:W-:Y:S08]  /*2650*/  HMMA.16816.F32 R20, R224.reuse, R56, R20 ;  /* 0x00000038e014723c */ /* 0x040ff00000001814 */
[C---:B------:R-:W-:Y:S08]  /*2660*/  HMMA.16816.F32 R32, R224.reuse, R18, R32 ;  /* 0x00000012e020723c */ /* 0x040ff00000001820 */
[C---:B------:R-:W-:Y:S01]  /*2670*/  HMMA.16816.F32 R24, R224.reuse, R58, R24 ;  /* 0x0000003ae018723c */ /* 0x040fe20000001818 */
[----:B------:R-:W1:Y:S07]  /*2680*/  LDSM.16.M88.4 R56, [R134+0x16900] ;  /* 0x016900008638783b */ /* 0x000e6e0000000200 */
[C---:B--2---:R-:W-:Y:S08]  /*2690*/  HMMA.16816.F32 R28, R224.reuse, R68, R28 ;  /* 0x00000044e01c723c */ /* 0x044ff0000000181c */
[----:B------:R-:W-:Y:S01]  /*26a0*/  HMMA.16816.F32 R36, R224, R70, R36 ;  /* 0x00000046e024723c */ /* 0x000fe20000001824 */
[----:B------:R-:W-:Y:S07]  /*26b0*/  LDSM.16.M88.4 R68, [R89+0x7000] ;  /* 0x007000005944783b */ /* 0x000fee0000000200 */
[C---:B------:R-:W-:Y:S08]  /*26c0*/  HMMA.16816.F32 R16, R228.reuse, R52, R12 ;  /* 0x00000034e410723c */ /* 0x040ff0000000180c */
[C---:B------:R-:W-:Y:S01]  /*26d0*/  HMMA.16816.F32 R12, R228.reuse, R54, R8 ;  /* 0x00000036e40c723c */ /* 0x040fe20000001808 */
[----:B------:R-:W2:Y:S07]  /*26e0*/  LDSM.16.M88.4 R52, [R89+0x6800] ;  /* 0x006800005934783b */ /* 0x000eae0000000200 */
[C---:B----4-:R-:W-:Y:S08]  /*26f0*/  HMMA.16816.F32 R40, R228.reuse, R44, R40 ;  /* 0x0000002ce428723c */ /* 0x050ff00000001828 */
[C---:B-----5:R-:W-:Y:S08]  /*2700*/  HMMA.16816.F32 R8, R228.reuse, R64, R20 ;  /* 0x00000040e408723c */ /* 0x060ff00000001814 */
[C---:B------:R-:W-:Y:S01]  /*2710*/  HMMA.16816.F32 R32, R228.reuse, R46, R32 ;  /* 0x0000002ee420723c */ /* 0x040fe20000001820 */
[----:B------:R-:W3:Y:S07]  /*2720*/  LDSM.16.M88.4 R44, [R89+0x6000] ;  /* 0x00600000592c783b */ /* 0x000eee0000000200 */
[C---:B------:R-:W-:Y:S01]  /*2730*/  HMMA.16816.F32 R24, R228.reuse, R66, R24 ;  /* 0x00000042e418723c */ /* 0x040fe20000001818 */
[----:B------:R-:W4:Y:S07]  /*2740*/  LDSM.16.M88.4 R64, [R252+0x16900] ;  /* 0x01690000fc40783b */ /* 0x000f2e0000000200 */
[C---:B------:R-:W-:Y:S08]  /*2750*/  HMMA.16816.F32 R28, R228.reuse, R76, R28 ;  /* 0x0000004ce41c723c */ /* 0x040ff0000000181c */
[----:B------:R-:W-:Y:S01]  /*2760*/  HMMA.16816.F32 R36, R228, R78, R36 ;  /* 0x0000004ee424723c */ /* 0x000fe20000001824 */
[----:B------:R-:W-:Y:S07]  /*2770*/  LDSM.16.M88.4 R76, [R252+0x17900] ;  /* 0x01790000fc4c783b */ /* 0x000fee0000000200 */
[C---:B-1----:R-:W-:Y:S08]  /*2780*/  HMMA.16816.F32 R20, R232.reuse, R56, R16 ;  /* 0x00000038e814723c */ /* 0x042ff00000001810 */
[C---:B------:R-:W-:Y:S01]  /*2790*/  HMMA.16816.F32 R16, R232.reuse, R58, R12 ;  /* 0x0000003ae810723c */ /* 0x040fe2000000180c */
[----:B------:R-:W-:Y:S07]  /*27a0*/  LDSM.16.M88.4 R56, [R249+0x6000] ;  /* 0x00600000f938783b */ /* 0x000fee0000000200 */
[C---:B------:R-:W-:Y:S08]  /*27b0*/  HMMA.16816.F32 R40, R232.reuse, R48, R40 ;  /* 0x00000030e828723c */ /* 0x040ff00000001828 */
[C---:B------:R-:W-:Y:S08]  /*27c0*/  HMMA.16816.F32 R12, R232.reuse, R60, R8 ;  /* 0x0000003ce80c723c */ /* 0x040ff00000001808 */
[C---:B------:R-:W-:Y:S01]  /*27d0*/  HMMA.16816.F32 R32, R232.reuse, R50, R32 ;  /* 0x00000032e820723c */ /* 0x040fe20000001820 */
[----:B------:R-:W-:Y:S07]  /*27e0*/  LDSM.16.M88.4 R48, [R249+0x7000] ;  /* 0x00700000f930783b */ /* 0x000fee0000000200 */
[C---:B------:R-:W-:Y:S01]  /*27f0*/  HMMA.16816.F32 R8, R232.reuse, R62, R24 ;  /* 0x0000003ee808723c */ /* 0x040fe20000001818 */
[----:B------:R-:W1:Y:S07]  /*2800*/  LDSM.16.M88.4 R60, [R252+0x16100] ;  /* 0x01610000fc3c783b */ /* 0x000e6e0000000200 */
[C---:B------:R-:W-:Y:S08]  /*2810*/  HMMA.16816.F32 R28, R232.reuse, R72, R28 ;  /* 0x00000048e81c723c */ /* 0x040ff0000000181c */
[----:B------:R-:W-:Y:S01]  /*2820*/  HMMA.16816.F32 R36, R232, R74, R36 ;  /* 0x0000004ae824723c */ /* 0x000fe20000001824 */
[----:B------:R-:W5:Y:S07]  /*2830*/  LDSM.16.M88.4 R72, [R252+0x17100] ;  /* 0x01710000fc48783b */ /* 0x000f6e0000000200 */
[C---:B--2---:R-:W-:Y:S08]  /*2840*/  HMMA.16816.F32 R24, R236.reuse, R52, R20 ;  /* 0x00000034ec18723c */ /* 0x044ff00000001814 */
[C---:B------:R-:W-:Y:S01]  /*2850*/  HMMA.16816.F32 R20, R236.reuse, R54, R16 ;  /* 0x00000036ec14723c */ /* 0x040fe20000001810 */
[----:B------:R-:W2:Y:S07]  /*2860*/  LDSM.16.M88.4 R52, [R249+0x6800] ;  /* 0x00680000f934783b */ /* 0x000eae0000000200 */
[C---:B---3--:R-:W-:Y:S08]  /*2870*/  HMMA.16816.F32 R40, R236.reuse, R44, R40 ;  /* 0x0000002cec28723c */ /* 0x048ff00000001828 */
[C---:B------:R-:W-:Y:S08]  /*2880*/  HMMA.16816.F32 R16, R236.reuse, R68, R12 ;  /* 0x00000044ec10723c */ /* 0x040ff0000000180c */
[----:B------:R-:W-:Y:S01]  /*2890*/  HMMA.16816.F32 R32, R236, R46, R32 ;  /* 0x0000002eec20723c */ /* 0x000fe20000001820 */
[----:B------:R-:W3:Y:S01]  /*28a0*/  LDSM.16.M88.4 R44, [R249+0x7800] ;  /* 0x00780000f92c783b */ /* 0x000ee20000000200 */
[----:B------:R-:W-:-:S06]  /*28b0*/  DEPBAR.LE SB0, 0x0 ;  /* 0x000080000000791a */ /* 0x000fcc0000000000 */
[C---:B------:R-:W-:Y:S08]  /*28c0*/  HMMA.16816.F32 R12, R236.reuse, R70, R8 ;  /* 0x00000046ec0c723c */ /* 0x040ff00000001808 */
[C---:B------:R-:W-:Y:S08]  /*28d0*/  HMMA.16816.F32 R8, R236.reuse, R80, R28 ;  /* 0x00000050ec08723c */ /* 0x040ff0000000181c */
[----:B------:R-:W-:Y:S08]  /*28e0*/  HMMA.16816.F32 R36, R236, R82, R36 ;  /* 0x00000052ec24723c */ /* 0x000ff00000001824 */
[C---:B----4-:R-:W-:Y:S08]  /*28f0*/  HMMA.16816.F32 R28, R240.reuse, R64, R24 ;  /* 0x00000040f01c723c */ /* 0x050ff00000001818 */
[C---:B------:R-:W-:Y:S08]  /*2900*/  HMMA.16816.F32 R24, R240.reuse, R66, R20 ;  /* 0x00000042f018723c */ /* 0x040ff00000001814 */
[C---:B-1----:R-:W-:Y:S08]  /*2910*/  HMMA.16816.F32 R40, R240.reuse, R60, R40 ;  /* 0x0000003cf028723c */ /* 0x042ff00000001828 */
[C---:B-----5:R-:W-:Y:S08]  /*2920*/  HMMA.16816.F32 R20, R240.reuse, R72, R16 ;  /* 0x00000048f014723c */ /* 0x060ff00000001810 */
[C---:B------:R-:W-:Y:S08]  /*2930*/  HMMA.16816.F32 R32, R240.reuse, R62, R32 ;  /* 0x0000003ef020723c */ /* 0x040ff00000001820 */
[C---:B------:R-:W-:Y:S08]  /*2940*/  HMMA.16816.F32 R16, R240.reuse, R74, R12 ;  /* 0x0000004af010723c */ /* 0x040ff0000000180c */
[C---:B------:R-:W-:Y:S08]  /*2950*/  HMMA.16816.F32 R12, R240.reuse, R76, R8 ;  /* 0x0000004cf00c723c */ /* 0x040ff00000001808 */
[----:B------:R-:W-:Y:S08]  /*2960*/  HMMA.16816.F32 R8, R240, R78, R36 ;  /* 0x0000004ef008723c */ /* 0x000ff00000001824 */
[C---:B------:R-:W-:Y:S08]  /*2970*/  HMMA.16816.F32 R40, R244.reuse, R56, R40 ;  /* 0x00000038f428723c */ /* 0x040ff00000001828 */
[C---:B------:R-:W-:Y:S08]  /*2980*/  HMMA.16816.F32 R56, R244.reuse, R58, R32 ;  /* 0x0000003af438723c */ /* 0x040ff00000001820 */
[C---:B--2---:R-:W-:Y:S08]  /*2990*/  HMMA.16816.F32 R36, R244.reuse, R52, R28 ;  /* 0x00000034f424723c */ /* 0x044ff0000000181c */
[C---:B------:R-:W-:Y:S08]  /*29a0*/  HMMA.16816.F32 R32, R244.reuse, R48, R20 ;  /* 0x00000030f420723c */ /* 0x040ff00000001814 */
[C---:B---3--:R-:W-:Y:S08]  /*29b0*/  HMMA.16816.F32 R28, R244.reuse, R44, R12 ;  /* 0x0000002cf41c723c */ /* 0x048ff0000000180c */
[C---:B------:R-:W-:Y:S08]  /*29c0*/  HMMA.16816.F32 R52, R244.reuse, R54, R24 ;  /* 0x00000036f434723c */ /* 0x040ff00000001818 */
[C---:B------:R-:W-:Y:S08]  /*29d0*/  HMMA.16816.F32 R48, R244.reuse, R50, R16 ;  /* 0x00000032f430723c */ /* 0x040ff00000001810 */
[----:B------:R-:W-:Y:S01]  /*29e0*/  HMMA.16816.F32 R44, R244, R46, R8 ;  /* 0x0000002ef42c723c */ /* 0x000fe20000001808 */
[----:B------:R-:W-:Y:S06]  /*29f0*/  BAR.SYNC.DEFER_BLOCKING 0x0 ;  /* 0x0000000000007b1d */ /* 0x000fec0000010000 */
[----:B------:R-:W-:Y:S05]  /*2a00*/  @P0 BRA `(.L_x_1) ;  /* 0x0000057000000947 */ /* 0x000fea0003800000 */
[----:B------:R-:W-:Y:S01]  /*2a10*/  ULEA UR4, UR8, UR11, 0x6 ;  /* 0x0000000b08047291 */ /* 0x000fe2000f8e303f */
[----:B------:R-:W-:Y:S01]  /*2a20*/  ISETP.NE.AND P1, PT, R88, 0x1, PT ;  /* 0x000000015800780c */ /* 0x000fe20003f25270 */
[----:B------:R-:W-:-:S04]  /*2a30*/  IMAD.MOV.U32 R9, RZ, RZ, RZ ;  /* 0x000000ffff097224 */ /* 0x000fc800078e00ff */
[----:B------:R-:W-:-:S05]  /*2a40*/  IMAD.U32 R2, RZ, RZ, UR4 ;  /* 0x00000004ff027e24 */ /* 0x000fca000f8e00ff */
[----:B------:R-:W-:-:S05]  /*2a50*/  IADD3 R5, R2, -0x80, R87 ;  /* 0xffffff8002057810 */ /* 0x000fca0007ffe057 */
[----:B------:R-:W-:-:S04]  /*2a60*/  @P1 IMAD.HI.U32 R6, R5, c[0x0][0x2bc], RZ ;  /* 0x0000af0005061a27 */ /* 0x000fc800078e00ff */
[----:B------:R-:W-:Y:S01]  /*2a70*/  IMAD.MOV.U32 R2, RZ, RZ, R5 ;  /* 0x000000ffff027224 */ /* 0x000fe200078e0005 */
[----:B------:R-:W-:-:S04]  /*2a80*/  @P1 SHF.R.U32.HI R2, RZ, c[0x0][0x2c0], R6 ;  /* 0x0000b000ff021a19 */ /* 0x000fc80000011606 */
[----:B------:R-:W-:-:S04]  /*2a90*/  @!P2 IADD3 R7, P0, R2, UR12, RZ ;  /* 0x0000000c0207ac10 */ /* 0x000fc8000ff1e0ff */
[----:B------:R-:W-:Y:S02]  /*2aa0*/  @!P2 LEA.HI.X.SX32 R8, R2, UR6, 0x1, P0 ;  /* 0x000000060208ac11 */ /* 0x000fe400080f0eff */
[----:B------:R-:W-:-:S04]  /*2ab0*/  @!P2 LEA R6, P0, R7, c[0x0][0x2a0], 0x2 ;  /* 0x0000a8000706aa11 */ /* 0x000fc800078010ff */
[----:B------:R-:W-:-:S05]  /*2ac0*/  @!P2 LEA.HI.X R7, R7, c[0x0][0x2a4], R8, 0x2, P0 ;  /* 0x0000a9000707aa11 */ /* 0x000fca00000f1408 */
[----:B------:R1:W2:Y:S01]  /*2ad0*/  @!P2 LDG.E R9, [R6.64] ;  /* 0x0000000e0609a981 */ /* 0x0002a2000c1e1900 */
[----:B------:R-:W-:Y:S01]  /*2ae0*/  IMAD.MOV R2, RZ, RZ, -R2 ;  /* 0x000000ffff027224 */ /* 0x000fe200078e0a02 */
[----:B------:R-:W-:Y:S01]  /*2af0*/  SEL R24, RZ, 0x10, P5 ;  /* 0x00000010ff187807 */ /* 0x000fe20002800000 */
[----:B------:R-:W-:Y:S01]  /*2b00*/  IMAD.WIDE R26, R86, 0x2, RZ ;  /* 0x00000002561a7825 */ /* 0x000fe200078e02ff */
[----:B------:R-:W-:Y:S02]  /*2b10*/  SEL R23, RZ, 0x10, P4 ;  /* 0x00000010ff177807 */ /* 0x000fe40002000000 */
[----:B------:R-:W-:Y:S01]  /*2b20*/  SEL R22, RZ, 0x10, P3 ;  /* 0x00000010ff167807 */ /* 0x000fe20001800000 */
[----:B------:R-:W-:Y:S01]  /*2b30*/  IMAD R10, R2, c[0x0][0x2b8], R5 ;  /* 0x0000ae00020a7a24 */ /* 0x000fe200078e0205 */
[----:B------:R-:W-:-:S04]  /*2b40*/  IADD3 R14, -R85, 0x10, RZ ;  /* 0x00000010550e7810 */ /* 0x000fc80007ffe1ff */
[----:B------:R-:W-:Y:S01]  /*2b50*/  SHF.R.S32.HI R2, RZ, 0x1f, R10 ;  /* 0x0000001fff027819 */ /* 0x000fe2000001140a */
[----:B------:R-:W-:Y:S01]  /*2b60*/  STL [R1+0x50], R10 ;  /* 0x0000500a01007387 */ /* 0x000fe20000100800 */
[----:B------:R-:W-:-:S03]  /*2b70*/  LOP3.LUT R14, R14, 0xf, RZ, 0xc0, !PT ;  /* 0x0000000f0e0e7812 */ /* 0x000fc600078ec0ff */
[----:B------:R-:W-:-:S04]  /*2b80*/  IMAD R2, R2, c[0x0][0x1e0], RZ ;  /* 0x0000780002027a24 */ /* 0x000fc800078e02ff */
[C---:B------:R-:W-:Y:S02]  /*2b90*/  IMAD R2, R10.reuse, c[0x0][0x1e4], R2 ;  /* 0x000079000a027a24 */ /* 0x040fe400078e0202 */
[----:B-1----:R-:W-:-:S04]  /*2ba0*/  IMAD.WIDE.U32 R6, R10, c[0x0][0x1e0], RZ ;  /* 0x000078000a067a25 */ /* 0x002fc800078e00ff */
[----:B------:R-:W-:Y:S01]  /*2bb0*/  IMAD.IADD R7, R7, 0x1, R2 ;  /* 0x0000000107077824 */ /* 0x000fe200078e0202 */
[----:B--2---:R-:W-:-:S03]  /*2bc0*/  SHF.R.S32.HI R2, RZ, 0x1f, R9 ;  /* 0x0000001fff027819 */ /* 0x004fc60000011409 */
[----:B------:R-:W-:Y:S01]  /*2bd0*/  IMAD.WIDE.U32 R6, R9, c[0x0][0x1f0], R6 ;  /* 0x00007c0009067a25 */ /* 0x000fe200078e0006 */
[----:B------:R-:W-:Y:S03]  /*2be0*/  STL [R1+0x44], R9 ;  /* 0x0000440901007387 */ /* 0x000fe60000100800 */
[----:B------:R-:W-:-:S04]  /*2bf0*/  IMAD R2, R2, c[0x0][0x1f0], RZ ;  /* 0x00007c0002027a24 */ /* 0x000fc800078e02ff */
[----:B------:R-:W-:Y:S01]  /*2c00*/  IMAD R5, R9, c[0x0][0x1f4], R2 ;  /* 0x00007d0009057a24 */ /* 0x000fe200078e0202 */
[----:B------:R-:W-:-:S04]  /*2c10*/  IADD3 R2, P0, R6, UR18, RZ ;  /* 0x0000001206027c10 */ /* 0x000fc8000ff1e0ff */
[----:B------:R-:W-:Y:S02]  /*2c20*/  IADD3.X R6, R7, UR16, R5, P0, !PT ;  /* 0x0000001007067c10 */ /* 0x000fe400087fe405 */
[C---:B------:R-:W-:Y:S02]  /*2c30*/  LEA R13, P0, R2.reuse, c[0x0][0x1c8], 0x1 ;  /* 0x00007200020d7a11 */ /* 0x040fe400078008ff */
[----:B------:R-:W-:Y:S02]  /*2c40*/  IADD3 R7, -R23, 0x10, RZ ;  /* 0x0000001017077810 */ /* 0x000fe40007ffe1ff */
[----:B------:R-:W-:Y:S02]  /*2c50*/  LEA.HI.X R12, R2, c[0x0][0x1cc], R6, 0x1, P0 ;  /* 0x00007300020c7a11 */ /* 0x000fe400000f0c06 */
[----:B------:R-:W1:Y:S01]  /*2c60*/  SHFL.IDX PT, R2, R13, 0x1, 0x181f ;  /* 0x00381f000d027f89 */ /* 0x000e6200000e0000 */
[----:B------:R-:W-:-:S03]  /*2c70*/  IADD3 R6, -R24, 0x10, RZ ;  /* 0x0000001018067810 */ /* 0x000fc60007ffe1ff */
[----:B------:R-:W2:Y:S01]  /*2c80*/  SHFL.IDX PT, R5, R12, 0x1, 0x181f ;  /* 0x00381f000c057f89 */ /* 0x000ea200000e0000 */
[----:B------:R-:W-:-:S04]  /*2c90*/  LOP3.LUT R6, R6, 0xf, RZ, 0xc0, !PT ;  /* 0x0000000f06067812 */ /* 0x000fc800078ec0ff */
[----:B-1----:R-:W-:Y:S02]  /*2ca0*/  IADD3 R20, P1, P0, R6, R2, R26 ;  /* 0x0000000206147210 */ /* 0x002fe4000783e01a */
[----:B------:R-:W-:Y:S02]  /*2cb0*/  SHF.R.S32.HI R6, RZ, 0x1f, R177 ;  /* 0x0000001fff067819 */ /* 0x000fe400000114b1 */
[----:B--2---:R-:W-:Y:S02]  /*2cc0*/  IADD3.X R21, RZ, R5, R27, P1, P0 ;  /* 0x00000005ff157210 */ /* 0x004fe40000fe041b */
[----:B------:R-:W-:-:S04]  /*2cd0*/  LEA.HI R6, R6, R177, RZ, 0x3 ;  /* 0x000000b106067211 */ /* 0x000fc800078f18ff */
[----:B------:R-:W-:-:S05]  /*2ce0*/  LOP3.LUT R6, R6, 0xfffffff8, RZ, 0xc0, !PT ;  /* 0xfffffff806067812 */ /* 0x000fca00078ec0ff */
[----:B------:R-:W-:Y:S01]  /*2cf0*/  IMAD.WIDE R10, R6, 0x2, RZ ;  /* 0x00000002060a7825 */ /* 0x000fe200078e02ff */
[----:B------:R-:W-:Y:S02]  /*2d00*/  LOP3.LUT R6, R7, 0xf, RZ, 0xc0, !PT ;  /* 0x0000000f07067812 */ /* 0x000fe400078ec0ff */
[----:B------:R-:W-:Y:S02]  /*2d10*/  IADD3 R7, -R22, 0x10, RZ ;  /* 0x0000001016077810 */ /* 0x000fe40007ffe1ff */
[----:B------:R-:W-:Y:S02]  /*2d20*/  IADD3 R18, P1, P0, R6, R2, R10 ;  /* 0x0000000206127210 */ /* 0x000fe4000783e00a */
[----:B------:R-:W-:Y:S02]  /*2d30*/  SHF.R.S32.HI R6, RZ, 0x1f, R133 ;  /* 0x0000001fff067819 */ /* 0x000fe40000011485 */
[----:B------:R-:W-:Y:S02]  /*2d40*/  IADD3.X R19, RZ, R5, R11, P1, P0 ;  /* 0x00000005ff137210 */ /* 0x000fe40000fe040b */
[----:B------:R-:W-:-:S04]  /*2d50*/  LEA.HI R6, R6, R133, RZ, 0x3 ;  /* 0x0000008506067211 */ /* 0x000fc800078f18ff */
[----:B------:R-:W-:-:S05]  /*2d60*/  LOP3.LUT R6, R6, 0xfffffff8, RZ, 0xc0, !PT ;  /* 0xfffffff806067812 */ /* 0x000fca00078ec0ff */
[----:B------:R-:W-:Y:S01]  /*2d70*/  IMAD.WIDE R8, R6, 0x2, RZ ;  /* 0x0000000206087825 */ /* 0x000fe200078e02ff */
[----:B------:R-:W-:-:S04]  /*2d80*/  LOP3.LUT R6, R7, 0xf, RZ, 0xc0, !PT ;  /* 0x0000000f07067812 */ /* 0x000fc800078ec0ff */
[----:B------:R-:W-:Y:S02]  /*2d90*/  IADD3 R16, P1, P0, R6, R2, R8 ;  /* 0x0000000206107210 */ /* 0x000fe4000783e008 */
[----:B------:R-:W-:Y:S02]  /*2da0*/  SHF.R.S32.HI R6, RZ, 0x1f, R178 ;  /* 0x0000001fff067819 */ /* 0x000fe400000114b2 */
[----:B------:R-:W-:Y:S02]  /*2db0*/  IADD3.X R17, RZ, R5, R9, P1, P0 ;  /* 0x00000005ff117210 */ /* 0x000fe40000fe0409 */
[----:B------:R-:W-:-:S04]  /*2dc0*/  LEA.HI R6, R6, R178, RZ, 0x3 ;  /* 0x000000b206067211 */ /* 0x000fc800078f18ff */
[----:B------:R-:W-:-:S05]  /*2dd0*/  LOP3.LUT R6, R6, 0xfffffff8, RZ, 0xc0, !PT ;  /* 0xfffffff806067812 */ /* 0x000fca00078ec0ff */
[----:B------:R-:W-:-:S05]  /*2de0*/  IMAD.WIDE R6, R6, 0x2, RZ ;  /* 0x0000000206067825 */ /* 0x000fca00078e02ff */
[----:B------:R-:W-:Y:S02]  /*2df0*/  IADD3 R14, P1, P0, R14, R2, R6 ;  /* 0x000000020e0e7210 */ /* 0x000fe4000783e006 */
[----:B------:R-:W1:Y:S02]  /*2e00*/  SHFL.IDX PT, R2, R13, RZ, 0x181f ;  /* 0x00181fff0d027589 */ /* 0x000e6400000e0000 */
[----:B------:R-:W-:Y:S02]  /*2e10*/  IADD3.X R15, RZ, R5, R7, P1, P0 ;  /* 0x00000005ff0f7210 */ /* 0x000fe40000fe0407 */
[----:B------:R1:W2:Y:S02]  /*2e20*/  SHFL.IDX PT, R5, R12, RZ, 0x181f ;  /* 0x00181fff0c057589 */ /* 0x0002a400000e0000 */
[----:B-1----:R-:W-:-:S05]  /*2e30*/  IADD3 R12, P0, R26, R2, RZ ;  /* 0x000000021a0c7210 */ /* 0x002fca0007f1e0ff */
[----:B--2---:R-:W-:Y:S01]  /*2e40*/  IMAD.X R13, R27, 0x1, R5, P0 ;  /* 0x000000011b0d7824 */ /* 0x004fe200000e0605 */
[----:B------:R-:W-:-:S05]  /*2e50*/  IADD3 R10, P0, R10, R2, RZ ;  /* 0x000000020a0a7210 */ /* 0x000fca0007f1e0ff */
[----:B------:R-:W-:Y:S01]  /*2e60*/  IMAD.X R11, R11, 0x1, R5, P0 ;  /* 0x000000010b0b7824 */ /* 0x000fe200000e0605 */
[----:B------:R-:W-:-:S05]  /*2e70*/  IADD3 R8, P0, R8, R2, RZ ;  /* 0x0000000208087210 */ /* 0x000fca0007f1e0ff */
[----:B------:R-:W-:Y:S01]  /*2e80*/  IMAD.X R9, R9, 0x1, R5, P0 ;  /* 0x0000000109097824 */ /* 0x000fe200000e0605 */
[----:B------:R-:W-:Y:S01]  /*2e90*/  IADD3 R6, P0, R6, R2, RZ ;  /* 0x0000000206067210 */ /* 0x000fe20007f1e0ff */
[----:B------:R-:W-:-:S04]  /*2ea0*/  IMAD.SHL.U32 R2, R179, 0x2, RZ ;  /* 0x00000002b3027824 */ /* 0x000fc800078e00ff */
[----:B------:R-:W-:Y:S01]  /*2eb0*/  IMAD.X R7, R7, 0x1, R5, P0 ;  /* 0x0000000107077824 */ /* 0x000fe200000e0605 */
[----:B------:R-:W-:Y:S01]  /*2ec0*/  ISETP.NE.U32.AND P0, PT, R24, RZ, PT ;  /* 0x000000ff1800720c */ /* 0x000fe20003f05070 */
[----:B------:R1:W-:Y:S04]  /*2ed0*/  LDGSTS.E.BYPASS.LTC128B.128 [R2+0x10100], [R12.64], !P5 ;  /* 0x101000000c027fae */ /* 0x0003e8000e901d4e */
[----:B------:R1:W-:Y:S04]  /*2ee0*/  LDGSTS.E.BYPASS.LTC128B.128 [R2+0x12100], [R10.64], !P4 ;  /* 0x121000000a027fae */ /* 0x0003e8000e101d4e */
[----:B------:R1:W-:Y:S04]  /*2ef0*/  LDGSTS.E.BYPASS.LTC128B.128 [R2+0x14100], [R8.64], !P3 ;  /* 0x1410000008027fae */ /* 0x0003e8000d901d4e */
[----:B------:R1:W-:Y:S04]  /*2f00*/  LDGSTS.E.BYPASS.LTC128B.128 [R2+0x16100], [R6.64], !P6 ;  /* 0x1610000006027fae */ /* 0x0003e8000f101d4e */
[----:B------:R1:W-:Y:S01]  /*2f10*/  LDGSTS.E.BYPASS.LTC128B.128.ZFILL [R2+0x11100], [R20.64], P0 ;  /* 0x1110000014027fae */ /* 0x0003e20008141d4e */
[----:B------:R-:W-:-:S13]  /*2f20*/  ISETP.NE.U32.AND P0, PT, R23, RZ, PT ;  /* 0x000000ff1700720c */ /* 0x000fda0003f05070 */
[----:B------:R1:W-:Y:S01]  /*2f30*/  LDGSTS.E.BYPASS.LTC128B.128.ZFILL [R2+0x13100], [R18.64], P0 ;  /* 0x1310000012027fae */ /* 0x0003e20008141d4e */
[----:B------:R-:W-:-:S13]  /*2f40*/  ISETP.NE.U32.AND P0, PT, R22, RZ, PT ;  /* 0x000000ff1600720c */ /* 0x000fda0003f05070 */
[----:B------:R1:W-:Y:S01]  /*2f50*/  LDGSTS.E.BYPASS.LTC128B.128.ZFILL [R2+0x15100], [R16.64], P0 ;  /* 0x1510000010027fae */ /* 0x0003e20008141d4e */
[----:B------:R-:W-:-:S13]  /*2f60*/  ISETP.NE.U32.AND P0, PT, R85, RZ, PT ;  /* 0x000000ff5500720c */ /* 0x000fda0003f05070 */
[----:B------:R1:W-:Y:S02]  /*2f70*/  LDGSTS.E.BYPASS.LTC128B.128.ZFILL [R2+0x17100], [R14.64], P0 ;  /* 0x171000000e027fae */ /* 0x0003e40008141d4e */
.L_x_1:
[----:B-1----:R-:W-:Y:S01]  /*2f80*/  SHF.R.S32.HI R2, RZ, 0x1f, R84 ;  /* 0x0000001fff027819 */ /* 0x002fe20000011454 */
[----:B------:R-:W0:Y:S01]  /*2f90*/  LDGDEPBAR ;  /* 0x00000000000079af */ /* 0x000e220000000000 */
[----:B------:R-:W-:Y:S02]  /*2fa0*/  SHF.L.U32 R135, R3, 0x1, RZ ;  /* 0x0000000103877819 */ /* 0x000fe400000006ff */
[----:B------:R-:W-:-:S03]  /*2fb0*/  LEA.HI R5, R2, R84, RZ, 0x2 ;  /* 0x0000005402057211 */ /* 0x000fc600078f10ff */
[--C-:B------:R-:W-:Y:S01]  /*2fc0*/  IMAD R248, R4, 0x2, R135.reuse ;  /* 0x0000000204f87824 */ /* 0x100fe200078e0287 */
[----:B------:R-:W-:Y:S01]  /*2fd0*/  LOP3.LUT R2, R5, 0x7ffffffc, RZ, 0xc0, !PT ;  /* 0x7ffffffc05027812 */ /* 0x000fe200078ec0ff */
[----:B------:R1:W-:Y:S01]  /*2fe0*/  STL [R1+0xa8], R5 ;  /* 0x0000a80501007387 */ /* 0x0003e20000100800 */
[C---:B------:R-:W-:Y:S02]  /*2ff0*/  IMAD R251, R0.reuse, 0x2, R135 ;  /* 0x0000000200fb7824 */ /* 0x040fe400078e0287 */
[----:B------:R-:W-:Y:S01]  /*3000*/  LEA R250, R0, R248, 0x1 ;  /* 0x000000f800fa7211 */ /* 0x000fe200078e08ff */
[----:B------:R-:W-:Y:S01]  /*3010*/  IMAD.IADD R2, R84, 0x1, -R2 ;  /* 0x0000000154027824 */ /* 0x000fe200078e0a02 */
[----:B------:R-:W-:Y:S04]  /*3020*/  LDSM.16.MT88.4 R76, [R135+0x2100] ;  /* 0x00210000874c783b */ /* 0x000fe80000004200 */
[----:B------:R-:W-:Y:S04]  /*3030*/  LDSM.16.MT88.4 R24, [R251+0x100] ;  /* 0x00010000fb18783b */ /* 0x000fe80000004200 */
[----:B------:R-:W-:Y:S04]  /*3040*/  LDSM.16.MT88.4 R60, [R248+0x900] ;  /* 0x00090000f83c783b */ /* 0x000fe80000004200 */
[----:B------:R-:W-:Y:S01]  /*3050*/  LDSM.16.MT88.4 R72, [R248+0x2100] ;  /* 0x00210000f848783b */ /* 0x000fe20000004200 */
[----:B-1----:R-:W-:-:S04]  /*3060*/  IMAD.U32 R5, RZ, RZ, UR17 ;  /* 0x00000011ff057e24 */ /* 0x002fc8000f8e00ff */
[----:B------:R-:W-:-:S05]  /*3070*/  IMAD R2, R2, -0x2, R5 ;  /* 0xfffffffe02027824 */ /* 0x000fca00078e0205 */
[----:B------:R-:W-:-:S04]  /*3080*/  ISETP.GT.AND P0, PT, R2, RZ, PT ;  /* 0x000000ff0200720c */ /* 0x000fc80003f04270 */
[----:B------:R-:W-:Y:S02]  /*3090*/  FSEL R15, R42, -INF , P0 ;  /* 0xff8000002a0f7808 */ /* 0x000fe40000000000 */
[----:B------:R-:W-:Y:S02]  /*30a0*/  FSEL R9, R40, -INF , P0 ;  /* 0xff80000028097808 */ /* 0x000fe40000000000 */
[----:B------:R-:W-:-:S04]  /*30b0*/  ISETP.GT.AND P0, PT, R2, 0x1, PT ;  /* 0x000000010200780c */ /* 0x000fc80003f04270 */
[----:B------:R-:W-:Y:S02]  /*30c0*/  FSEL R20, R43, -INF , P0 ;  /* 0xff8000002b147808 */ /* 0x000fe40000000000 */
[----:B------:R-:W-:Y:S02]  /*30d0*/  FSEL R8, R41, -INF , P0 ;  /* 0xff80000029087808 */ /* 0x000fe40000000000 */
[----:B------:R-:W-:Y:S02]  /*30e0*/  ISETP.GT.AND P0, PT, R2, 0x8, PT ;  /* 0x000000080200780c */ /* 0x000fe40003f04270 */
[----:B------:R-:W-:Y:S02]  /*30f0*/  FMNMX.FTZ R12, R9, R8, !PT ;  /* 0x00000008090c7209 */ /* 0x000fe40007810000 */
[----:B------:R-:W-:Y:S02]  /*3100*/  FSEL R19, R58, -INF , P0 ;  /* 0xff8000003a137808 */ /* 0x000fe40000000000 */
[----:B------:R-:W-:-:S02]  /*3110*/  FSEL R7, R56, -INF , P0 ;  /* 0xff80000038077808 */ /* 0x000fc40000000000 */
[C---:B------:R-:W-:Y:S02]  /*3120*/  ISETP.GT.AND P0, PT, R2.reuse, 0x9, PT ;  /* 0x000000090200780c */ /* 0x040fe40003f04270 */
[----:B------:R-:W-:Y:S02]  /*3130*/  FMNMX.FTZ R12, R7, R12, !PT ;  /* 0x0000000c070c7209 */ /* 0x000fe40007810000 */
[----:B------:R-:W-:Y:S02]  /*3140*/  FSEL R18, R59, -INF , P0 ;  /* 0xff8000003b127808 */ /* 0x000fe40000000000 */
[----:B------:R-:W-:Y:S02]  /*3150*/  FSEL R6, R57, -INF , P0 ;  /* 0xff80000039067808 */ /* 0x000fe40000000000 */
[----:B------:R-:W-:Y:S01]  /*3160*/  ISETP.GT.AND P0, PT, R2, 0x10, PT ;  /* 0x000000100200780c */ /* 0x000fe20003f04270 */
[----:B------:R-:W-:Y:S01]  /*3170*/  LDSM.16.MT88.4 R56, [R251+0x900] ;  /* 0x00090000fb38783b */ /* 0x000fe20000004200 */
[----:B------:R-:W-:-:S02]  /*3180*/  FMNMX.FTZ R12, R6, R12, !PT ;  /* 0x0000000c060c7209 */ /* 0x000fc40007810000 */
[----:B------:R-:W-:Y:S02]  /*3190*/  FSEL R17, R38, -INF , P0 ;  /* 0xff80000026117808 */ /* 0x000fe40000000000 */
[----:B------:R-:W-:Y:S02]  /*31a0*/  FSEL R5, R36, -INF , P0 ;  /* 0xff80000024057808 */ /* 0x000fe40000000000 */
[----:B------:R-:W-:Y:S02]  /*31b0*/  ISETP.GT.AND P0, PT, R2, 0x11, PT ;  /* 0x000000110200780c */ /* 0x000fe40003f04270 */
[----:B------:R-:W-:Y:S02]  /*31c0*/  FMNMX.FTZ R12, R5, R12, !PT ;  /* 0x0000000c050c7209 */ /* 0x000fe40007810000 */
[----:B------:R-:W-:Y:S02]  /*31d0*/  FSEL R16, R39, -INF , P0 ;  /* 0xff80000027107808 */ /* 0x000fe40000000000 */
[----:B------:R-:W-:-:S02]  /*31e0*/  FSEL R11, R37, -INF , P0 ;  /* 0xff800000250b7808 */ /* 0x000fc40000000000 */
[----:B------:R-:W-:Y:S02]  /*31f0*/  ISETP.GT.AND P0, PT, R2, 0x18, PT ;  /* 0x000000180200780c */ /* 0x000fe40003f04270 */
[----:B------:R-:W-:Y:S02]  /*3200*/  FMNMX.FTZ R12, R11, R12, !PT ;  /* 0x0000000c0b0c7209 */ /* 0x000fe40007810000 */
[----:B------:R-:W-:Y:S02]  /*3210*/  FSEL R21, R54, -INF , P0 ;  /* 0xff80000036157808 */ /* 0x000fe40000000000 */
[----:B------:R-:W-:Y:S02]  /*3220*/  FSEL R10, R52, -INF , P0 ;  /* 0xff800000340a7808 */ /* 0x000fe40000000000 */
[----:B------:R-:W-:Y:S02]  /*3230*/  ISETP.GT.AND P0, PT, R2, 0x19, PT ;  /* 0x000000190200780c */ /* 0x000fe40003f04270 */
[----:B------:R-:W-:-:S02]  /*3240*/  FMNMX.FTZ R12, R10, R12, !PT ;  /* 0x0000000c0a0c7209 */ /* 0x000fc40007810000 */
[----:B------:R-:W-:Y:S02]  /*3250*/  FSEL R23, R55, -INF , P0 ;  /* 0xff80000037177808 */ /* 0x000fe40000000000 */
[----:B------:R-:W-:Y:S02]  /*3260*/  FSEL R14, R53, -INF , P0 ;  /* 0xff800000350e7808 */ /* 0x000fe40000000000 */
[----:B------:R-:W-:Y:S01]  /*3270*/  ISETP.GT.AND P0, PT, R2, 0x20, PT ;  /* 0x000000200200780c */ /* 0x000fe20003f04270 */
[----:B------:R-:W-:Y:S01]  /*3280*/  LDSM.16.MT88.4 R52, [R135+0x900] ;  /* 0x000900008734783b */ /* 0x000fe20000004200 */
        /* <DEDUP_REMOVED lines=16> */
[----:B------:R-:W-:Y:S01]  /*3390*/  ISETP.GT.AND P0, PT, R2, 0x30, PT ;  /* 0x000000300200780c */ /* 0x000fe20003f04270 */
[----:B------:R-:W-:Y:S01]  /*33a0*/  LDSM.16.MT88.4 R48, [R250+0x900] ;  /* 0x00090000fa30783b */ /* 0x000fe20000004200 */
        /* <DEDUP_REMOVED lines=12> */
[----:B------:R-:W-:Y:S02]  /*3470*/  ISETP.GT.AND P0, PT, R2, 0x39, PT ;  /* 0x000000390200780c */ /* 0x000fe40003f04270 */
[----:B------:R-:W-:Y:S02]  /*3480*/  FMNMX.FTZ R2, R18, R13, !PT ;  /* 0x0000000d12027209 */ /* 0x000fe40007810000 */
[----:B------:R-:W-:Y:S02]  /*3490*/  FMNMX.FTZ R12, R97, R12, !PT ;  /* 0x0000000c610c7209 */ /* 0x000fe40007810000 */
[----:B------:R-:W-:Y:S02]  /*34a0*/  FMNMX.FTZ R2, R17, R2, !PT ;  /* 0x0000000211027209 */ /* 0x000fe40007810000 */
[----:B------:R-:W-:Y:S02]  /*34b0*/  FMNMX.FTZ R132, R96, R12, !PT ;  /* 0x0000000c60847209 */ /* 0x000fe40007810000 */
[----:B------:R-:W-:-:S02]  /*34c0*/  FMNMX.FTZ R2, R16, R2, !PT ;  /* 0x0000000210027209 */ /* 0x000fc40007810000 */
[----:B------:R-:W-:Y:S02]  /*34d0*/  FSEL R94, R45, -INF , P0 ;  /* 0xff8000002d5e7808 */ /* 0x000fe40000000000 */
[----:B------:R-:W-:Y:S02]  /*34e0*/  FMNMX.FTZ R2, R21, R2, !PT ;  /* 0x0000000215027209 */ /* 0x000fe40007810000 */
[----:B------:R-:W-:Y:S02]  /*34f0*/  FMNMX.FTZ R132, R95, R132, !PT ;  /* 0x000000845f847209 */ /* 0x000fe40007810000 */
[----:B------:R-:W-:Y:S02]  /*3500*/  FMNMX.FTZ R2, R23, R2, !PT ;  /* 0x0000000217027209 */ /* 0x000fe40007810000 */
[----:B------:R-:W-:Y:S02]  /*3510*/  FMNMX.FTZ R132, R94, R132, !PT ;  /* 0x000000845e847209 */ /* 0x000fe40007810000 */
[----:B------:R-:W-:-:S02]  /*3520*/  FMNMX.FTZ R2, R113, R2, !PT ;  /* 0x0000000271027209 */ /* 0x000fc40007810000 */
[----:B------:R-:W-:Y:S01]  /*3530*/  FSEL R102, R47, -INF , P0 ;  /* 0xff8000002f667808 */ /* 0x000fe20000000000 */
[----:B------:R-:W1:Y:S01]  /*3540*/  SHFL.BFLY PT, R12, R132, 0x2, 0x1f ;  /* 0x0c401f00840c7f89 */ /* 0x000e6200000e0000 */
[----:B------:R-:W-:-:S03]  /*3550*/  FMNMX.FTZ R2, R112, R2, !PT ;  /* 0x0000000270027209 */ /* 0x000fc60007810000 */
[----:B------:R-:W-:Y:S01]  /*3560*/  LDSM.16.MT88.4 R44, [R135+0x2900] ;  /* 0x00290000872c783b */ /* 0x000fe20000004200 */
[----:B------:R-:W-:-:S04]  /*3570*/  FMNMX.FTZ R2, R111, R2, !PT ;  /* 0x000000026f027209 */ /* 0x000fc80007810000 */
[----:B------:R-:W-:-:S04]  /*3580*/  FMNMX.FTZ R2, R110, R2, !PT ;  /* 0x000000026e027209 */ /* 0x000fc80007810000 */
[----:B------:R-:W-:-:S04]  /*3590*/  FMNMX.FTZ R2, R109, R2, !PT ;  /* 0x000000026d027209 */ /* 0x000fc80007810000 */
[----:B------:R-:W-:-:S04]  /*35a0*/  FMNMX.FTZ R2, R108, R2, !PT ;  /* 0x000000026c027209 */ /* 0x000fc80007810000 */
[----:B------:R-:W-:Y:S02]  /*35b0*/  FMNMX.FTZ R2, R103, R2, !PT ;  /* 0x0000000267027209 */ /* 0x000fe40007810000 */
[----:B-1----:R-:W-:Y:S02]  /*35c0*/  FMNMX.FTZ R132, R132, R12, !PT ;  /* 0x0000000c84847209 */ /* 0x002fe40007810000 */
[----:B------:R-:W-:-:S03]  /*35d0*/  FMNMX.FTZ R2, R102, R2, !PT ;  /* 0x0000000266027209 */ /* 0x000fc60007810000 */
[----:B------:R-:W1:Y:S04]  /*35e0*/  SHFL.BFLY PT, R12, R132, 0x1, 0x1f ;  /* 0x0c201f00840c7f89 */ /* 0x000e6800000e0000 */
[----:B------:R-:W2:Y:S01]  /*35f0*/  SHFL.BFLY PT, R22, R2, 0x2, 0x1f ;  /* 0x0c401f0002167f89 */ /* 0x000ea200000e0000 */
[----:B-1----:R-:W-:Y:S02]  /*3600*/  FMNMX.FTZ R132, R132, R12, !PT ;  /* 0x0000000c84847209 */ /* 0x002fe40007810000 */
[----:B--2---:R-:W-:-:S03]  /*3610*/  FMNMX.FTZ R2, R2, R22, !PT ;  /* 0x0000001602027209 */ /* 0x004fc60007810000 */
[C---:B------:R-:W-:Y:S01]  /*3620*/  FMUL.FTZ R13, R132.reuse, c[0x0][0x2d0] ;  /* 0x0000b400840d7a20 */ /* 0x040fe20000410000 */
[----:B------:R-:W-:Y:S01]  /*3630*/  FSETP.NEU.FTZ.AND P0, PT, R132, -INF , PT ;  /* 0xff8000008400780b */ /* 0x000fe20003f1d000 */
[----:B------:R-:W1:Y:S03]  /*3640*/  SHFL.BFLY PT, R12, R2, 0x1, 0x1f ;  /* 0x0c201f00020c7f89 */ /* 0x000e6600000e0000 */
[----:B------:R-:W-:-:S05]  /*3650*/  FSEL R13, R13, RZ, P0 ;  /* 0x000000ff0d0d7208 */ /* 0x000fca0000000000 */
[--C-:B------:R-:W-:Y:S02]  /*3660*/  FFMA.FTZ R14, R14, c[0x0][0x2d0], -R13.reuse ;  /* 0x0000b4000e0e7a23 */ /* 0x100fe4000001080d */
[--C-:B------:R-:W-:Y:S02]  /*3670*/  FFMA.FTZ R9, R9, c[0x0][0x2d0], -R13.reuse ;  /* 0x0000b40009097a23 */ /* 0x100fe4000001080d */
[--C-:B------:R-:W-:Y:S01]  /*3680*/  FFMA.FTZ R8, R8, c[0x0][0x2d0], -R13.reuse ;  /* 0x0000b40008087a23 */ /* 0x100fe2000001080d */
[----:B------:R-:W-:Y:S01]  /*3690*/  MUFU.EX2 R91, R14 ;  /* 0x0000000e005b7308 */ /* 0x000fe20000000800 */
[--C-:B------:R-:W-:Y:S02]  /*36a0*/  FFMA.FTZ R7, R7, c[0x0][0x2d0], -R13.reuse ;  /* 0x0000b40007077a23 */ /* 0x100fe4000001080d */
[--C-:B------:R-:W-:Y:S02]  /*36b0*/  FFMA.FTZ R6, R6, c[0x0][0x2d0], -R13.reuse ;  /* 0x0000b40006067a23 */ /* 0x100fe4000001080d */
[----:B------:R-:W-:-:S02]  /*36c0*/  FFMA.FTZ R11, R11, c[0x0][0x2d0], -R13 ;  /* 0x0000b4000b0b7a23 */ /* 0x000fc4000001080d */
[--C-:B------:R-:W-:Y:S01]  /*36d0*/  FFMA.FTZ R10, R10, c[0x0][0x2d0], -R13.reuse ;  /* 0x0000b4000a0a7a23 */ /* 0x100fe2000001080d */
[----:B------:R-:W-:Y:S01]  /*36e0*/  MUFU.EX2 R85, R9 ;  /* 0x0000000900557308 */ /* 0x000fe20000000800 */
[----:B------:R-:W-:Y:S01]  /*36f0*/  FFMA.FTZ R5, R5, c[0x0][0x2d0], -R13 ;  /* 0x0000b40005057a23 */ /* 0x000fe2000001080d */
[----:B-1----:R-:W-:-:S06]  /*3700*/  FMNMX.FTZ R2, R2, R12, !PT ;  /* 0x0000000c02027209 */ /* 0x002fcc0007810000 */
[----:B------:R-:W1:Y:S01]  /*3710*/  MUFU.EX2 R83, R8 ;  /* 0x0000000800537308 */ /* 0x000e620000000800 */
[C---:B------:R-:W-:Y:S01]  /*3720*/  FSETP.NEU.FTZ.AND P0, PT, R2.reuse, -INF , PT ;  /* 0xff8000000200780b */ /* 0x040fe20003f1d000 */
[----:B------:R-:W-:-:S05]  /*3730*/  FMUL.FTZ R12, R2, c[0x0][0x2d0] ;  /* 0x0000b400020c7a20 */ /* 0x000fca0000410000 */
[----:B------:R-:W-:Y:S01]  /*3740*/  FSEL R12, R12, RZ, P0 ;  /* 0x000000ff0c0c7208 */ /* 0x000fe20000000000 */
[----:B------:R-:W-:Y:S01]  /*3750*/  MUFU.EX2 R82, R7 ;  /* 0x0000000700527308 */ /* 0x000fe20000000800 */
[----:B------:R-:W-:-:S03]  /*3760*/  PLOP3.LUT P0, PT, PT, PT, UP0, 0x40, 0x0 ;  /* 0x000000000000781c */ /* 0x000fc60003f0e808 */
[--C-:B------:R-:W-:Y:S02]  /*3770*/  FFMA.FTZ R3, R19, c[0x0][0x2d0], -R12.reuse ;  /* 0x0000b40013037a23 */ /* 0x100fe4000001080c */
[--C-:B------:R-:W-:Y:S02]  /*3780*/  FFMA.FTZ R15, R15, c[0x0][0x2d0], -R12.reuse ;  /* 0x0000b4000f0f7a23 */ /* 0x100fe4000001080c */
[----:B------:R2:W-:Y:S01]  /*3790*/  MUFU.EX2 R80, R3 ;  /* 0x0000000300507308 */ /* 0x0005e20000000800 */
[--C-:B------:R-:W-:Y:S01]  /*37a0*/  FFMA.FTZ R20, R20, c[0x0][0x2d0], -R12.reuse ;  /* 0x0000b40014147a23 */ /* 0x100fe2000001080c */
[----:B-1----:R-:W-:Y:S01]  /*37b0*/  F2FP.PACK_AB R8, R83, R85 ;  /* 0x000000555308723e */ /* 0x002fe200000000ff */
[----:B------:R-:W-:-:S05]  /*37c0*/  FFMA.FTZ R0, R23, c[0x0][0x2d0], -R12 ;  /* 0x0000b40017007a23 */ /* 0x000fca000001080c */
[----:B------:R-:W-:Y:S01]  /*37d0*/  MUFU.EX2 R86, R6 ;  /* 0x0000000600567308 */ /* 0x000fe20000000800 */
[----:B--2---:R-:W-:-:S07]  /*37e0*/  FFMA.FTZ R3, R18, c[0x0][0x2d0], -R12 ;  /* 0x0000b40012037a23 */ /* 0x004fce000001080c */
[----:B------:R-:W-:Y:S08]  /*37f0*/  MUFU.EX2 R15, R15 ;  /* 0x0000000f000f7308 */ /* 0x000ff00000000800 */
[----:B------:R1:W-:Y:S08]  /*3800*/  MUFU.EX2 R81, R3 ;  /* 0x0000000300517308 */ /* 0x0003f00000000800 */
[----:B------:R-:W2:Y:S01]  /*3810*/  MUFU.EX2 R14, R20 ;  /* 0x00000014000e7308 */ /* 0x000ea20000000800 */
[----:B-1----:R-:W-:-:S07]  /*3820*/  FFMA.FTZ R3, R17, c[0x0][0x2d0], -R12 ;  /* 0x0000b40011037a23 */ /* 0x002fce000001080c */
[----:B------:R1:W-:Y:S01]  /*3830*/  MUFU.EX2 R89, R11 ;  /* 0x0000000b00597308 */ /* 0x0003e20000000800 */
[----:B--2---:R-:W-:-:S07]  /*3840*/  F2FP.PACK_AB R9, R14, R15 ;  /* 0x0000000f0e09723e */ /* 0x004fce00000000ff */
[----:B------:R2:W-:Y:S08]  /*3850*/  MUFU.EX2 R84, R3 ;  /* 0x0000000300547308 */ /* 0x0005f00000000800 */
[----:B------:R3:W4:Y:S01]  /*3860*/  MUFU.EX2 R90, R10 ;  /* 0x0000000a005a7308 */ /* 0x0007220000000800 */
[----:B-1----:R-:W-:Y:S01]  /*3870*/  F2FP.PACK_AB R11, R81, R80 ;  /* 0x00000050510b723e */ /* 0x002fe200000000ff */
[----:B--2---:R-:W-:-:S06]  /*3880*/  FFMA.FTZ R3, R16, c[0x0][0x2d0], -R12 ;  /* 0x0000b40010037a23 */ /* 0x004fcc000001080c */
[----:B------:R-:W1:Y:S01]  /*3890*/  MUFU.EX2 R88, R5 ;  /* 0x0000000500587308 */ /* 0x000e620000000800 */
[----:B------:R-:W2:Y:S01]  /*38a0*/  LDSM.16.MT88.4 R16, [R250+0x100] ;  /* 0x00010000fa10783b */ /* 0x000ea20000004200 */
[----:B---3--:R-:W-:-:S06]  /*38b0*/  F2FP.PACK_AB R10, R86, R82 ;  /* 0x00000052560a723e */ /* 0x008fcc00000000ff */
[----:B------:R3:W5:Y:S01]  /*38c0*/  MUFU.EX2 R87, R3 ;  /* 0x0000000300577308 */ /* 0x0007620000000800 */
[----:B----4-:R-:W-:Y:S01]  /*38d0*/  F2FP.PACK_AB R6, R91, R90 ;  /* 0x0000005a5b06723e */ /* 0x010fe200000000ff */
[C---:B------:R-:W-:Y:S06]  /*38e0*/  HMMA.16816.F32 R68, R8.reuse, R34, RZ ;  /* 0x000000220844723c */ /* 0x040fec00000018ff */
[----:B------:R-:W-:Y:S01]  /*38f0*/  MUFU.EX2 R92, R0 ;  /* 0x00000000005c7308 */ /* 0x000fe20000000800 */
[----:B-1----:R-:W-:Y:S01]  /*3900*/  F2FP.PACK_AB R4, R89, R88 ;  /* 0x000000585904723e */ /* 0x002fe200000000ff */
[----:B------:R-:W-:Y:S01]  /*3910*/  HMMA.16816.F32 R64, R8, R28, RZ ;  /* 0x0000001c0840723c */ /* 0x000fe200000018ff */
[----:B---3--:R-:W-:Y:S01]  /*3920*/  FFMA.FTZ R3, R21, c[0x0][0x2d0], -R12 ;  /* 0x0000b40015037a23 */ /* 0x008fe2000001080c */
[----:B-----5:R-:W-:-:S04]  /*3930*/  F2FP.PACK_AB R5, R87, R84 ;  /* 0x000000545705723e */ /* 0x020fc800000000ff */
[----:B------:R-:W1:Y:S02]  /*3940*/  MUFU.EX2 R93, R3 ;  /* 0x00000003005d7308 */ /* 0x000e640000000800 */
[C---:B------:R-:W-:Y:S08]  /*3950*/  HMMA.16816.F32 R20, R8.reuse, R32, RZ ;  /* 0x000000200814723c */ /* 0x040ff000000018ff */
[----:B------:R-:W-:Y:S01]  /*3960*/  HMMA.16816.F32 R40, R8, R30, RZ ;  /* 0x0000001e0828723c */ /* 0x000fe200000018ff */
[----:B-1----:R-:W-:-:S07]  /*3970*/  F2FP.PACK_AB R7, R92, R93 ;  /* 0x0000005d5c07723e */ /* 0x002fce00000000ff */
[C---:B------:R-:W-:Y:S08]  /*3980*/  HMMA.16816.F32 R36, R8.reuse, R24, RZ ;  /* 0x000000180824723c */ /* 0x040ff000000018ff */
[C---:B------:R-:W-:Y:S08]  /*3990*/  HMMA.16816.F32 R32, R8.reuse, R26, RZ ;  /* 0x0000001a0820723c */ /* 0x040ff000000018ff */
[C---:B--2---:R-:W-:Y:S08]  /*39a0*/  HMMA.16816.F32 R28, R8.reuse, R16, RZ ;  /* 0x00000010081c723c */ /* 0x044ff000000018ff */
[----:B------:R-:W-:Y:S08]  /*39b0*/  HMMA.16816.F32 R24, R8, R18, RZ ;  /* 0x000000120818723c */ /* 0x000ff000000018ff */
[----:B------:R-:W-:Y:S08]  /*39c0*/  HMMA.16816.F32 R164, R4, R52, R20 ;  /* 0x0000003404a4723c */ /* 0x000ff00000001814 */
[----:B------:R-:W-:Y:S08]  /*39d0*/  HMMA.16816.F32 R20, R8, R76, RZ ;  /* 0x0000004c0814723c */ /* 0x000ff000000018ff */
[C---:B------:R-:W-:Y:S01]  /*39e0*/  HMMA.16816.F32 R104, R4.reuse, R60, R64 ;  /* 0x0000003c0468723c */ /* 0x040fe20000001840 */
[----:B------:R-:W-:Y:S07]  /*39f0*/  LDSM.16.MT88.4 R64, [R251+0x4100] ;  /* 0x00410000fb40783b */ /* 0x000fee0000004200 */
[C---:B------:R-:W-:Y:S08]  /*3a00*/  HMMA.16816.F32 R28, R4.reuse, R48, R28 ;  /* 0x00000030041c723c */ /* 0x040ff0000000181c */
[----:B------:R-:W-:Y:S01]  /*3a10*/  HMMA.16816.F32 R24, R4, R50, R24 ;  /* 0x000000320418723c */ /* 0x000fe20000001818 */
[----:B------:R-:W-:Y:S07]  /*3a20*/  LDSM.16.MT88.4 R48, [R248+0x4900] ;  /* 0x00490000f830783b */ /* 0x000fee0000004200 */
[----:B------:R-:W-:Y:S01]  /*3a30*/  HMMA.16816.F32 R16, R8, R78, RZ ;  /* 0x0000004e0810723c */ /* 0x000fe200000018ff */
[----:B------:R-:W-:Y:S01]  /*3a40*/  IMAD.MOV.U32 R139, RZ, RZ, R106 ;  /* 0x000000ffff8b7224 */ /* 0x000fe200078e006a */
[----:B------:R-:W-:Y:S01]  /*3a50*/  MOV R137, R104 ;  /* 0x0000006800897202 */ /* 0x000fe20000000f00 */
[----:B------:R-:W-:-:S02]  /*3a60*/  IMAD.MOV.U32 R138, RZ, RZ, R107 ;  /* 0x000000ffff8a7224 */ /* 0x000fc400078e006b */
[----:B------:R-:W-:-:S03]  /*3a70*/  IMAD.MOV.U32 R136, RZ, RZ, R105 ;  /* 0x000000ffff887224 */ /* 0x000fc600078e0069 */
[C---:B------:R-:W-:Y:S01]  /*3a80*/  HMMA.16816.F32 R20, R4.reuse, R44, R20 ;  /* 0x0000002c0414723c */ /* 0x040fe20000001814 */
[----:B------:R-:W-:Y:S01]  /*3a90*/  MOV R107, R29 ;  /* 0x0000001d006b7202 */ /* 0x000fe20000000f00 */
[----:B------:R-:W-:Y:S01]  /*3aa0*/  IMAD.MOV.U32 R106, RZ, RZ, R28 ;  /* 0x000000ffff6a7224 */ /* 0x000fe200078e001c */
[----:B------:R-:W-:Y:S01]  /*3ab0*/  MOV R115, R31 ;  /* 0x0000001f00737202 */ /* 0x000fe20000000f00 */
[----:B------:R-:W-:Y:S02]  /*3ac0*/  IMAD.MOV.U32 R114, RZ, RZ, R30 ;  /* 0x000000ffff727224 */ /* 0x000fe400078e001e */
[----:B------:R-:W-:Y:S02]  /*3ad0*/  LDSM.16.MT88.4 R28, [R248+0x2900] ;  /* 0x00290000f81c783b */ /* 0x000fe40000004200 */
[----:B------:R-:W-:Y:S01]  /*3ae0*/  HMMA.16816.F32 R156, R4, R54, R68 ;  /* 0x00000036049c723c */ /* 0x000fe20000001844 */
[----:B------:R-:W-:Y:S01]  /*3af0*/  IMAD.MOV.U32 R155, RZ, RZ, R26 ;  /* 0x000000ffff9b7224 */ /* 0x000fe200078e001a */
[----:B------:R-:W1:Y:S01]  /*3b00*/  LDSM.16.MT88.4 R52, [R251+0x2100] ;  /* 0x00210000fb34783b */ /* 0x000e620000004200 */
[----:B------:R-:W-:Y:S01]  /*3b10*/  IMAD.MOV.U32 R154, RZ, RZ, R27 ;  /* 0x000000ffff9a7224 */ /* 0x000fe200078e001b */
[----:B------:R-:W-:Y:S01]  /*3b20*/  MOV R153, R24 ;  /* 0x0000001800997202 */ /* 0x000fe20000000f00 */
[----:B------:R-:W-:-:S02]  /*3b30*/  IMAD.MOV.U32 R152, RZ, RZ, R25 ;  /* 0x000000ffff987224 */ /* 0x000fc400078e0019 */
[----:B------:R-:W2:Y:S01]  /*3b40*/  LDSM.16.MT88.4 R24, [R250+0x2100] ;  /* 0x00210000fa18783b */ /* 0x000ea20000004200 */
[C---:B------:R-:W-:Y:S03]  /*3b50*/  HMMA.16816.F32 R16, R4.reuse, R46, R16 ;  /* 0x0000002e0410723c */ /* 0x040fe60000001810 */
[----:B------:R-:W3:Y:S05]  /*3b60*/  LDSM.16.MT88.4 R44, [R251+0x2900] ;  /* 0x00290000fb2c783b */ /* 0x000eea0000004200 */
[----:B------:R-:W-:Y:S01]  /*3b70*/  IMAD.MOV.U32 R131, RZ, RZ, R22 ;  /* 0x000000ffff837224 */ /* 0x000fe200078e0016 */
[----:B------:R-:W-:Y:S01]  /*3b80*/  MOV R130, R23 ;  /* 0x0000001700827202 */ /* 0x000fe20000000f00 */
[----:B------:R-:W-:Y:S01]  /*3b90*/  IMAD.MOV.U32 R129, RZ, RZ, R20 ;  /* 0x000000ffff817224 */ /* 0x000fe200078e0014 */
[----:B------:R-:W-:Y:S01]  /*3ba0*/  HMMA.16816.F32 R148, R4, R62, R40 ;  /* 0x0000003e0494723c */ /* 0x000fe20000001828 */
[----:B------:R-:W-:Y:S01]  /*3bb0*/  IMAD.MOV.U32 R128, RZ, RZ, R21 ;  /* 0x000000ffff807224 */ /* 0x000fe200078e0015 */
[----:B------:R-:W4:Y:S04]  /*3bc0*/  LDSM.16.MT88.4 R40, [R250+0x2900] ;  /* 0x00290000fa28783b */ /* 0x000f280000004200 */
[----:B------:R-:W-:Y:S02]  /*3bd0*/  LDSM.16.MT88.4 R60, [R248+0x4100] ;  /* 0x00410000f83c783b */ /* 0x000fe40000004200 */
[----:B------:R-:W-:Y:S05]  /*3be0*/  HMMA.16816.F32 R20, R8, R72, RZ ;  /* 0x000000480814723c */ /* 0x000fea00000018ff */
[----:B------:R-:W-:Y:S01]  /*3bf0*/  MOV R127, R17 ;  /* 0x00000011007f7202 */ /* 0x000fe20000000f00 */
[----:B------:R-:W-:Y:S01]  /*3c00*/  IMAD.MOV.U32 R126, RZ, RZ, R18 ;  /* 0x000000ffff7e7224 */ /* 0x000fe200078e0012 */
[----:B------:R-:W-:Y:S01]  /*3c10*/  MOV R124, R16 ;  /* 0x00000010007c7202 */ /* 0x000fe20000000f00 */
[----:B------:R-:W-:Y:S01]  /*3c20*/  HMMA.16816.F32 R36, R4, R56, R36 ;  /* 0x000000380424723c */ /* 0x000fe20000001824 */
[----:B------:R-:W-:-:S07]  /*3c30*/  IMAD.MOV.U32 R125, RZ, RZ, R19 ;  /* 0x000000ffff7d7224 */ /* 0x000fce00078e0013 */
[----:B------:R-:W-:Y:S08]  /*3c40*/  HMMA.16816.F32 R16, R8, R74, RZ ;  /* 0x0000004a0810723c */ /* 0x000ff000000018ff */
[----:B------:R-:W-:Y:S01]  /*3c50*/  HMMA.16816.F32 R140, R4, R58, R32 ;  /* 0x0000003a048c723c */ /* 0x000fe20000001820 */
[----:B------:R-:W5:Y:S07]  /*3c60*/  LDSM.16.MT88.4 R56, [R135+0x4100] ;  /* 0x004100008738783b */ /* 0x000f6e0000004200 */
[----:B-1----:R-:W-:Y:S01]  /*3c70*/  HMMA.16816.F32 R32, R8, R54, RZ ;  /* 0x000000360820723c */ /* 0x002fe200000018ff */
[----:B------:R-:W-:Y:S01]  /*3c80*/  IMAD.MOV.U32 R147, RZ, RZ, R38 ;  /* 0x000000ffff937224 */ /* 0x000fe200078e0026 */
[----:B------:R-:W-:Y:S01]  /*3c90*/  MOV R146, R39 ;  /* 0x0000002700927202 */ /* 0x000fe20000000f00 */
[----:B------:R-:W-:-:S02]  /*3ca0*/  IMAD.MOV.U32 R145, RZ, RZ, R36 ;  /* 0x000000ffff917224 */ /* 0x000fc400078e0024 */
[----:B------:R-:W-:-:S03]  /*3cb0*/  IMAD.MOV.U32 R144, RZ, RZ, R37 ;  /* 0x000000ffff907224 */ /* 0x000fc600078e0025 */
[----:B------:R-:W-:Y:S08]  /*3cc0*/  HMMA.16816.F32 R68, R4, R28, R20 ;  /* 0x0000001c0444723c */ /* 0x000ff00000001814 */
[C---:B--2---:R-:W-:Y:S08]  /*3cd0*/  HMMA.16816.F32 R20, R8.reuse, R24, RZ ;  /* 0x000000180814723c */ /* 0x044ff000000018ff */
[----:B------:R-:W-:Y:S01]  /*3ce0*/  HMMA.16816.F32 R36, R8, R52, RZ ;  /* 0x000000340824723c */ /* 0x000fe200000018ff */
[----:B------:R-:W1:Y:S07]  /*3cf0*/  LDSM.16.MT88.4 R52, [R135+0x4900] ;  /* 0x004900008734783b */ /* 0x000e6e0000004200 */
[----:B------:R-:W-:Y:S08]  /*3d00*/  HMMA.16816.F32 R72, R4, R30, R16 ;  /* 0x0000001e0448723c */ /* 0x000ff00000001810 */
[----:B------:R-:W-:Y:S08]  /*3d10*/  HMMA.16816.F32 R16, R8, R26, RZ ;  /* 0x0000001a0810723c */ /* 0x000ff000000018ff */
[C---:B---3--:R-:W-:Y:S08]  /*3d20*/  HMMA.16816.F32 R116, R4.reuse, R46, R32 ;  /* 0x0000002e0474723c */ /* 0x048ff00000001820 */
[C---:B----4-:R-:W-:Y:S07]  /*3d30*/  HMMA.16816.F32 R20, R4.reuse, R40, R20 ;  /* 0x000000280414723c */ /* 0x050fee0000001814 */
[----:B------:R-:W-:Y:S01]  /*3d40*/  IMAD.MOV.U32 R40, RZ, RZ, R137 ;  /* 0x000000ffff287224 */ /* 0x000fe200078e0089 */
[----:B------:R-:W-:Y:S01]  /*3d50*/  HMMA.16816.F32 R76, R4, R44, R36 ;  /* 0x0000002c044c723c */ /* 0x000fe20000001824 */
[----:B------:R-:W2:Y:S01]  /*3d60*/  LDSM.16.MT88.4 R36, [R250+0x4100] ;  /* 0x00410000fa24783b */ /* 0x000ea20000004200 */
[----:B------:R-:W-:-:S03]  /*3d70*/  MOV R41, R136 ;  /* 0x0000008800297202 */ /* 0x000fc60000000f00 */
[----:B------:R-:W3:Y:S03]  /*3d80*/  LDSM.16.MT88.4 R44, [R251+0x4900] ;  /* 0x00490000fb2c783b */ /* 0x000ee60000004200 */
[----:B-----5:R-:W-:Y:S01]  /*3d90*/  HMMA.16816.F32 R28, R8, R58, RZ ;  /* 0x0000003a081c723c */ /* 0x020fe200000018ff */
[----:B------:R-:W-:Y:S01]  /*3da0*/  IMAD.MOV.U32 R123, RZ, RZ, R118 ;  /* 0x000000ffff7b7224 */ /* 0x000fe200078e0076 */
[----:B------:R-:W-:Y:S01]  /*3db0*/  MOV R121, R117 ;  /* 0x0000007500797202 */ /* 0x000fe20000000f00 */
[----:B------:R-:W-:Y:S02]  /*3dc0*/  IMAD.MOV.U32 R122, RZ, RZ, R119 ;  /* 0x000000ffff7a7224 */ /* 0x000fe400078e0077 */
[----:B------:R-:W-:Y:S02]  /*3dd0*/  IMAD.MOV.U32 R120, RZ, RZ, R116 ;  /* 0x000000ffff787224 */ /* 0x000fe400078e0074 */
[----:B------:R-:W-:Y:S01]  /*3de0*/  MOV R58, R153 ;  /* 0x00000099003a7202 */ /* 0x000fe20000000f00 */
[----:B------:R-:W-:Y:S01]  /*3df0*/  HMMA.16816.F32 R16, R4, R42, R16 ;  /* 0x0000002a0410723c */ /* 0x000fe20000001810 */
[----:B------:R-:W-:Y:S01]  /*3e00*/  IMAD.MOV.U32 R119, RZ, RZ, R22 ;  /* 0x000000ffff777224 */ /* 0x000fe200078e0016 */
[----:B------:R-:W-:Y:S01]  /*3e10*/  MOV R118, R23 ;  /* 0x0000001700767202 */ /* 0x000fe20000000f00 */
[----:B------:R-:W-:-:S02]  /*3e20*/  IMAD.MOV.U32 R117, RZ, RZ, R21 ;  /* 0x000000ffff757224 */ /* 0x000fc400078e0015 */
[----:B------:R-:W-:Y:S02]  /*3e30*/  IMAD.MOV.U32 R116, RZ, RZ, R20 ;  /* 0x000000ffff747224 */ /* 0x000fe400078e0014 */
[----:B------:R-:W-:Y:S01]  /*3e40*/  IMAD.MOV.U32 R59, RZ, RZ, R152 ;  /* 0x000000ffff3b7224 */ /* 0x000fe200078e0098 */
[----:B------:R-:W-:Y:S01]  /*3e50*/  HMMA.16816.F32 R20, R8, R62, RZ ;  /* 0x0000003e0814723c */ /* 0x000fe200000018ff */
[----:B------:R-:W-:Y:S01]  /*3e60*/  MOV R42, R139 ;  /* 0x0000008b002a7202 */ /* 0x000fe20000000f00 */
[----:B------:R-:W-:-:S05]  /*3e70*/  IMAD.MOV.U32 R43, RZ, RZ, R138 ;  /* 0x000000ffff2b7224 */ /* 0x000fca00078e008a */
[----:B------:R-:W-:Y:S01]  /*3e80*/  IMAD.MOV.U32 R62, RZ, RZ, R131 ;  /* 0x000000ffff3e7224 */ /* 0x000fe200078e0083 */
[----:B------:R-:W-:Y:S01]  /*3e90*/  HMMA.16816.F32 R32, R8, R56, RZ ;  /* 0x000000380820723c */ /* 0x000fe200000018ff */
[----:B------:R-:W-:-:S06]  /*3ea0*/  IMAD.MOV.U32 R63, RZ, RZ, R130 ;  /* 0x000000ffff3f7224 */ /* 0x000fcc00078e0082 */
[----:B------:R-:W-:Y:S01]  /*3eb0*/  IMAD.MOV.U32 R56, RZ, RZ, R155 ;  /* 0x000000ffff387224 */ /* 0x000fe200078e009b */
[----:B-1----:R-:W-:Y:S01]  /*3ec0*/  HMMA.16816.F32 R160, R4, R54, R28 ;  /* 0x0000003604a0723c */ /* 0x002fe2000000181c */
[----:B------:R-:W1:Y:S01]  /*3ed0*/  LDSM.16.MT88.4 R28, [R250+0x4900] ;  /* 0x00490000fa1c783b */ /* 0x000e620000004200 */
[----:B------:R-:W-:Y:S01]  /*3ee0*/  MOV R105, R18 ;  /* 0x0000001200697202 */ /* 0x000fe20000000f00 */
[----:B------:R-:W-:Y:S01]  /*3ef0*/  IMAD.MOV.U32 R104, RZ, RZ, R19 ;  /* 0x000000ffff687224 */ /* 0x000fe200078e0013 */
[----:B------:R-:W-:Y:S01]  /*3f00*/  MOV R0, R16 ;  /* 0x0000001000007202 */ /* 0x000fe20000000f00 */
[----:B------:R-:W-:Y:S02]  /*3f10*/  IMAD.MOV.U32 R3, RZ, RZ, R17 ;  /* 0x000000ffff037224 */ /* 0x000fe400078e0011 */
[----:B------:R-:W-:Y:S01]  /*3f20*/  IMAD.MOV.U32 R57, RZ, RZ, R154 ;  /* 0x000000ffff397224 */ /* 0x000fe200078e009a */
[----:B------:R-:W-:Y:S01]  /*3f30*/  HMMA.16816.F32 R16, R8, R64, RZ ;  /* 0x000000400810723c */ /* 0x000fe200000018ff */
[----:B------:R-:W-:-:S02]  /*3f40*/  IMAD.MOV.U32 R54, RZ, RZ, R145 ;  /* 0x000000ffff367224 */ /* 0x000fc400078e0091 */
[----:B------:R-:W-:-:S04]  /*3f50*/  IMAD.MOV.U32 R55, RZ, RZ, R144 ;  /* 0x000000ffff377224 */ /* 0x000fc800078e0090 */
[----:B------:R-:W-:Y:S01]  /*3f60*/  IMAD.MOV.U32 R65, RZ, RZ, R127 ;  /* 0x000000ffff417224 */ /* 0x000fe200078e007f */
[----:B------:R-:W-:Y:S01]  /*3f70*/  HMMA.16816.F32 R152, R4, R50, R20 ;  /* 0x000000320498723c */ /* 0x000fe20000001814 */
[----:B------:R-:W-:-:S06]  /*3f80*/  IMAD.MOV.U32 R64, RZ, RZ, R124 ;  /* 0x000000ffff407224 */ /* 0x000fcc00078e007c */
[----:B------:R-:W-:Y:S01]  /*3f90*/  MOV R50, R126 ;  /* 0x0000007e00327202 */ /* 0x000fe20000000f00 */
[----:B------:R-:W-:Y:S01]  /*3fa0*/  HMMA.16816.F32 R188, R4, R52, R32 ;  /* 0x0000003404bc723c */ /* 0x000fe20000001820 */
[----:B------:R-:W4:Y:S01]  /*3fb0*/  LDSM.16.MT88.4 R32, [R135+0x6100] ;  /* 0x006100008720783b */ /* 0x000f220000004200 */
[----:B------:R-:W-:-:S05]  /*3fc0*/  IMAD.MOV.U32 R51, RZ, RZ, R125 ;  /* 0x000000ffff337224 */ /* 0x000fca00078e007d */
[----:B------:R-:W-:Y:S01]  /*3fd0*/  IMAD.MOV.U32 R52, RZ, RZ, R147 ;  /* 0x000000ffff347224 */ /* 0x000fe200078e0093 */
[----:B--2---:R-:W-:Y:S01]  /*3fe0*/  HMMA.16816.F32 R20, R8, R36, RZ ;  /* 0x000000240814723c */ /* 0x004fe200000018ff */
[----:B------:R-:W-:-:S06]  /*3ff0*/  MOV R53, R146 ;  /* 0x0000009200357202 */ /* 0x000fcc0000000f00 */
[----:B------:R-:W-:Y:S01]  /*4000*/  IMAD.MOV.U32 R36, RZ, RZ, R119 ;  /* 0x000000ffff247224 */ /* 0x000fe200078e0077 */
[----:B---3--:R-:W-:Y:S01]  /*4010*/  HMMA.16816.F32 R180, R4, R44, R16 ;  /* 0x0000002c04b4723c */ /* 0x008fe20000001810 */
[----:B------:R-:W-:-:S06]  /*4020*/  IMAD.MOV.U32 R37, RZ, RZ, R118 ;  /* 0x000000ffff257224 */ /* 0x000fcc00078e0076 */
[----:B------:R-:W-:Y:S01]  /*4030*/  MOV R44, R123 ;  /* 0x0000007b002c7202 */ /* 0x000fe20000000f00 */
[----:B------:R-:W-:Y:S01]  /*4040*/  HMMA.16816.F32 R16, R8, R38, RZ ;  /* 0x000000260810723c */ /* 0x000fe200000018ff */
[----:B------:R-:W-:-:S06]  /*4050*/  IMAD.MOV.U32 R45, RZ, RZ, R122 ;  /* 0x000000ffff2d7224 */ /* 0x000fcc00078e007a */
[----:B------:R-:W-:Y:S01]  /*4060*/  MOV R39, R117 ;  /* 0x0000007500277202 */ /* 0x000fe20000000f00 */
[----:B------:R-:W-:Y:S01]  /*4070*/  HMMA.16816.F32 R24, R8, R60, RZ ;  /* 0x0000003c0818723c */ /* 0x000fe200000018ff */
[----:B------:R-:W-:-:S06]  /*4080*/  IMAD.MOV.U32 R38, RZ, RZ, R116 ;  /* 0x000000ffff267224 */ /* 0x000fcc00078e0074 */
[----:B------:R-:W-:Y:S01]  /*4090*/  MOV R60, R129 ;  /* 0x00000081003c7202 */ /* 0x000fe20000000f00 */
[----:B-1----:R-:W-:Y:S01]  /*40a0*/  HMMA.16816.F32 R136, R4, R28, R20 ;  /* 0x0000001c0488723c */ /* 0x002fe20000001814 */
[----:B------:R-:W1:Y:S01]  /*40b0*/  LDSM.16.MT88.4 R20, [R135+0x6900] ;  /* 0x006900008714783b */ /* 0x000e620000004200 */
[----:B------:R-:W-:-:S05]  /*40c0*/  IMAD.MOV.U32 R61, RZ, RZ, R128 ;  /* 0x000000ffff3d7224 */ /* 0x000fca00078e0080 */
[----:B------:R-:W-:Y:S01]  /*40d0*/  MOV R29, R3 ;  /* 0x00000003001d7202 */ /* 0x000fe20000000f00 */
[C---:B------:R-:W-:Y:S01]  /*40e0*/  HMMA.16816.F32 R128, R4.reuse, R30, R16 ;  /* 0x0000001e0480723c */ /* 0x040fe20000001810 */
[----:B------:R-:W-:Y:S02]  /*40f0*/  FADD.FTZ R3, R15, R14 ;  /* 0x0000000e0f037221 */ /* 0x000fe40000010000 */
[----:B------:R-:W-:Y:S02]  /*4100*/  FFMA.FTZ R28, R99, c[0x0][0x2d0], -R13 ;  /* 0x0000b400631c7a23 */ /* 0x000fe4000001080d */
[----:B------:R-:W-:Y:S02]  /*4110*/  FADD.FTZ R3, R80, R3 ;  /* 0x0000000350037221 */ /* 0x000fe40000010000 */
[----:B------:R-:W-:Y:S01]  /*4120*/  IMAD.MOV.U32 R30, RZ, RZ, R0 ;  /* 0x000000ffff1e7224 */ /* 0x000fe200078e0000 */
[----:B------:R-:W-:Y:S01]  /*4130*/  HMMA.16816.F32 R184, R4, R48, R24 ;  /* 0x0000003004b8723c */ /* 0x000fe20000001818 */
[----:B------:R-:W-:-:S02]  /*4140*/  FADD.FTZ R3, R81, R3 ;  /* 0x0000000351037221 */ /* 0x000fc40000010000 */
[----:B------:R-:W-:Y:S02]  /*4150*/  FADD.FTZ R0, R85, R83 ;  /* 0x0000005355007221 */ /* 0x000fe40000010000 */
[----:B------:R-:W-:Y:S02]  /*4160*/  FFMA.FTZ R31, R98, c[0x0][0x2d0], -R13 ;  /* 0x0000b400621f7a23 */ /* 0x000fe4000001080d */
[----:B------:R-:W-:Y:S01]  /*4170*/  IMAD.MOV.U32 R48, RZ, RZ, R107 ;  /* 0x000000ffff307224 */ /* 0x000fe200078e006b */
[----:B----4-:R-:W-:Y:S01]  /*4180*/  HMMA.16816.F32 R16, R8, R32, RZ ;  /* 0x000000200810723c */ /* 0x010fe200000018ff */
[----:B------:R-:W-:Y:S01]  /*4190*/  MOV R49, R106 ;  /* 0x0000006a00317202 */ /* 0x000fe20000000f00 */
[----:B------:R-:W-:Y:S01]  /*41a0*/  FADD.FTZ R0, R82, R0 ;  /* 0x0000000052007221 */ /* 0x000fe20000010000 */
[----:B------:R-:W-:Y:S01]  /*41b0*/  MOV R82, R44 ;  /* 0x0000002c00527202 */ /* 0x000fe20000000f00 */
[----:B------:R-:W-:Y:S02]  /*41c0*/  IMAD.MOV.U32 R83, RZ, RZ, R45 ;  /* 0x000000ffff537224 */ /* 0x000fe400078e002d */
[----:B------:R-:W-:-:S02]  /*41d0*/  IMAD.MOV.U32 R85, RZ, RZ, R49 ;  /* 0x000000ffff557224 */ /* 0x000fc400078e0031 */
[----:B------:R-:W-:Y:S01]  /*41e0*/  HMMA.16816.F32 R24, R8, R66, RZ ;  /* 0x000000420818723c */ /* 0x000fe200000018ff */
[----:B------:R-:W-:Y:S01]  /*41f0*/  IMAD.MOV.U32 R32, RZ, RZ, R48 ;  /* 0x000000ffff207224 */ /* 0x000fe200078e0030 */
[----:B------:R-:W-:Y:S01]  /*4200*/  MOV R48, R54 ;  /* 0x0000003600307202 */ /* 0x000fe20000000f00 */
[----:B------:R-:W-:Y:S01]  /*4210*/  IMAD.MOV.U32 R49, RZ, RZ, R55 ;  /* 0x000000ffff317224 */ /* 0x000fe200078e0037 */
[----:B------:R-:W-:Y:S01]  /*4220*/  MOV R54, R56 ;  /* 0x0000003800367202 */ /* 0x000fe20000000f00 */
[----:B------:R-:W-:Y:S02]  /*4230*/  IMAD.MOV.U32 R55, RZ, RZ, R57 ;  /* 0x000000ffff377224 */ /* 0x000fe400078e0039 */
[----:B------:R-:W-:Y:S01]  /*4240*/  IMAD.MOV.U32 R67, RZ, RZ, R121 ;  /* 0x000000ffff437224 */ /* 0x000fe200078e0079 */
[----:B------:R-:W-:Y:S01]  /*4250*/  MOV R66, R120 ;  /* 0x0000007800427202 */ /* 0x000fe20000000f00 */
[----:B------:R-:W-:Y:S02]  /*4260*/  FADD.FTZ R0, R86, R0 ;  /* 0x0000000056007221 */ /* 0x000fe40000010000 */
[----:B------:R-:W-:Y:S01]  /*4270*/  IMAD.MOV.U32 R81, RZ, RZ, R67 ;  /* 0x000000ffff517224 */ /* 0x000fe200078e0043 */
[----:B------:R-:W-:Y:S01]  /*4280*/  MOV R67, R51 ;  /* 0x0000003300437202 */ /* 0x000fe20000000f00 */
[----:B------:R-:W-:Y:S01]  /*4290*/  IMAD.MOV.U32 R80, RZ, RZ, R66 ;  /* 0x000000ffff507224 */ /* 0x000fe200078e0042 */
[----:B------:R-:W-:Y:S01]  /*42a0*/  MOV R51, R53 ;  /* 0x0000003500337202 */ /* 0x000fe20000000f00 */
[----:B------:R-:W-:Y:S01]  /*42b0*/  IMAD.MOV.U32 R66, RZ, RZ, R50 ;  /* 0x000000ffff427224 */ /* 0x000fe200078e0032 */
[----:B-1----:R-:W-:Y:S01]  /*42c0*/  HMMA.16816.F32 R124, R4, R20, R16 ;  /* 0x00000014047c723c */ /* 0x002fe20000001810 */
[----:B------:R-:W-:-:S02]  /*42d0*/  IMAD.MOV.U32 R50, RZ, RZ, R52 ;  /* 0x000000ffff327224 */ /* 0x000fc400078e0034 */
[----:B------:R-:W-:Y:S02]  /*42e0*/  IMAD.MOV.U32 R52, RZ, RZ, R58 ;  /* 0x000000ffff347224 */ /* 0x000fe400078e003a */
[----:B------:R-:W-:Y:S02]  /*42f0*/  IMAD.MOV.U32 R53, RZ, RZ, R59 ;  /* 0x000000ffff357224 */ /* 0x000fe400078e003b */
[----:B------:R-:W-:Y:S01]  /*4300*/  FADD.FTZ R0, R88, R0 ;  /* 0x0000000058007221 */ /* 0x000fe20000010000 */
[----:B------:R-:W-:Y:S01]  /*4310*/  HMMA.16816.F32 R144, R4, R46, R24 ;  /* 0x0000002e0490723c */ /* 0x000fe20000001818 */
[----:B------:R-:W1:Y:S01]  /*4320*/  LDSM.16.MT88.4 R24, [R248+0x6100] ;  /* 0x00610000f818783b */ /* 0x000e620000004200 */
[----:B------:R-:W-:Y:S01]  /*4330*/  FADD.FTZ R3, R84, R3 ;  /* 0x0000000354037221 */ /* 0x000fe20000010000 */
[----:B------:R-:W-:Y:S01]  /*4340*/  MOV R88, R38 ;  /* 0x0000002600587202 */ /* 0x000fe20000000f00 */
[----:B------:R-:W-:Y:S02]  /*4350*/  FADD.FTZ R0, R89, R0 ;  /* 0x0000000059007221 */ /* 0x000fe40000010000 */
[----:B------:R-:W-:-:S02]  /*4360*/  FFMA.FTZ R14, R101, c[0x0][0x2d0], -R13 ;  /* 0x0000b400650e7a23 */ /* 0x000fc4000001080d */
[----:B------:R-:W-:Y:S01]  /*4370*/  HMMA.16816.F32 R16, R8, R34, RZ ;  /* 0x000000220810723c */ /* 0x000fe200000018ff */
[----:B------:R-:W-:Y:S02]  /*4380*/  IMAD.MOV.U32 R46, RZ, RZ, R105 ;  /* 0x000000ffff2e7224 */ /* 0x000fe400078e0069 */
[----:B------:R-:W-:Y:S02]  /*4390*/  IMAD.MOV.U32 R47, RZ, RZ, R104 ;  /* 0x000000ffff2f7224 */ /* 0x000fe400078e0068 */
[----:B------:R-:W-:Y:S02]  /*43a0*/  IMAD.MOV.U32 R98, RZ, RZ, R46 ;  /* 0x000000ffff627224 */ /* 0x000fe400078e002e */
[----:B------:R-:W-:Y:S02]  /*43b0*/  IMAD.MOV.U32 R99, RZ, RZ, R47 ;  /* 0x000000ffff637224 */ /* 0x000fe400078e002f */
[----:B------:R-:W-:Y:S01]  /*43c0*/  FFMA.FTZ R84, R97, c[0x0][0x2d0], -R13 ;  /* 0x0000b40061547a23 */ /* 0x000fe2000001080d */
[----:B------:R-:W-:Y:S01]  /*43d0*/  MOV R97, R29 ;  /* 0x0000001d00617202 */ /* 0x000fe20000000f00 */
[----:B------:R-:W-:-:S02]  /*43e0*/  FADD.FTZ R0, R90, R0 ;  /* 0x000000005a007221 */ /* 0x000fc40000010000 */
[----:B------:R-:W-:Y:S02]  /*43f0*/  FADD.FTZ R29, R87, R3 ;  /* 0x00000003571d7221 */ /* 0x000fe40000010000 */
[--C-:B------:R-:W-:Y:S01]  /*4400*/  FFMA.FTZ R15, R100, c[0x0][0x2d0], -R13.reuse ;  /* 0x0000b400640f7a23 */ /* 0x100fe2000001080d */
[----:B------:R2:W3:Y:S01]  /*4410*/  MUFU.EX2 R3, R14 ;  /* 0x0000000e00037308 */ /* 0x0004e20000000800 */
[----:B------:R-:W-:Y:S02]  /*4420*/  FFMA.FTZ R35, R96, c[0x0][0x2d0], -R13 ;  /* 0x0000b40060237a23 */ /* 0x000fe4000001080d */
[----:B------:R-:W-:Y:S02]  /*4430*/  IMAD.MOV.U32 R96, RZ, RZ, R30 ;  /* 0x000000ffff607224 */ /* 0x000fe400078e001e */
[----:B------:R-:W-:Y:S01]  /*4440*/  FADD.FTZ R30, R91, R0 ;  /* 0x000000005b1e7221 */ /* 0x000fe20000010000 */
[----:B------:R-:W-:Y:S01]  /*4450*/  MOV R91, R37 ;  /* 0x00000025005b7202 */ /* 0x000fe20000000f00 */
[----:B------:R-:W-:Y:S01]  /*4460*/  IMAD.MOV.U32 R89, RZ, RZ, R39 ;  /* 0x000000ffff597224 */ /* 0x000fe200078e0027 */
[----:B------:R-:W-:Y:S01]  /*4470*/  HMMA.16816.F32 R120, R4, R22, R16 ;  /* 0x000000160478723c */ /* 0x000fe20000001810 */
[----:B------:R-:W4:Y:S01]  /*4480*/  LDSM.16.MT88.4 R20, [R248+0x6900] ;  /* 0x00690000f814783b */ /* 0x000f220000004200 */
[----:B------:R5:W3:Y:S01]  /*4490*/  MUFU.EX2 R0, R15 ;  /* 0x0000000f00007308 */ /* 0x000ae20000000800 */
[----:B------:R-:W-:-:S02]  /*44a0*/  IMAD.MOV.U32 R90, RZ, RZ, R36 ;  /* 0x000000ffff5a7224 */ /* 0x000fc400078e0024 */
[--C-:B------:R-:W-:Y:S02]  /*44b0*/  FFMA.FTZ R34, R95, c[0x0][0x2d0], -R13.reuse ;  /* 0x0000b4005f227a23 */ /* 0x100fe4000001080d */
[----:B------:R-:W-:Y:S01]  /*44c0*/  FFMA.FTZ R33, R94, c[0x0][0x2d0], -R13 ;  /* 0x0000b4005e217a23 */ /* 0x000fe2000001080d */
[----:B-1----:R-:W-:Y:S01]  /*44d0*/  HMMA.16816.F32 R16, R8, R24, RZ ;  /* 0x000000180810723c */ /* 0x002fe200000018ff */
[--C-:B------:R-:W-:Y:S02]  /*44e0*/  FFMA.FTZ R13, R112, c[0x0][0x2d0], -R12.reuse ;  /* 0x0000b400700d7a23 */ /* 0x100fe4000001080c */
[--C-:B--2---:R-:W-:Y:S02]  /*44f0*/  FFMA.FTZ R14, R110, c[0x0][0x2d0], -R12.reuse ;  /* 0x0000b4006e0e7a23 */ /* 0x104fe4000001080c */
[----:B------:R-:W-:Y:S02]  /*4500*/  IMAD.MOV.U32 R112, RZ, RZ, R85 ;  /* 0x000000ffff707224 */ /* 0x000fe400078e0055 */
[----:B-----5:R-:W-:-:S02]  /*4510*/  FFMA.FTZ R15, R111, c[0x0][0x2d0], -R12 ;  /* 0x0000b4006f0f7a23 */ /* 0x020fc4000001080c */
[----:B------:R-:W-:Y:S08]  /*4520*/  MUFU.EX2 R14, R14 ;  /* 0x0000000e000e7308 */ /* 0x000ff00000000800 */
[----:B------:R-:W-:Y:S07]  /*4530*/  MUFU.EX2 R15, R15 ;  /* 0x0000000f000f7308 */ /* 0x000fee0000000800 */
[----:B----4-:R-:W-:Y:S08]  /*4540*/  HMMA.16816.F32 R116, R4, R20, R16 ;  /* 0x000000140474723c */ /* 0x010ff00000001810 */
[----:B------:R-:W-:Y:S01]  /*4550*/  HMMA.16816.F32 R16, R8, R26, RZ ;  /* 0x0000001a0810723c */ /* 0x000fe200000018ff */
[----:B------:R-:W1:Y:S11]  /*4560*/  LDSM.16.MT88.4 R24, [R251+0x6100] ;  /* 0x00610000fb18783b */ /* 0x000e760000004200 */
[----:B------:R-:W-:Y:S11]  /*4570*/  @!UPT UIADD3 URZ, URZ, URZ, URZ ;  /* 0x0000003f3f3ff290 */ /* 0x000ff6000fffe03f */
[----:B------:R-:W-:Y:S01]  /*4580*/  @!UPT UIADD3 URZ, URZ, URZ, URZ ;  /* 0x0000003f3f3ff290 */ /* 0x000fe2000fffe03f */
[----:B------:R-:W-:Y:S01]  /*4590*/  HMMA.16816.F32 R104, R4, R22, R16 ;  /* 0x000000160468723c */ /* 0x000fe20000001810 */
[----:B------:R-:W2:Y:S07]  /*45a0*/  LDSM.16.MT88.4 R20, [R251+0x6900] ;  /* 0x00690000fb14783b */ /* 0x000eae0000004200 */
[----:B-1----:R-:W-:Y:S11]  /*45b0*/  HMMA.16816.F32 R16, R8, R24, RZ ;  /* 0x000000180810723c */ /* 0x002ff600000018ff */
[----:B------:R-:W-:Y:S11]  /*45c0*/  @!UPT UIADD3 URZ, URZ, URZ, URZ ;  /* 0x0000003f3f3ff290 */ /* 0x000ff6000fffe03f */
[----:B------:R-:W-:Y:S02]  /*45d0*/  @!UPT UIADD3 URZ, URZ, URZ, URZ ;  /* 0x0000003f3f3ff290 */ /* 0x000fe4000fffe03f */
[----:B--2---:R-:W-:Y:S08]  /*45e0*/  HMMA.16816.F32 R56, R4, R20, R16 ;  /* 0x000000140438723c */ /* 0x004ff00000001810 */
[----:B------:R-:W-:Y:S11]  /*45f0*/  HMMA.16816.F32 R16, R8, R26, RZ ;  /* 0x0000001a0810723c */ /* 0x000ff600000018ff */
[----:B------:R-:W-:Y:S11]  /*4600*/  @!UPT UIADD3 URZ, URZ, URZ, URZ ;  /* 0x0000003f3f3ff290 */ /* 0x000ff6000fffe03f */
[----:B------:R-:W-:Y:S02]  /*4610*/  @!UPT UIADD3 URZ, URZ, URZ, URZ ;  /* 0x0000003f3f3ff290 */ /* 0x000fe4000fffe03f */
[----:B------:R-:W-:Y:S01]  /*4620*/  HMMA.16816.F32 R44, R4, R22, R16 ;  /* 0x00000016042c723c */ /* 0x000fe20000001810 */
[----:B------:R-:W1:Y:S07]  /*4630*/  LDSM.16.MT88.4 R16, [R250+0x6100] ;  /* 0x00610000fa10783b */ /* 0x000e6e0000004200 */
[C---:B-1----:R-:W-:Y:S08]  /*4640*/  HMMA.16816.F32 R20, R8.reuse, R16, RZ ;  /* 0x000000100814723c */ /* 0x042ff000000018ff */
[----:B------:R-:W-:Y:S01]  /*4650*/  HMMA.16816.F32 R8, R8, R18, RZ ;  /* 0x000000120808723c */ /* 0x000fe200000018ff */
[----:B------:R-:W1:Y:S11]  /*4660*/  LDSM.16.MT88.4 R16, [R250+0x6900] ;  /* 0x00690000fa10783b */ /* 0x000e760000004200 */
[----:B------:R-:W-:Y:S04]  /*4670*/  @!UPT UIADD3 URZ, URZ, URZ, URZ ;  /* 0x0000003f3f3ff290 */ /* 0x000fe8000fffe03f */
[C---:B-1----:R-:W-:Y:S01]  /*4680*/  HMMA.16816.F32 R36, R4.reuse, R16, R20 ;  /* 0x000000100424723c */ /* 0x042fe20000001814 */
[----:B------:R-:W-:Y:S07]  /*4690*/  MUFU.EX2 R16, R31 ;  /* 0x0000001f00107308 */ /* 0x000fee0000000800 */
[----:B------:R-:W-:Y:S01]  /*46a0*/  HMMA.16816.F32 R20, R4, R18, R8 ;  /* 0x000000120414723c */ /* 0x000fe20000001808 */
[----:B------:R-:W1:Y:S01]  /*46b0*/  LDSM.16.MT88.4 R8, [R135+0x1100] ;  /* 0x001100008708783b */ /* 0x000e620000004200 */
[----:B------:R2:W4:Y:S05]  /*46c0*/  MUFU.EX2 R6, R28 ;  /* 0x0000001c00067308 */ /* 0x00052a0000000800 */
[----:B---3--:R-:W-:-:S02]  /*46d0*/  FADD.FTZ R4, R3, R30 ;  /* 0x0000001e03047221 */ /* 0x008fc40000010000 */
[--C-:B------:R-:W-:Y:S01]  /*46e0*/  FFMA.FTZ R7, R113, c[0x0][0x2d0], -R12.reuse ;  /* 0x0000b40071077a23 */ /* 0x100fe2000001080c */
[----:B------:R-:W-:Y:S01]  /*46f0*/  MOV R113, R32 ;  /* 0x0000002000717202 */ /* 0x000fe20000000f00 */
[--C-:B------:R-:W-:Y:S01]  /*4700*/  FFMA.FTZ R18, R109, c[0x0][0x2d0], -R12.reuse ;  /* 0x0000b4006d127a23 */ /* 0x100fe2000001080c */
[----:B------:R-:W-:Y:S01]  /*4710*/  MUFU.EX2 R17, R33 ;  /* 0x0000002100117308 */ /* 0x000fe20000000800 */
[--C-:B------:R-:W-:Y:S02]  /*4720*/  FFMA.FTZ R19, R108, c[0x0][0x2d0], -R12.reuse ;  /* 0x0000b4006c137a23 */ /* 0x100fe4000001080c */
[--C-:B------:R-:W-:Y:S02]  /*4730*/  FFMA.FTZ R32, R102, c[0x0][0x2d0], -R12.reuse ;  /* 0x0000b40066207a23 */ /* 0x100fe4000001080c */
[----:B------:R-:W-:Y:S02]  /*4740*/  FADD.FTZ R5, R93, R29 ;  /* 0x0000001d5d057221 */ /* 0x000fe40000010000 */
[----:B--2---:R-:W-:-:S02]  /*4750*/  FFMA.FTZ R28, R103, c[0x0][0x2d0], -R12 ;  /* 0x0000b400671c7a23 */ /* 0x004fc4000001080c */
[C---:B------:R-:W-:Y:S01]  /*4760*/  FADD.FTZ R12, R0.reuse, R4 ;  /* 0x00000004000c7221 */ /* 0x040fe20000010000 */
[----:B------:R-:W-:Y:S01]  /*4770*/  F2FP.PACK_AB R4, R0, R3 ;  /* 0x000000030004723e */ /* 0x000fe200000000ff */
[----:B------:R-:W-:Y:S01]  /*4780*/  FADD.FTZ R5, R92, R5 ;  /* 0x000000055c057221 */ /* 0x000fe20000010000 */
[----:B------:R-:W2:Y:S01]  /*4790*/  MUFU.EX2 R3, R7 ;  /* 0x0000000700037308 */ /* 0x000ea20000000800 */
[----:B----4-:R-:W-:Y:S01]  /*47a0*/  FADD.FTZ R12, R6, R12 ;  /* 0x0000000c060c7221 */ /* 0x010fe20000010000 */
[----:B------:R-:W-:-:S06]  /*47b0*/  F2FP.PACK_AB R6, R16, R6 ;  /* 0x000000061006723e */ /* 0x000fcc00000000ff */
[----:B------:R-:W3:Y:S01]  /*47c0*/  MUFU.EX2 R0, R13 ;  /* 0x0000000d00007308 */ /* 0x000ee20000000800 */
[----:B--2---:R-:W-:Y:S01]  /*47d0*/  FADD.FTZ R5, R3, R5 ;  /* 0x0000000503057221 */ /* 0x004fe20000010000 */
[----:B------:R-:W-:-:S03]  /*47e0*/  F2FP.PACK_AB R7, R14, R15 ;  /* 0x0000000f0e07723e */ /* 0x000fc600000000ff */
[C---:B---3--:R-:W-:Y:S01]  /*47f0*/  FADD.FTZ R13, R0.reuse, R5 ;  /* 0x00000005000d7221 */ /* 0x048fe20000010000 */
[----:B------:R-:W-:Y:S02]  /*4800*/  F2FP.PACK_AB R5, R0, R3 ;  /* 0x000000030005723e */ /* 0x000fe400000000ff */
[----:B------:R2:W-:Y:S05]  /*4810*/  MUFU.EX2 R3, R84 ;  /* 0x0000005400037308 */ /* 0x0005ea0000000800 */
[C---:B-1----:R-:W-:Y:S03]  /*4820*/  HMMA.16816.F32 R164, R4.reuse, R8, R164 ;  /* 0x0000000804a4723c */ /* 0x042fe600000018a4 */
[----:B------:R1:W3:Y:S05]  /*4830*/  MUFU.EX2 R0, R35 ;  /* 0x0000002300007308 */ /* 0x0002ea0000000800 */
[C---:B------:R-:W-:Y:S01]  /*4840*/  HMMA.16816.F32 R24, R4.reuse, R10, R156 ;  /* 0x0000000a0418723c */ /* 0x040fe2000000189c */
[----:B------:R-:W4:Y:S07]  /*4850*/  LDSM.16.MT88.4 R8, [R248+0x1100] ;  /* 0x00110000f808783b */ /* 0x000f2e0000004200 */
[C---:B----4-:R-:W-:Y:S08]  /*4860*/  HMMA.16816.F32 R156, R4.reuse, R8, R40 ;  /* 0x00000008049c723c */ /* 0x050ff00000001828 */
        /* <DEDUP_REMOVED lines=27> */
[----:B------:R-:W-:Y:S11]  /*4a20*/  HMMA.16816.F32 R8, R4, R10, R144 ;  /* 0x0000000a0408723c */ /* 0x000ff60000001890 */
[----:B------:R-:W-:Y:S05]  /*4a30*/  @!UPT UIADD3 URZ, URZ, URZ, URZ ;  /* 0x0000003f3f3ff290 */ /* 0x000fea000fffe03f */
[----:B------:R-:W-:Y:S01]  /*4a40*/  IMAD.MOV.U32 R152, RZ, RZ, R180 ;  /* 0x000000ffff987224 */ /* 0x000fe200078e00b4 */
[----:B------:R-:W-:Y:S01]  /*4a50*/  MOV R86, R182 ;  /* 0x000000b600567202 */ /* 0x000fe20000000f00 */
[----:B------:R-:W-:Y:S02]  /*4a60*/  IMAD.MOV.U32 R85, RZ, RZ, R181 ;  /* 0x000000ffff557224 */ /* 0x000fe400078e00b5 */
[----:B------:R-:W-:Y:S01]  /*4a70*/  IMAD.MOV.U32 R87, RZ, RZ, R183 ;  /* 0x000000ffff577224 */ /* 0x000fe200078e00b7 */
[----:B--2---:R-:W-:Y:S02]  /*4a80*/  MOV R84, R152 ;  /* 0x0000009800547202 */ /* 0x004fe40000000f00 */
[----:B------:R-:W-:Y:S01]  /*4a90*/  LDSM.16.MT88.4 R152, [R248+0x1900] ;  /* 0x00190000f898783b */ /* 0x000fe20000004200 */
[----:B------:R-:W-:Y:S01]  /*4aa0*/  IMAD.MOV.U32 R147, RZ, RZ, R8 ;  /* 0x000000ffff937224 */ /* 0x000fe200078e0008 */
[----:B------:R-:W-:Y:S01]  /*4ab0*/  MOV R146, R9 ;  /* 0x0000000900927202 */ /* 0x000fe20000000f00 */
[----:B------:R-:W-:-:S02]  /*4ac0*/  IMAD.MOV.U32 R145, RZ, RZ, R10 ;  /* 0x000000ffff917224 */ /* 0x000fc400078e000a */
[----:B------:R-:W-:Y:S02]  /*4ad0*/  IMAD.MOV.U32 R144, RZ, RZ, R11 ;  /* 0x000000ffff907224 */ /* 0x000fe400078e000b */
[----:B------:R-:W2:Y:S02]  /*4ae0*/  LDSM.16.MT88.4 R8, [R250+0x5100] ;  /* 0x00510000fa08783b */ /* 0x000ea40000004200 */
[C---:B--2---:R-:W-:Y:S08]  /*4af0*/  HMMA.16816.F32 R160, R4.reuse, R8, R136 ;  /* 0x0000000804a0723c */ /* 0x044ff00000001888 */
[C---:B------:R-:W-:Y:S01]  /*4b00*/  HMMA.16816.F32 R188, R4.reuse, R10, R128 ;  /* 0x0000000a04bc723c */ /* 0x040fe20000001880 */
[----:B------:R-:W2:Y:S11]  /*4b10*/  LDSM.16.MT88.4 R8, [R135+0x7100] ;  /* 0x007100008708783b */ /* 0x000eb60000004200 */
[----:B------:R-:W-:Y:S04]  /*4b20*/  @!UPT UIADD3 URZ, URZ, URZ, URZ ;  /* 0x0000003f3f3ff290 */ /* 0x000fe8000fffe03f */
[----:B------:R-:W-:Y:S01]  /*4b30*/  MOV R139, R160 ;  /* 0x000000a0008b7202 */ /* 0x000fe20000000f00 */
[----:B------:R-:W-:Y:S01]  /*4b40*/  IMAD.MOV.U32 R138, RZ, RZ, R161 ;  /* 0x000000ffff8a7224 */ /* 0x000fe200078e00a1 */
[----:B------:R-:W-:Y:S01]  /*4b50*/  MOV R136, R163 ;  /* 0x000000a300887202 */ /* 0x000fe20000000f00 */
[----:B------:R-:W-:Y:S02]  /*4b60*/  IMAD.MOV.U32 R137, RZ, RZ, R162 ;  /* 0x000000ffff897224 */ /* 0x000fe400078e00a2 */
[----:B------:R-:W-:Y:S01]  /*4b70*/  LDSM.16.MT88.4 R160, [R135+0x1900] ;  /* 0x0019000087a0783b */ /* 0x000fe20000004200 */
[C---:B--2---:R-:W-:Y:S08]  /*4b80*/  HMMA.16816.F32 R180, R4.reuse, R8, R124 ;  /* 0x0000000804b4723c */ /* 0x044ff0000000187c */
[C---:B------:R-:W-:Y:S01]  /*4b90*/  HMMA.16816.F32 R120, R4.reuse, R10, R120 ;  /* 0x0000000a0478723c */ /* 0x040fe20000001878 */
[----:B------:R-:W2:Y:S07]  /*4ba0*/  LDSM.16.MT88.4 R8, [R248+0x7100] ;  /* 0x00710000f808783b */ /* 0x000eae0000004200 */
[C---:B--2---:R-:W-:Y:S08]  /*4bb0*/  HMMA.16816.F32 R116, R4.reuse, R8, R116 ;  /* 0x000000080474723c */ /* 0x044ff00000001874 */
[----:B------:R-:W-:Y:S11]  /*4bc0*/  HMMA.16816.F32 R8, R4, R10, R104 ;  /* 0x0000000a0408723c */ /* 0x000ff60000001868 */
[----:B------:R-:W-:Y:S05]  /*4bd0*/  @!UPT UIADD3 URZ, URZ, URZ, URZ ;  /* 0x0000003f3f3ff290 */ /* 0x000fea000fffe03f */
[----:B------:R-:W-:Y:S01]  /*4be0*/  IMAD.MOV.U32 R131, RZ, RZ, R116 ;  /* 0x000000ffff837224 */ /* 0x000fe200078e0074 */
[----:B------:R-:W-:Y:S01]  /*4bf0*/  MOV R130, R117 ;  /* 0x0000007500827202 */ /* 0x000fe20000000f00 */
[----:B------:R-:W-:Y:S01]  /*4c00*/  IMAD.MOV.U32 R129, RZ, RZ, R118 ;  /* 0x000000ffff817224 */ /* 0x000fe200078e0076 */
[----:B------:R-:W-:-:S03]  /*4c10*/  MOV R128, R119 ;  /* 0x0000007700807202 */ /* 0x000fc60000000f00 */
[----:B------:R-:W-:Y:S02]  /*4c20*/  IMAD.MOV.U32 R33, RZ, RZ, R130 ;  /* 0x000000ffff217224 */ /* 0x000fe400078e0082 */
[----:B------:R-:W-:Y:S01]  /*4c30*/  IMAD.MOV.U32 R104, RZ, RZ, R8 ;  /* 0x000000ffff687224 */ /* 0x000fe200078e0008 */
[----:B------:R-:W-:Y:S01]  /*4c40*/  MOV R29, R9 ;  /* 0x00000009001d7202 */ /* 0x000fe20000000f00 */
[----:B------:R-:W-:Y:S01]  /*4c50*/  IMAD.MOV.U32 R30, RZ, RZ, R10 ;  /* 0x000000ffff1e7224 */ /* 0x000fe200078e000a */
[----:B------:R-:W-:Y:S01]  /*4c60*/  MOV R31, R11 ;  /* 0x0000000b001f7202 */ /* 0x000fe20000000f00 */
[----:B-1----:R-:W-:Y:S01]  /*4c70*/  IMAD.MOV.U32 R35, RZ, RZ, R128 ;  /* 0x000000ffff237224 */ /* 0x002fe200078e0080 */
[----:B------:R-:W1:Y:S01]  /*4c80*/  LDSM.16.MT88.4 R8, [R251+0x7100] ;  /* 0x00710000fb08783b */ /* 0x000e620000004200 */
[----:B---3--:R-:W-:Y:S01]  /*4c90*/  F2FP.PACK_AB R128, R0, R3 ;  /* 0x000000030080723e */ /* 0x008fe200000000ff */
[C---:B-1----:R-:W-:Y:S02]  /*4ca0*/  HMMA.16816.F32 R116, R4.reuse, R8, R56 ;  /* 0x000000080474723c */ /* 0x042fe40000001838 */
[----:B------:R-:W-:Y:S06]  /*4cb0*/  LDSM.16.MT88.4 R56, [R251+0x3900] ;  /* 0x00390000fb38783b */ /* 0x000fec0000004200 */
[C---:B------:R-:W-:Y:S01]  /*4cc0*/  HMMA.16816.F32 R184, R4.reuse, R10, R44 ;  /* 0x0000000a04b8723c */ /* 0x040fe2000000182c */
[----:B------:R-:W1:Y:S07]  /*4cd0*/  LDSM.16.MT88.4 R8, [R250+0x7100] ;  /* 0x00710000fa08783b */ /* 0x000e6e0000004200 */
[C---:B-1----:R-:W-:Y:S07]  /*4ce0*/  HMMA.16816.F32 R124, R4.reuse, R8, R36 ;  /* 0x00000008047c723c */ /* 0x042fee0000001824 */
[----:B------:R-:W-:Y:S01]  /*4cf0*/  FADD.FTZ R9, R16, R12 ;  /* 0x0000000c10097221 */ /* 0x000fe20000010000 */
[----:B------:R-:W-:Y:S01]  /*4d00*/  HMMA.16816.F32 R20, R4, R10, R20 ;  /* 0x0000000a0414723c */ /* 0x000fe20000001814 */
[----:B------:R-:W1:Y:S01]  /*4d10*/  MUFU.EX2 R5, R18 ;  /* 0x0000001200057308 */ /* 0x000e620000000800 */
[----:B------:R-:W-:-:S05]  /*4d20*/  MOV R12, R139 ;  /* 0x0000008b000c7202 */ /* 0x000fca0000000f00 */
[----:B------:R-:W-:Y:S02]  /*4d30*/  FADD.FTZ R7, R15, R13 ;  /* 0x0000000d0f077221 */ /* 0x000fe40000010000 */
[----:B------:R2:W3:Y:S01]  /*4d40*/  MUFU.EX2 R6, R34 ;  /* 0x0000002200067308 */ /* 0x0004e20000000800 */
[----:B------:R-:W-:Y:S02]  /*4d50*/  IMAD.MOV.U32 R13, RZ, RZ, R138 ;  /* 0x000000ffff0d7224 */ /* 0x000fe400078e008a */
[----:B------:R-:W-:Y:S01]  /*4d60*/  FADD.FTZ R8, R14, R7 ;  /* 0x000000070e087221 */ /* 0x000fe20000010000 */
[----:B------:R-:W-:Y:S01]  /*4d70*/  MOV R14, R137 ;  /* 0x00000089000e7202 */ /* 0x000fe20000000f00 */
[----:B------:R-:W-:Y:S02]  /*4d80*/  FADD.FTZ R7, R3, R9 ;  /* 0x0000000903077221 */ /* 0x000fe40000010000 */
[----:B------:R-:W-:Y:S01]  /*4d90*/  IMAD.MOV.U32 R15, RZ, RZ, R136 ;  /* 0x000000ffff0f7224 */ /* 0x000fe200078e0088 */
[----:B------:R-:W4:Y:S01]  /*4da0*/  MUFU.EX2 R4, R19 ;  /* 0x0000001300047308 */ /* 0x000f220000000800 */
[----:B-1----:R-:W-:Y:S01]  /*4db0*/  FADD.FTZ R8, R5, R8 ;  /* 0x0000000805087221 */ /* 0x002fe20000010000 */
[----:B------:R-:W1:Y:S01]  /*4dc0*/  LDSM.16.MT88.4 R136, [R250+0x1900] ;  /* 0x00190000fa88783b */ /* 0x000e620000004200 */
[----:B------:R-:W-:-:S05]  /*4dd0*/  FADD.FTZ R7, R0, R7 ;  /* 0x0000000700077221 */ /* 0x000fca0000010000 */
[----:B------:R5:W-:Y:S01]  /*4de0*/  MUFU.EX2 R11, R28 ;  /* 0x0000001c000b7308 */ /* 0x000be20000000800 */
[----:B--2---:R-:W-:Y:S01]  /*4df0*/  MOV R34, R129 ;  /* 0x0000008100227202 */ /* 0x004fe20000000f00 */
[----:B---3--:R-:W-:Y:S01]  /*4e00*/  FADD.FTZ R0, R6, R7 ;  /* 0x0000000706007221 */ /* 0x008fe20000010000 */
[----:B------:R-:W-:Y:S01]  /*4e10*/  F2FP.PACK_AB R130, R17, R6 ;  /* 0x000000061182723e */ /* 0x000fe200000000ff */
[----:B------:R-:W-:Y:S01]  /*4e20*/  IMAD.MOV.U32 R7, RZ, RZ, R144 ;  /* 0x000000ffff077224 */ /* 0x000fe200078e0090 */
[----:B------:R-:W-:-:S03]  /*4e30*/  MOV R6, R145 ;  /* 0x0000009100067202 */ /* 0x000fc60000000f00 */
[----:B------:R2:W3:Y:S01]  /*4e40*/  MUFU.EX2 R10, R32 ;  /* 0x00000020000a7308 */ /* 0x0004e20000000800 */
[C---:B----4-:R-:W-:Y:S01]  /*4e50*/  F2FP.PACK_AB R129, R4.reuse, R5 ;  /* 0x000000050481723e */ /* 0x050fe200000000ff */
[----:B------:R-:W-:Y:S01]  /*4e60*/  FADD.FTZ R3, R4, R8 ;  /* 0x0000000804037221 */ /* 0x000fe20000010000 */
[----:B------:R-:W-:Y:S01]  /*4e70*/  MOV R4, R147 ;  /* 0x0000009300047202 */ /* 0x000fe20000000f00 */
[----:B------:R-:W-:Y:S02]  /*4e80*/  IMAD.MOV.U32 R5, RZ, RZ, R146 ;  /* 0x000000ffff057224 */ /* 0x000fe400078e0092 */
[----:B------:R-:W4:Y:S01]  /*4e90*/  LDSM.16.MT88.4 R144, [R251+0x1900] ;  /* 0x00190000fb90783b */ /* 0x000f220000004200 */
[----:B-----5:R-:W-:-:S03]  /*4ea0*/  IMAD.MOV.U32 R28, RZ, RZ, R104 ;  /* 0x000000ffff1c7224 */ /* 0x020fc600078e0068 */
[----:B------:R-:W-:Y:S01]  /*4eb0*/  LDSM.16.MT88.4 R104, [R135+0x7900] ;  /* 0x007900008768783b */ /* 0x000fe20000004200 */
[----:B--2---:R-:W-:Y:S02]  /*4ec0*/  MOV R32, R131 ;  /* 0x0000008300207202 */ /* 0x004fe40000000f00 */
[C---:B---3--:R-:W-:Y:S01]  /*4ed0*/  F2FP.PACK_AB R131, R10.reuse, R11 ;  /* 0x0000000b0a83723e */ /* 0x048fe200000000ff */
[----:B------:R-:W-:Y:S02]  /*4ee0*/  FADD.FTZ R11, R11, R3 ;  /* 0x000000030b0b7221 */ /* 0x000fe40000010000 */
[----:B------:R-:W-:Y:S02]  /*4ef0*/  FADD.FTZ R3, R17, R0 ;  /* 0x0000000011037221 */ /* 0x000fe40000010000 */
[----:B------:R-:W-:Y:S02]  /*4f00*/  FADD.FTZ R0, R10, R11 ;  /* 0x0000000b0a007221 */ /* 0x000fe40000010000 */
[C---:B------:R-:W-:Y:S03]  /*4f10*/  HMMA.16816.F32 R156, R128.reuse, R152, R156 ;  /* 0x00000098809c723c */ /* 0x040fe6000000189c */
[----:B------:R-:W-:Y:S04]  /*4f20*/  STL [R1+0x70], R0 ;  /* 0x0000700001007387 */ /* 0x000fe80000100800 */
[----:B------:R-:W-:Y:S01]  /*4f30*/  STL [R1+0x54], R3 ;  /* 0x0000540301007387 */ /* 0x000fe20000100800 */
[C---:B------:R-:W-:Y:S03]  /*4f40*/  HMMA.16816.F32 R152, R128.reuse, R154, R40 ;  /* 0x0000009a8098723c */ /* 0x040fe60000001828 */
[----:B------:R-:W2:Y:S05]  /*4f50*/  LDSM.16.MT88.4 R40, [R135+0x3900] ;  /* 0x003900008728783b */ /* 0x000eaa0000004200 */
[C---:B-1----:R-:W-:Y:S08]  /*4f60*/  HMMA.16816.F32 R140, R128.reuse, R136, R140 ;  /* 0x00000088808c723c */ /* 0x042ff0000000188c */
[C---:B----4-:R-:W-:Y:S08]  /*4f70*/  HMMA.16816.F32 R148, R128.reuse, R144, R148 ;  /* 0x000000908094723c */ /* 0x050ff00000001894 */
[C---:B------:R-:W-:Y:S01]  /*4f80*/  HMMA.16816.F32 R144, R128.reuse, R146, R48 ;  /* 0x000000928090723c */ /* 0x040fe20000001830 */
[----:B------:R-:W1:Y:S07]  /*4f90*/  LDSM.16.MT88.4 R48, [R248+0x3900] ;  /* 0x00390000f830783b */ /* 0x000e6e0000004200 */
[C---:B------:R-:W-:Y:S08]  /*4fa0*/  HMMA.16816.F32 R136, R128.reuse, R138, R52 ;  /* 0x0000008a8088723c */ /* 0x040ff00000001834 */
[C---:B------:R-:W-:Y:S08]  /*4fb0*/  HMMA.16816.F32 R52, R128.reuse, R56, R76 ;  /* 0x000000388034723c */ /* 0x040ff0000000184c */
[C---:B--2---:R-:W-:Y:S08]  /*4fc0*/  HMMA.16816.F32 R36, R128.reuse, R40, R60 ;  /* 0x000000288024723c */ /* 0x044ff0000000183c */
[C---:B------:R-:W-:Y:S01]  /*4fd0*/  HMMA.16816.F32 R40, R128.reuse, R42, R64 ;  /* 0x0000002a8028723c */ /* 0x040fe20000001840 */
[----:B------:R-:W2:Y:S07]  /*4fe0*/  LDSM.16.MT88.4 R64, [R250+0x3900] ;  /* 0x00390000fa40783b */ /* 0x000eae0000004200 */
[C---:B------:R-:W-:Y:S01]  /*4ff0*/  HMMA.16816.F32 R56, R128.reuse, R58, R80 ;  /* 0x0000003a8038723c */ /* 0x040fe20000001850 */
[----:B------:R-:W3:Y:S07]  /*5000*/  LDSM.16.MT88.4 R80, [R248+0x5900] ;  /* 0x00590000f850783b */ /* 0x000eee0000004200 */
[C---:B-1----:R-:W-:Y:S08]  /*5010*/  HMMA.16816.F32 R44, R128.reuse, R48, R68 ;  /* 0x00000030802c723c */ /* 0x042ff00000001844 */
[C---:B------:R-:W-:Y:S01]  /*5020*/  HMMA.16816.F32 R48, R128.reuse, R50, R72 ;  /* 0x000000328030723c */ /* 0x040fe20000001848 */
[----:B------:R-:W1:Y:S07]  /*5030*/  LDSM.16.MT88.4 R72, [R135+0x5900] ;  /* 0x005900008748783b */ /* 0x000e6e0000004200 */
[C---:B------:R-:W-:Y:S08]  /*5040*/  HMMA.16816.F32 R164, R128.reuse, R160, R164 ;  /* 0x000000a080a4723c */ /* 0x040ff000000018a4 */
[C---:B------:R-:W-:Y:S08]  /*5050*/  HMMA.16816.F32 R160, R128.reuse, R162, R24 ;  /* 0x000000a280a0723c */ /* 0x040ff00000001818 */
[C---:B--2---:R-:W-:Y:S01]  /*5060*/  HMMA.16816.F32 R60, R128.reuse, R64, R88 ;  /* 0x00000040803c723c */ /* 0x044fe20000001858 */
[----:B------:R-:W2:Y:S07]  /*5070*/  LDSM.16.MT88.4 R88, [R251+0x5900] ;  /* 0x00590000fb58783b */ /* 0x000eae0000004200 */
[C---:B---3--:R-:W-:Y:S08]  /*5080*/  HMMA.16816.F32 R76, R128.reuse, R80, R108 ;  /* 0x00000050804c723c */ /* 0x048ff0000000186c */
[C---:B------:R-:W-:Y:S01]  /*5090*/  HMMA.16816.F32 R80, R128.reuse, R82, R112 ;  /* 0x000000528050723c */ /* 0x040fe20000001870 */
[----:B------:R-:W-:Y:S07]  /*50a0*/  LDSM.16.MT88.4 R112, [R248+0x7900] ;  /* 0x00790000f870783b */ /* 0x000fee0000004200 */
[C---:B-1----:R-:W-:Y:S01]  /*50b0*/  HMMA.16816.F32 R68, R128.reuse, R72, R96 ;  /* 0x000000488044723c */ /* 0x042fe20000001860 */
        /* <DEDUP_REMOVED lines=8> */
[C---:B------:R-:W-:Y:S08]  /*5140*/  HMMA.16816.F32 R64, R128.reuse, R66, R92 ;  /* 0x000000428040723c */ /* 0x040ff0000000185c */
[C---:B-1----:R-:W-:Y:S08]  /*5150*/  HMMA.16816.F32 R92, R128.reuse, R96, R12 ;  /* 0x00000060805c723c */ /* 0x042ff0000000180c */
[C---:B------:R-:W-:Y:S08]  /*5160*/  HMMA.16816.F32 R108, R128.reuse, R112, R32 ;  /* 0x00000070806c723c */ /* 0x040ff00000001820 */
[C---:B------:R-:W-:Y:S08]  /*5170*/  HMMA.16816.F32 R96, R128.reuse, R98, R188 ;  /* 0x000000628060723c */ /* 0x040ff000000018bc */
[C---:B--2---:R-:W-:Y:S08]  /*5180*/  HMMA.16816.F32 R116, R128.reuse, R120, R116 ;  /* 0x000000788074723c */ /* 0x044ff00000001874 */
[C---:B------:R-:W-:Y:S08]  /*5190*/  HMMA.16816.F32 R112, R128.reuse, R114, R28 ;  /* 0x000000728070723c */ /* 0x040ff0000000181c */
[C---:B------:R-:W-:Y:S08]  /*51a0*/  HMMA.16816.F32 R120, R128.reuse, R122, R184 ;  /* 0x0000007a8078723c */ /* 0x040ff000000018b8 */
[C---:B---3--:R-:W-:Y:S08]  /*51b0*/  HMMA.16816.F32 R124, R128.reuse, R4, R124 ;  /* 0x00000004807c723c */ /* 0x048ff0000000187c */
[----:B------:R-:W-:Y:S01]  /*51c0*/  HMMA.16816.F32 R128, R128, R6, R20 ;  /* 0x000000068080723c */ /* 0x000fe20000001814 */
[----:B------:R-:W-:Y:S07]  /*51d0*/  @P0 BRA `(.L_x_2) ;  /* 0x000039b000000947 */ /* 0x000fee0003800000 */
[----:B------:R-:W-:Y:S01]  /*51e0*/  SHF.R.S32.HI R0, RZ, 0x1f, R177 ;  /* 0x0000001fff007819 */ /* 0x000fe200000114b1 */
[----:B------:R-:W-:Y:S01]  /*51f0*/  UIADD3 UR8, UR8, -0x2, URZ ;  /* 0xfffffffe08087890 */ /* 0x000fe2000fffe03f */
[----:B------:R-:W-:-:S02]  /*5200*/  SHF.R.S32.HI R3, RZ, 0x1f, R133 ;  /* 0x0000001fff037819 */ /* 0x000fc40000011485 */
[----:B------:R-:W-:Y:S02]  /*5210*/  SHF.R.S32.HI R4, RZ, 0x1f, R178 ;  /* 0x0000001fff047819 */ /* 0x000fe400000114b2 */
[----:B------:R-:W-:Y:S02]  /*5220*/  LEA.HI R0, R0, R177, RZ, 0x3 ;  /* 0x000000b100007211 */ /* 0x000fe400078f18ff */
[----:B------:R-:W-:Y:S01]  /*5230*/  LEA.HI R3, R3, R133, RZ, 0x3 ;  /* 0x0000008503037211 */ /* 0x000fe200078f18ff */
[----:B------:R-:W-:Y:S01]  /*5240*/  IMAD.MOV.U32 R133, RZ, RZ, R2 ;  /* 0x000000ffff857224 */ /* 0x000fe200078e0002 */
[----:B------:R-:W-:Y:S02]  /*5250*/  LEA.HI R4, R4, R178, RZ, 0x3 ;  /* 0x000000b204047211 */ /* 0x000fe400078f18ff */
[----:B------:R-:W-:Y:S01]  /*5260*/  LOP3.LUT R2, R0, 0xfffffff8, RZ, 0xc0, !PT ;  /* 0xfffffff800027812 */ /* 0x000fe200078ec0ff */
[----:B------:R-:W-:Y:S01]  /*5270*/  IMAD.MOV.U32 R0, RZ, RZ, R132 ;  /* 0x000000ffff007224 */ /* 0x000fe200078e0084 */
[----:B------:R-:W-:-:S02]  /*5280*/  LOP3.LUT R3, R3, 0xfffffff8, RZ, 0xc0, !PT ;  /* 0xfffffff803037812 */ /* 0x000fc400078ec0ff */
[----:B------:R-:W-:Y:S02]  /*5290*/  LOP3.LUT R4, R4, 0xfffffff8, RZ, 0xc0, !PT ;  /* 0xfffffff804047812 */ /* 0x000fe400078ec0ff */
[----:B------:R-:W-:Y:S02]  /*52a0*/  SHF.R.S32.HI R5, RZ, 0x1f, R2 ;  /* 0x0000001fff057819 */ /* 0x000fe40000011402 */
[----:B------:R-:W-:Y:S02]  /*52b0*/  SHF.R.S32.HI R6, RZ, 0x1f, R3 ;  /* 0x0000001fff067819 */ /* 0x000fe40000011403 */
[----:B------:R-:W-:Y:S02]  /*52c0*/  SHF.R.S32.HI R7, RZ, 0x1f, R4 ;  /* 0x0000001fff077819 */ /* 0x000fe40000011404 */
[----:B------:R-:W2:Y:S01]  /*52d0*/  LDL R29, [R1+0x74] ;  /* 0x00007400011d7983 */ /* 0x000ea20000100800 */
[C---:B------:R-:W-:Y:S01]  /*52e0*/  SHF.L.U64.HI R5, R2.reuse, 0x1, R5 ;  /* 0x0000000102057819 */ /* 0x040fe20000010205 */
[----:B------:R-:W-:-:S04]  /*52f0*/  IMAD.SHL.U32 R2, R2, 0x2, RZ ;  /* 0x0000000202027824 */ /* 0x000fc800078e00ff */
[----:B------:R1:W-:Y:S04]  /*5300*/  STL [R1+0x58], R5 ;  /* 0x0000580501007387 */ /* 0x0003e80000100800 */
[----:B------:R3:W-:Y:S01]  /*5310*/  STL [R1+0x5c], R2 ;  /* 0x00005c0201007387 */ /* 0x0007e20000100800 */
[----:B-1----:R-:W-:Y:S02]  /*5320*/  SEL R5, RZ, 0x10, P5 ;  /* 0x00000010ff057807 */ /* 0x002fe40002800000 */
[----:B---3--:R-:W-:-:S03]  /*5330*/  SHF.L.U64.HI R2, R3, 0x1, R6 ;  /* 0x0000000103027819 */ /* 0x008fc60000010206 */
[----:B------:R-:W-:Y:S01]  /*5340*/  STL [R1+0x98], R5 ;  /* 0x0000980501007387 */ /* 0x000fe20000100800 */
[----:B------:R-:W-:Y:S02]  /*5350*/  IMAD.SHL.U32 R6, R3, 0x2, RZ ;  /* 0x0000000203067824 */ /* 0x000fe400078e00ff */
[----:B------:R-:W-:Y:S01]  /*5360*/  IMAD.SHL.U32 R3, R4, 0x2, RZ ;  /* 0x0000000204037824 */ /* 0x000fe200078e00ff */
[----:B------:R1:W-:Y:S02]  /*5370*/  STL [R1+0x60], R2 ;  /* 0x0000600201007387 */ /* 0x0003e40000100800 */
[----:B-1----:R-:W-:-:S04]  /*5380*/  IADD3 R2, -R5, 0x10, RZ ;  /* 0x0000001005027810 */ /* 0x002fc80007ffe1ff */
[----:B------:R-:W-:Y:S02]  /*5390*/  LOP3.LUT R2, R2, 0xf, RZ, 0xc0, !PT ;  /* 0x0000000f02027812 */ /* 0x000fe400078ec0ff */
[----:B--2---:R-:W-:-:S04]  /*53a0*/  LEA R8, P0, R29, RZ, 0x1 ;  /* 0x000000ff1d087211 */ /* 0x004fc800078008ff */
[----:B------:R-:W-:Y:S02]  /*53b0*/  LEA.HI.X.SX32 R9, R29, RZ, 0x1, P0 ;  /* 0x000000ff1d097211 */ /* 0x000fe400000f0eff */
[----:B------:R-:W-:Y:S02]  /*53c0*/  ISETP.NE.U32.AND P0, PT, R5, RZ, PT ;  /* 0x000000ff0500720c */ /* 0x000fe40003f05070 */
[----:B------:R-:W-:Y:S01]  /*53d0*/  SHF.L.U64.HI R5, R4, 0x1, R7 ;  /* 0x0000000104057819 */ /* 0x000fe20000010207 */
[----:B------:R-:W-:Y:S01]  /*53e0*/  STL.64 [R1+0x48], R8 ;  /* 0x0000480801007387 */ /* 0x000fe20000100a00 */
[----:B------:R-:W-:-:S03]  /*53f0*/  SEL R7, RZ, 0x10, P4 ;  /* 0x00000010ff077807 */ /* 0x000fc60002000000 */
[----:B------:R1:W-:Y:S01]  /*5400*/  STL [R1+0x64], R6 ;  /* 0x0000640601007387 */ /* 0x0003e20000100800 */
[----:B------:R-:W-:-:S03]  /*5410*/  ISETP.NE.U32.AND P0, PT, R7, RZ, PT ;  /* 0x000000ff0700720c */ /* 0x000fc60003f05070 */
[----:B------:R2:W-:Y:S04]  /*5420*/  STL [R1+0x68], R5 ;  /* 0x0000680501007387 */ /* 0x0005e80000100800 */
[----:B------:R3:W-:Y:S04]  /*5430*/  STL [R1+0x6c], R3 ;  /* 0x00006c0301007387 */ /* 0x0007e80000100800 */
[----:B------:R4:W-:Y:S04]  /*5440*/  STL [R1+0x88], R2 ;  /* 0x0000880201007387 */ /* 0x0009e80000100800 */
[----:B------:R-:W-:Y:S01]  /*5450*/  STL [R1+0x94], R7 ;  /* 0x0000940701007387 */ /* 0x000fe20000100800 */
[----:B-1----:R-:W-:-:S02]  /*5460*/  SEL R6, RZ, 0x10, P3 ;  /* 0x00000010ff067807 */ /* 0x002fc40001800000 */
[----:B--2---:R-:W-:-:S03]  /*5470*/  SEL R5, RZ, 0x10, P6 ;  /* 0x00000010ff057807 */ /* 0x004fc60003000000 */
[----:B------:R-:W-:Y:S01]  /*5480*/  STL [R1+0x90], R6 ;  /* 0x0000900601007387 */ /* 0x000fe20000100800 */
[C---:B------:R-:W-:Y:S02]  /*5490*/  ISETP.NE.U32.AND P1, PT, R6.reuse, RZ, PT ;  /* 0x000000ff0600720c */ /* 0x040fe40003f25070 */
[----:B---3--:R-:W-:Y:S01]  /*54a0*/  IADD3 R3, -R6, 0x10, RZ ;  /* 0x0000001006037810 */ /* 0x008fe20007ffe1ff */
[----:B------:R-:W-:Y:S01]  /*54b0*/  STL [R1+0x8c], R5 ;  /* 0x00008c0501007387 */ /* 0x000fe20000100800 */
[----:B------:R-:W-:Y:S02]  /*54c0*/  IADD3 R4, -R5, 0x10, RZ ;  /* 0x0000001005047810 */ /* 0x000fe40007ffe1ff */
[----:B----4-:R-:W-:Y:S02]  /*54d0*/  IADD3 R2, -R7, 0x10, RZ ;  /* 0x0000001007027810 */ /* 0x010fe40007ffe1ff */
[----:B------:R-:W-:Y:S02]  /*54e0*/  LOP3.LUT R8, R3, 0xf, RZ, 0xc0, !PT ;  /* 0x0000000f03087812 */ /* 0x000fe400078ec0ff */
[----:B------:R-:W-:-:S02]  /*54f0*/  LOP3.LUT R2, R2, 0xf, RZ, 0xc0, !PT ;  /* 0x0000000f02027812 */ /* 0x000fc400078ec0ff */
[----:B------:R-:W-:Y:S02]  /*5500*/  LOP3.LUT R3, R4, 0xf, RZ, 0xc0, !PT ;  /* 0x0000000f04037812 */ /* 0x000fe400078ec0ff */
[----:B------:R-:W-:Y:S01]  /*5510*/  ISETP.NE.U32.AND P0, PT, R5, RZ, PT ;  /* 0x000000ff0500720c */ /* 0x000fe20003f05070 */
[----:B------:R1:W-:Y:S04]  /*5520*/  STL [R1+0x84], R2 ;  /* 0x0000840201007387 */ /* 0x0003e80000100800 */
[----:B------:R2:W-:Y:S04]  /*5530*/  STL [R1+0x80], R8 ;  /* 0x0000800801007387 */ /* 0x0005e80000100800 */
[----:B------:R2:W-:Y:S01]  /*5540*/  STL [R1+0x7c], R3 ;  /* 0x00007c0301007387 */ /* 0x0005e20000100800 */
[----:B-1----:R-:W-:-:S05]  /*5550*/  IMAD.SHL.U32 R2, R179, 0x2, RZ ;  /* 0x00000002b3027824 */ /* 0x002fca00078e00ff */
[----:B------:R2:W-:Y:S01]  /*5560*/  STL [R1+0x40], R2 ;  /* 0x0000400201007387 */ /* 0x0005e20000100800 */
[----:B------:R-:W-:Y:S05]  /*5570*/  BRA `(.L_x_3) ;  /* 0x0000046000007947 */ /* 0x000fea0003800000 */
.L_x_5:
[----:B------:R-:W2:Y:S01]  /*5580*/  LDL R2, [R1+0x78] ;  /* 0x0000780001027983 */ /* 0x000ea20000100800 */
[----:B------:R-:W-:Y:S01]  /*5590*/  IMAD.MOV.U32 R3, RZ, RZ, c[0x0][0x2b8] ;  /* 0x0000ae00ff037624 */ /* 0x000fe200078e00ff */
[----:B------:R-:W-:Y:S01]  /*55a0*/  ULEA UR4, UR8, UR11, 0x6 ;  /* 0x0000000b08047291 */ /* 0x000fe2000f8e303f */
[----:B------:R-:W-:Y:S01]  /*55b0*/  IMAD.MOV.U32 R178, RZ, RZ, RZ ;  /* 0x000000ffffb27224 */ /* 0x000fe200078e00ff */
[----:B------:R-:W3:Y:S02]  /*55c0*/  LDL.64 R182, [R1+0x48] ;  /* 0x0000480001b67983 */ /* 0x000ee40000100a00 */
[----:B------:R-:W-:Y:S02]  /*55d0*/  ISETP.NE.AND P1, PT, R3, 0x1, PT ;  /* 0x000000010300780c */ /* 0x000fe40003f25270 */
[----:B------:R-:W4:Y:S01]  /*55e0*/  LDL R189, [R1+0x40] ;  /* 0x0000400001bd7983 */ /* 0x000f220000100800 */
[----:B------:R-:W-:Y:S03]  /*55f0*/  IMAD.U32 R3, RZ, RZ, UR4 ;  /* 0x00000004ff037e24 */ /* 0x000fe6000f8e00ff */
[----:B------:R-:W5:Y:S04]  /*5600*/  LDL R187, [R1+0x5c] ;  /* 0x00005c0001bb7983 */ /* 0x000f680000100800 */
[----:B------:R-:W3:Y:S04]  /*5610*/  LDL R184, [R1+0x58] ;  /* 0x0000580001b87983 */ /* 0x000ee80000100800 */
[----:B------:R-:W3:Y:S04]  /*5620*/  LDL R185, [R1+0x64] ;  /* 0x0000640001b97983 */ /* 0x000ee80000100800 */
[----:B------:R-:W3:Y:S04]  /*5630*/  LDL R190, [R1+0x60] ;  /* 0x0000600001be7983 */ /* 0x000ee80000100800 */
[----:B------:R-:W3:Y:S04]  /*5640*/  LDL R191, [R1+0x6c] ;  /* 0x00006c0001bf7983 */ /* 0x000ee80000100800 */
[----:B------:R-:W3:Y:S01]  /*5650*/  LDL R188, [R1+0x68] ;  /* 0x0000680001bc7983 */ /* 0x000ee20000100800 */
[----:B--2---:R-:W-:Y:S05]  /*5660*/  IADD3 R3, R3, -0x40, R2 ;  /* 0xffffffc003037810 */ /* 0x004fea0007ffe002 */
[----:B------:R-:W-:Y:S04]  /*5670*/  @P1 IMAD.HI.U32 R132, R3, c[0x0][0x2bc], RZ ;  /* 0x0000af0003841a27 */ /* 0x000fe800078e00ff */
[--C-:B------:R-:W-:Y:S01]  /*5680*/  IMAD.MOV.U32 R2, RZ, RZ, R3.reuse ;  /* 0x000000ffff027224 */ /* 0x100fe200078e0003 */
[----:B------:R-:W-:Y:S04]  /*5690*/  @P1 SHF.R.U32.HI R2, RZ, c[0x0][0x2c0], R132 ;  /* 0x0000b000ff021a19 */ /* 0x000fe80000011684 */
[C---:B------:R-:W-:Y:S04]  /*56a0*/  @!P2 IADD3 R132, P0, R2.reuse, UR12, RZ ;  /* 0x0000000c0284ac10 */ /* 0x040fe8000ff1e0ff */
[----:B------:R-:W-:Y:S01]  /*56b0*/  @!P2 LEA.HI.X.SX32 R177, R2, UR6, 0x1, P0 ;  /* 0x0000000602b1ac11 */ /* 0x000fe200080f0eff */
[----:B------:R-:W-:Y:S01]  /*56c0*/  IMAD.MOV R2, RZ, RZ, -R2 ;  /* 0x000000ffff027224 */ /* 0x000fe200078e0a02 */
[----:B------:R-:W-:Y:S03]  /*56d0*/  @!P2 LEA R176, P0, R132, c[0x0][0x2a0], 0x2 ;  /* 0x0000a80084b0aa11 */ /* 0x000fe600078010ff */
[----:B------:R-:W-:Y:S01]  /*56e0*/  IMAD R179, R2, c[0x0][0x2b8], R3 ;  /* 0x0000ae0002b37a24 */ /* 0x000fe200078e0203 */
[----:B------:R-:W-:Y:S04]  /*56f0*/  @!P2 LEA.HI.X R177, R132, c[0x0][0x2a4], R177, 0x2, P0 ;  /* 0x0000a90084b1aa11 */ /* 0x000fe800000f14b1 */
[----:B------:R-:W-:Y:S01]  /*5700*/  STL [R1+0x50], R179 ;  /* 0x000050b301007387 */ /* 0x000fe20000100800 */
[----:B------:R-:W-:Y:S03]  /*5710*/  SHF.R.S32.HI R2, RZ, 0x1f, R179 ;  /* 0x0000001fff027819 */ /* 0x000fe600000114b3 */
[----:B------:R-:W2:Y:S02]  /*5720*/  @!P2 LDG.E R178, [R176.64] ;  /* 0x0000000eb0b2a981 */ /* 0x000ea4000c1e1900 */
[----:B------:R-:W-:Y:S02]  /*5730*/  IMAD R132, R2, c[0x0][0x1e0], RZ ;  /* 0x0000780002847a24 */ /* 0x000fe400078e02ff */
[C---:B------:R-:W-:Y:S04]  /*5740*/  IMAD.WIDE.U32 R2, R179.reuse, c[0x0][0x1e0], RZ ;  /* 0x00007800b3027a25 */ /* 0x040fe800078e00ff */
[----:B------:R-:W-:Y:S04]  /*5750*/  IMAD R132, R179, c[0x0][0x1e4], R132 ;  /* 0x00007900b3847a24 */ /* 0x000fe800078e0284 */
[----:B------:R-:W-:Y:S01]  /*5760*/  IMAD.IADD R3, R3, 0x1, R132 ;  /* 0x0000000103037824 */ /* 0x000fe200078e0284 */
[----:B--2---:R-:W-:Y:S01]  /*5770*/  STL [R1+0x44], R178 ;  /* 0x000044b201007387 */ /* 0x004fe20000100800 */
[----:B------:R-:W-:Y:S02]  /*5780*/  SHF.R.S32.HI R132, RZ, 0x1f, R178 ;  /* 0x0000001fff847819 */ /* 0x000fe400000114b2 */
[----:B------:R-:W-:Y:S04]  /*5790*/  IMAD.WIDE.U32 R2, R178, c[0x0][0x1f0], R2 ;  /* 0x00007c00b2027a25 */ /* 0x000fe800078e0002 */
[----:B------:R-:W-:Y:S01]  /*57a0*/  IMAD R132, R132, c[0x0][0x1f0], RZ ;  /* 0x00007c0084847a24 */ /* 0x000fe200078e02ff */
[----:B------:R-:W-:Y:S03]  /*57b0*/  IADD3 R2, P0, R2, UR18, RZ ;  /* 0x0000001202027c10 */ /* 0x000fe6000ff1e0ff */
[----:B------:R-:W-:Y:S05]  /*57c0*/  IMAD R132, R178, c[0x0][0x1f4], R132 ;  /* 0x00007d00b2847a24 */ /* 0x000fea00078e0284 */
[----:B------:R-:W-:Y:S02]  /*57d0*/  IADD3.X R132, R3, UR16, R132, P0, !PT ;  /* 0x0000001003847c10 */ /* 0x000fe400087fe484 */
[C---:B------:R-:W-:Y:S04]  /*57e0*/  LEA R180, P0, R2.reuse, c[0x0][0x1c8], 0x1 ;  /* 0x0000720002b47a11 */ /* 0x040fe800078008ff */
[----:B------:R-:W-:Y:S02]  /*57f0*/  LEA.HI.X R132, R2, c[0x0][0x1cc], R132, 0x1, P0 ;  /* 0x0000730002847a11 */ /* 0x000fe400000f0c84 */
[----:B------:R-:W3:Y:S04]  /*5800*/  SHFL.IDX PT, R2, R180, RZ, 0x181f ;  /* 0x00181fffb4027589 */ /* 0x000ee800000e0000 */
[----:B------:R-:W1:Y:S01]  /*5810*/  SHFL.IDX PT, R3, R132, RZ, 0x181f ;  /* 0x00181fff84037589 */ /* 0x000e6200000e0000 */
[----:B---3--:R-:W-:Y:S05]  /*5820*/  IADD3 R176, P0, R182, R2, RZ ;  /* 0x00000002b6b07210 */ /* 0x008fea0007f1e0ff */
[----:B-1----:R-:W-:Y:S05]  /*5830*/  IMAD.X R177, R183, 0x1, R3, P0 ;  /* 0x00000001b7b17824 */ /* 0x002fea00000e0603 */
[----:B------:R-:W-:Y:S01]  /*5840*/  @!PT LDS RZ, [RZ] ;  /* 0x00000000fffff984 */ /* 0x000fe20000000800 */
[----:B----4-:R5:W-:Y:S02]  /*5850*/  LDGSTS.E.BYPASS.LTC128B.128 [R189+0x10100], [R176.64], !P5 ;  /* 0x10100000b0bd7fae */ /* 0x010be4000e901d4e */
[C---:B-----5:R-:W-:Y:S04]  /*5860*/  IADD3 R176, P0, R2.reuse, R187, RZ ;  /* 0x000000bb02b07210 */ /* 0x060fe80007f1e0ff */
[C---:B------:R-:W-:Y:S05]  /*5870*/  IADD3.X R177, R3.reuse, R184, RZ, P0, !PT ;  /* 0x000000b803b17210 */ /* 0x040fea00007fe4ff */
[----:B------:R1:W-:Y:S02]  /*5880*/  LDGSTS.E.BYPASS.LTC128B.128 [R189+0x12100], [R176.64], !P4 ;  /* 0x12100000b0bd7fae */ /* 0x0003e4000e101d4e */
[C---:B-1----:R-:W-:Y:S05]  /*5890*/  IADD3 R176, P0, R2.reuse, R185, RZ ;  /* 0x000000b902b07210 */ /* 0x042fea0007f1e0ff */
[C---:B------:R-:W-:Y:S01]  /*58a0*/  IMAD.X R177, R3.reuse, 0x1, R190, P0 ;  /* 0x0000000103b17824 */ /* 0x040fe200000e06be */
[----:B------:R-:W-:Y:S02]  /*58b0*/  IADD3 R178, P0, R2, R191, RZ ;  /* 0x000000bf02b27210 */ /* 0x000fe40007f1e0ff */
[----:B------:R-:W1:Y:S03]  /*58c0*/  SHFL.IDX PT, R2, R180, 0x1, 0x181f ;  /* 0x00381f00b4027f89 */ /* 0x000e6600000e0000 */
[----:B------:R-:W-:Y:S01]  /*58d0*/  IMAD.X R179, R3, 0x1, R188, P0 ;  /* 0x0000000103b37824 */ /* 0x000fe200000e06bc */
[----:B------:R1:W-:Y:S04]  /*58e0*/  LDGSTS.E.BYPASS.LTC128B.128 [R189+0x14100], [R176.64], !P3 ;  /* 0x14100000b0bd7fae */ /* 0x0003e8000d901d4e */
[----:B------:R-:W2:Y:S04]  /*58f0*/  SHFL.IDX PT, R3, R132, 0x1, 0x181f ;  /* 0x00381f0084037f89 */ /* 0x000ea800000e0000 */
[----:B------:R3:W-:Y:S01]  /*5900*/  LDGSTS.E.BYPASS.LTC128B.128 [R189+0x16100], [R178.64], !P6 ;  /* 0x16100000b2bd7fae */ /* 0x0007e2000f101d4e */
[----:B-1----:R-:W-:Y:S05]  /*5910*/  IADD3 R176, P0, R182, R2, RZ ;  /* 0x00000002b6b07210 */ /* 0x002fea0007f1e0ff */
[----:B--2---:R-:W-:Y:S05]  /*5920*/  IMAD.X R177, R183, 0x1, R3, P0 ;  /* 0x00000001b7b17824 */ /* 0x004fea00000e0603 */
[----:B------:R1:W-:Y:S02]  /*5930*/  LDGSTS.E.BYPASS.LTC128B.128 [R189+0x11100], [R176.64], !P5 ;  /* 0x11100000b0bd7fae */ /* 0x0003e4000e901d4e */
[C---:B-1----:R-:W-:Y:S04]  /*5940*/  IADD3 R176, P0, R2.reuse, R187, RZ ;  /* 0x000000bb02b07210 */ /* 0x042fe80007f1e0ff */
[C---:B------:R-:W-:Y:S05]  /*5950*/  IADD3.X R177, R3.reuse, R184, RZ, P0, !PT ;  /* 0x000000b803b17210 */ /* 0x040fea00007fe4ff */
[----:B------:R1:W-:Y:S02]  /*5960*/  LDGSTS.E.BYPASS.LTC128B.128 [R189+0x13100], [R176.64], !P4 ;  /* 0x13100000b0bd7fae */ /* 0x0003e4000e101d4e */
[C---:B-1----:R-:W-:Y:S05]  /*5970*/  IADD3 R176, P0, R2.reuse, R185, RZ ;  /* 0x000000b902b07210 */ /* 0x042fea0007f1e0ff */
[C---:B------:R-:W-:Y:S01]  /*5980*/  IMAD.X R177, R3.reuse, 0x1, R190, P0 ;  /* 0x0000000103b17824 */ /* 0x040fe200000e06be */
[----:B------:R-:W-:Y:S04]  /*5990*/  IADD3 R2, P0, R2, R191, RZ ;  /* 0x000000bf02027210 */ /* 0x000fe80007f1e0ff */
[----:B------:R3:W-:Y:S01]  /*59a0*/  LDGSTS.E.BYPASS.LTC128B.128 [R189+0x15100], [R176.64], !P3 ;  /* 0x15100000b0bd7fae */ /* 0x0007e2000d901d4e */
[----:B------:R-:W-:Y:S05]  /*59b0*/  IMAD.X R3, R3, 0x1, R188, P0 ;  /* 0x0000000103037824 */ /* 0x000fea00000e06bc */
[----:B------:R3:W-:Y:S01]  /*59c0*/  LDGSTS.E.BYPASS.LTC128B.128 [R189+0x17100], [R2.64], !P6 ;  /* 0x1710000002bd7fae */ /* 0x0007e2000f101d4e */
[----:B------:R-:W-:-:S05]  /*59d0*/  BRA `(.L_x_4) ;  /* 0x000011a000007947 */ /* 0x000fca0003800000 */
.L_x_3:
[----:B------:R-:W3:Y:S01]  /*59e0*/  LDL R5, [R1+0x50] ;  /* 0x0000500001057983 */ /* 0x000ee20000100800 */
[----:B------:R-:W-:Y:S04]  /*59f0*/  DEPBAR.LE SB0, 0x0 ;  /* 0x000080000000791a */ /* 0x000fe80000000000 */
[----:B------:R-:W4:Y:S01]  /*5a00*/  LDL R15, [R1+0x44] ;  /* 0x00004400010f7983 */ /* 0x000f220000100800 */
[----:B------:R-:W-:Y:S03]  /*5a10*/  UISETP.GE.AND UP0, UPT, UR8, 0x1, UPT ;  /* 0x000000010800788c */ /* 0x000fe6000bf06270 */
[----:B------:R-:W5:Y:S04]  /*5a20*/  LDL.64 R18, [R1+0x48] ;  /* 0x0000480001127983 */ /* 0x000f680000100a00 */
[----:B------:R-:W5:Y:S04]  /*5a30*/  LDL R14, [R1+0x88] ;  /* 0x00008800010e7983 */ /* 0x000f680000100800 */
[----:B--2---:R-:W2:Y:S04]  /*5a40*/  LDL R13, [R1+0x84] ;  /* 0x00008400010d7983 */ /* 0x004ea80000100800 */
[----:B------:R-:W2:Y:S04]  /*5a50*/  LDL R6, [R1+0x5c] ;  /* 0x00005c0001067983 */ /* 0x000ea80000100800 */
[----:B------:R-:W2:Y:S04]  /*5a60*/  LDL R16, [R1+0x58] ;  /* 0x0000580001107983 */ /* 0x000ea80000100800 */
[----:B------:R-:W2:Y:S04]  /*5a70*/  LDL R12, [R1+0x80] ;  /* 0x00008000010c7983 */ /* 0x000ea80000100800 */
[----:B------:R-:W2:Y:S04]  /*5a80*/  LDL R11, [R1+0x64] ;  /* 0x00006400010b7983 */ /* 0x000ea80000100800 */
[----:B------:R-:W2:Y:S04]  /*5a90*/  LDL R7, [R1+0x7c] ;  /* 0x00007c0001077983 */ /* 0x000ea80000100800 */
[----:B------:R-:W2:Y:S04]  /*5aa0*/  LDL R10, [R1+0x60] ;  /* 0x00006000010a7983 */ /* 0x000ea80000100800 */
[----:B------:R-:W2:Y:S04]  /*5ab0*/  LDL R9, [R1+0x6c] ;  /* 0x00006c0001097983 */ /* 0x000ea80000100800 */
[----:B------:R-:W2:Y:S04]  /*5ac0*/  LDL R8, [R1+0x68] ;  /* 0x0000680001087983 */ /* 0x000ea80000100800 */
[----:B------:R-:W2:Y:S04]  /*5ad0*/  LDL R176, [R1] ;  /* 0x0000000001b07983 */ /* 0x000ea80000100800 */
[----:B------:R-:W5:Y:S04]  /*5ae0*/  LDL R180, [R1+0x3c] ;  /* 0x00003c0001b47983 */ /* 0x000f680000100800 */
[----:B------:R-:W5:Y:S04]  /*5af0*/  LDL R184, [R1+0x38] ;  /* 0x0000380001b87983 */ /* 0x000f680000100800 */
[----:B------:R-:W5:Y:S04]  /*5b00*/  LDL R188, [R1+0x34] ;  /* 0x0000340001bc7983 */ /* 0x000f680000100800 */
[----:B------:R-:W5:Y:S04]  /*5b10*/  LDL R30, [R1+0x40] ;  /* 0x00004000011e7983 */ /* 0x000f680000100800 */
[----:B------:R-:W-:Y:S06]  /*5b20*/  BAR.SYNC.DEFER_BLOCKING 0x0 ;  /* 0x0000000000007b1d */ /* 0x000fec0000010000 */
[----:B------:R-:W-:Y:S04]  /*5b30*/  LDSM.16.M88.4 R24, [R134+0x11100] ;  /* 0x011100008618783b */ /* 0x000fe80000000200 */
[----:B------:R-:W-:Y:S04]  /*5b40*/  LDSM.16.M88.4 R32, [R134+0x11900] ;  /* 0x011900008620783b */ /* 0x000fe80000000200 */
[----:B------:R-:W5:Y:S04]  /*5b50*/  LDL R132, [R1+0x90] ;  /* 0x0000900001847983 */ /* 0x000f680000100800 */
[----:B------:R-:W5:Y:S01]  /*5b60*/  LDL R31, [R1+0x8c] ;  /* 0x00008c00011f7983 */ /* 0x000f620000100800 */
[----:B---3--:R-:W-:Y:S05]  /*5b70*/  SHF.R.S32.HI R2, RZ, 0x1f, R5 ;  /* 0x0000001fff027819 */ /* 0x008fea0000011405 */
[----:B------:R-:W-:Y:S02]  /*5b80*/  IMAD R4, R2, c[0x0][0x208], RZ ;  /* 0x0000820002047a24 */ /* 0x000fe400078e02ff */
[C---:B------:R-:W-:Y:S04]  /*5b90*/  IMAD.WIDE.U32 R2, R5.reuse, c[0x0][0x208], RZ ;  /* 0x0000820005027a25 */ /* 0x040fe800078e00ff */
[----:B------:R-:W-:Y:S01]  /*5ba0*/  IMAD R4, R5, c[0x0][0x20c], R4 ;  /* 0x0000830005047a24 */ /* 0x000fe200078e0204 */
[----:B----4-:R-:W-:Y:S03]  /*5bb0*/  SHF.R.S32.HI R5, RZ, 0x1f, R15 ;  /* 0x0000001fff057819 */ /* 0x010fe6000001140f */
[----:B------:R-:W-:Y:S02]  /*5bc0*/  IMAD.IADD R3, R3, 0x1, R4 ;  /* 0x0000000103037824 */ /* 0x000fe400078e0204 */
[----:B------:R-:W-:Y:S02]  /*5bd0*/  IMAD R4, R5, c[0x0][0x218], RZ ;  /* 0x0000860005047a24 */ /* 0x000fe400078e02ff */
[C---:B------:R-:W-:Y:S04]  /*5be0*/  IMAD.WIDE.U32 R2, R15.reuse, c[0x0][0x218], R2 ;  /* 0x000086000f027a25 */ /* 0x040fe800078e0002 */
[----:B------:R-:W-:Y:S01]  /*5bf0*/  IMAD R4, R15, c[0x0][0x21c], R4 ;  /* 0x000087000f047a24 */ /* 0x000fe200078e0204 */
[----:B------:R-:W-:Y:S04]  /*5c00*/  IADD3 R2, P0, R2, UR20, RZ ;  /* 0x0000001402027c10 */ /* 0x000fe8000ff1e0ff */
[----:B------:R-:W-:Y:S02]  /*5c10*/  IADD3.X R4, R3, UR5, R4, P0, !PT ;  /* 0x0000000503047c10 */ /* 0x000fe400087fe404 */
[C---:B------:R-:W-:Y:S04]  /*5c20*/  LEA R5, P0, R2.reuse, c[0x0][0x1f8], 0x1 ;  /* 0x00007e0002057a11 */ /* 0x040fe800078008ff */
[----:B------:R-:W-:Y:S02]  /*5c30*/  LEA.HI.X R4, R2, c[0x0][0x1fc], R4, 0x1, P0 ;  /* 0x00007f0002047a11 */ /* 0x000fe400000f0c04 */
[----:B------:R-:W1:Y:S04]  /*5c40*/  SHFL.IDX PT, R2, R5, 0x1, 0x181f ;  /* 0x00381f0005027f89 */ /* 0x000e6800000e0000 */
[----:B------:R-:W3:Y:S04]  /*5c50*/  SHFL.IDX PT, R3, R4, 0x1, 0x181f ;  /* 0x00381f0004037f89 */ /* 0x000ee800000e0000 */
[----:B--2---:R-:W-:Y:S04]  /*5c60*/  LDSM.16.M88.4 R176, [R176] ;  /* 0x00000000b0b0783b */ /* 0x004fe80000000200 */
[----:B-----5:R-:W-:Y:S01]  /*5c70*/  LDSM.16.M88.4 R180, [R180] ;  /* 0x00000000b4b4783b */ /* 0x020fe20000000200 */
[-C--:B-1----:R-:W-:Y:S03]  /*5c80*/  IADD3 R14, P1, P0, R14, R2.reuse, R18 ;  /* 0x000000020e0e7210 */ /* 0x082fe6000783e012 */
[----:B------:R-:W-:Y:S01]  /*5c90*/  LDSM.16.M88.4 R184, [R184] ;  /* 0x00000000b8b8783b */ /* 0x000fe20000000200 */
[-C--:B---3--:R-:W-:Y:S03]  /*5ca0*/  IADD3.X R15, RZ, R3.reuse, R19, P1, P0 ;  /* 0x00000003ff0f7210 */ /* 0x088fe60000fe0413 */
[----:B------:R-:W-:Y:S01]  /*5cb0*/  LDSM.16.M88.4 R188, [R188] ;  /* 0x00000000bcbc783b */ /* 0x000fe20000000200 */
[-C--:B------:R-:W-:Y:S04]  /*5cc0*/  IADD3 R20, P1, P0, R13, R2.reuse, R6 ;  /* 0x000000020d147210 */ /* 0x080fe8000783e006 */
[-C--:B------:R-:W-:Y:S02]  /*5cd0*/  IADD3.X R21, RZ, R3.reuse, R16, P1, P0 ;  /* 0x00000003ff157210 */ /* 0x080fe40000fe0410 */
[-C--:B------:R-:W-:Y:S04]  /*5ce0*/  IADD3 R22, P1, P0, R12, R2.reuse, R11 ;  /* 0x000000020c167210 */ /* 0x080fe8000783e00b */
[-C--:B------:R-:W-:Y:S02]  /*5cf0*/  IADD3.X R23, RZ, R3.reuse, R10, P1, P0 ;  /* 0x00000003ff177210 */ /* 0x080fe40000fe040a */
[----:B------:R-:W-:Y:S02]  /*5d00*/  IADD3 R28, P1, P0, R7, R2, R9 ;  /* 0x00000002071c7210 */ /* 0x000fe4000783e009 */
[----:B------:R-:W1:Y:S02]  /*5d10*/  SHFL.IDX PT, R2, R5, RZ, 0x181f ;  /* 0x00181fff05027589 */ /* 0x000e6400000e0000 */
[----:B------:R-:W-:Y:S02]  /*5d20*/  IADD3.X R29, RZ, R3, R8, P1, P0 ;  /* 0x00000003ff1d7210 */ /* 0x000fe40000fe0408 */
[----:B------:R-:W2:Y:S01]  /*5d30*/  SHFL.IDX PT, R3, R4, RZ, 0x181f ;  /* 0x00181fff04037589 */ /* 0x000ea200000e0000 */
[----:B-1----:R-:W-:Y:S05]  /*5d40*/  IADD3 R12, P0, R18, R2, RZ ;  /* 0x00000002120c7210 */ /* 0x002fea0007f1e0ff */
[----:B--2---:R-:W-:Y:S01]  /*5d50*/  IMAD.X R13, R19, 0x1, R3, P0 ;  /* 0x00000001130d7824 */ /* 0x004fe200000e0603 */
[C---:B------:R-:W-:Y:S05]  /*5d60*/  IADD3 R6, P0, R2.reuse, R6, RZ ;  /* 0x0000000602067210 */ /* 0x040fea0007f1e0ff */
[C---:B------:R-:W-:Y:S01]  /*5d70*/  IMAD.X R7, R3.reuse, 0x1, R16, P0 ;  /* 0x0000000103077824 */ /* 0x040fe200000e0610 */
[C---:B------:R-:W-:Y:S01]  /*5d80*/  IADD3 R4, P0, R2.reuse, R11, RZ ;  /* 0x0000000b02047210 */ /* 0x040fe20007f1e0ff */
[----:B------:R-:W-:Y:S04]  /*5d90*/  LDSM.16.M88.4 R16, [R134+0x10900] ;  /* 0x010900008610783b */ /* 0x000fe80000000200 */
[C---:B------:R-:W-:Y:S01]  /*5da0*/  IMAD.X R5, R3.reuse, 0x1, R10, P0 ;  /* 0x0000000103057824 */ /* 0x040fe200000e060a */
[----:B------:R-:W-:Y:S05]  /*5db0*/  IADD3 R2, P0, R2, R9, RZ ;  /* 0x0000000902027210 */ /* 0x000fea0007f1e0ff */
[----:B------:R-:W-:Y:S02]  /*5dc0*/  IMAD.X R3, R3, 0x1, R8, P0 ;  /* 0x0000000103037824 */ /* 0x000fe400000e0608 */
[----:B------:R-:W1:Y:S04]  /*5dd0*/  LDSM.16.M88.4 R8, [R134+0x10100] ;  /* 0x010100008608783b */ /* 0x000e680000000200 */
[----:B------:R-:W-:Y:S01]  /*5de0*/  @!PT LDS RZ, [RZ] ;  /* 0x00000000fffff984 */ /* 0x000fe20000000800 */
[----:B------:R-:W-:Y:S01]  /*5df0*/  @!PT LDS RZ, [RZ] ;  /* 0x00000000fffff984 */ /* 0x000fe20000000800 */
[----:B------:R-:W-:Y:S01]  /*5e00*/  @!PT LDS RZ, [RZ] ;  /* 0x00000000fffff984 */ /* 0x000fe20000000800 */
[----:B------:R2:W-:Y:S04]  /*5e10*/  LDGSTS.E.BYPASS.LTC128B.128 [R30+0x100], [R12.64], !P5 ;  /* 0x001000000c1e7fae */ /* 0x0005e8000e901d4e */
[----:B------:R1:W-:Y:S04]  /*5e20*/  LDGSTS.E.BYPASS.LTC128B.128 [R30+0x2100], [R6.64], !P4 ;  /* 0x02100000061e7fae */ /* 0x0003e8000e101d4e */
[----:B------:R1:W-:Y:S04]  /*5e30*/  LDGSTS.E.BYPASS.LTC128B.128 [R30+0x4100], [R4.64], !P3 ;  /* 0x04100000041e7fae */ /* 0x0003e8000d901d4e */
[----:B------:R3:W-:Y:S04]  /*5e40*/  LDGSTS.E.BYPASS.LTC128B.128 [R30+0x6100], [R2.64], !P6 ;  /* 0x06100000021e7fae */ /* 0x0007e8000f101d4e */
[----:B--2---:R-:W2:Y:S04]  /*5e50*/  LDL R12, [R1+0x98] ;  /* 0x00009800010c7983 */ /* 0x004ea80000100800 */
[----:B------:R-:W4:Y:S01]  /*5e60*/  LDL R13, [R1+0x94] ;  /* 0x00009400010d7983 */ /* 0x000f220000100800 */
[C---:B-1----:R-:W-:Y:S03]  /*5e70*/  HMMA.16816.F32 R4, R168.reuse, R8, RZ ;  /* 0x00000008a804723c */ /* 0x042fe600000018ff */
[----:B---3--:R-:W3:Y:S04]  /*5e80*/  LDL R3, [R1+0x28] ;  /* 0x0000280001037983 */ /* 0x008ee80000100800 */
[----:B------:R-:W5:Y:S01]  /*5e90*/  LDL R2, [R1+0x24] ;  /* 0x0000240001027983 */ /* 0x000f620000100800 */
[C---:B------:R-:W-:Y:S01]  /*5ea0*/  HMMA.16816.F32 R8, R168.reuse, R10, RZ ;  /* 0x0000000aa808723c */ /* 0x040fe200000018ff */
[----:B--2---:R-:W-:Y:S02]  /*5eb0*/  ISETP.NE.U32.AND P0, PT, R12, RZ, PT ;  /* 0x000000ff0c00720c */ /* 0x004fe40003f05070 */
[----:B----4-:R-:W-:Y:S11]  /*5ec0*/  ISETP.NE.U32.AND P1, PT, R13, RZ, PT ;  /* 0x000000ff0d00720c */ /* 0x010ff60003f25070 */
[----:B------:R1:W-:Y:S01]  /*5ed0*/  LDGSTS.E.BYPASS.LTC128B.128.ZFILL [R30+0x1100], [R14.64], P0 ;  /* 0x011000000e1e7fae */ /* 0x0003e20008141d4e */
[----:B------:R-:W-:Y:S03]  /*5ee0*/  ISETP.NE.U32.AND P0, PT, R132, RZ, PT ;  /* 0x000000ff8400720c */ /* 0x000fe60003f05070 */
[----:B------:R2:W-:Y:S01]  /*5ef0*/  LDGSTS.E.BYPASS.LTC128B.128.ZFILL [R30+0x3100], [R20.64], P1 ;  /* 0x03100000141e7fae */ /* 0x0005e20008941d4e */
[----:B------:R-:W-:Y:S03]  /*5f00*/  ISETP.NE.U32.AND P1, PT, R31, RZ, PT ;  /* 0x000000ff1f00720c */ /* 0x000fe60003f25070 */
[----:B------:R-:W4:Y:S06]  /*5f10*/  LDL R132, [R1+0x2c] ;  /* 0x00002c0001847983 */ /* 0x000f2c0000100800 */
[----:B------:R2:W-:Y:S01]  /*5f20*/  LDGSTS.E.BYPASS.LTC128B.128.ZFILL [R30+0x5100], [R22.64], P0 ;  /* 0x05100000161e7fae */ /* 0x0005e20008141d4e */
[----:B------:R-:W-:Y:S03]  /*5f30*/  PLOP3.LUT P0, PT, PT, PT, UP0, 0x80, 0x0 ;  /* 0x000000000000781c */ /* 0x000fe60003f0f008 */
[----:B------:R3:W-:Y:S04]  /*5f40*/  LDGSTS.E.BYPASS.LTC128B.128.ZFILL [R30+0x7100], [R28.64], P1 ;  /* 0x071000001c1e7fae */ /* 0x0007e80008941d4e */
[----:B------:R-:W0:Y:S01]  /*5f50*/  LDGDEPBAR ;  /* 0x00000000000079af */ /* 0x000e220000000000 */
[C---:B-1----:R-:W-:Y:S08]  /*5f60*/  HMMA.16816.F32 R12, R168.reuse, R16, RZ ;  /* 0x00000010a80c723c */ /* 0x042ff000000018ff */
[C---:B------:R-:W-:Y:S08]  /*5f70*/  HMMA.16816.F32 R16, R168.reuse, R18, RZ ;  /* 0x00000012a810723c */ /* 0x040ff000000018ff */
[C---:B--2---:R-:W-:Y:S08]  /*5f80*/  HMMA.16816.F32 R20, R168.reuse, R24, RZ ;  /* 0x00000018a814723c */ /* 0x044ff000000018ff */
[C---:B------:R-:W-:Y:S08]  /*5f90*/  HMMA.16816.F32 R24, R168.reuse, R26, RZ ;  /* 0x0000001aa818723c */ /* 0x040ff000000018ff */
[C---:B---3--:R-:W-:Y:S08]  /*5fa0*/  HMMA.16816.F32 R28, R168.reuse, R32, RZ ;  /* 0x00000020a81c723c */ /* 0x048ff000000018ff */
[----:B------:R-:W-:Y:S08]  /*5fb0*/  HMMA.16816.F32 R32, R168, R34, RZ ;  /* 0x00000022a820723c */ /* 0x000ff000000018ff */
[C---:B------:R-:W-:Y:S08]  /*5fc0*/  HMMA.16816.F32 R4, R172.reuse, R176, R4 ;  /* 0x000000b0ac04723c */ /* 0x040ff00000001804 */
[C---:B------:R-:W-:Y:S01]  /*5fd0*/  HMMA.16816.F32 R8, R172.reuse, R178, R8 ;  /* 0x000000b2ac08723c */ /* 0x040fe20000001808 */
[----:B------:R-:W1:Y:S07]  /*5fe0*/  LDSM.16.M88.4 R176, [R252+0x10100] ;  /* 0x01010000fcb0783b */ /* 0x000e6e0000000200 */
[C---:B------:R-:W-:Y:S08]  /*5ff0*/  HMMA.16816.F32 R12, R172.reuse, R180, R12 ;  /* 0x000000b4ac0c723c */ /* 0x040ff0000000180c */
[C---:B------:R-:W-:Y:S01]  /*6000*/  HMMA.16816.F32 R16, R172.reuse, R182, R16 ;  /* 0x000000b6ac10723c */ /* 0x040fe20000001810 */
[----:B------:R-:W2:Y:S07]  /*6010*/  LDSM.16.M88.4 R180, [R252+0x10900] ;  /* 0x01090000fcb4783b */ /* 0x000eae0000000200 */
[C---:B------:R-:W-:Y:S08]  /*6020*/  HMMA.16816.F32 R20, R172.reuse, R184, R20 ;  /* 0x000000b8ac14723c */ /* 0x040ff00000001814 */
[C---:B------:R-:W-:Y:S01]  /*6030*/  HMMA.16816.F32 R24, R172.reuse, R186, R24 ;  /* 0x000000baac18723c */ /* 0x040fe20000001818 */
[----:B------:R-:W-:Y:S07]  /*6040*/  LDSM.16.M88.4 R184, [R252+0x11900] ;  /* 0x01190000fcb8783b */ /* 0x000fee0000000200 */
[C---:B------:R-:W-:Y:S01]  /*6050*/  HMMA.16816.F32 R28, R172.reuse, R188, R28 ;  /* 0x000000bcac1c723c */ /* 0x040fe2000000181c */
[----:B------:R-:W3:Y:S04]  /*6060*/  LDL R189, [R1+0x30] ;  /* 0x0000300001bd7983 */ /* 0x000ee80000100800 */
[----:B------:R-:W5:Y:S03]  /*6070*/  LDL R188, [R1+0x20] ;  /* 0x0000200001bc7983 */ /* 0x000f660000100800 */
[----:B------:R-:W-:Y:S08]  /*6080*/  HMMA.16816.F32 R32, R172, R190, R32 ;  /* 0x000000beac20723c */ /* 0x000ff00000001820 */
[C---:B-1----:R-:W-:Y:S08]  /*6090*/  HMMA.16816.F32 R4, R192.reuse, R176, R4 ;  /* 0x000000b0c004723c */ /* 0x042ff00000001804 */
[C---:B------:R-:W-:Y:S01]  /*60a0*/  HMMA.16816.F32 R8, R192.reuse, R178, R8 ;  /* 0x000000b2c008723c */ /* 0x040fe20000001808 */
[----:B------:R-:W1:Y:S07]  /*60b0*/  LDSM.16.M88.4 R176, [R252+0x11100] ;  /* 0x01110000fcb0783b */ /* 0x000e6e0000000200 */
[C---:B--2---:R-:W-:Y:S08]  /*60c0*/  HMMA.16816.F32 R12, R192.reuse, R180, R12 ;  /* 0x000000b4c00c723c */ /* 0x044ff0000000180c */
[C---:B------:R-:W-:Y:S01]  /*60d0*/  HMMA.16816.F32 R16, R192.reuse, R182, R16 ;  /* 0x000000b6c010723c */ /* 0x040fe20000001810 */
[----:B------:R-:W2:Y:S07]  /*60e0*/  LDSM.16.M88.4 R180, [R249] ;  /* 0x00000000f9b4783b */ /* 0x000eae0000000200 */
[C---:B-1----:R-:W-:Y:S08]  /*60f0*/  HMMA.16816.F32 R20, R192.reuse, R176, R20 ;  /* 0x000000b0c014723c */ /* 0x042ff00000001814 */
[C---:B------:R-:W-:Y:S01]  /*6100*/  HMMA.16816.F32 R24, R192.reuse, R178, R24 ;  /* 0x000000b2c018723c */ /* 0x040fe20000001818 */
[----:B------:R-:W1:Y:S07]  /*6110*/  LDSM.16.M88.4 R176, [R249+0x800] ;  /* 0x00080000f9b0783b */ /* 0x000e6e0000000200 */
[C---:B------:R-:W-:Y:S08]  /*6120*/  HMMA.16816.F32 R28, R192.reuse, R184, R28 ;  /* 0x000000b8c01c723c */ /* 0x040ff0000000181c */
[----:B------:R-:W-:Y:S01]  /*6130*/  HMMA.16816.F32 R32, R192, R186, R32 ;  /* 0x000000bac020723c */ /* 0x000fe20000001820 */
[----:B------:R-:W1:Y:S07]  /*6140*/  LDSM.16.M88.4 R184, [R249+0x1000] ;  /* 0x00100000f9b8783b */ /* 0x000e6e0000000200 */
[C---:B--2---:R-:W-:Y:S08]  /*6150*/  HMMA.16816.F32 R4, R196.reuse, R180, R4 ;  /* 0x000000b4c404723c */ /* 0x044ff00000001804 */
[C---:B------:R-:W-:Y:S01]  /*6160*/  HMMA.16816.F32 R8, R196.reuse, R182, R8 ;  /* 0x000000b6c408723c */ /* 0x040fe20000001808 */
[----:B------:R-:W2:Y:S07]  /*6170*/  LDSM.16.M88.4 R180, [R249+0x1800] ;  /* 0x00180000f9b4783b */ /* 0x000eae0000000200 */
[C---:B-1----:R-:W-:Y:S08]  /*6180*/  HMMA.16816.F32 R12, R196.reuse, R176, R12 ;  /* 0x000000b0c40c723c */ /* 0x042ff0000000180c */
[C---:B------:R-:W-:Y:S01]  /*6190*/  HMMA.16816.F32 R16, R196.reuse, R178, R16 ;  /* 0x000000b2c410723c */ /* 0x040fe20000001810 */
[----:B------:R-:W1:Y:S07]  /*61a0*/  LDSM.16.M88.4 R176, [R134+0x12100] ;  /* 0x0121000086b0783b */ /* 0x000e6e0000000200 */
[C---:B------:R-:W-:Y:S08]  /*61b0*/  HMMA.16816.F32 R20, R196.reuse, R184, R20 ;  /* 0x000000b8c414723c */ /* 0x040ff00000001814 */
[C---:B------:R-:W-:Y:S01]  /*61c0*/  HMMA.16816.F32 R24, R196.reuse, R186, R24 ;  /* 0x000000bac418723c */ /* 0x040fe20000001818 */
[----:B------:R-:W4:Y:S07]  /*61d0*/  LDSM.16.M88.4 R184, [R134+0x12900] ;  /* 0x0129000086b8783b */ /* 0x000f2e0000000200 */
[C---:B--2---:R-:W-:Y:S08]  /*61e0*/  HMMA.16816.F32 R28, R196.reuse, R180, R28 ;  /* 0x000000b4c41c723c */ /* 0x044ff0000000181c */
[----:B------:R-:W-:Y:S01]  /*61f0*/  HMMA.16816.F32 R32, R196, R182, R32 ;  /* 0x000000b6c420723c */ /* 0x000fe20000001820 */
[----:B------:R-:W2:Y:S07]  /*6200*/  LDSM.16.M88.4 R180, [R134+0x13100] ;  /* 0x0131000086b4783b */ /* 0x000eae0000000200 */
[C---:B-1----:R-:W-:Y:S08]  /*6210*/  HMMA.16816.F32 R4, R200.reuse, R176, R4 ;  /* 0x000000b0c804723c */ /* 0x042ff00000001804 */
[C---:B------:R-:W-:Y:S01]  /*6220*/  HMMA.16816.F32 R8, R200.reuse, R178, R8 ;  /* 0x000000b2c808723c */ /* 0x040fe20000001808 */
[----:B------:R-:W1:Y:S07]  /*6230*/  LDSM.16.M88.4 R176, [R134+0x13900] ;  /* 0x0139000086b0783b */ /* 0x000e6e0000000200 */
[C---:B----4-:R-:W-:Y:S08]  /*6240*/  HMMA.16816.F32 R12, R200.reuse, R184, R12 ;  /* 0x000000b8c80c723c */ /* 0x050ff0000000180c */
[C---:B------:R-:W-:Y:S08]  /*6250*/  HMMA.16816.F32 R16, R200.reuse, R186, R16 ;  /* 0x000000bac810723c */ /* 0x040ff00000001810 */
[C---:B--2---:R-:W-:Y:S08]  /*6260*/  HMMA.16816.F32 R20, R200.reuse, R180, R20 ;  /* 0x000000b4c814723c */ /* 0x044ff00000001814 */
[C---:B------:R-:W-:Y:S01]  /*6270*/  HMMA.16816.F32 R24, R200.reuse, R182, R24 ;  /* 0x000000b6c818723c */ /* 0x040fe20000001818 */
[----:B------:R2:W-:Y:S07]  /*6280*/  LDSM.16.M88.4 R180, [R132] ;  /* 0x0000000084b4783b */ /* 0x0005ee0000000200 */
[C---:B-1----:R-:W-:Y:S08]  /*6290*/  HMMA.16816.F32 R28, R200.reuse, R176, R28 ;  /* 0x000000b0c81c723c */ /* 0x042ff0000000181c */
[----:B------:R-:W-:Y:S01]  /*62a0*/  HMMA.16816.F32 R32, R200, R178, R32 ;  /* 0x000000b2c820723c */ /* 0x000fe20000001820 */
[----:B------:R1:W-:Y:S04]  /*62b0*/  LDSM.16.M88.4 R176, [R3] ;  /* 0x0000000003b0783b */ /* 0x0003e80000000200 */
[----:B--2---:R-:W2:Y:S04]  /*62c0*/  LDL R132, [R1+0x1c] ;  /* 0x00001c0001847983 */ /* 0x004ea80000100800 */
[----:B-1----:R-:W4:Y:S04]  /*62d0*/  LDL R3, [R1+0x18] ;  /* 0x0000180001037983 */ /* 0x002f280000100800 */
[----:B---3--:R-:W1:Y:S02]  /*62e0*/  LDSM.16.M88.4 R184, [R189] ;  /* 0x00000000bdb8783b */ /* 0x008e640000000200 */
[C---:B-1----:R-:W-:Y:S08]  /*62f0*/  HMMA.16816.F32 R4, R204.reuse, R184, R4 ;  /* 0x000000b8cc04723c */ /* 0x042ff00000001804 */
[C---:B------:R-:W-:Y:S01]  /*6300*/  HMMA.16816.F32 R8, R204.reuse, R186, R8 ;  /* 0x000000bacc08723c */ /* 0x040fe20000001808 */
[----:B-----5:R1:W3:Y:S07]  /*6310*/  LDSM.16.M88.4 R184, [R2] ;  /* 0x0000000002b8783b */ /* 0x0202ee0000000200 */
[C---:B------:R-:W-:Y:S08]  /*6320*/  HMMA.16816.F32 R12, R204.reuse, R180, R12 ;  /* 0x000000b4cc0c723c */ /* 0x040ff0000000180c */
[C---:B------:R-:W-:Y:S01]  /*6330*/  HMMA.16816.F32 R16, R204.reuse, R182, R16 ;  /* 0x000000b6cc10723c */ /* 0x040fe20000001810 */
[----:B------:R-:W5:Y:S07]  /*6340*/  LDSM.16.M88.4 R180, [R252+0x12100] ;  /* 0x01210000fcb4783b */ /* 0x000f6e0000000200 */
[C---:B------:R-:W-:Y:S01]  /*6350*/  HMMA.16816.F32 R20, R204.reuse, R176, R20 ;  /* 0x000000b0cc14723c */ /* 0x040fe20000001814 */
[----:B-1----:R-:W4:Y:S07]  /*6360*/  LDL R2, [R1+0x14] ;  /* 0x0000140001027983 */ /* 0x002f2e0000100800 */
[C---:B------:R-:W-:Y:S01]  /*6370*/  HMMA.16816.F32 R24, R204.reuse, R178, R24 ;  /* 0x000000b2cc18723c */ /* 0x040fe20000001818 */
[----:B------:R-:W1:Y:S07]  /*6380*/  LDSM.16.M88.4 R176, [R252+0x12900] ;  /* 0x01290000fcb0783b */ /* 0x000e6e0000000200 */
[C---:B---3--:R-:W-:Y:S08]  /*6390*/  HMMA.16816.F32 R28, R204.reuse, R184, R28 ;  /* 0x000000b8cc1c723c */ /* 0x048ff0000000181c */
[----:B------:R-:W-:Y:S01]  /*63a0*/  HMMA.16816.F32 R32, R204, R186, R32 ;  /* 0x000000bacc20723c */ /* 0x000fe20000001820 */
[----:B------:R-:W3:Y:S07]  /*63b0*/  LDSM.16.M88.4 R184, [R252+0x13100] ;  /* 0x01310000fcb8783b */ /* 0x000eee0000000200 */
[C---:B-----5:R-:W-:Y:S08]  /*63c0*/  HMMA.16816.F32 R4, R208.reuse, R180, R4 ;  /* 0x000000b4d004723c */ /* 0x060ff00000001804 */
[C---:B------:R-:W-:Y:S01]  /*63d0*/  HMMA.16816.F32 R8, R208.reuse, R182, R8 ;  /* 0x000000b6d008723c */ /* 0x040fe20000001808 */
[----:B------:R-:W5:Y:S07]  /*63e0*/  LDSM.16.M88.4 R180, [R252+0x13900] ;  /* 0x01390000fcb4783b */ /* 0x000f6e0000000200 */
[C---:B-1----:R-:W-:Y:S08]  /*63f0*/  HMMA.16816.F32 R12, R208.reuse, R176, R12 ;  /* 0x000000b0d00c723c */ /* 0x042ff0000000180c */
[C---:B------:R-:W-:Y:S01]  /*6400*/  HMMA.16816.F32 R16, R208.reuse, R178, R16 ;  /* 0x000000b2d010723c */ /* 0x040fe20000001810 */
[----:B------:R-:W1:Y:S07]  /*6410*/  LDSM.16.M88.4 R176, [R249+0x2000] ;  /* 0x00200000f9b0783b */ /* 0x000e6e0000000200 */
[C---:B---3--:R-:W-:Y:S08]  /*6420*/  HMMA.16816.F32 R20, R208.reuse, R184, R20 ;  /* 0x000000b8d014723c */ /* 0x048ff00000001814 */
[C---:B------:R-:W-:Y:S01]  /*6430*/  HMMA.16816.F32 R24, R208.reuse, R186, R24 ;  /* 0x000000bad018723c */ /* 0x040fe20000001818 */
[----:B------:R-:W3:Y:S07]  /*6440*/  LDSM.16.M88.4 R184, [R249+0x2800] ;  /* 0x00280000f9b8783b */ /* 0x000eee0000000200 */
[C---:B-----5:R-:W-:Y:S08]  /*6450*/  HMMA.16816.F32 R28, R208.reuse, R180, R28 ;  /* 0x000000b4d01c723c */ /* 0x060ff0000000181c */
[----:B------:R-:W-:Y:S01]  /*6460*/  HMMA.16816.F32 R32, R208, R182, R32 ;  /* 0x000000b6d020723c */ /* 0x000fe20000001820 */
        /* <DEDUP_REMOVED lines=8> */
[C---:B------:R-:W-:Y:S01]  /*64f0*/  HMMA.16816.F32 R24, R212.reuse, R182, R24 ;  /* 0x000000b6d418723c */ /* 0x040fe20000001818 */
[----:B------:R-:W5:Y:S07]  /*6500*/  LDSM.16.M88.4 R180, [R134+0x14900] ;  /* 0x0149000086b4783b */ /* 0x000f6e0000000200 */
[C---:B-1----:R-:W-:Y:S08]  /*6510*/  HMMA.16816.F32 R28, R212.reuse, R176, R28 ;  /* 0x000000b0d41c723c */ /* 0x042ff0000000181c */
[----:B------:R-:W-:Y:S01]  /*6520*/  HMMA.16816.F32 R32, R212, R178, R32 ;  /* 0x000000b2d420723c */ /* 0x000fe20000001820 */
[----:B------:R-:W1:Y:S07]  /*6530*/  LDSM.16.M88.4 R176, [R134+0x15100] ;  /* 0x0151000086b0783b */ /* 0x000e6e0000000200 */
[C---:B---3--:R-:W-:Y:S08]  /*6540*/  HMMA.16816.F32 R4, R216.reuse, R184, R4 ;  /* 0x000000b8d804723c */ /* 0x048ff00000001804 */
[C---:B------:R-:W-:Y:S01]  /*6550*/  HMMA.16816.F32 R8, R216.reuse, R186, R8 ;  /* 0x000000bad808723c */ /* 0x040fe20000001808 */
[----:B------:R-:W3:Y:S07]  /*6560*/  LDSM.16.M88.4 R184, [R134+0x15900] ;  /* 0x0159000086b8783b */ /* 0x000eee0000000200 */
[C---:B-----5:R-:W-:Y:S08]  /*6570*/  HMMA.16816.F32 R12, R216.reuse, R180, R12 ;  /* 0x000000b4d80c723c */ /* 0x060ff0000000180c */
[C---:B------:R-:W-:Y:S01]  /*6580*/  HMMA.16816.F32 R16, R216.reuse, R182, R16 ;  /* 0x000000b6d810723c */ /* 0x040fe20000001810 */
[----:B------:R5:W4:Y:S07]  /*6590*/  LDSM.16.M88.4 R180, [R188] ;  /* 0x00000000bcb4783b */ /* 0x000b2e0000000200 */
[C---:B-1----:R-:W-:Y:S08]  /*65a0*/  HMMA.16816.F32 R20, R216.reuse, R176, R20 ;  /* 0x000000b0d814723c */ /* 0x042ff00000001814 */
[C---:B------:R-:W-:Y:S01]  /*65b0*/  HMMA.16816.F32 R24, R216.reuse, R178, R24 ;  /* 0x000000b2d818723c */ /* 0x040fe20000001818 */
[----:B--2---:R1:W2:Y:S04]  /*65c0*/  LDSM.16.M88.4 R176, [R132] ;  /* 0x0000000084b0783b */ /* 0x0042a80000000200 */
[----:B-----5:R-:W5:Y:S03]  /*65d0*/  LDL R188, [R1+0x10] ;  /* 0x0000100001bc7983 */ /* 0x020f660000100800 */
[C---:B---3--:R-:W-:Y:S08]  /*65e0*/  HMMA.16816.F32 R28, R216.reuse, R184, R28 ;  /* 0x000000b8d81c723c */ /* 0x048ff0000000181c */
[----:B------:R-:W-:Y:S01]  /*65f0*/  HMMA.16816.F32 R32, R216, R186, R32 ;  /* 0x000000bad820723c */ /* 0x000fe20000001820 */
[----:B----4-:R3:W4:Y:S04]  /*6600*/  LDSM.16.M88.4 R184, [R3] ;  /* 0x0000000003b8783b */ /* 0x0107280000000200 */
[----:B-1----:R-:W5:Y:S03]  /*6610*/  LDL R132, [R1+0xc] ;  /* 0x00000c0001847983 */ /* 0x002f660000100800 */
[C---:B------:R-:W-:Y:S08]  /*6620*/  HMMA.16816.F32 R4, R220.reuse, R180, R4 ;  /* 0x000000b4dc04723c */ /* 0x040ff00000001804 */
[C---:B------:R-:W-:Y:S08]  /*6630*/  HMMA.16816.F32 R8, R220.reuse, R182, R8 ;  /* 0x000000b6dc08723c */ /* 0x040ff00000001808 */
[C---:B--2---:R-:W-:Y:S01]  /*6640*/  HMMA.16816.F32 R12, R220.reuse, R176, R12 ;  /* 0x000000b0dc0c723c */ /* 0x044fe2000000180c */
[----:B---3--:R-:W2:Y:S07]  /*6650*/  LDL R3, [R1+0x8] ;  /* 0x0000080001037983 */ /* 0x008eae0000100800 */
[C---:B------:R-:W-:Y:S01]  /*6660*/  HMMA.16816.F32 R16, R220.reuse, R178, R16 ;  /* 0x000000b2dc10723c */ /* 0x040fe20000001810 */
[----:B------:R-:W-:Y:S07]  /*6670*/  LDSM.16.M88.4 R176, [R252+0x14100] ;  /* 0x01410000fcb0783b */ /* 0x000fee0000000200 */
[C---:B----4-:R-:W-:Y:S08]  /*6680*/  HMMA.16816.F32 R20, R220.reuse, R184, R20 ;  /* 0x000000b8dc14723c */ /* 0x050ff00000001814 */
[C---:B------:R-:W-:Y:S01]  /*6690*/  HMMA.16816.F32 R24, R220.reuse, R186, R24 ;  /* 0x000000badc18723c */ /* 0x040fe20000001818 */
[----:B------:R-:W-:Y:S04]  /*66a0*/  LDSM.16.M88.4 R184, [R252+0x14900] ;  /* 0x01490000fcb8783b */ /* 0x000fe80000000200 */
[----:B------:R1:W3:Y:S04]  /*66b0*/  LDSM.16.M88.4 R180, [R2] ;  /* 0x0000000002b4783b */ /* 0x0002e80000000200 */
[----:B-1----:R-:W4:Y:S01]  /*66c0*/  LDL R2, [R1+0x4] ;  /* 0x0000040001027983 */ /* 0x002f220000100800 */
[C---:B---3--:R-:W-:Y:S08]  /*66d0*/  HMMA.16816.F32 R28, R220.reuse, R180, R28 ;  /* 0x000000b4dc1c723c */ /* 0x048ff0000000181c */
[----:B------:R-:W-:Y:S01]  /*66e0*/  HMMA.16816.F32 R32, R220, R182, R32 ;  /* 0x000000b6dc20723c */ /* 0x000fe20000001820 */
[----:B------:R-:W1:Y:S07]  /*66f0*/  LDSM.16.M88.4 R180, [R252+0x15100] ;  /* 0x01510000fcb4783b */ /* 0x000e6e0000000200 */
[C---:B------:R-:W-:Y:S08]  /*6700*/  HMMA.16816.F32 R4, R224.reuse, R176, R4 ;  /* 0x000000b0e004723c */ /* 0x040ff00000001804 */
[C---:B------:R-:W-:Y:S01]  /*6710*/  HMMA.16816.F32 R8, R224.reuse, R178, R8 ;  /* 0x000000b2e008723c */ /* 0x040fe20000001808 */
[----:B------:R-:W3:Y:S07]  /*6720*/  LDSM.16.M88.4 R176, [R252+0x15900] ;  /* 0x01590000fcb0783b */ /* 0x000eee0000000200 */
[C---:B------:R-:W-:Y:S08]  /*6730*/  HMMA.16816.F32 R12, R224.reuse, R184, R12 ;  /* 0x000000b8e00c723c */ /* 0x040ff0000000180c */
[C---:B------:R-:W-:Y:S01]  /*6740*/  HMMA.16816.F32 R16, R224.reuse, R186, R16 ;  /* 0x000000bae010723c */ /* 0x040fe20000001810 */
[----:B------:R-:W3:Y:S07]  /*6750*/  LDSM.16.M88.4 R184, [R249+0x4000] ;  /* 0x00400000f9b8783b */ /* 0x000eee0000000200 */
[C---:B-1----:R-:W-:Y:S08]  /*6760*/  HMMA.16816.F32 R20, R224.reuse, R180, R20 ;  /* 0x000000b4e014723c */ /* 0x042ff00000001814 */
[C---:B------:R-:W-:Y:S01]  /*6770*/  HMMA.16816.F32 R24, R224.reuse, R182, R24 ;  /* 0x000000b6e018723c */ /* 0x040fe20000001818 */
[----:B------:R-:W1:Y:S07]  /*6780*/  LDSM.16.M88.4 R180, [R249+0x4800] ;  /* 0x00480000f9b4783b */ /* 0x000e6e0000000200 */
[C---:B---3--:R-:W-:Y:S08]  /*6790*/  HMMA.16816.F32 R28, R224.reuse, R176, R28 ;  /* 0x000000b0e01c723c */ /* 0x048ff0000000181c */
[----:B------:R-:W-:Y:S01]  /*67a0*/  HMMA.16816.F32 R32, R224, R178, R32 ;  /* 0x000000b2e020723c */ /* 0x000fe20000001820 */
        /* <DEDUP_REMOVED lines=8> */
[C---:B------:R-:W-:Y:S01]  /*6830*/  HMMA.16816.F32 R24, R228.reuse, R178, R24 ;  /* 0x000000b2e418723c */ /* 0x040fe20000001818 */
[----:B------:R-:W3:Y:S07]  /*6840*/  LDSM.16.M88.4 R176, [R134+0x16900] ;  /* 0x0169000086b0783b */ /* 0x000eee0000000200 */
[C---:B------:R-:W-:Y:S08]  /*6850*/  HMMA.16816.F32 R28, R228.reuse, R184, R28 ;  /* 0x000000b8e41c723c */ /* 0x040ff0000000181c */
[----:B------:R-:W-:Y:S01]  /*6860*/  HMMA.16816.F32 R32, R228, R186, R32 ;  /* 0x000000bae420723c */ /* 0x000fe20000001820 */
[----:B------:R-:W5:Y:S07]  /*6870*/  LDSM.16.M88.4 R184, [R134+0x17100] ;  /* 0x0171000086b8783b */ /* 0x000f6e0000000200 */
[C---:B-1----:R-:W-:Y:S08]  /*6880*/  HMMA.16816.F32 R4, R232.reuse, R180, R4 ;  /* 0x000000b4e804723c */ /* 0x042ff00000001804 */
[C---:B------:R-:W-:Y:S01]  /*6890*/  HMMA.16816.F32 R8, R232.reuse, R182, R8 ;  /* 0x000000b6e808723c */ /* 0x040fe20000001808 */
[----:B------:R-:W1:Y:S07]  /*68a0*/  LDSM.16.M88.4 R180, [R134+0x17900] ;  /* 0x0179000086b4783b */ /* 0x000e6e0000000200 */
[C---:B---3--:R-:W-:Y:S08]  /*68b0*/  HMMA.16816.F32 R12, R232.reuse, R176, R12 ;  /* 0x000000b0e80c723c */ /* 0x048ff0000000180c */
[C---:B------:R-:W-:Y:S01]  /*68c0*/  HMMA.16816.F32 R16, R232.reuse, R178, R16 ;  /* 0x000000b2e810723c */ /* 0x040fe20000001810 */
[----:B-----5:R-:W3:Y:S07]  /*68d0*/  LDSM.16.M88.4 R176, [R188] ;  /* 0x00000000bcb0783b */ /* 0x020eee0000000200 */
[C---:B------:R-:W-:Y:S08]  /*68e0*/  HMMA.16816.F32 R20, R232.reuse, R184, R20 ;  /* 0x000000b8e814723c */ /* 0x040ff00000001814 */
[C---:B------:R-:W-:Y:S01]  /*68f0*/  HMMA.16816.F32 R24, R232.reuse, R186, R24 ;  /* 0x000000bae818723c */ /* 0x040fe20000001818 */
[----:B------:R-:W5:Y:S07]  /*6900*/  LDSM.16.M88.4 R184, [R132] ;  /* 0x0000000084b8783b */ /* 0x000f6e0000000200 */
[C---:B-1----:R-:W-:Y:S08]  /*6910*/  HMMA.16816.F32 R28, R232.reuse, R180, R28 ;  /* 0x000000b4e81c723c */ /* 0x042ff0000000181c */
[----:B------:R-:W-:Y:S01]  /*6920*/  HMMA.16816.F32 R32, R232, R182, R32 ;  /* 0x000000b6e820723c */ /* 0x000fe20000001820 */
[----:B--2---:R-:W1:Y:S07]  /*6930*/  LDSM.16.M88.4 R180, [R3] ;  /* 0x0000000003b4783b */ /* 0x004e6e0000000200 */
[C---:B---3--:R-:W-:Y:S08]  /*6940*/  HMMA.16816.F32 R4, R236.reuse, R176, R4 ;  /* 0x000000b0ec04723c */ /* 0x048ff00000001804 */
[C---:B------:R-:W-:Y:S08]  /*6950*/  HMMA.16816.F32 R8, R236.reuse, R178, R8 ;  /* 0x000000b2ec08723c */ /* 0x040ff00000001808 */
[C---:B-----5:R-:W-:Y:S08]  /*6960*/  HMMA.16816.F32 R12, R236.reuse, R184, R12 ;  /* 0x000000b8ec0c723c */ /* 0x060ff0000000180c */
[C---:B------:R-:W-:Y:S01]  /*6970*/  HMMA.16816.F32 R16, R236.reuse, R186, R16 ;  /* 0x000000baec10723c */ /* 0x040fe20000001810 */
[----:B------:R-:W-:Y:S07]  /*6980*/  LDSM.16.M88.4 R184, [R252+0x16100] ;  /* 0x01610000fcb8783b */ /* 0x000fee0000000200 */
[C---:B-1----:R-:W-:Y:S08]  /*6990*/  HMMA.16816.F32 R20, R236.reuse, R180, R20 ;  /* 0x000000b4ec14723c */ /* 0x042ff00000001814 */
[C---:B------:R-:W-:Y:S01]  /*69a0*/  HMMA.16816.F32 R24, R236.reuse, R182, R24 ;  /* 0x000000b6ec18723c */ /* 0x040fe20000001818 */
[----:B------:R-:W-:Y:S04]  /*69b0*/  LDSM.16.M88.4 R180, [R252+0x16900] ;  /* 0x01690000fcb4783b */ /* 0x000fe80000000200 */
[----:B----4-:R-:W1:Y:S03]  /*69c0*/  LDSM.16.M88.4 R176, [R2] ;  /* 0x0000000002b0783b */ /* 0x010e660000000200 */
[C---:B-1----:R-:W-:Y:S08]  /*69d0*/  HMMA.16816.F32 R28, R236.reuse, R176, R28 ;  /* 0x000000b0ec1c723c */ /* 0x042ff0000000181c */
[----:B------:R-:W-:Y:S01]  /*69e0*/  HMMA.16816.F32 R32, R236, R178, R32 ;  /* 0x000000b2ec20723c */ /* 0x000fe20000001820 */
[----:B------:R-:W1:Y:S07]  /*69f0*/  LDSM.16.M88.4 R176, [R252+0x17100] ;  /* 0x01710000fcb0783b */ /* 0x000e6e0000000200 */
[C---:B------:R-:W-:Y:S08]  /*6a00*/  HMMA.16816.F32 R4, R240.reuse, R184, R4 ;  /* 0x000000b8f004723c */ /* 0x040ff00000001804 */
[C---:B------:R-:W-:Y:S01]  /*6a10*/  HMMA.16816.F32 R8, R240.reuse, R186, R8 ;  /* 0x000000baf008723c */ /* 0x040fe20000001808 */
[----:B------:R-:W2:Y:S07]  /*6a20*/  LDSM.16.M88.4 R184, [R252+0x17900] ;  /* 0x01790000fcb8783b */ /* 0x000eae0000000200 */
[C---:B------:R-:W-:Y:S08]  /*6a30*/  HMMA.16816.F32 R12, R240.reuse, R180, R12 ;  /* 0x000000b4f00c723c */ /* 0x040ff0000000180c */
[C---:B------:R-:W-:Y:S01]  /*6a40*/  HMMA.16816.F32 R16, R240.reuse, R182, R16 ;  /* 0x000000b6f010723c */ /* 0x040fe20000001810 */
[----:B------:R-:W3:Y:S07]  /*6a50*/  LDSM.16.M88.4 R180, [R249+0x6000] ;  /* 0x00600000f9b4783b */ /* 0x000eee0000000200 */
[C---:B-1----:R-:W-:Y:S08]  /*6a60*/  HMMA.16816.F32 R20, R240.reuse, R176, R20 ;  /* 0x000000b0f014723c */ /* 0x042ff00000001814 */
[C---:B------:R-:W-:Y:S01]  /*6a70*/  HMMA.16816.F32 R24, R240.reuse, R178, R24 ;  /* 0x000000b2f018723c */ /* 0x040fe20000001818 */
[----:B------:R-:W1:Y:S07]  /*6a80*/  LDSM.16.M88.4 R176, [R249+0x6800] ;  /* 0x00680000f9b0783b */ /* 0x000e6e0000000200 */
[C---:B--2---:R-:W-:Y:S08]  /*6a90*/  HMMA.16816.F32 R28, R240.reuse, R184, R28 ;  /* 0x000000b8f01c723c */ /* 0x044ff0000000181c */
[----:B------:R-:W-:Y:S01]  /*6aa0*/  HMMA.16816.F32 R32, R240, R186, R32 ;  /* 0x000000baf020723c */ /* 0x000fe20000001820 */
[----:B------:R-:W2:Y:S07]  /*6ab0*/  LDSM.16.M88.4 R184, [R249+0x7000] ;  /* 0x00700000f9b8783b */ /* 0x000eae0000000200 */
[C---:B---3--:R-:W-:Y:S08]  /*6ac0*/  HMMA.16816.F32 R4, R244.reuse, R180, R4 ;  /* 0x000000b4f404723c */ /* 0x048ff00000001804 */
[C---:B------:R-:W-:Y:S01]  /*6ad0*/  HMMA.16816.F32 R8, R244.reuse, R182, R8 ;  /* 0x000000b6f408723c */ /* 0x040fe20000001808 */
[----:B------:R-:W3:Y:S01]  /*6ae0*/  LDSM.16.M88.4 R180, [R249+0x7800] ;  /* 0x00780000f9b4783b */ /* 0x000ee20000000200 */
[----:B------:R-:W-:Y:S04]  /*6af0*/  DEPBAR.LE SB0, 0x0 ;  /* 0x000080000000791a */ /* 0x000fe80000000000 */
[----:B------:R-:W-:Y:S02]  /*6b00*/  BAR.SYNC.DEFER_BLOCKING 0x0 ;  /* 0x0000000000007b1d */ /* 0x000fe40000010000 */
[C---:B-1----:R-:W-:Y:S08]  /*6b10*/  HMMA.16816.F32 R12, R244.reuse, R176, R12 ;  /* 0x000000b0f40c723c */ /* 0x042ff0000000180c */
[C---:B------:R-:W-:Y:S08]  /*6b20*/  HMMA.16816.F32 R16, R244.reuse, R178, R16 ;  /* 0x000000b2f410723c */ /* 0x040ff00000001810 */
[C---:B--2---:R-:W-:Y:S08]  /*6b30*/  HMMA.16816.F32 R20, R244.reuse, R184, R20 ;  /* 0x000000b8f414723c */ /* 0x044ff00000001814 */
[C---:B------:R-:W-:Y:S08]  /*6b40*/  HMMA.16816.F32 R24, R244.reuse, R186, R24 ;  /* 0x000000baf418723c */ /* 0x040ff00000001818 */
[C---:B---3--:R-:W-:Y:S08]  /*6b50*/  HMMA.16816.F32 R28, R244.reuse, R180, R28 ;  /* 0x000000b4f41c723c */ /* 0x048ff0000000181c */
[----:B------:R-:W-:Y:S01]  /*6b60*/  HMMA.16816.F32 R32, R244, R182, R32 ;  /* 0x000000b6f420723c */ /* 0x000fe20000001820 */
[----:B------:R-:W-:-:S07]  /*6b70*/  @P0 BRA `(.L_x_5) ;  /* 0xffffea0000000947 */ /* 0x000fce000383ffff */
.L_x_4:
[----:B---3--:R-:W2:Y:S01]  /*6b80*/  LDL.LU R176, [R1+0x54] ;  /* 0x0000540001b07983 */ /* 0x008ea20000300800 */
[----:B------:R-:W-:Y:S01]  /*6b90*/  FMNMX.FTZ R132, R4, R0, !PT ;  /* 0x0000000004847209 */ /* 0x000fe20007810000 */
[----:B------:R-:W-:Y:S01]  /*6ba0*/  UIADD3 UR4, UR8, -0x1, URZ ;  /* 0xffffffff08047890 */ /* 0x000fe2000fffe03f */
[----:B------:R-:W-:Y:S01]  /*6bb0*/  ISETP.LT.AND P0, PT, RZ, UR8, PT ;  /* 0x00000008ff007c0c */ /* 0x000fe2000bf01270 */
[----:B------:R-:W0:Y:S01]  /*6bc0*/  LDGDEPBAR ;  /* 0x00000000000079af */ /* 0x000e220000000000 */
[----:B------:R-:W-:Y:S04]  /*6bd0*/  FMNMX.FTZ R132, R5, R132, !PT ;  /* 0x0000008405847209 */ /* 0x000fe80007810000 */
[----:B------:R-:W-:Y:S01]  /*6be0*/  FMNMX.FTZ R132, R8, R132, !PT ;  /* 0x0000008408847209 */ /* 0x000fe20007810000 */
[----:B------:R-:W-:Y:S03]  /*6bf0*/  UMOV UR8, UR4 ;  /* 0x0000000400087c82 */ /* 0x000fe60008000000 */
[----:B------:R-:W-:Y:S04]  /*6c00*/  FMNMX.FTZ R132, R9, R132, !PT ;  /* 0x0000008409847209 */ /* 0x000fe80007810000 */
        /* <DEDUP_REMOVED lines=11> */
[----:B------:R-:W-:Y:S05]  /*6cc0*/  FMNMX.FTZ R132, R33, R132, !PT ;  /* 0x0000008421847209 */ /* 0x000fea0007810000 */
[----:B------:R-:W1:Y:S02]  /*6cd0*/  SHFL.BFLY PT, R2, R132, 0x2, 0x1f ;  /* 0x0c401f0084027f89 */ /* 0x000e6400000e0000 */
[----:B-1----:R-:W-:Y:S06]  /*6ce0*/  FMNMX.FTZ R132, R132, R2, !PT ;  /* 0x0000000284847209 */ /* 0x002fec0007810000 */
[----:B------:R-:W1:Y:S02]  /*6cf0*/  SHFL.BFLY PT, R2, R132, 0x1, 0x1f ;  /* 0x0c201f0084027f89 */ /* 0x000e6400000e0000 */
[----:B-1----:R-:W-:Y:S05]  /*6d00*/  FMNMX.FTZ R132, R132, R2, !PT ;  /* 0x0000000284847209 */ /* 0x002fea0007810000 */
[C---:B------:R-:W-:Y:S02]  /*6d10*/  FMUL.FTZ R2, R132.reuse, c[0x0][0x2d0] ;  /* 0x0000b40084027a20 */ /* 0x040fe40000410000 */
[----:B------:R-:W-:Y:S02]  /*6d20*/  FADD.FTZ R0, -R132, R0 ;  /* 0x0000000084007221 */ /* 0x000fe40000010100 */
[--C-:B------:R-:W-:Y:S02]  /*6d30*/  FFMA.FTZ R188, R12, c[0x0][0x2d0], -R2.reuse ;  /* 0x0000b4000cbc7a23 */ /* 0x100fe40000010802 */
[----:B------:R-:W3:Y:S01]  /*6d40*/  LDL.LU R12, [R1+0x70] ;  /* 0x00007000010c7983 */ /* 0x000ee20000300800 */
[--C-:B------:R-:W-:Y:S02]  /*6d50*/  FFMA.FTZ R4, R4, c[0x0][0x2d0], -R2.reuse ;  /* 0x0000b40004047a23 */ /* 0x100fe40000010802 */
[----:B------:R-:W-:Y:S02]  /*6d60*/  FMUL.FTZ R0, R0, c[0x0][0x2d0] ;  /* 0x0000b40000007a20 */ /* 0x000fe40000410000 */
[--C-:B------:R-:W-:Y:S02]  /*6d70*/  FFMA.FTZ R5, R5, c[0x0][0x2d0], -R2.reuse ;  /* 0x0000b40005057a23 */ /* 0x100fe40000010802 */
[----:B------:R-:W1:Y:S01]  /*6d80*/  MUFU.EX2 R3, R0 ;  /* 0x0000000000037308 */ /* 0x000e620000000800 */
[--C-:B------:R-:W-:Y:S02]  /*6d90*/  FFMA.FTZ R8, R8, c[0x0][0x2d0], -R2.reuse ;  /* 0x0000b40008087a23 */ /* 0x100fe40000010802 */
[--C-:B------:R-:W-:Y:S02]  /*6da0*/  FFMA.FTZ R9, R9, c[0x0][0x2d0], -R2.reuse ;  /* 0x0000b40009097a23 */ /* 0x100fe40000010802 */
[--C-:B------:R-:W-:Y:S02]  /*6db0*/  FFMA.FTZ R186, R16, c[0x0][0x2d0], -R2.reuse ;  /* 0x0000b40010ba7a23 */ /* 0x100fe40000010802 */
[--C-:B------:R-:W-:Y:S02]  /*6dc0*/  FFMA.FTZ R185, R17, c[0x0][0x2d0], -R2.reuse ;  /* 0x0000b40011b97a23 */ /* 0x100fe40000010802 */
[--C-:B------:R-:W-:Y:S01]  /*6dd0*/  FFMA.FTZ R177, R28, c[0x0][0x2d0], -R2.reuse ;  /* 0x0000b4001cb17a23 */ /* 0x100fe20000010802 */
[----:B------:R-:W-:Y:S01]  /*6de0*/  MUFU.EX2 R4, R4 ;  /* 0x0000000400047308 */ /* 0x000fe20000000800 */
        /* <DEDUP_REMOVED lines=8> */
[----:B------:R-:W-:Y:S02]  /*6e70*/  FFMA.FTZ R25, R25, c[0x0][0x2d0], -R2 ;  /* 0x0000b40019197a23 */ /* 0x000fe40000010802 */
[C---:B-1----:R-:W-:Y:S02]  /*6e80*/  FMUL.FTZ R16, R3.reuse, R152 ;  /* 0x0000009803107220 */ /* 0x042fe40000410000 */
[C---:B------:R-:W-:Y:S01]  /*6e90*/  FMUL.FTZ R13, R3.reuse, R157 ;  /* 0x0000009d030d7220 */ /* 0x040fe20000410000 */
[----:B------:R-:W-:Y:S01]  /*6ea0*/  MUFU.EX2 R8, R8 ;  /* 0x0000000800087308 */ /* 0x000fe20000000800 */
[C---:B------:R-:W-:Y:S02]  /*6eb0*/  FMUL.FTZ R17, R3.reuse, R153 ;  /* 0x0000009903117220 */ /* 0x040fe40000410000 */
[C---:B------:R-:W-:Y:S02]  /*6ec0*/  FMUL.FTZ R28, R3.reuse, R140 ;  /* 0x0000008c031c7220 */ /* 0x040fe40000410000 */
[C---:B------:R-:W-:Y:S02]  /*6ed0*/  FMUL.FTZ R36, R3.reuse, R36 ;  /* 0x0000002403247220 */ /* 0x040fe40000410000 */
[C---:B------:R-:W-:Y:S02]  /*6ee0*/  FMUL.FTZ R37, R3.reuse, R37 ;  /* 0x0000002503257220 */ /* 0x040fe40000410000 */
[C---:B------:R-:W-:Y:S01]  /*6ef0*/  FMUL.FTZ R40, R3.reuse, R40 ;  /* 0x0000002803287220 */ /* 0x040fe20000410000 */
[----:B------:R-:W1:Y:S01]  /*6f00*/  MUFU.EX2 R9, R9 ;  /* 0x0000000900097308 */ /* 0x000e620000000800 */
[C---:B------:R-:W-:Y:S02]  /*6f10*/  FMUL.FTZ R41, R3.reuse, R41 ;  /* 0x0000002903297220 */ /* 0x040fe40000410000 */
        /* <DEDUP_REMOVED lines=10> */
[----:B------:R-:W-:Y:S01]  /*6fc0*/  FMUL.FTZ R64, R3, R64 ;  /* 0x0000004003407220 */ /* 0x000fe20000410000 */
[----:B-1----:R-:W-:Y:S01]  /*6fd0*/  F2FP.PACK_AB R178, R9, R8 ;  /* 0x0000000809b2723e */ /* 0x002fe200000000ff */
        /* <DEDUP_REMOVED lines=33> */
[----:B--2---:R-:W-:Y:S01]  /*71f0*/  FFMA.FTZ R0, R3, R176, R4 ;  /* 0x000000b003007223 */ /* 0x004fe20000010004 */
[C---:B------:R-:W-:Y:S03]  /*7200*/  F2FP.PACK_AB R176, R5.reuse, R4 ;  /* 0x0000000405b0723e */ /* 0x040fe600000000ff */
[----:B------:R-:W-:Y:S02]  /*7210*/  FADD.FTZ R0, R5, R0 ;  /* 0x0000000005007221 */ /* 0x000fe40000010000 */
[C---:B------:R-:W-:Y:S02]  /*7220*/  FMUL.FTZ R5, R3.reuse, R165 ;  /* 0x000000a503057220 */ /* 0x040fe40000410000 */
[----:B------:R-:W-:Y:S02]  /*7230*/  FADD.FTZ R0, R8, R0 ;  /* 0x0000000008007221 */ /* 0x000fe40000010000 */
[----:B------:R-:W-:Y:S02]  /*7240*/  FMUL.FTZ R8, R3, R160 ;  /* 0x000000a003087220 */ /* 0x000fe40000410000 */
[----:B------:R-:W-:Y:S01]  /*7250*/  FADD.FTZ R189, R9, R0 ;  /* 0x0000000009bd7221 */ /* 0x000fe20000010000 */
[----:B------:R-:W-:Y:S01]  /*7260*/  FMNMX.FTZ R0, R6, R133, !PT ;  /* 0x0000008506007209 */ /* 0x000fe20007810000 */
[----:B------:R-:W-:Y:S03]  /*7270*/  FMUL.FTZ R9, R3, R161 ;  /* 0x000000a103097220 */ /* 0x000fe60000410000 */
        /* <DEDUP_REMOVED lines=22> */
[----:B------:R-:W-:Y:S02]  /*73e0*/  FMUL.FTZ R0, R0, c[0x0][0x2d0] ;  /* 0x0000b40000007a20 */ /* 0x000fe40000410000 */
[--C-:B------:R-:W-:Y:S02]  /*73f0*/  FFMA.FTZ R7, R7, c[0x0][0x2d0], -R4.reuse ;  /* 0x0000b40007077a23 */ /* 0x100fe40000010804 */
[----:B------:R-:W-:Y:S01]  /*7400*/  MUFU.EX2 R6, R6 ;  /* 0x0000000600067308 */ /* 0x000fe20000000800 */
[--C-:B------:R-:W-:Y:S02]  /*7410*/  FFMA.FTZ R34, R34, c[0x0][0x2d0], -R4.reuse ;  /* 0x0000b40022227a23 */ /* 0x100fe40000010804 */
[--C-:B------:R-:W-:Y:S02]  /*7420*/  FFMA.FTZ R35, R35, c[0x0][0x2d0], -R4.reuse ;  /* 0x0000b40023237a23 */ /* 0x100fe40000010804 */
[--C-:B------:R-:W-:Y:S01]  /*7430*/  FFMA.FTZ R182, R14, c[0x0][0x2d0], -R4.reuse ;  /* 0x0000b4000eb67a23 */ /* 0x100fe20000010804 */
[----:B------:R-:W-:Y:S01]  /*7440*/  MOV R165, R34 ;  /* 0x0000002200a57202 */ /* 0x000fe20000000f00 */
[--C-:B------:R-:W-:Y:S01]  /*7450*/  FFMA.FTZ R183, R18, c[0x0][0x2d0], -R4.reuse ;  /* 0x0000b40012b77a23 */ /* 0x100fe20000010804 */
[----:B------:R-:W-:Y:S01]  /*7460*/  MOV R14, R24 ;  /* 0x00000018000e7202 */ /* 0x000fe20000000f00 */
[--C-:B------:R-:W-:Y:S01]  /*7470*/  FFMA.FTZ R184, R19, c[0x0][0x2d0], -R4.reuse ;  /* 0x0000b40013b87a23 */ /* 0x100fe20000010804 */
[----:B------:R-:W3:Y:S01]  /*7480*/  MUFU.EX2 R0, R0 ;  /* 0x0000000000007308 */ /* 0x000ee20000000800 */
[--C-:B------:R-:W-:Y:S01]  /*7490*/  FFMA.FTZ R26, R26, c[0x0][0x2d0], -R4.reuse ;  /* 0x0000b4001a1a7a23 */ /* 0x100fe20000010804 */
[----:B------:R-:W-:Y:S01]  /*74a0*/  MOV R18, R20 ;  /* 0x0000001400127202 */ /* 0x000fe20000000f00 */
[--C-:B------:R-:W-:Y:S01]  /*74b0*/  FFMA.FTZ R27, R27, c[0x0][0x2d0], -R4.reuse ;  /* 0x0000b4001b1b7a23 */ /* 0x100fe20000010804 */
[----:B------:R-:W-:Y:S01]  /*74c0*/  MOV R19, R25 ;  /* 0x0000001900137202 */ /* 0x000fe20000000f00 */
[--C-:B------:R-:W-:Y:S02]  /*74d0*/  FFMA.FTZ R30, R30, c[0x0][0x2d0], -R4.reuse ;  /* 0x0000b4001e1e7a23 */ /* 0x100fe40000010804 */
[--C-:B------:R-:W-:Y:S02]  /*74e0*/  FFMA.FTZ R31, R31, c[0x0][0x2d0], -R4.reuse ;  /* 0x0000b4001f1f7a23 */ /* 0x100fe40000010804 */
[--C-:B------:R-:W-:Y:S01]  /*74f0*/  FFMA.FTZ R179, R10, c[0x0][0x2d0], -R4.reuse ;  /* 0x0000b4000ab37a23 */ /* 0x100fe20000010804 */
[----:B------:R-:W1:Y:S01]  /*7500*/  MUFU.EX2 R7, R7 ;  /* 0x0000000700077308 */ /* 0x000e620000000800 */
[--C-:B------:R-:W-:Y:S01]  /*7510*/  FFMA.FTZ R180, R11, c[0x0][0x2d0], -R4.reuse ;  /* 0x0000b4000bb47a23 */ /* 0x100fe20000010804 */
[----:B------:R-:W-:Y:S01]  /*7520*/  MOV R10, R33 ;  /* 0x00000021000a7202 */ /* 0x000fe20000000f00 */
[--C-:B------:R-:W-:Y:S01]  /*7530*/  FFMA.FTZ R181, R15, c[0x0][0x2d0], -R4.reuse ;  /* 0x0000b4000fb57a23 */ /* 0x100fe20000010804 */
[----:B------:R-:W-:Y:S01]  /*7540*/  MOV R11, R32 ;  /* 0x00000020000b7202 */ /* 0x000fe20000000f00 */
[--C-:B------:R-:W-:Y:S01]  /*7550*/  FFMA.FTZ R191, R22, c[0x0][0x2d0], -R4.reuse ;  /* 0x0000b40016bf7a23 */ /* 0x100fe20000010804 */
[----:B------:R-:W-:Y:S01]  /*7560*/  MOV R157, R10 ;  /* 0x0000000a009d7202 */ /* 0x000fe20000000f00 */
[----:B------:R-:W-:Y:S01]  /*7570*/  FFMA.FTZ R190, R23, c[0x0][0x2d0], -R4 ;  /* 0x0000b40017be7a23 */ /* 0x000fe20000010804 */
[----:B------:R-:W-:Y:S01]  /*7580*/  MOV R23, R177 ;  /* 0x000000b100177202 */ /* 0x000fe20000000f00 */
[C---:B------:R-:W-:Y:S01]  /*7590*/  FMUL.FTZ R32, R3.reuse, R136 ;  /* 0x0000008803207220 */ /* 0x040fe20000410000 */
[----:B------:R-:W2:Y:S01]  /*75a0*/  MUFU.EX2 R179, R179 ;  /* 0x000000b300b37308 */ /* 0x000ea20000000800 */
[C---:B------:R-:W-:Y:S01]  /*75b0*/  FMUL.FTZ R33, R3.reuse, R137 ;  /* 0x0000008903217220 */ /* 0x040fe20000410000 */
[----:B------:R-:W-:Y:S01]  /*75c0*/  MOV R153, R11 ;  /* 0x0000000b00997202 */ /* 0x000fe20000000f00 */
[C---:B------:R-:W-:Y:S01]  /*75d0*/  FMUL.FTZ R20, R3.reuse, R148 ;  /* 0x0000009403147220 */ /* 0x040fe20000410000 */
[----:B------:R-:W-:Y:S01]  /*75e0*/  MOV R15, R21 ;  /* 0x00000015000f7202 */ /* 0x000fe20000000f00 */
[C---:B---3--:R-:W-:Y:S01]  /*75f0*/  FFMA.FTZ R4, R0.reuse, R12, R6 ;  /* 0x0000000c00047223 */ /* 0x048fe20000010006 */
[----:B------:R-:W-:Y:S01]  /*7600*/  MOV R148, R19 ;  /* 0x0000001300947202 */ /* 0x000fe20000000f00 */
[C---:B------:R-:W-:Y:S01]  /*7610*/  FMUL.FTZ R34, R0.reuse, R138 ;  /* 0x0000008a00227220 */ /* 0x040fe20000410000 */
[----:B------:R-:W-:Y:S01]  /*7620*/  MOV R22, R29 ;  /* 0x0000001d00167202 */ /* 0x000fe20000000f00 */
[C---:B------:R-:W-:Y:S01]  /*7630*/  FMUL.FTZ R10, R0.reuse, R162 ;  /* 0x000000a2000a7220 */ /* 0x040fe20000410000 */
[----:B------:R-:W3:Y:S01]  /*7640*/  MUFU.EX2 R180, R180 ;  /* 0x000000b400b47308 */ /* 0x000ee20000000800 */
[C---:B------:R-:W-:Y:S01]  /*7650*/  FMUL.FTZ R11, R0.reuse, R163 ;  /* 0x000000a3000b7220 */ /* 0x040fe20000410000 */
[----:B------:R-:W-:Y:S01]  /*7660*/  MOV R162, R27 ;  /* 0x0000001b00a27202 */ /* 0x000fe20000000f00 */
[----:B------:R-:W-:Y:S01]  /*7670*/  FMUL.FTZ R12, R3, R156 ;  /* 0x0000009c030c7220 */ /* 0x000fe20000410000 */
[C---:B-1----:R-:W-:Y:S01]  /*7680*/  F2FP.PACK_AB R177, R7.reuse, R6 ;  /* 0x0000000607b1723e */ /* 0x042fe200000000ff */
[----:B------:R-:W-:Y:S01]  /*7690*/  FADD.FTZ R133, R7, R4 ;  /* 0x0000000407857221 */ /* 0x000fe20000010000 */
[----:B------:R-:W-:Y:S01]  /*76a0*/  MOV R163, R26 ;  /* 0x0000001a00a37202 */ /* 0x000fe20000000f00 */
[----:B------:R-:W-:Y:S01]  /*76b0*/  FMUL.FTZ R4, R3, R164 ;  /* 0x000000a403047220 */ /* 0x000fe20000410000 */
[----:B------:R-:W-:Y:S01]  /*76c0*/  MOV R164, R35 ;  /* 0x0000002300a47202 */ /* 0x000fe20000000f00 */
[C---:B------:R-:W-:Y:S01]  /*76d0*/  FMUL.FTZ R35, R0.reuse, R139 ;  /* 0x0000008b00237220 */ /* 0x040fe20000410000 */
[----:B------:R-:W-:Y:S01]  /*76e0*/  MOV R161, R30 ;  /* 0x0000001e00a17202 */ /* 0x000fe20000000f00 */
[----:B------:R-:W1:Y:S01]  /*76f0*/  LDSM.16.MT88.4 R136, [R135+0x100] ;  /* 0x000100008788783b */ /* 0x000e620000004200 */
[C---:B------:R-:W-:Y:S01]  /*7700*/  FMUL.FTZ R6, R0.reuse, R166 ;  /* 0x000000a600067220 */ /* 0x040fe20000410000 */
[----:B------:R-:W-:Y:S01]  /*7710*/  MOV R166, R22 ;  /* 0x0000001600a67202 */ /* 0x000fe20000000f00 */
[----:B--2---:R-:W-:Y:S01]  /*7720*/  FADD.FTZ R152, R179, R133 ;  /* 0x00000085b3987221 */ /* 0x004fe20000010000 */
[----:B------:R-:W-:Y:S01]  /*7730*/  MOV R160, R31 ;  /* 0x0000001f00a07202 */ /* 0x000fe20000000f00 */
[C---:B------:R-:W-:Y:S01]  /*7740*/  FMUL.FTZ R7, R0.reuse, R167 ;  /* 0x000000a700077220 */ /* 0x040fe20000410000 */
[----:B------:R-:W-:Y:S01]  /*7750*/  MOV R167, R23 ;  /* 0x0000001700a77202 */ /* 0x000fe20000000f00 */
[C---:B------:R-:W-:Y:S01]  /*7760*/  FMUL.FTZ R21, R3.reuse, R149 ;  /* 0x0000009503157220 */ /* 0x040fe20000410000 */
[----:B------:R-:W-:Y:S01]  /*7770*/  MOV R149, R14 ;  /* 0x0000000e00957202 */ /* 0x000fe20000000f00 */
[C---:B------:R-:W-:Y:S01]  /*7780*/  FMUL.FTZ R14, R0.reuse, R158 ;  /* 0x0000009e000e7220 */ /* 0x040fe20000410000 */
[----:B------:R-:W-:Y:S01]  /*7790*/  MOV R158, R15 ;  /* 0x0000000f009e7202 */ /* 0x000fe20000000f00 */
[C---:B------:R-:W-:Y:S01]  /*77a0*/  FMUL.FTZ R15, R0.reuse, R159 ;  /* 0x0000009f000f7220 */ /* 0x040fe20000410000 */
[----:B------:R-:W-:Y:S01]  /*77b0*/  MOV R159, R18 ;  /* 0x00000012009f7202 */ /* 0x000fe20000000f00 */
[----:B------:R-:W-:Y:S01]  /*77c0*/  FMUL.FTZ R18, R0, R154 ;  /* 0x0000009a00127220 */ /* 0x000fe20000410000 */
[----:B---3--:R-:W-:Y:S01]  /*77d0*/  F2FP.PACK_AB R179, R180, R179 ;  /* 0x000000b3b4b3723e */ /* 0x008fe200000000ff */
[C---:B------:R-:W-:Y:S01]  /*77e0*/  FMUL.FTZ R19, R0.reuse, R155 ;  /* 0x0000009b00137220 */ /* 0x040fe20000410000 */
[----:B------:R-:W-:Y:S01]  /*77f0*/  MUFU.EX2 R149, R149 ;  /* 0x0000009500957308 */ /* 0x000fe20000000800 */
[C---:B------:R-:W-:Y:S02]  /*7800*/  FMUL.FTZ R22, R0.reuse, R150 ;  /* 0x0000009600167220 */ /* 0x040fe40000410000 */
[C---:B------:R-:W-:Y:S02]  /*7810*/  FMUL.FTZ R23, R0.reuse, R151 ;  /* 0x0000009700177220 */ /* 0x040fe40000410000 */
[C---:B------:R-:W-:Y:S02]  /*7820*/  FMUL.FTZ R26, R0.reuse, R146 ;  /* 0x00000092001a7220 */ /* 0x040fe40000410000 */
[C---:B------:R-:W-:Y:S02]  /*7830*/  FMUL.FTZ R27, R0.reuse, R147 ;  /* 0x00000093001b7220 */ /* 0x040fe40000410000 */
[C---:B------:R-:W-:Y:S01]  /*7840*/  FMUL.FTZ R29, R3.reuse, R141 ;  /* 0x0000008d031d7220 */ /* 0x040fe20000410000 */
[----:B------:R-:W-:Y:S01]  /*7850*/  MUFU.EX2 R148, R148 ;  /* 0x0000009400947308 */ /* 0x000fe20000000800 */
[C---:B------:R-:W-:Y:S02]  /*7860*/  FMUL.FTZ R30, R0.reuse, R142 ;  /* 0x0000008e001e7220 */ /* 0x040fe40000410000 */
[C---:B------:R-:W-:Y:S02]  /*7870*/  FMUL.FTZ R31, R0.reuse, R143 ;  /* 0x0000008f001f7220 */ /* 0x040fe40000410000 */
[----:B------:R-:W-:Y:S01]  /*7880*/  LDSM.16.MT88.4 R140, [R135+0x900] ;  /* 0x00090000878c783b */ /* 0x000fe20000004200 */
[C---:B------:R-:W-:Y:S02]  /*7890*/  FMUL.FTZ R24, R3.reuse, R144 ;  /* 0x0000009003187220 */ /* 0x040fe40000410000 */
[----:B------:R-:W-:Y:S02]  /*78a0*/  FMUL.FTZ R25, R3, R145 ;  /* 0x0000009103197220 */ /* 0x000fe40000410000 */
[----:B------:R-:W-:Y:S01]  /*78b0*/  MUFU.EX2 R145, R186 ;  /* 0x000000ba00917308 */ /* 0x000fe20000000800 */
[C---:B------:R-:W-:Y:S02]  /*78c0*/  FMUL.FTZ R38, R0.reuse, R38 ;  /* 0x0000002600267220 */ /* 0x040fe40000410000 */
[C---:B------:R-:W-:Y:S01]  /*78d0*/  FMUL.FTZ R39, R0.reuse, R39 ;  /* 0x0000002700277220 */ /* 0x040fe20000410000 */
[C---:B-1----:R-:W-:Y:S05]  /*78e0*/  HMMA.16816.F32 R4, R176.reuse, R136, R4 ;  /* 0x00000088b004723c */ /* 0x042fea0000001804 */
[C---:B------:R-:W-:Y:S01]  /*78f0*/  FMUL.FTZ R42, R0.reuse, R42 ;  /* 0x0000002a002a7220 */ /* 0x040fe20000410000 */
[----:B------:R-:W-:Y:S01]  /*7900*/  MUFU.EX2 R144, R185 ;  /* 0x000000b900907308 */ /* 0x000fe20000000800 */
[C---:B------:R-:W-:Y:S01]  /*7910*/  FMUL.FTZ R43, R0.reuse, R43 ;  /* 0x0000002b002b7220 */ /* 0x040fe20000410000 */
[C---:B------:R-:W-:Y:S01]  /*7920*/  HMMA.16816.F32 R8, R176.reuse, R138, R8 ;  /* 0x0000008ab008723c */ /* 0x040fe20000001808 */
[----:B------:R-:W1:Y:S03]  /*7930*/  LDSM.16.MT88.4 R136, [R248+0x100] ;  /* 0x00010000f888783b */ /* 0x000e660000004200 */
[C---:B------:R-:W-:Y:S02]  /*7940*/  FMUL.FTZ R46, R0.reuse, R46 ;  /* 0x0000002e002e7220 */ /* 0x040fe40000410000 */
[C---:B------:R-:W-:Y:S02]  /*7950*/  FMUL.FTZ R47, R0.reuse, R47 ;  /* 0x0000002f002f7220 */ /* 0x040fe40000410000 */
[----:B------:R-:W-:Y:S01]  /*7960*/  MUFU.EX2 R185, R163 ;  /* 0x000000a300b97308 */ /* 0x000fe20000000800 */
[C---:B------:R-:W-:Y:S03]  /*7970*/  FMUL.FTZ R50, R0.reuse, R50 ;  /* 0x0000003200327220 */ /* 0x040fe60000410000 */
[C---:B------:R-:W-:Y:S02]  /*7980*/  FMUL.FTZ R51, R0.reuse, R51 ;  /* 0x0000003300337220 */ /* 0x040fe40000410000 */
[C---:B------:R-:W-:Y:S02]  /*7990*/  FMUL.FTZ R54, R0.reuse, R54 ;  /* 0x0000003600367220 */ /* 0x040fe40000410000 */
[C---:B------:R-:W-:Y:S02]  /*79a0*/  FMUL.FTZ R55, R0.reuse, R55 ;  /* 0x0000003700377220 */ /* 0x040fe40000410000 */
        /* <DEDUP_REMOVED lines=14> */
[C---:B------:R-:W-:Y:S01]  /*7a90*/  FMUL.FTZ R79, R0.reuse, R79 ;  /* 0x0000004f004f7220 */ /* 0x040fe20000410000 */
[C---:B-1----:R-:W-:Y:S03]  /*7aa0*/  HMMA.16816.F32 R12, R176.reuse, R136, R12 ;  /* 0x00000088b00c723c */ /* 0x042fe6000000180c */
[C---:B------:R-:W-:Y:S02]  /*7ab0*/  FMUL.FTZ R82, R0.reuse, R82 ;  /* 0x0000005200527220 */ /* 0x040fe40000410000 */
[C---:B------:R-:W-:Y:S02]  /*7ac0*/  FMUL.FTZ R83, R0.reuse, R83 ;  /* 0x0000005300537220 */ /* 0x040fe40000410000 */
[C---:B------:R-:W-:Y:S01]  /*7ad0*/  FMUL.FTZ R86, R0.reuse, R86 ;  /* 0x0000005600567220 */ /* 0x040fe20000410000 */
[C---:B------:R-:W-:Y:S01]  /*7ae0*/  HMMA.16816.F32 R16, R176.reuse, R138, R16 ;  /* 0x0000008ab010723c */ /* 0x040fe20000001810 */
[----:B------:R-:W1:Y:S01]  /*7af0*/  LDSM.16.MT88.4 R136, [R251+0x100] ;  /* 0x00010000fb88783b */ /* 0x000e620000004200 */
[----:B------:R-:W-:Y:S02]  /*7b00*/  MUFU.EX2 R184, R162 ;  /* 0x000000a200b87308 */ /* 0x000fe40000000800 */
[C---:B------:R-:W-:Y:S02]  /*7b10*/  FMUL.FTZ R87, R0.reuse, R87 ;  /* 0x0000005700577220 */ /* 0x040fe40000410000 */
[C---:B------:R-:W-:Y:S02]  /*7b20*/  FMUL.FTZ R90, R0.reuse, R90 ;  /* 0x0000005a005a7220 */ /* 0x040fe40000410000 */
[C---:B------:R-:W-:Y:S04]  /*7b30*/  FMUL.FTZ R91, R0.reuse, R91 ;  /* 0x0000005b005b7220 */ /* 0x040fe80000410000 */
        /* <DEDUP_REMOVED lines=13> */
[----:B------:R-:W2:Y:S01]  /*7c10*/  MUFU.EX2 R133, R188 ;  /* 0x000000bc00857308 */ /* 0x000ea20000000800 */
[C---:B------:R-:W-:Y:S02]  /*7c20*/  FMUL.FTZ R115, R0.reuse, R115 ;  /* 0x0000007300737220 */ /* 0x040fe40000410000 */
[C---:B------:R-:W-:Y:S02]  /*7c30*/  FMUL.FTZ R118, R0.reuse, R118 ;  /* 0x0000007600767220 */ /* 0x040fe40000410000 */
[C---:B------:R-:W-:Y:S02]  /*7c40*/  FMUL.FTZ R119, R0.reuse, R119 ;  /* 0x0000007700777220 */ /* 0x040fe40000410000 */
[C---:B------:R-:W-:Y:S01]  /*7c50*/  FMUL.FTZ R122, R0.reuse, R122 ;  /* 0x0000007a007a7220 */ /* 0x040fe20000410000 */
[C---:B-1----:R-:W-:Y:S02]  /*7c60*/  HMMA.16816.F32 R20, R176.reuse, R136, R20 ;  /* 0x00000088b014723c */ /* 0x042fe40000001814 */
[----:B------:R-:W1:Y:S01]  /*7c70*/  MUFU.EX2 R3, R187 ;  /* 0x000000bb00037308 */ /* 0x000e620000000800 */
[C---:B------:R-:W-:Y:S02]  /*7c80*/  FMUL.FTZ R123, R0.reuse, R123 ;  /* 0x0000007b007b7220 */ /* 0x040fe40000410000 */
[C---:B------:R-:W-:Y:S02]  /*7c90*/  FMUL.FTZ R126, R0.reuse, R126 ;  /* 0x0000007e007e7220 */ /* 0x040fe40000410000 */
[C---:B------:R-:W-:Y:S01]  /*7ca0*/  FMUL.FTZ R127, R0.reuse, R127 ;  /* 0x0000007f007f7220 */ /* 0x040fe20000410000 */
[C---:B------:R-:W-:Y:S01]  /*7cb0*/  HMMA.16816.F32 R24, R176.reuse, R138, R24 ;  /* 0x0000008ab018723c */ /* 0x040fe20000001818 */
[----:B------:R-:W3:Y:S03]  /*7cc0*/  LDSM.16.MT88.4 R136, [R250+0x100] ;  /* 0x00010000fa88783b */ /* 0x000ee60000004200 */
[----:B------:R-:W-:Y:S01]  /*7cd0*/  MUFU.EX2 R187, R183 ;  /* 0x000000b700bb7308 */ /* 0x000fe20000000800 */
[C---:B------:R-:W-:Y:S02]  /*7ce0*/  FMUL.FTZ R130, R0.reuse, R130 ;  /* 0x0000008200827220 */ /* 0x040fe40000410000 */
[----:B------:R-:W-:Y:S02]  /*7cf0*/  FMUL.FTZ R131, R0, R131 ;  /* 0x0000008300837220 */ /* 0x000fe40000410000 */
[----:B--2---:R-:W-:Y:S05]  /*7d00*/  FADD.FTZ R0, R133, R189 ;  /* 0x000000bd85007221 */ /* 0x004fea0000010000 */
[----:B------:R2:W-:Y:S01]  /*7d10*/  MUFU.EX2 R183, R160 ;  /* 0x000000a000b77308 */ /* 0x0005e20000000800 */
[----:B-1----:R-:W-:Y:S04]  /*7d20*/  FADD.FTZ R0, R3, R0 ;  /* 0x0000000003007221 */ /* 0x002fe80000010000 */
[----:B------:R-:W-:Y:S05]  /*7d30*/  FADD.FTZ R0, R145, R0 ;  /* 0x0000000091007221 */ /* 0x000fea0000010000 */
[----:B------:R-:W1:Y:S01]  /*7d40*/  MUFU.EX2 R188, R181 ;  /* 0x000000b500bc7308 */ /* 0x000e620000000800 */
[----:B------:R-:W-:Y:S09]  /*7d50*/  FADD.FTZ R0, R144, R0 ;  /* 0x0000000090007221 */ /* 0x000ff20000010000 */
[----:B------:R-:W-:Y:S01]  /*7d60*/  MUFU.EX2 R181, R165 ;  /* 0x000000a500b57308 */ /* 0x000fe20000000800 */
[----:B--2---:R-:W-:Y:S01]  /*7d70*/  LDSM.16.MT88.4 R160, [R135+0x1900] ;  /* 0x0019000087a0783b */ /* 0x004fe20000004200 */
[C---:B---3--:R-:W-:Y:S08]  /*7d80*/  HMMA.16816.F32 R28, R176.reuse, R136, R28 ;  /* 0x00000088b01c723c */ /* 0x048ff0000000181c */
[C---:B------:R-:W-:Y:S01]  /*7d90*/  HMMA.16816.F32 R32, R176.reuse, R138, R32 ;  /* 0x0000008ab020723c */ /* 0x040fe20000001820 */
[----:B------:R-:W2:Y:S07]  /*7da0*/  LDSM.16.MT88.4 R136, [R135+0x2100] ;  /* 0x002100008788783b */ /* 0x000eae0000004200 */
[C---:B--2---:R-:W-:Y:S08]  /*7db0*/  HMMA.16816.F32 R36, R176.reuse, R136, R36 ;  /* 0x00000088b024723c */ /* 0x044ff00000001824 */
        /* <DEDUP_REMOVED lines=32> */
[C---:B--2---:R-:W-:Y:S07]  /*7fc0*/  HMMA.16816.F32 R124, R176.reuse, R136, R124 ;  /* 0x00000088b07c723c */ /* 0x044fee000000187c */
[----:B------:R-:W-:Y:S01]  /*7fd0*/  F2FP.PACK_AB R136, R3, R133 ;  /* 0x000000850388723e */ /* 0x000fe200000000ff */
[----:B------:R-:W-:Y:S01]  /*7fe0*/  HMMA.16816.F32 R128, R176, R138, R128 ;  /* 0x0000008ab080723c */ /* 0x000fe20000001880 */
[----:B------:R-:W2:Y:S03]  /*7ff0*/  MUFU.EX2 R133, R159 ;  /* 0x0000009f00857308 */ /* 0x000ea60000000800 */
[----:B-1----:R-:W-:Y:S03]  /*8000*/  F2FP.PACK_AB R137, R188, R156 ;  /* 0x0000009cbc89723e */ /* 0x002fe600000000ff */
[----:B------:R-:W-:Y:S02]  /*8010*/  F2FP.PACK_AB R138, R144, R145 ;  /* 0x00000091908a723e */ /* 0x000fe400000000ff */
[----:B------:R-:W1:Y:S02]  /*8020*/  LDSM.16.MT88.4 R144, [R248+0x900] ;  /* 0x00090000f890783b */ /* 0x000e640000004200 */
[----:B------:R-:W3:Y:S01]  /*8030*/  MUFU.EX2 R3, R158 ;  /* 0x0000009e00037308 */ /* 0x000ee20000000800 */
[----:B------:R-:W-:Y:S02]  /*8040*/  F2FP.PACK_AB R139, R186, R187 ;  /* 0x000000bbba8b723e */ /* 0x000fe400000000ff */
[----:B------:R-:W-:Y:S05]  /*8050*/  F2FP.PACK_AB R177, R183, R182 ;  /* 0x000000b6b7b1723e */ /* 0x000fea00000000ff */
[C---:B------:R-:W-:Y:S02]  /*8060*/  HMMA.16816.F32 R4, R136.reuse, R140, R4 ;  /* 0x0000008c8804723c */ /* 0x040fe40000001804 */
[----:B------:R-:W-:Y:S03]  /*8070*/  MUFU.EX2 R176, R166 ;  /* 0x000000a600b07308 */ /* 0x000fe60000000800 */
[----:B--2---:R-:W-:Y:S03]  /*8080*/  FADD.FTZ R0, R133, R0 ;  /* 0x0000000085007221 */ /* 0x004fe60000010000 */
[C---:B------:R-:W-:Y:S01]  /*8090*/  HMMA.16816.F32 R8, R136.reuse, R142, R8 ;  /* 0x0000008e8808723c */ /* 0x040fe20000001808 */
[----:B------:R-:W2:Y:S03]  /*80a0*/  LDSM.16.MT88.4 R140, [R251+0x900] ;  /* 0x00090000fb8c783b */ /* 0x000ea60000004200 */
[----:B------:R-:W-:Y:S01]  /*80b0*/  MUFU.EX2 R178, R157 ;  /* 0x0000009d00b27308 */ /* 0x000fe20000000800 */
[----:B---3--:R-:W-:Y:S04]  /*80c0*/  FADD.FTZ R0, R3, R0 ;  /* 0x0000000003007221 */ /* 0x008fe80000010000 */
[----:B------:R-:W-:Y:S04]  /*80d0*/  FADD.FTZ R0, R149, R0 ;  /* 0x0000000095007221 */ /* 0x000fe80000010000 */
[C---:B------:R-:W-:Y:S01]  /*80e0*/  FADD.FTZ R0, R148.reuse, R0 ;  /* 0x0000000094007221 */ /* 0x040fe20000010000 */
[C---:B-1----:R-:W-:Y:S08]  /*80f0*/  HMMA.16816.F32 R12, R136.reuse, R144, R12 ;  /* 0x00000090880c723c */ /* 0x042ff0000000180c */
[C---:B------:R-:W-:Y:S01]  /*8100*/  HMMA.16816.F32 R16, R136.reuse, R146, R16 ;  /* 0x000000928810723c */ /* 0x040fe20000001810 */
[----:B------:R-:W1:Y:S07]  /*8110*/  LDSM.16.MT88.4 R144, [R250+0x900] ;  /* 0x00090000fa90783b */ /* 0x000e6e0000004200 */
[C---:B--2---:R-:W-:Y:S08]  /*8120*/  HMMA.16816.F32 R20, R136.reuse, R140, R20 ;  /* 0x0000008c8814723c */ /* 0x044ff00000001814 */
[C---:B------:R-:W-:Y:S01]  /*8130*/  HMMA.16816.F32 R24, R136.reuse, R142, R24 ;  /* 0x0000008e8818723c */ /* 0x040fe20000001818 */
[----:B------:R-:W2:Y:S07]  /*8140*/  LDSM.16.MT88.4 R140, [R135+0x2900] ;  /* 0x00290000878c783b */ /* 0x000eae0000004200 */
        /* <DEDUP_REMOVED lines=37> */
[----:B------:R-:W-:Y:S01]  /*83a0*/  HMMA.16816.F32 R128, R136, R146, R128 ;  /* 0x000000928880723c */ /* 0x000fe20000001880 */
[----:B------:R-:W1:Y:S06]  /*83b0*/  LDSM.16.MT88.4 R144, [R248+0x1100] ;  /* 0x00110000f890783b */ /* 0x000e6c0000004200 */
[----:B------:R-:W-:Y:S02]  /*83c0*/  F2FP.PACK_AB R138, R148, R149 ;  /* 0x00000095948a723e */ /* 0x000fe400000000ff */
[----:B------:R-:W3:Y:S03]  /*83d0*/  LDSM.16.MT88.4 R148, [R251+0x1100] ;  /* 0x00110000fb94783b */ /* 0x000ee60000004200 */
[----:B------:R-:W-:Y:S02]  /*83e0*/  F2FP.PACK_AB R136, R3, R133 ;  /* 0x000000850388723e */ /* 0x000fe400000000ff */
[----:B------:R-:W-:Y:S01]  /*83f0*/  F2FP.PACK_AB R137, R190, R191 ;  /* 0x000000bfbe89723e */ /* 0x000fe200000000ff */
[----:B------:R-:W-:Y:S01]  /*8400*/  MUFU.EX2 R133, R153 ;  /* 0x0000009900857308 */ /* 0x000fe20000000800 */
[----:B------:R-:W-:Y:S07]  /*8410*/  F2FP.PACK_AB R139, R184, R185 ;  /* 0x000000b9b88b723e */ /* 0x000fee00000000ff */
[C---:B--2---:R-:W-:Y:S02]  /*8420*/  HMMA.16816.F32 R4, R136.reuse, R140, R4 ;  /* 0x0000008c8804723c */ /* 0x044fe40000001804 */
[----:B------:R-:W2:Y:S06]  /*8430*/  MUFU.EX2 R3, R167 ;  /* 0x000000a700037308 */ /* 0x000eac0000000800 */
[C---:B------:R-:W-:Y:S01]  /*8440*/  HMMA.16816.F32 R8, R136.reuse, R142, R8 ;  /* 0x0000008e8808723c */ /* 0x040fe20000001808 */
[----:B------:R-:W4:Y:S07]  /*8450*/  LDSM.16.MT88.4 R140, [R250+0x1100] ;  /* 0x00110000fa8c783b */ /* 0x000f2e0000004200 */
[C---:B-1----:R-:W-:Y:S08]  /*8460*/  HMMA.16816.F32 R12, R136.reuse, R144, R12 ;  /* 0x00000090880c723c */ /* 0x042ff0000000180c */
[C---:B------:R-:W-:Y:S01]  /*8470*/  HMMA.16816.F32 R16, R136.reuse, R146, R16 ;  /* 0x000000928810723c */ /* 0x040fe20000001810 */
[----:B------:R-:W1:Y:S03]  /*8480*/  LDSM.16.MT88.4 R144, [R135+0x3100] ;  /* 0x003100008790783b */ /* 0x000e660000004200 */
[----:B--2---:R-:W-:Y:S04]  /*8490*/  FADD.FTZ R0, R3, R0 ;  /* 0x0000000003007221 */ /* 0x004fe80000010000 */
[C---:B---3--:R-:W-:Y:S04]  /*84a0*/  HMMA.16816.F32 R20, R136.reuse, R148, R20 ;  /* 0x000000948814723c */ /* 0x048fe80000001814 */
[C---:B------:R-:W-:Y:S01]  /*84b0*/  FADD.FTZ R0, R176.reuse, R0 ;  /* 0x00000000b0007221 */ /* 0x040fe20000010000 */
[----:B------:R-:W-:Y:S01]  /*84c0*/  F2FP.PACK_AB R176, R176, R3 ;  /* 0x00000003b0b0723e */ /* 0x000fe200000000ff */
[----:B------:R-:W-:Y:S02]  /*84d0*/  FADD.FTZ R3, R180, R152 ;  /* 0x00000098b4037221 */ /* 0x000fe40000010000 */
[C---:B------:R-:W-:Y:S01]  /*84e0*/  HMMA.16816.F32 R24, R136.reuse, R150, R24 ;  /* 0x000000968818723c */ /* 0x040fe20000001818 */
[----:B------:R-:W2:Y:S01]  /*84f0*/  LDSM.16.MT88.4 R148, [R248+0x3100] ;  /* 0x00310000f894783b */ /* 0x000ea20000004200 */
[----:B------:R-:W3:Y:S02]  /*8500*/  MUFU.EX2 R180, R164 ;  /* 0x000000a400b47308 */ /* 0x000ee40000000800 */
[----:B------:R-:W-:Y:S04]  /*8510*/  FADD.FTZ R0, R133, R0 ;  /* 0x0000000085007221 */ /* 0x000fe80000010000 */
[C---:B----4-:R-:W-:Y:S01]  /*8520*/  HMMA.16816.F32 R28, R136.reuse, R140, R28 ;  /* 0x0000008c881c723c */ /* 0x050fe2000000181c */
[----:B------:R-:W-:Y:S03]  /*8530*/  LDSM.16.MT88.4 R152, [R248+0x1900] ;  /* 0x00190000f898783b */ /* 0x000fe60000004200 */
[C---:B------:R-:W-:Y:S01]  /*8540*/  FADD.FTZ R0, R178.reuse, R0 ;  /* 0x00000000b2007221 */ /* 0x040fe20000010000 */
[----:B------:R-:W-:Y:S02]  /*8550*/  F2FP.PACK_AB R178, R178, R133 ;  /* 0x00000085b2b2723e */ /* 0x000fe400000000ff */
[----:B------:R-:W-:Y:S01]  /*8560*/  MOV R133, R2 ;  /* 0x0000000200857202 */ /* 0x000fe20000000f00 */
[C---:B------:R-:W-:Y:S01]  /*8570*/  HMMA.16816.F32 R32, R136.reuse, R142, R32 ;  /* 0x0000008e8820723c */ /* 0x040fe20000001820 */
[----:B------:R-:W4:Y:S07]  /*8580*/  LDSM.16.MT88.4 R140, [R251+0x3100] ;  /* 0x00310000fb8c783b */ /* 0x000f2e0000004200 */
[C---:B-1----:R-:W-:Y:S01]  /*8590*/  HMMA.16816.F32 R36, R136.reuse, R144, R36 ;  /* 0x000000908824723c */ /* 0x042fe20000001824 */
[----:B------:R1:W-:Y:S03]  /*85a0*/  STL [R1+0x54], R0 ;  /* 0x0000540001007387 */ /* 0x0003e60000100800 */
[----:B---3--:R-:W-:Y:S04]  /*85b0*/  F2FP.PACK_AB R179, R180, R181 ;  /* 0x000000b5b4b3723e */ /* 0x008fe800000000ff */
[C---:B------:R-:W-:Y:S01]  /*85c0*/  HMMA.16816.F32 R40, R136.reuse, R146, R40 ;  /* 0x000000928828723c */ /* 0x040fe20000001828 */
[----:B------:R-:W3:Y:S07]  /*85d0*/  LDSM.16.MT88.4 R144, [R250+0x3100] ;  /* 0x00310000fa90783b */ /* 0x000eee0000004200 */
[C---:B--2---:R-:W-:Y:S08]  /*85e0*/  HMMA.16816.F32 R44, R136.reuse, R148, R44 ;  /* 0x00000094882c723c */ /* 0x044ff0000000182c */
[C---:B------:R-:W-:Y:S01]  /*85f0*/  HMMA.16816.F32 R48, R136.reuse, R150, R48 ;  /* 0x000000968830723c */ /* 0x040fe20000001830 */
[----:B------:R-:W2:Y:S03]  /*8600*/  LDSM.16.MT88.4 R148, [R135+0x5100] ;  /* 0x005100008794783b */ /* 0x000ea60000004200 */
[----:B-1----:R-:W-:Y:S04]  /*8610*/  FADD.FTZ R0, R156, R3 ;  /* 0x000000039c007221 */ /* 0x002fe80000010000 */
[C---:B----4-:R-:W-:Y:S04]  /*8620*/  HMMA.16816.F32 R52, R136.reuse, R140, R52 ;  /* 0x0000008c8834723c */ /* 0x050fe80000001834 */
[----:B------:R-:W-:Y:S04]  /*8630*/  FADD.FTZ R0, R188, R0 ;  /* 0x00000000bc007221 */ /* 0x000fe80000010000 */
[C---:B------:R-:W-:Y:S01]  /*8640*/  HMMA.16816.F32 R56, R136.reuse, R142, R56 ;  /* 0x0000008e8838723c */ /* 0x040fe20000001838 */
[----:B------:R-:W1:Y:S03]  /*8650*/  LDSM.16.MT88.4 R140, [R248+0x5100] ;  /* 0x00510000f88c783b */ /* 0x000e660000004200 */
[----:B------:R-:W-:Y:S04]  /*8660*/  FADD.FTZ R0, R187, R0 ;  /* 0x00000000bb007221 */ /* 0x000fe80000010000 */
[----:B------:R-:W-:Y:S01]  /*8670*/  FADD.FTZ R0, R186, R0 ;  /* 0x00000000ba007221 */ /* 0x000fe20000010000 */
[C---:B---3--:R-:W-:Y:S03]  /*8680*/  HMMA.16816.F32 R60, R136.reuse, R144, R60 ;  /* 0x00000090883c723c */ /* 0x048fe6000000183c */
[----:B------:R-:W-:Y:S04]  /*8690*/  FADD.FTZ R0, R191, R0 ;  /* 0x00000000bf007221 */ /* 0x000fe80000010000 */
[----:B------:R-:W-:Y:S01]  /*86a0*/  FADD.FTZ R0, R190, R0 ;  /* 0x00000000be007221 */ /* 0x000fe20000010000 */
[C---:B------:R-:W-:Y:S01]  /*86b0*/  HMMA.16816.F32 R64, R136.reuse, R146, R64 ;  /* 0x000000928840723c */ /* 0x040fe20000001840 */
[----:B------:R-:W3:Y:S03]  /*86c0*/  LDSM.16.MT88.4 R144, [R251+0x5100] ;  /* 0x00510000fb90783b */ /* 0x000ee60000004200 */
[----:B------:R-:W-:Y:S04]  /*86d0*/  FADD.FTZ R0, R185, R0 ;  /* 0x00000000b9007221 */ /* 0x000fe80000010000 */
[C---:B--2---:R-:W-:Y:S04]  /*86e0*/  HMMA.16816.F32 R68, R136.reuse, R148, R68 ;  /* 0x000000948844723c */ /* 0x044fe80000001844 */
[----:B------:R-:W-:Y:S04]  /*86f0*/  FADD.FTZ R0, R184, R0 ;  /* 0x00000000b8007221 */ /* 0x000fe80000010000 */
[C---:B------:R-:W-:Y:S01]  /*8700*/  HMMA.16816.F32 R72, R136.reuse, R150, R72 ;  /* 0x000000968848723c */ /* 0x040fe20000001848 */
[----:B------:R-:W2:Y:S03]  /*8710*/  LDSM.16.MT88.4 R148, [R250+0x5100] ;  /* 0x00510000fa94783b */ /* 0x000ea60000004200 */
[----:B------:R-:W-:Y:S04]  /*8720*/  FADD.FTZ R0, R182, R0 ;  /* 0x00000000b6007221 */ /* 0x000fe80000010000 */
[C---:B-1----:R-:W-:Y:S04]  /*8730*/  HMMA.16816.F32 R76, R136.reuse, R140, R76 ;  /* 0x0000008c884c723c */ /* 0x042fe8000000184c */
[----:B------:R-:W-:Y:S04]  /*8740*/  FADD.FTZ R0, R183, R0 ;  /* 0x00000000b7007221 */ /* 0x000fe80000010000 */
[C---:B------:R-:W-:Y:S01]  /*8750*/  HMMA.16816.F32 R80, R136.reuse, R142, R80 ;  /* 0x0000008e8850723c */ /* 0x040fe20000001850 */
[----:B------:R-:W1:Y:S03]  /*8760*/  LDSM.16.MT88.4 R140, [R135+0x7100] ;  /* 0x00710000878c783b */ /* 0x000e660000004200 */
[----:B------:R-:W-:Y:S04]  /*8770*/  FADD.FTZ R0, R181, R0 ;  /* 0x00000000b5007221 */ /* 0x000fe80000010000 */
[----:B------:R-:W-:Y:S01]  /*8780*/  FADD.FTZ R0, R180, R0 ;  /* 0x00000000b4007221 */ /* 0x000fe20000010000 */
[C---:B---3--:R-:W-:Y:S04]  /*8790*/  HMMA.16816.F32 R84, R136.reuse, R144, R84 ;  /* 0x000000908854723c */ /* 0x048fe80000001854 */
[----:B------:R3:W-:Y:S04]  /*87a0*/  STL [R1+0x70], R0 ;  /* 0x0000700001007387 */ /* 0x0007e80000100800 */
[C---:B------:R-:W-:Y:S01]  /*87b0*/  HMMA.16816.F32 R88, R136.reuse, R146, R88 ;  /* 0x000000928858723c */ /* 0x040fe20000001858 */
[----:B------:R-:W4:Y:S07]  /*87c0*/  LDSM.16.MT88.4 R144, [R248+0x7100] ;  /* 0x00710000f890783b */ /* 0x000f2e0000004200 */
[C---:B--2---:R-:W-:Y:S08]  /*87d0*/  HMMA.16816.F32 R92, R136.reuse, R148, R92 ;  /* 0x00000094885c723c */ /* 0x044ff0000000185c */
[C---:B------:R-:W-:Y:S01]  /*87e0*/  HMMA.16816.F32 R96, R136.reuse, R150, R96 ;  /* 0x000000968860723c */ /* 0x040fe20000001860 */
[----:B------:R-:W2:Y:S03]  /*87f0*/  LDSM.16.MT88.4 R148, [R251+0x7100] ;  /* 0x00710000fb94783b */ /* 0x000ea60000004200 */
[----:B---3--:R-:W-:Y:S04]  /*8800*/  MOV R0, R132 ;  /* 0x0000008400007202 */ /* 0x008fe80000000f00 */
[C---:B-1----:R-:W-:Y:S08]  /*8810*/  HMMA.16816.F32 R100, R136.reuse, R140, R100 ;  /* 0x0000008c8864723c */ /* 0x042ff00000001864 */
[C---:B------:R-:W-:Y:S01]  /*8820*/  HMMA.16816.F32 R104, R136.reuse, R142, R104 ;  /* 0x0000008e8868723c */ /* 0x040fe20000001868 */
[----:B------:R-:W1:Y:S07]  /*8830*/  LDSM.16.MT88.4 R140, [R250+0x7100] ;  /* 0x00710000fa8c783b */ /* 0x000e6e0000004200 */
[C---:B----4-:R-:W-:Y:S08]  /*8840*/  HMMA.16816.F32 R108, R136.reuse, R144, R108 ;  /* 0x00000090886c723c */ /* 0x050ff0000000186c */
[C---:B------:R-:W-:Y:S01]  /*8850*/  HMMA.16816.F32 R112, R136.reuse, R146, R112 ;  /* 0x000000928870723c */ /* 0x040fe20000001870 */
[----:B------:R-:W3:Y:S07]  /*8860*/  LDSM.16.MT88.4 R144, [R251+0x1900] ;  /* 0x00190000fb90783b */ /* 0x000eee0000004200 */
[C---:B--2---:R-:W-:Y:S08]  /*8870*/  HMMA.16816.F32 R116, R136.reuse, R148, R116 ;  /* 0x000000948874723c */ /* 0x044ff00000001874 */
[C---:B------:R-:W-:Y:S08]  /*8880*/  HMMA.16816.F32 R120, R136.reuse, R150, R120 ;  /* 0x000000968878723c */ /* 0x040ff00000001878 */
[C---:B-1----:R-:W-:Y:S08]  /*8890*/  HMMA.16816.F32 R124, R136.reuse, R140, R124 ;  /* 0x0000008c887c723c */ /* 0x042ff0000000187c */
[----:B------:R-:W-:Y:S01]  /*88a0*/  HMMA.16816.F32 R128, R136, R142, R128 ;  /* 0x0000008e8880723c */ /* 0x000fe20000001880 */
[----:B------:R-:W1:Y:S07]  /*88b0*/  LDSM.16.MT88.4 R136, [R250+0x1900] ;  /* 0x00190000fa88783b */ /* 0x000e6e0000004200 */
[C---:B------:R-:W-:Y:S01]  /*88c0*/  HMMA.16816.F32 R164, R176.reuse, R160, R4 ;  /* 0x000000a0b0a4723c */ /* 0x040fe20000001804 */
[----:B------:R-:W2:Y:S07]  /*88d0*/  LDSM.16.MT88.4 R4, [R135+0x3900] ;  /* 0x003900008704783b */ /* 0x000eae0000004200 */
[C---:B------:R-:W-:Y:S01]  /*88e0*/  HMMA.16816.F32 R160, R176.reuse, R162, R8 ;  /* 0x000000a2b0a0723c */ /* 0x040fe20000001808 */
[----:B------:R-:W4:Y:S07]  /*88f0*/  LDSM.16.MT88.4 R8, [R248+0x3900] ;  /* 0x00390000f808783b */ /* 0x000f2e0000004200 */
[C---:B------:R-:W-:Y:S01]  /*8900*/  HMMA.16816.F32 R156, R176.reuse, R152, R12 ;  /* 0x00000098b09c723c */ /* 0x040fe2000000180c */
[----:B------:R-:W5:Y:S07]  /*8910*/  LDSM.16.MT88.4 R12, [R251+0x3900] ;  /* 0x00390000fb0c783b */ /* 0x000f6e0000004200 */
[C---:B------:R-:W-:Y:S01]  /*8920*/  HMMA.16816.F32 R152, R176.reuse, R154, R16 ;  /* 0x0000009ab098723c */ /* 0x040fe20000001810 */
[----:B------:R-:W4:Y:S07]  /*8930*/  LDSM.16.MT88.4 R16, [R250+0x3900] ;  /* 0x00390000fa10783b */ /* 0x000f2e0000004200 */
[C---:B---3--:R-:W-:Y:S08]  /*8940*/  HMMA.16816.F32 R148, R176.reuse, R144, R20 ;  /* 0x00000090b094723c */ /* 0x048ff00000001814 */
[C---:B------:R-:W-:Y:S08]  /*8950*/  HMMA.16816.F32 R144, R176.reuse, R146, R24 ;  /* 0x00000092b090723c */ /* 0x040ff00000001818 */
[C---:B-1----:R-:W-:Y:S08]  /*8960*/  HMMA.16816.F32 R140, R176.reuse, R136, R28 ;  /* 0x00000088b08c723c */ /* 0x042ff0000000181c */
[C---:B------:R-:W-:Y:S08]  /*8970*/  HMMA.16816.F32 R136, R176.reuse, R138, R32 ;  /* 0x0000008ab088723c */ /* 0x040ff00000001820 */
[C---:B--2---:R-:W-:Y:S08]  /*8980*/  HMMA.16816.F32 R36, R176.reuse, R4, R36 ;  /* 0x00000004b024723c */ /* 0x044ff00000001824 */
[C---:B------:R-:W-:Y:S01]  /*8990*/  HMMA.16816.F32 R40, R176.reuse, R6, R40 ;  /* 0x00000006b028723c */ /* 0x040fe20000001828 */
[----:B------:R-:W1:Y:S07]  /*89a0*/  LDSM.16.MT88.4 R4, [R135+0x5900] ;  /* 0x005900008704783b */ /* 0x000e6e0000004200 */
[C---:B----4-:R-:W-:Y:S08]  /*89b0*/  HMMA.16816.F32 R44, R176.reuse, R8, R44 ;  /* 0x00000008b02c723c */ /* 0x050ff0000000182c */
[C---:B------:R-:W-:Y:S01]  /*89c0*/  HMMA.16816.F32 R48, R176.reuse, R10, R48 ;  /* 0x0000000ab030723c */ /* 0x040fe20000001830 */
[----:B------:R-:W2:Y:S07]  /*89d0*/  LDSM.16.MT88.4 R8, [R248+0x5900] ;  /* 0x00590000f808783b */ /* 0x000eae0000004200 */
[C---:B-----5:R-:W-:Y:S08]  /*89e0*/  HMMA.16816.F32 R52, R176.reuse, R12, R52 ;  /* 0x0000000cb034723c */ /* 0x060ff00000001834 */
[C---:B------:R-:W-:Y:S01]  /*89f0*/  HMMA.16816.F32 R56, R176.reuse, R14, R56 ;  /* 0x0000000eb038723c */ /* 0x040fe20000001838 */
[----:B------:R-:W3:Y:S07]  /*8a00*/  LDSM.16.MT88.4 R12, [R251+0x5900] ;  /* 0x00590000fb0c783b */ /* 0x000eee0000004200 */
[C---:B------:R-:W-:Y:S08]  /*8a10*/  HMMA.16816.F32 R60, R176.reuse, R16, R60 ;  /* 0x00000010b03c723c */ /* 0x040ff0000000183c */
[C---:B------:R-:W-:Y:S01]  /*8a20*/  HMMA.16816.F32 R64, R176.reuse, R18, R64 ;  /* 0x00000012b040723c */ /* 0x040fe20000001840 */
[----:B------:R-:W4:Y:S07]  /*8a30*/  LDSM.16.MT88.4 R16, [R250+0x5900] ;  /* 0x00590000fa10783b */ /* 0x000f2e0000004200 */
[C---:B-1----:R-:W-:Y:S08]  /*8a40*/  HMMA.16816.F32 R68, R176.reuse, R4, R68 ;  /* 0x00000004b044723c */ /* 0x042ff00000001844 */
[C---:B------:R-:W-:Y:S01]  /*8a50*/  HMMA.16816.F32 R72, R176.reuse, R6, R72 ;  /* 0x00000006b048723c */ /* 0x040fe20000001848 */
[----:B------:R-:W1:Y:S07]  /*8a60*/  LDSM.16.MT88.4 R4, [R135+0x7900] ;  /* 0x007900008704783b */ /* 0x000e6e0000004200 */
[C---:B--2---:R-:W-:Y:S08]  /*8a70*/  HMMA.16816.F32 R76, R176.reuse, R8, R76 ;  /* 0x00000008b04c723c */ /* 0x044ff0000000184c */
[C---:B------:R-:W-:Y:S01]  /*8a80*/  HMMA.16816.F32 R80, R176.reuse, R10, R80 ;  /* 0x0000000ab050723c */ /* 0x040fe20000001850 */
[----:B------:R-:W2:Y:S07]  /*8a90*/  LDSM.16.MT88.4 R8, [R248+0x7900] ;  /* 0x00790000f808783b */ /* 0x000eae0000004200 */
[C---:B---3--:R-:W-:Y:S08]  /*8aa0*/  HMMA.16816.F32 R84, R176.reuse, R12, R84 ;  /* 0x0000000cb054723c */ /* 0x048ff00000001854 */
[C---:B------:R-:W-:Y:S01]  /*8ab0*/  HMMA.16816.F32 R88, R176.reuse, R14, R88 ;  /* 0x0000000eb058723c */ /* 0x040fe20000001858 */
[----:B------:R-:W3:Y:S07]  /*8ac0*/  LDSM.16.MT88.4 R12, [R251+0x7900] ;  /* 0x00790000fb0c783b */ /* 0x000eee0000004200 */
[C---:B----4-:R-:W-:Y:S08]  /*8ad0*/  HMMA.16816.F32 R92, R176.reuse, R16, R92 ;  /* 0x00000010b05c723c */ /* 0x050ff0000000185c */
[C---:B------:R-:W-:Y:S01]  /*8ae0*/  HMMA.16816.F32 R96, R176.reuse, R18, R96 ;  /* 0x00000012b060723c */ /* 0x040fe20000001860 */
[----:B------:R-:W4:Y:S07]  /*8af0*/  LDSM.16.MT88.4 R16, [R250+0x7900] ;  /* 0x00790000fa10783b */ /* 0x000f2e0000004200 */
[C---:B-1----:R-:W-:Y:S08]  /*8b00*/  HMMA.16816.F32 R100, R176.reuse, R4, R100 ;  /* 0x00000004b064723c */ /* 0x042ff00000001864 */
[C---:B------:R-:W-:Y:S08]  /*8b10*/  HMMA.16816.F32 R104, R176.reuse, R6, R104 ;  /* 0x00000006b068723c */ /* 0x040ff00000001868 */
[C---:B--2---:R-:W-:Y:S08]  /*8b20*/  HMMA.16816.F32 R108, R176.reuse, R8, R108 ;  /* 0x00000008b06c723c */ /* 0x044ff0000000186c */
[C---:B------:R-:W-:Y:S08]  /*8b30*/  HMMA.16816.F32 R112, R176.reuse, R10, R112 ;  /* 0x0000000ab070723c */ /* 0x040ff00000001870 */
[C---:B---3--:R-:W-:Y:S08]  /*8b40*/  HMMA.16816.F32 R116, R176.reuse, R12, R116 ;  /* 0x0000000cb074723c */ /* 0x048ff00000001874 */
[C---:B------:R-:W-:Y:S08]  /*8b50*/  HMMA.16816.F32 R120, R176.reuse, R14, R120 ;  /* 0x0000000eb078723c */ /* 0x040ff00000001878 */
[C---:B----4-:R-:W-:Y:S08]  /*8b60*/  HMMA.16816.F32 R124, R176.reuse, R16, R124 ;  /* 0x00000010b07c723c */ /* 0x050ff0000000187c */
[----:B------:R-:W-:Y:S01]  /*8b70*/  HMMA.16816.F32 R128, R176, R18, R128 ;  /* 0x00000012b080723c */ /* 0x000fe20000001880 */
[----:B------:R-:W-:-:S07]  /*8b80*/  @P0 BRA `(.L_x_3) ;  /* 0xffffce5000000947 */ /* 0x000fce000383ffff */
.L_x_2:
[----:B------:R-:W2:Y:S04]  /*8b90*/  LDL.LU R4, [R1+0x54] ;  /* 0x0000540001047983 */ /* 0x000ea80000300800 */
[----:B------:R-:W1:Y:S01]  /*8ba0*/  S2R R8, SR_TID.X ;  /* 0x0000000000087919 */ /* 0x000e620000002100 */
[----:B------:R-:W-:Y:S01]  /*8bb0*/  MOV R178, c[0x0][0x4e8] ;  /* 0x00013a0000b27a02 */ /* 0x000fe20000000f00 */
[----:B------:R-:W3:Y:S01]  /*8bc0*/  S2UR UR7, SR_CTAID.Y ;  /* 0x00000000000779c3 */ /* 0x000ee20000002600 */
[----:B------:R-:W-:Y:S01]  /*8bd0*/  ULDC.64 UR4, c[0x0][0x490] ;  /* 0x0001240000047ab9 */ /* 0x000fe20000000a00 */
[----:B------:R-:W4:Y:S04]  /*8be0*/  LDL.LU R3, [R1+0x70] ;  /* 0x0000700001037983 */ /* 0x000f280000300800 */
[----:B------:R-:W4:Y:S01]  /*8bf0*/  LDL.LU R9, [R1+0xa4] ;  /* 0x0000a40001097983 */ /* 0x000f220000300800 */
[----:B------:R-:W-:-:S03]  /*8c00*/  ISETP.NE.AND P4, PT, R178, 0x1, PT ;  /* 0x00000001b200780c */ /* 0x000fc60003f85270 */
[----:B------:R-:W4:Y:S01]  /*8c10*/  LDL.LU R179, [R1+0xa8] ;  /* 0x0000a80001b37983 */ /* 0x000f220000300800 */
[----:B-1----:R-:W-:-:S04]  /*8c20*/  SHF.R.S32.HI R5, RZ, 0x1f, R8 ;  /* 0x0000001fff057819 */ /* 0x002fc80000011408 */
[CC--:B------:R-:W-:Y:S02]  /*8c30*/  LEA.HI R177, R5.reuse, R8.reuse, RZ, 0x5 ;  /* 0x0000000805b17211 */ /* 0x0c0fe400078f28ff */
[----:B------:R-:W-:Y:S01]  /*8c40*/  LEA.HI R5, R5, R8, RZ, 0x2 ;  /* 0x0000000805057211 */ /* 0x000fe200078f10ff */
[----:B---3--:R-:W-:Y:S02]  /*8c50*/  USHF.R.S32.HI UR6, URZ, 0x1f, UR7 ;  /* 0x0000001f3f067899 */ /* 0x008fe40008011407 */
[----:B------:R-:W-:Y:S01]  /*8c60*/  UIMAD.WIDE.U32 UR10, UR7, UR4, URZ ;  /* 0x00000004070a72a5 */ /* 0x000fe2000f8e003f */
[----:B------:R-:W-:Y:S01]  /*8c70*/  LOP3.LUT R17, R5, 0xfffffffc, RZ, 0xc0, !PT ;  /* 0xfffffffc05117812 */ /* 0x000fe200078ec0ff */
[----:B------:R-:W-:-:S03]  /*8c80*/  UIMAD UR8, UR6, UR4, URZ ;  /* 0x00000004060872a4 */ /* 0x000fc6000f8e023f */
[----:B------:R-:W-:Y:S01]  /*8c90*/  IADD3 R17, -R17, R8, RZ ;  /* 0x0000000811117210 */ /* 0x000fe20007ffe1ff */
[----:B------:R-:W-:-:S03]  /*8ca0*/  UIMAD UR8, UR7, UR5, UR8 ;  /* 0x00000005070872a4 */ /* 0x000fc6000f8e0208 */
[----:B------:R-:W-:Y:S02]  /*8cb0*/  ULDC.64 UR4, c[0x0][0x3e8] ;  /* 0x0000fa0000047ab9 */ /* 0x000fe40000000a00 */
[----:B------:R-:W-:Y:S01]  /*8cc0*/  UIMAD.WIDE.U32 UR12, UR7, UR4, URZ ;  /* 0x00000004070c72a5 */ /* 0x000fe2000f8e003f */
[----:B------:R-:W-:Y:S06]  /*8cd0*/  BAR.SYNC.DEFER_BLOCKING 0x1, 0x100 ;  /* 0x0044000000007b1d */ /* 0x000fec0000010000 */
[----:B--2---:R-:W1:Y:S04]  /*8ce0*/  SHFL.BFLY PT, R11, R4, 0x2, 0x1f ;  /* 0x0c401f00040b7f89 */ /* 0x004e6800000e0000 */
[----:B----4-:R-:W2:Y:S01]  /*8cf0*/  SHFL.BFLY PT, R6, R3, 0x2, 0x1f ;  /* 0x0c401f0003067f89 */ /* 0x010ea200000e0000 */
[----:B------:R-:W-:Y:S01]  /*8d00*/  MOV R15, R9 ;  /* 0x00000009000f7202 */ /* 0x000fe20000000f00 */
[----:B-1----:R-:W-:Y:S01]  /*8d10*/  FADD.FTZ R11, R11, R4 ;  /* 0x000000040b0b7221 */ /* 0x002fe20000010000 */
[----:B------:R-:W-:-:S04]  /*8d20*/  LOP3.LUT R4, R177, 0xffffffe0, RZ, 0xc0, !PT ;  /* 0xffffffe0b1047812 */ /* 0x000fc800078ec0ff */
[----:B------:R-:W1:Y:S01]  /*8d30*/  SHFL.BFLY PT, R0, R11, 0x1, 0x1f ;  /* 0x0c201f000b007f89 */ /* 0x000e6200000e0000 */
[----:B--2---:R-:W-:-:S05]  /*8d40*/  FADD.FTZ R6, R6, R3 ;  /* 0x0000000306067221 */ /* 0x004fca0000010000 */
[----:B------:R-:W2:Y:S01]  /*8d50*/  SHFL.BFLY PT, R3, R6, 0x1, 0x1f ;  /* 0x0c201f0006037f89 */ /* 0x000ea200000e0000 */
[----:B-1----:R-:W-:Y:S01]  /*8d60*/  FADD.FTZ R11, R11, R0 ;  /* 0x000000000b0b7221 */ /* 0x002fe20000010000 */
[----:B------:R-:W-:-:S04]  /*8d70*/  MOV R0, RZ ;  /* 0x000000ff00007202 */ /* 0x000fc80000000f00 */
[----:B------:R-:W-:Y:S01]  /*8d80*/  FSETP.NE.FTZ.AND P1, PT, R11, RZ, PT ;  /* 0x000000ff0b00720b */ /* 0x000fe20003f35000 */
[----:B--2---:R-:W-:Y:S02]  /*8d90*/  FADD.FTZ R6, R6, R3 ;  /* 0x0000000306067221 */ /* 0x004fe40000010000 */
[----:B------:R-:W-:-:S03]  /*8da0*/  @P4 IMAD.HI.U32 R3, R9, c[0x0][0x4ec], RZ ;  /* 0x00013b0009034a27 */ /* 0x000fc600078e00ff */
[----:B------:R-:W-:Y:S02]  /*8db0*/  FSETP.NE.FTZ.AND P0, PT, R6, RZ, PT ;  /* 0x000000ff0600720b */ /* 0x000fe40003f15000 */
[----:B------:R-:W-:Y:S02]  /*8dc0*/  @P4 SHF.R.U32.HI R15, RZ, c[0x0][0x4f0], R3 ;  /* 0x00013c00ff0f4a19 */ /* 0x000fe40000011603 */
[----:B------:R-:W-:-:S03]  /*8dd0*/  IADD3 R3, -R4, R8, RZ ;  /* 0x0000000804037210 */ /* 0x000fc60007ffe1ff */
[----:B------:R-:W1:Y:S01]  /*8de0*/  @P1 MUFU.RCP R0, R11 ;  /* 0x0000000b00001308 */ /* 0x000e620000001000 */
[----:B------:R-:W-:Y:S02]  /*8df0*/  MOV R4, RZ ;  /* 0x000000ff00047202 */ /* 0x000fe40000000f00 */
[----:B------:R-:W-:Y:S02]  /*8e00*/  LOP3.LUT P3, RZ, R3, 0x3, RZ, 0xc0, !PT ;  /* 0x0000000303ff7812 */ /* 0x000fe4000786c0ff */
[----:B------:R-:W-:-:S03]  /*8e10*/  IADD3 R7, -R15, RZ, RZ ;  /* 0x000000ff0f077210 */ /* 0x000fc60007ffe1ff */
[----:B------:R-:W2:Y:S01]  /*8e20*/  @P0 MUFU.RCP R4, R6 ;  /* 0x0000000600040308 */ /* 0x000ea20000001000 */
[C---:B-1----:R-:W-:Y:S02]  /*8e30*/  FMUL.FTZ R85, R0.reuse, R85 ;  /* 0x0000005500557220 */ /* 0x042fe40000410000 */
[C---:B------:R-:W-:Y:S02]  /*8e40*/  FMUL.FTZ R84, R0.reuse, R84 ;  /* 0x0000005400547220 */ /* 0x040fe40000410000 */
[C---:B------:R-:W-:Y:S02]  /*8e50*/  FMUL.FTZ R176, R0.reuse, R165 ;  /* 0x000000a500b07220 */ /* 0x040fe40000410000 */
[----:B------:R-:W-:Y:S02]  /*8e60*/  FMUL.FTZ R14, R0, R164 ;  /* 0x000000a4000e7220 */ /* 0x000fe40000410000 */
[C---:B--2---:R-:W-:Y:S02]  /*8e70*/  FMUL.FTZ R87, R4.reuse, R87 ;  /* 0x0000005704577220 */ /* 0x044fe40000410000 */
[----:B------:R-:W-:-:S02]  /*8e80*/  FMUL.FTZ R30, R4, R86 ;  /* 0x00000056041e7220 */ /* 0x000fc40000410000 */
[C---:B------:R-:W-:Y:S02]  /*8e90*/  FMUL.FTZ R175, R0.reuse, R161 ;  /* 0x000000a100af7220 */ /* 0x040fe40000410000 */
[C---:B------:R-:W-:Y:S01]  /*8ea0*/  FMUL.FTZ R20, R0.reuse, R156 ;  /* 0x0000009c00147220 */ /* 0x040fe20000410000 */
[----:B------:R-:W-:Y:S01]  /*8eb0*/  F2FP.PACK_AB R30, R87, R30 ;  /* 0x0000001e571e723e */ /* 0x000fe200000000ff */
[C---:B------:R-:W-:Y:S01]  /*8ec0*/  FMUL.FTZ R173, R0.reuse, R153 ;  /* 0x0000009900ad7220 */ /* 0x040fe20000410000 */
[----:B------:R-:W2:Y:S01]  /*8ed0*/  LDL.LU R87, [R1+0xa0] ;  /* 0x0000a00001577983 */ /* 0x000ea20000300800 */
[C---:B------:R-:W-:Y:S02]  /*8ee0*/  FMUL.FTZ R22, R0.reuse, R152 ;  /* 0x0000009800167220 */ /* 0x040fe40000410000 */
[----:B------:R-:W-:Y:S01]  /*8ef0*/  FMUL.FTZ R172, R0, R149 ;  /* 0x0000009500ac7220 */ /* 0x000fe20000410000 */
[----:B------:R-:W3:Y:S01]  /*8f00*/  LDL R86, [R1+0x9c] ;  /* 0x00009c0001567983 */ /* 0x000ee20000100800 */
[----:B------:R-:W-:-:S02]  /*8f10*/  FMUL.FTZ R12, R4, R46 ;  /* 0x0000002e040c7220 */ /* 0x000fc40000410000 */
[C---:B------:R-:W-:Y:S02]  /*8f20*/  FMUL.FTZ R31, R4.reuse, R55 ;  /* 0x00000037041f7220 */ /* 0x040fe40000410000 */
[----:B------:R-:W-:Y:S02]  /*8f30*/  FMUL.FTZ R46, R4, R54 ;  /* 0x00000036042e7220 */ /* 0x000fe40000410000 */
[C---:B------:R-:W-:Y:S02]  /*8f40*/  FMUL.FTZ R24, R0.reuse, R148 ;  /* 0x0000009400187220 */ /* 0x040fe40000410000 */
[C---:B------:R-:W-:Y:S01]  /*8f50*/  FMUL.FTZ R26, R0.reuse, R144 ;  /* 0x00000090001a7220 */ /* 0x040fe20000410000 */
[----:B------:R-:W-:Y:S01]  /*8f60*/  F2FP.PACK_AB R46, R31, R46 ;  /* 0x0000002e1f2e723e */ /* 0x000fe200000000ff */
[C---:B------:R-:W-:Y:S01]  /*8f70*/  FMUL.FTZ R170, R0.reuse, R141 ;  /* 0x0000008d00aa7220 */ /* 0x040fe20000410000 */
[----:B------:R-:W-:Y:S01]  /*8f80*/  F2FP.PACK_AB R31, R85, R84 ;  /* 0x00000054551f723e */ /* 0x000fe200000000ff */
[C---:B------:R-:W-:Y:S01]  /*8f90*/  FMUL.FTZ R18, R0.reuse, R160 ;  /* 0x000000a000127220 */ /* 0x040fe20000410000 */
[----:B------:R1:W5:Y:S01]  /*8fa0*/  LDL R85, [R1+0x74] ;  /* 0x0000740001557983 */ /* 0x0003620000100800 */
[----:B------:R-:W-:-:S02]  /*8fb0*/  FMUL.FTZ R174, R0, R157 ;  /* 0x0000009d00ae7220 */ /* 0x000fc40000410000 */
[C---:B------:R-:W-:Y:S02]  /*8fc0*/  FMUL.FTZ R171, R0.reuse, R145 ;  /* 0x0000009100ab7220 */ /* 0x040fe40000410000 */
[C---:B------:R-:W-:Y:S02]  /*8fd0*/  FMUL.FTZ R144, R0.reuse, R140 ;  /* 0x0000008c00907220 */ /* 0x040fe40000410000 */
[C---:B------:R-:W-:Y:S02]  /*8fe0*/  FMUL.FTZ R169, R0.reuse, R137 ;  /* 0x0000008900a97220 */ /* 0x040fe40000410000 */
[C---:B------:R-:W-:Y:S02]  /*8ff0*/  FMUL.FTZ R141, R0.reuse, R136 ;  /* 0x00000088008d7220 */ /* 0x040fe40000410000 */
[C---:B------:R-:W-:Y:S02]  /*9000*/  FMUL.FTZ R168, R0.reuse, R37 ;  /* 0x0000002500a87220 */ /* 0x040fe40000410000 */
        /* <DEDUP_REMOVED lines=8> */
[C---:B------:R-:W-:Y:S01]  /*9090*/  FMUL.FTZ R148, R0.reuse, R77 ;  /* 0x0000004d00947220 */ /* 0x040fe20000410000 */
[----:B------:R-:W-:Y:S01]  /*90a0*/  SHF.R.S32.HI R3, RZ, 0x2, R5 ;  /* 0x00000002ff037819 */ /* 0x000fe20000011405 */
        /* <DEDUP_REMOVED lines=35> */
[----:B------:R-:W-:Y:S01]  /*92e0*/  FMUL.FTZ R128, R0, R128 ;  /* 0x0000008000807220 */ /* 0x000fe20000410000 */
[----:B------:R-:W-:Y:S01]  /*92f0*/  SHF.R.S32.HI R0, RZ, 0x1f, R5 ;  /* 0x0000001fff007819 */ /* 0x000fe20000011405 */
[C---:B------:R-:W-:Y:S01]  /*9300*/  FMUL.FTZ R39, R4.reuse, R39 ;  /* 0x0000002704277220 */ /* 0x040fe20000410000 */
[----:B------:R-:W4:Y:S01]  /*9310*/  @P0 MUFU.LG2 R6, R6 ;  /* 0x0000000600060308 */ /* 0x000f220000000c00 */
[----:B------:R-:W-:Y:S01]  /*9320*/  FMUL.FTZ R16, R4, R38 ;  /* 0x0000002604107220 */ /* 0x000fe20000410000 */
[----:B------:R-:W-:Y:S01]  /*9330*/  LEA.HI R0, R0, R3, RZ, 0x3 ;  /* 0x0000000300007211 */ /* 0x000fe200078f18ff */
[----:B------:R-:W-:-:S03]  /*9340*/  IMAD R133, R7, c[0x0][0x4e8], R9 ;  /* 0x00013a0007857a24 */ /* 0x000fc600078e0209 */
[----:B------:R-:W-:Y:S02]  /*9350*/  F2FP.PACK_AB R54, R39, R16 ;  /* 0x000000102736723e */ /* 0x000fe400000000ff */
[----:B------:R-:W-:Y:S01]  /*9360*/  LOP3.LUT R0, R0, 0xfffffff8, RZ, 0xc0, !PT ;  /* 0xfffffff800007812 */ /* 0x000fe200078ec0ff */
[----:B------:R-:W1:Y:S03]  /*9370*/  S2R R16, SR_CTAID.Z ;  /* 0x0000000000107919 */ /* 0x000e660000002700 */
[----:B------:R-:W-:Y:S02]  /*9380*/  IADD3 R10, R3, -R0, RZ ;  /* 0x80000000030a7210 */ /* 0x000fe40007ffe0ff */
[----:B------:R-:W-:Y:S02]  /*9390*/  @P1 MOV R3, 0x3f317218 ;  /* 0x3f31721800031802 */ /* 0x000fe40000000f00 */
[----:B------:R-:W-:-:S02]  /*93a0*/  @P0 MOV R0, 0x3f317218 ;  /* 0x3f31721800000802 */ /* 0x000fc40000000f00 */
[----:B------:R-:W-:Y:S01]  /*93b0*/  MOV R9, UR13 ;  /* 0x0000000d00097c02 */ /* 0x000fe20008000f00 */
[----:B------:R-:W-:Y:S01]  /*93c0*/  @P1 FMUL.FTZ R9, R3, c[0x0][0x2d0] ;  /* 0x0000b40003091a20 */ /* 0x000fe20000410000 */
[----:B------:R-:W1:Y:S01]  /*93d0*/  @P1 MUFU.LG2 R11, R11 ;  /* 0x0000000b000b1308 */ /* 0x000e620000000c00 */
[----:B----4-:R-:W-:Y:S02]  /*93e0*/  @P0 FMUL.FTZ R3, R6, 0.69314718246459960938 ;  /* 0x3f31721806030820 */ /* 0x010fe40000410000 */
[----:B------:R-:W-:Y:S01]  /*93f0*/  @P0 FMUL.FTZ R0, R0, c[0x0][0x2d0] ;  /* 0x0000b40000000a20 */ /* 0x000fe20000410000 */
[----:B------:R-:W-:Y:S01]  /*9400*/  UIMAD UR6, UR6, UR4, URZ ;  /* 0x00000004060672a4 */ /* 0x000fe2000f8e023f */
[----:B------:R-:W-:Y:S01]  /*9410*/  MOV R80, 0xff800000 ;  /* 0xff80000000507802 */ /* 0x000fe20000000f00 */
[----:B------:R-:W-:Y:S02]  /*9420*/  FMUL.FTZ R52, R4, R42 ;  /* 0x0000002a04347220 */ /* 0x000fe40000410000 */
[----:B------:R-:W-:Y:S01]  /*9430*/  @P0 FFMA.FTZ R80, R0, R2, R3 ;  /* 0x0000000200500223 */ /* 0x000fe20000010003 */
[----:B------:R-:W-:Y:S01]  /*9440*/  SHF.R.S32.HI R0, RZ, 0x5, R177 ;  /* 0x00000005ff007819 */ /* 0x000fe200000114b1 */
[----:B------:R-:W-:-:S02]  /*9450*/  FMUL.FTZ R42, R4, R62 ;  /* 0x0000003e042a7220 */ /* 0x000fc40000410000 */
[C---:B------:R-:W-:Y:S02]  /*9460*/  FMUL.FTZ R40, R4.reuse, R66 ;  /* 0x0000004204287220 */ /* 0x040fe40000410000 */
[C---:B------:R-:W-:Y:S02]  /*9470*/  FMUL.FTZ R38, R4.reuse, R70 ;  /* 0x0000004604267220 */ /* 0x040fe40000410000 */
[C---:B------:R-:W-:Y:S02]  /*9480*/  FMUL.FTZ R36, R4.reuse, R74 ;  /* 0x0000004a04247220 */ /* 0x040fe40000410000 */
[C---:B------:R-:W-:Y:S01]  /*9490*/  FMUL.FTZ R34, R4.reuse, R78 ;  /* 0x0000004e04227220 */ /* 0x040fe20000410000 */
[----:B------:R-:W-:Y:S01]  /*94a0*/  UIMAD UR5, UR7, UR5, UR6 ;  /* 0x00000005070572a4 */ /* 0x000fe2000f8e0206 */
        /* <DEDUP_REMOVED lines=50> */
[----:B------:R-:W-:Y:S01]  /*97d0*/  FMUL.FTZ R130, R4, R130 ;  /* 0x0000008204827220 */ /* 0x000fe20000410000 */
[----:B------:R-:W-:Y:S02]  /*97e0*/  MOV R4, UR10 ;  /* 0x0000000a00047c02 */ /* 0x000fe40008000f00 */
[----:B------:R-:W-:Y:S02]  /*97f0*/  MOV R8, UR12 ;  /* 0x0000000c00087c02 */ /* 0x000fe40008000f00 */
[----:B------:R-:W-:Y:S01]  /*9800*/  SHF.R.S32.HI R3, RZ, 0x1f, R0 ;  /* 0x0000001fff037819 */ /* 0x000fe20000011400 */
[----:B------:R-:W-:Y:S01]  /*9810*/  UIADD3 UR5, UR13, UR5, URZ ;  /* 0x000000050d057290 */ /* 0x000fe2000fffe03f */
[----:B------:R-:W-:Y:S01]  /*9820*/  MOV R6, R4 ;  /* 0x0000000400067202 */ /* 0x000fe20000000f00 */
[----:B------:R-:W4:Y:S01]  /*9830*/  S2R R84, SR_CTAID.X ;  /* 0x0000000000547919 */ /* 0x000f220000002500 */
[----:B------:R-:W-:Y:S02]  /*9840*/  MOV R4, R8 ;  /* 0x0000000800047202 */ /* 0x000fe40000000f00 */
[----:B------:R-:W-:-:S02]  /*9850*/  LEA.HI R3, R3, R0, RZ, 0x3 ;  /* 0x0000000003037211 */ /* 0x000fc400078f18ff */
[----:B-1----:R-:W-:Y:S02]  /*9860*/  SHF.R.S32.HI R8, RZ, 0x1f, R16 ;  /* 0x0000001fff087819 */ /* 0x002fe40000011410 */
[----:B------:R-:W-:Y:S01]  /*9870*/  LEA.HI R2, R17, R17, RZ, 0x1 ;  /* 0x0000001111027211 */ /* 0x000fe200078f08ff */
[----:B------:R-:W-:Y:S01]  /*9880*/  UIADD3 UR8, UR11, UR8, URZ ;  /* 0x000000080b087290 */ /* 0x000fe2000fffe03f */
[----:B------:R-:W-:Y:S01]  /*9890*/  MOV R5, UR11 ;  /* 0x0000000b00057c02 */ /* 0x000fe20008000f00 */
[----:B------:R-:W-:Y:S01]  /*98a0*/  @P1 FMUL.FTZ R11, R11, 0.69314718246459960938 ;  /* 0x3f3172180b0b1820 */ /* 0x000fe20000410000 */
[----:B------:R-:W-:Y:S01]  /*98b0*/  MOV R5, UR5 ;  /* 0x0000000500057c02 */ /* 0x000fe20008000f00 */
[----:B------:R-:W-:Y:S01]  /*98c0*/  IMAD R82, R8, c[0x0][0x3f0], RZ ;  /* 0x0000fc0008527a24 */ /* 0x000fe200078e02ff */
[----:B------:R-:W-:Y:S02]  /*98d0*/  LOP3.LUT R3, R3, 0xffffff8, RZ, 0xc0, !PT ;  /* 0x0ffffff803037812 */ /* 0x000fe400078ec0ff */
[----:B------:R-:W-:-:S02]  /*98e0*/  LOP3.LUT R2, R2, 0x1ffffffe, RZ, 0xc0, !PT ;  /* 0x1ffffffe02027812 */ /* 0x000fc400078ec0ff */
[----:B------:R-:W-:Y:S01]  /*98f0*/  MOV R81, 0xff800000 ;  /* 0xff80000000517802 */ /* 0x000fe20000000f00 */
[----:B------:R-:W-:Y:S01]  /*9900*/  @P1 FFMA.FTZ R81, R9, R132, R11 ;  /* 0x0000008409511223 */ /* 0x000fe2000001000b */
[----:B------:R-:W-:Y:S02]  /*9910*/  F2FP.PACK_AB R50, R47, R12 ;  /* 0x0000000c2f32723e */ /* 0x000fe400000000ff */
[----:B------:R-:W-:Y:S01]  /*9920*/  F2FP.PACK_AB R34, R79, R34 ;  /* 0x000000224f22723e */ /* 0x000fe200000000ff */
[----:B------:R-:W-:Y:S01]  /*9930*/  IMAD R79, R8, c[0x0][0x498], RZ ;  /* 0x00012600084f7a24 */ /* 0x000fe200078e02ff */
[----:B------:R-:W-:Y:S02]  /*9940*/  MOV R7, UR8 ;  /* 0x0000000800077c02 */ /* 0x000fe40008000f00 */
[C---:B------:R-:W-:Y:S02]  /*9950*/  IADD3 R9, R0.reuse, -R3, RZ ;  /* 0x8000000300097210 */ /* 0x040fe40007ffe0ff */
[----:B------:R-:W-:Y:S01]  /*9960*/  LEA R12, R0, R17, 0x9 ;  /* 0x00000011000c7211 */ /* 0x000fe200078e48ff */
[C---:B------:R-:W-:Y:S01]  /*9970*/  IMAD R0, R16.reuse, c[0x0][0x3f4], R82 ;  /* 0x0000fd0010007a24 */ /* 0x040fe200078e0252 */
[----:B------:R-:W-:Y:S01]  /*9980*/  IADD3 R11, R17, -R2, RZ ;  /* 0x80000002110b7210 */ /* 0x000fe20007ffe0ff */
[----:B------:R-:W-:Y:S01]  /*9990*/  IMAD.WIDE.U32 R2, R16, c[0x0][0x3f0], R4 ;  /* 0x0000fc0010027a25 */ /* 0x000fe200078e0004 */
[----:B------:R-:W-:-:S02]  /*99a0*/  SHF.L.U32 R4, R10, 0x6, RZ ;  /* 0x000000060a047819 */ /* 0x000fc400000006ff */
[----:B------:R-:W-:Y:S01]  /*99b0*/  SHF.R.S32.HI R8, RZ, 0x2, R179 ;  /* 0x00000002ff087819 */ /* 0x000fe200000114b3 */
[----:B------:R-:W-:Y:S01]  /*99c0*/  IMAD R79, R16, c[0x0][0x49c], R79 ;  /* 0x00012700104f7a24 */ /* 0x000fe200078e024f */
[----:B------:R-:W-:Y:S01]  /*99d0*/  LOP3.LUT R5, R10, 0x1, RZ, 0xc0, !PT ;  /* 0x000000010a057812 */ /* 0x000fe200078ec0ff */
[----:B------:R-:W-:Y:S01]  /*99e0*/  IMAD.WIDE.U32 R16, R16, c[0x0][0x498], R6 ;  /* 0x0001260010107a25 */ /* 0x000fe200078e0006 */
[----:B------:R-:W-:Y:S02]  /*99f0*/  IADD3 R3, R3, R0, RZ ;  /* 0x0000000003037210 */ /* 0x000fe40007ffe0ff */
[----:B------:R-:W-:Y:S02]  /*9a00*/  LOP3.LUT R7, R4, 0x1c0, RZ, 0xc0, !PT ;  /* 0x000001c004077812 */ /* 0x000fe400078ec0ff */
[----:B------:R-:W-:Y:S02]  /*9a10*/  LEA R0, R9, R8, 0x4 ;  /* 0x0000000809007211 */ /* 0x000fe400078e20ff */
[----:B------:R-:W-:-:S02]  /*9a20*/  R2P PR, R10, 0x6 ;  /* 0x000000060a007804 */ /* 0x000fc40000000000 */
[----:B------:R-:W-:Y:S02]  /*9a30*/  ISETP.NE.U32.AND P0, PT, R5, 0x1, PT ;  /* 0x000000010500780c */ /* 0x000fe40003f05070 */
[----:B------:R-:W-:Y:S02]  /*9a40*/  LEA.HI R7, R7, R7, RZ, 0x1d ;  /* 0x0000000707077211 */ /* 0x000fe400078fe8ff */
[----:B------:R-:W-:Y:S02]  /*9a50*/  SHF.R.S32.HI R5, RZ, 0x1f, R15 ;  /* 0x0000001fff057819 */ /* 0x000fe4000001140f */
[----:B------:R-:W-:Y:S02]  /*9a60*/  LEA R4, R11, R0, 0x3 ;  /* 0x000000000b047211 */ /* 0x000fe400078e18ff */
[----:B------:R-:W-:Y:S01]  /*9a70*/  F2FP.PACK_AB R32, R83, R32 ;  /* 0x000000205320723e */ /* 0x000fe200000000ff */
[----:B------:R-:W-:Y:S01]  /*9a80*/  IMAD R83, R178, c[0x0][0x388], RZ ;  /* 0x0000e200b2537a24 */ /* 0x000fe200078e02ff */
[----:B------:R-:W-:-:S02]  /*9a90*/  LEA R7, R12, R7, 0x1 ;  /* 0x000000070c077211 */ /* 0x000fc400078e08ff */
[C---:B----4-:R-:W-:Y:S01]  /*9aa0*/  LEA R12, R84.reuse, R4, 0x7 ;  /* 0x00000004540c7211 */ /* 0x050fe200078e38ff */
[----:B------:R-:W-:Y:S01]  /*9ab0*/  IMAD R4, R5, c[0x0][0x3e0], RZ ;  /* 0x0000f80005047a24 */ /* 0x000fe200078e02ff */
[----:B------:R-:W-:Y:S01]  /*9ac0*/  LEA R0, R84, R0, 0x7 ;  /* 0x0000000054007211 */ /* 0x000fe200078e38ff */
[----:B------:R-:W-:-:S03]  /*9ad0*/  IMAD.WIDE.U32 R2, R15, c[0x0][0x3e0], R2 ;  /* 0x0000f8000f027a25 */ /* 0x000fc600078e0002 */
[CC--:B------:R-:W-:Y:S01]  /*9ae0*/  ISETP.GE.OR P5, PT, R0.reuse, R83.reuse, P3 ;  /* 0x000000530000720c */ /* 0x0c0fe20001fa6670 */
[----:B------:R-:W-:Y:S01]  /*9af0*/  IMAD R4, R15, c[0x0][0x3e4], R4 ;  /* 0x0000f9000f047a24 */ /* 0x000fe200078e0204 */
[----:B------:R-:W-:Y:S01]  /*9b00*/  IADD3 R0, R0, 0x8, RZ ;  /* 0x0000000800007810 */ /* 0x000fe20007ffe0ff */
[----:B------:R-:W-:Y:S01]  /*9b10*/  @P4 IMAD.HI.U32 R8, R12, c[0x0][0x4ec], RZ ;  /* 0x00013b000c084a27 */ /* 0x000fe200078e00ff */
[----:B------:R-:W-:Y:S02]  /*9b20*/  F2FP.PACK_AB R14, R176, R14 ;  /* 0x0000000eb00e723e */ /* 0x000fe400000000ff */
[----:B------:R-:W-:Y:S02]  /*9b30*/  SHF.L.U32 R7, R7, 0x1, RZ ;  /* 0x0000000107077819 */ /* 0x000fe400000006ff */
[----:B------:R-:W-:Y:S02]  /*9b40*/  ISETP.GE.OR P3, PT, R0, R83, P3 ;  /* 0x000000530000720c */ /* 0x000fe40001f66670 */
[----:B------:R-:W-:-:S02]  /*9b50*/  IADD3 R3, R3, R4, RZ ;  /* 0x0000000403037210 */ /* 0x000fc40007ffe0ff */
[----:B------:R-:W-:Y:S02]  /*9b60*/  MOV R0, R12 ;  /* 0x0000000c00007202 */ /* 0x000fe40000000f00 */
[----:B------:R-:W-:Y:S01]  /*9b70*/  @P4 SHF.R.U32.HI R0, RZ, c[0x0][0x4f0], R8 ;  /* 0x00013c00ff004a19 */ /* 0x000fe20000011608 */
[----:B------:R1:W-:Y:S01]  /*9b80*/  STS [R7+0x80], R14 ;  /* 0x0000800e07007388 */ /* 0x0003e20000000800 */
[----:B------:R-:W-:Y:S02]  /*9b90*/  SHF.R.S32.HI R5, RZ, 0x1f, R133 ;  /* 0x0000001fff057819 */ /* 0x000fe40000011485 */
[----:B------:R-:W-:-:S03]  /*9ba0*/  IADD3 R9, R7, 0x80, RZ ;  /* 0x0000008007097810 */ /* 0x000fc60007ffe0ff */
[----:B------:R-:W-:Y:S01]  /*9bb0*/  IMAD R4, R5, c[0x0][0x3d8], RZ ;  /* 0x0000f60005047a24 */ /* 0x000fe200078e02ff */
[----:B------:R-:W-:Y:S02]  /*9bc0*/  MOV R5, 0x20 ;  /* 0x0000002000057802 */ /* 0x000fe40000000f00 */
[----:B------:R-:W-:Y:S01]  /*9bd0*/  IADD3 R6, R7, 0x70, RZ ;  /* 0x0000007007067810 */ /* 0x000fe20007ffe0ff */
[----:B------:R-:W-:Y:S01]  /*9be0*/  IMAD R82, R133, c[0x0][0x3dc], R4 ;  /* 0x0000f70085527a24 */ /* 0x000fe200078e0204 */
[----:B------:R-:W-:Y:S02]  /*9bf0*/  @P0 IADD3 R6, R9, 0x10, RZ ;  /* 0x0000001009060810 */ /* 0x000fe40007ffe0ff */
[----:B------:R-:W-:Y:S02]  /*9c00*/  SHF.R.S32.HI R4, RZ, 0x1f, R0 ;  /* 0x0000001fff047819 */ /* 0x000fe40000011400 */
[C---:B------:R-:W-:Y:S01]  /*9c10*/  IADD3 R10, P0, R0.reuse, R16, RZ ;  /* 0x00000010000a7210 */ /* 0x040fe20007f1e0ff */
[----:B-1----:R-:W-:Y:S01]  /*9c20*/  IMAD.WIDE.U32 R14, R133, c[0x0][0x3d8], R2 ;  /* 0x0000f600850e7a25 */ /* 0x002fe200078e0002 */
[----:B------:R-:W-:-:S05]  /*9c30*/  IADD3 R3, -R0, RZ, RZ ;  /* 0x000000ff00037210 */ /* 0x000fca0007ffe1ff */
[----:B------:R-:W-:Y:S01]  /*9c40*/  IMAD R3, R3, c[0x0][0x4e8], R12 ;  /* 0x00013a0003037a24 */ /* 0x000fe200078e020c */
[----:B------:R-:W-:-:S04]  /*9c50*/  SEL R2, R5, 0xffffffe0, !P1 ;  /* 0xffffffe005027807 */ /* 0x000fc80004800000 */
[----:B------:R-:W-:Y:S02]  /*9c60*/  SHF.R.S32.HI R5, RZ, 0x1f, R3 ;  /* 0x0000001fff057819 */ /* 0x000fe40000011403 */
[----:B------:R-:W-:Y:S02]  /*9c70*/  IADD3.X R11, R4, R17, R79, P0, !PT ;  /* 0x00000011040b7210 */ /* 0x000fe400007fe44f */
[----:B------:R-:W-:Y:S01]  /*9c80*/  MOV R4, 0x40 ;  /* 0x0000004000047802 */ /* 0x000fe20000000f00 */
[----:B------:R-:W-:Y:S01]  /*9c90*/  IMAD R5, R5, c[0x0][0x488], RZ ;  /* 0x0001220005057a24 */ /* 0x000fe200078e02ff */
[----:B------:R-:W-:Y:S01]  /*9ca0*/  F2FP.PACK_AB R13, R167, R13 ;  /* 0x0000000da70d723e */ /* 0x000fe200000000ff */
[----:B------:R-:W-:Y:S01]  /*9cb0*/  IMAD.WIDE.U32 R10, R3, c[0x0][0x488], R10 ;  /* 0x00012200030a7a25 */ /* 0x000fe200078e000a */
[----:B------:R-:W-:Y:S02]  /*9cc0*/  SEL R12, R4, 0xffffffc0, !P2 ;  /* 0xffffffc0040c7807 */ /* 0x000fe40005000000 */
[----:B------:R-:W-:Y:S01]  /*9cd0*/  F2FP.PACK_AB R18, R175, R18 ;  /* 0x00000012af12723e */ /* 0x000fe200000000ff */
[----:B------:R-:W-:Y:S01]  /*9ce0*/  IMAD R5, R3, c[0x0][0x48c], R5 ;  /* 0x0001230003057a24 */ /* 0x000fe200078e0205 */
[----:B------:R-:W-:-:S02]  /*9cf0*/  F2FP.PACK_AB R19, R163, R19 ;  /* 0x00000013a313723e */ /* 0x000fc400000000ff */
[----:B------:R-:W-:Y:S02]  /*9d00*/  F2FP.PACK_AB R20, R174, R20 ;  /* 0x00000014ae14723e */ /* 0x000fe400000000ff */
[----:B------:R-:W-:Y:S02]  /*9d10*/  F2FP.PACK_AB R23, R159, R23 ;  /* 0x000000179f17723e */ /* 0x000fe400000000ff */
[----:B------:R-:W-:Y:S02]  /*9d20*/  IADD3 R0, R7, R2, RZ ;  /* 0x0000000207007210 */ /* 0x000fe40007ffe0ff */
[----:B------:R-:W-:Y:S02]  /*9d30*/  F2FP.PACK_AB R22, R173, R22 ;  /* 0x00000016ad16723e */ /* 0x000fe400000000ff */
[----:B------:R-:W-:Y:S02]  /*9d40*/  F2FP.PACK_AB R21, R155, R21 ;  /* 0x000000159b15723e */ /* 0x000fe400000000ff */
[----:B------:R-:W-:Y:S01]  /*9d50*/  IADD3 R2, R2, R6, RZ ;  /* 0x0000000602027210 */ /* 0x000fe20007ffe0ff */
[----:B------:R-:W-:Y:S01]  /*9d60*/  STS [R7+0x480], R13 ;  /* 0x0004800d07007388 */ /* 0x000fe20000000800 */
[----:B------:R-:W-:-:S02]  /*9d70*/  F2FP.PACK_AB R24, R172, R24 ;  /* 0x00000018ac18723e */ /* 0x000fc400000000ff */
[----:B------:R-:W-:Y:S02]  /*9d80*/  F2FP.PACK_AB R25, R151, R25 ;  /* 0x000000199719723e */ /* 0x000fe400000000ff */
[----:B------:R-:W-:Y:S01]  /*9d90*/  IADD3 R4, R7, R12, RZ ;  /* 0x0000000c07047210 */ /* 0x000fe20007ffe0ff */
[----:B------:R-:W-:Y:S01]  /*9da0*/  STS [R6], R18 ;  /* 0x0000001206007388 */ /* 0x000fe20000000800 */
[----:B------:R-:W-:Y:S02]  /*9db0*/  F2FP.PACK_AB R26, R171, R26 ;  /* 0x0000001aab1a723e */ /* 0x000fe400000000ff */
[----:B------:R-:W-:Y:S01]  /*9dc0*/  F2FP.PACK_AB R27, R147, R27 ;  /* 0x0000001b931b723e */ /* 0x000fe200000000ff */
[----:B------:R-:W-:Y:S01]  /*9dd0*/  STS [R6+0x400], R19 ;  /* 0x0004001306007388 */ /* 0x000fe20000000800 */
[----:B------:R-:W-:Y:S02]  /*9de0*/  IADD3 R8, R12, R6, RZ ;  /* 0x000000060c087210 */ /* 0x000fe40007ffe0ff */
[----:B------:R-:W-:Y:S01]  /*9df0*/  F2FP.PACK_AB R59, R170, R144 ;  /* 0x00000090aa3b723e */ /* 0x000fe200000000ff */
[----:B------:R-:W-:Y:S01]  /*9e00*/  STS [R0+0x80], R20 ;  /* 0x0000801400007388 */ /* 0x000fe20000000800 */
[----:B------:R-:W-:-:S02]  /*9e10*/  F2FP.PACK_AB R58, R143, R142 ;  /* 0x0000008e8f3a723e */ /* 0x000fc400000000ff */
[----:B------:R-:W-:Y:S01]  /*9e20*/  IADD3 R3, R12, R0, RZ ;  /* 0x000000000c037210 */ /* 0x000fe20007ffe0ff */
[----:B------:R-:W-:Y:S01]  /*9e30*/  STS [R0+0x480], R23 ;  /* 0x0004801700007388 */ /* 0x000fe20000000800 */
[----:B------:R-:W-:Y:S02]  /*9e40*/  IADD3 R11, R11, R5, RZ ;  /* 0x000000050b0b7210 */ /* 0x000fe40007ffe0ff */
[----:B------:R-:W-:Y:S01]  /*9e50*/  F2FP.PACK_AB R57, R169, R141 ;  /* 0x0000008da939723e */ /* 0x000fe200000000ff */
[----:B------:R-:W-:Y:S01]  /*9e60*/  STS [R2], R22 ;  /* 0x0000001602007388 */ /* 0x000fe20000000800 */
[----:B------:R-:W-:Y:S02]  /*9e70*/  F2FP.PACK_AB R56, R139, R56 ;  /* 0x000000388b38723e */ /* 0x000fe400000000ff */
[----:B------:R-:W-:Y:S01]  /*9e80*/  IADD3 R5, R2, R12, RZ ;  /* 0x0000000c02057210 */ /* 0x000fe20007ffe0ff */
[----:B------:R-:W-:Y:S01]  /*9e90*/  STS [R2+0x400], R21 ;  /* 0x0004001502007388 */ /* 0x000fe20000000800 */
[----:B------:R-:W-:-:S02]  /*9ea0*/  F2FP.PACK_AB R55, R168, R140 ;  /* 0x0000008ca837723e */ /* 0x000fc400000000ff */
[----:B------:R-:W-:Y:S01]  /*9eb0*/  F2FP.PACK_AB R53, R165, R137 ;  /* 0x00000089a535723e */ /* 0x000fe200000000ff */
[----:B------:R-:W-:Y:S01]  /*9ec0*/  STS [R4+0x80], R24 ;  /* 0x0000801804007388 */ /* 0x000fe20000000800 */
[----:B------:R-:W-:Y:S02]  /*9ed0*/  F2FP.PACK_AB R52, R43, R52 ;  /* 0x000000342b34723e */ /* 0x000fe400000000ff */
[----:B------:R-:W-:Y:S01]  /*9ee0*/  F2FP.PACK_AB R51, R164, R136 ;  /* 0x00000088a433723e */ /* 0x000fe200000000ff */
[----:B------:R-:W-:Y:S01]  /*9ef0*/  STS [R4+0x480], R25 ;  /* 0x0004801904007388 */ /* 0x000fe20000000800 */
[----:B------:R-:W-:Y:S02]  /*9f00*/  F2FP.PACK_AB R49, R161, R49 ;  /* 0x00000031a131723e */ /* 0x000fe400000000ff */
[----:B------:R-:W-:Y:S01]  /*9f10*/  F2FP.PACK_AB R48, R33, R48 ;  /* 0x000000302130723e */ /* 0x000fe200000000ff */
[----:B------:R-:W-:Y:S01]  /*9f20*/  STS [R8], R26 ;  /* 0x0000001a08007388 */ /* 0x000fe20000000800 */
[----:B------:R-:W-:-:S03]  /*9f30*/  F2FP.PACK_AB R47, R160, R135 ;  /* 0x00000087a02f723e */ /* 0x000fc600000000ff */
[----:B------:R-:W-:Y:S01]  /*9f40*/  STS [R8+0x400], R27 ;  /* 0x0004001b08007388 */ /* 0x000fe20000000800 */
[----:B------:R-:W-:-:S03]  /*9f50*/  F2FP.PACK_AB R45, R157, R45 ;  /* 0x0000002d9d2d723e */ /* 0x000fc600000000ff */
[----:B------:R-:W-:Y:S01]  /*9f60*/  STS [R3+0x80], R59 ;  /* 0x0000803b03007388 */ /* 0x000fe20000000800 */
[----:B------:R-:W-:-:S03]  /*9f70*/  F2FP.PACK_AB R44, R29, R44 ;  /* 0x0000002c1d2c723e */ /* 0x000fc600000000ff */
[----:B------:R-:W-:Y:S01]  /*9f80*/  STS [R3+0x480], R58 ;  /* 0x0004803a03007388 */ /* 0x000fe20000000800 */
[----:B------:R-:W-:-:S03]  /*9f90*/  F2FP.PACK_AB R43, R156, R134 ;  /* 0x000000869c2b723e */ /* 0x000fc600000000ff */
        /* <DEDUP_REMOVED lines=18> */
[----:B------:R-:W-:Y:S04]  /*a0c0*/  STS [R2+0x4400], R48 ;  /* 0x0044003002007388 */ /* 0x000fe80000000800 */
[----:B------:R-:W-:Y:S04]  /*a0d0*/  STS [R4+0x4080], R47 ;  /* 0x0040802f04007388 */ /* 0x000fe80000000800 */
        /* <DEDUP_REMOVED lines=33> */
[----:B------:R-:W-:-:S03]  /*a2f0*/  LEA R9, P0, R10, c[0x0][0x450], 0x2 ;  /* 0x000114000a097a11 */ /* 0x000fc600078010ff */
        /* <DEDUP_REMOVED lines=13> */
[----:B------:R-:W-:-:S03]  /*a3d0*/  LEA.HI.X R11, R10, c[0x0][0x454], R11, 0x2, P0 ;  /* 0x000115000a0b7a11 */ /* 0x000fc600000f140b */
[----:B------:R-:W-:Y:S04]  /*a3e0*/  STS [R7+0xc480], R74 ;  /* 0x00c4804a07007388 */ /* 0x000fe80000000800 */
[----:B------:R-:W-:Y:S04]  /*a3f0*/  STS [R6+0xc000], R73 ;  /* 0x00c0004906007388 */ /* 0x000fe80000000800 */
[----:B------:R-:W-:Y:S04]  /*a400*/  STS [R6+0xc400], R72 ;  /* 0x00c4004806007388 */ /* 0x000fe80000000800 */
[----:B------:R-:W-:Y:S04]  /*a410*/  STS [R0+0xc080], R71 ;  /* 0x00c0804700007388 */ /* 0x000fe80000000800 */
[----:B------:R2:W-:Y:S04]  /*a420*/  STS [R0+0xc480], R70 ;  /* 0x00c4804600007388 */ /* 0x0005e80000000800 */
[----:B------:R-:W-:Y:S04]  /*a430*/  STS [R2+0xc000], R69 ;  /* 0x00c0004502007388 */ /* 0x000fe80000000800 */
        /* <DEDUP_REMOVED lines=9> */
[----:B------:R-:W-:Y:S04]  /*a4d0*/  SHFL.IDX PT, R12, R9, RZ, 0x1c1f ;  /* 0x001c1fff090c7589 */ /* 0x000fe800000e0000 */
[----:B------:R-:W1:Y:S04]  /*a4e0*/  SHFL.IDX PT, R13, R11, RZ, 0x1c1f ;  /* 0x001c1fff0b0d7589 */ /* 0x000e6800000e0000 */
[----:B------:R-:W-:Y:S06]  /*a4f0*/  BAR.SYNC.DEFER_BLOCKING 0x1, 0x100 ;  /* 0x0044000000007b1d */ /* 0x000fec0000010000 */
[----:B------:R-:W-:Y:S04]  /*a500*/  SHFL.IDX PT, R10, R9, 0x1, 0x1c1f ;  /* 0x003c1f00090a7f89 */ /* 0x000fe800000e0000 */
[----:B------:R-:W4:Y:S01]  /*a510*/  SHFL.IDX PT, R11, R11, 0x1, 0x1c1f ;  /* 0x003c1f000b0b7f89 */ /* 0x000f2200000e0000 */
[----:B--2---:R-:W-:-:S03]  /*a520*/  SHF.L.U32 R0, R87, 0x1, RZ ;  /* 0x0000000157007819 */ /* 0x004fc600000006ff */
[----:B-1----:R-:W-:Y:S04]  /*a530*/  @!P5 ST.E [R12.64], R81 ;  /* 0x000000510c00d985 */ /* 0x002fe8000c10190e */
[----:B----4-:R1:W-:Y:S04]  /*a540*/  @!P3 ST.E [R10.64], R80 ;  /* 0x000000500a00b985 */ /* 0x0103e8000c10190e */
[----:B------:R2:W4:Y:S04]  /*a550*/  LDS.128 R40, [R0+0x1080] ;  /* 0x0010800000287984 */ /* 0x0005280000000c00 */
[----:B------:R2:W1:Y:S04]  /*a560*/  LDS.128 R56, [R0+0x2080] ;  /* 0x0020800000387984 */ /* 0x0004680000000c00 */
[----:B------:R2:W2:Y:S04]  /*a570*/  LDS.128 R68, [R0+0x3080] ;  /* 0x0030800000447984 */ /* 0x0004a80000000c00 */
        /* <DEDUP_REMOVED lines=8> */
[----:B------:R2:W2:Y:S01]  /*a600*/  LDS.128 R72, [R0+0xf080] ;  /* 0x00f0800000487984 */ /* 0x0004a20000000c00 */
[----:B------:R-:W-:-:S02]  /*a610*/  IADD3 R2, R15, R82, RZ ;  /* 0x000000520f027210 */ /* 0x000fc40007ffe0ff */
[----:B-1----:R-:W-:-:S04]  /*a620*/  LEA R11, P0, R14, c[0x0][0x380], 0x1 ;  /* 0x0000e0000e0b7a11 */ /* 0x002fc800078008ff */
[----:B------:R-:W-:Y:S02]  /*a630*/  LEA.HI.X R10, R14, c[0x0][0x384], R2, 0x1, P0 ;  /* 0x0000e1000e0a7a11 */ /* 0x000fe400000f0c02 */
[----:B---3--:R-:W-:Y:S01]  /*a640*/  ISETP.GE.AND P0, PT, R86, R83, PT ;  /* 0x000000535600720c */ /* 0x008fe20003f06270 */
[----:B------:R1:W3:Y:S01]  /*a650*/  SHFL.IDX PT, R2, R11, RZ, 0x181f ;  /* 0x00181fff0b027589 */ /* 0x0002e200000e0000 */
[----:B------:R-:W-:Y:S03]  /*a660*/  BSSY B0, `(.L_x_6) ;  /* 0x000001f000007945 */ /* 0x000fe60003800000 */
[----:B------:R1:W1:Y:S08]  /*a670*/  SHFL.IDX PT, R3, R10, RZ, 0x181f ;  /* 0x00181fff0a037589 */ /* 0x00027000000e0000 */
[----:B------:R-:W-:Y:S05]  /*a680*/  @P0 BRA `(.L_x_7) ;  /* 0x000001c000000947 */ /* 0x000fea0003800000 */
[----:B----4-:R-:W4:Y:S01]  /*a690*/  LDS.128 R24, [R0+0x80] ;  /* 0x0000800000187984 */ /* 0x010f220000000c00 */
[----:B-----5:R-:W-:-:S02]  /*a6a0*/  IADD3 R6, R85, 0x40, RZ ;  /* 0x0000004055067810 */ /* 0x020fc40007ffe0ff */
[C---:B------:R-:W-:Y:S01]  /*a6b0*/  IADD3 R7, R85.reuse, 0x80, RZ ;  /* 0x0000008055077810 */ /* 0x040fe20007ffe0ff */
[----:B------:R-:W3:Y:S01]  /*a6c0*/  LDS.128 R20, [R0+0x4080] ;  /* 0x0040800000147984 */ /* 0x000ee20000000c00 */
[----:B------:R-:W-:Y:S02]  /*a6d0*/  IADD3 R8, R85, 0xc0, RZ ;  /* 0x000000c055087810 */ /* 0x000fe40007ffe0ff */
[----:B------:R-:W-:Y:S01]  /*a6e0*/  ISETP.GE.AND P2, PT, R6, c[0x0][0x3c8], PT ;  /* 0x0000f20006007a0c */ /* 0x000fe20003f46270 */
[----:B------:R-:W2:Y:S01]  /*a6f0*/  LDS.128 R16, [R0+0x8080] ;  /* 0x0080800000107984 */ /* 0x000ea20000000c00 */
[----:B------:R-:W-:Y:S02]  /*a700*/  ISETP.GE.AND P1, PT, R7, c[0x0][0x3c8], PT ;  /* 0x0000f20007007a0c */ /* 0x000fe40003f26270 */
[----:B------:R-:W-:Y:S01]  /*a710*/  ISETP.GE.AND P0, PT, R8, c[0x0][0x3c8], PT ;  /* 0x0000f20008007a0c */ /* 0x000fe20003f06270 */
[----:B------:R1:W2:Y:S01]  /*a720*/  LDS.128 R12, [R0+0xc080] ;  /* 0x00c08000000c7984 */ /* 0x0002a20000000c00 */
[----:B------:R-:W-:-:S07]  /*a730*/  ISETP.GE.AND P3, PT, R85, c[0x0][0x3c8], PT ;  /* 0x0000f20055007a0c */ /* 0x000fce0003f66270 */
[----:B------:R-:W-:-:S04]  /*a740*/  @!P2 SHF.R.S32.HI R4, RZ, 0x1f, R6 ;  /* 0x0000001fff04a819 */ /* 0x000fc80000011406 */
[----:B------:R-:W-:Y:S02]  /*a750*/  @!P0 SHF.R.S32.HI R5, RZ, 0x1f, R8 ;  /* 0x0000001fff058819 */ /* 0x000fe40000011408 */
[----:B------:R-:W-:-:S04]  /*a760*/  @!P2 LEA.HI R6, R4, R6, RZ, 0x3 ;  /* 0x000000060406a211 */ /* 0x000fc800078f18ff */
[----:B------:R-:W-:Y:S02]  /*a770*/  @!P2 LOP3.LUT R6, R6, 0xfffffff8, RZ, 0xc0, !PT ;  /* 0xfffffff80606a812 */ /* 0x000fe400078ec0ff */
[----:B-12---:R-:W-:-:S04]  /*a780*/  @!P1 SHF.R.S32.HI R0, RZ, 0x1f, R7 ;  /* 0x0000001fff009819 */ /* 0x006fc80000011407 */
[----:B------:R-:W-:Y:S01]  /*a790*/  @!P1 LEA.HI R4, R0, R7, RZ, 0x3 ;  /* 0x0000000700049211 */ /* 0x000fe200078f18ff */
[--C-:B---3--:R-:W-:Y:S01]  /*a7a0*/  @!P2 IMAD.WIDE R6, R6, 0x2, R2.reuse ;  /* 0x000000020606a825 */ /* 0x108fe200078e0202 */
[----:B------:R-:W-:Y:S02]  /*a7b0*/  @!P0 LEA.HI R0, R5, R8, RZ, 0x3 ;  /* 0x0000000805008211 */ /* 0x000fe400078f18ff */
[----:B------:R-:W-:Y:S01]  /*a7c0*/  @!P1 LOP3.LUT R4, R4, 0xfffffff8, RZ, 0xc0, !PT ;  /* 0xfffffff804049812 */ /* 0x000fe200078ec0ff */
[----:B------:R-:W-:Y:S01]  /*a7d0*/  @!P3 IMAD.WIDE R8, R85, 0x2, R2 ;  /* 0x000000025508b825 */ /* 0x000fe200078e0202 */
[----:B------:R-:W-:-:S03]  /*a7e0*/  @!P0 LOP3.LUT R0, R0, 0xfffffff8, RZ, 0xc0, !PT ;  /* 0xfffffff800008812 */ /* 0x000fc600078ec0ff */
[--C-:B------:R-:W-:Y:S01]  /*a7f0*/  @!P1 IMAD.WIDE R4, R4, 0x2, R2.reuse ;  /* 0x0000000204049825 */ /* 0x100fe200078e0202 */
[----:B----4-:R1:W-:Y:S03]  /*a800*/  @!P3 ST.E.128 [R8.64], R24 ;  /* 0x000000180800b985 */ /* 0x0103e6000c101d0e */
[----:B------:R-:W-:Y:S01]  /*a810*/  @!P0 IMAD.WIDE R2, R0, 0x2, R2 ;  /* 0x0000000200028825 */ /* 0x000fe200078e0202 */
[----:B------:R1:W-:Y:S04]  /*a820*/  @!P2 ST.E.128 [R6.64], R20 ;  /* 0x000000140600a985 */ /* 0x0003e8000c101d0e */
[----:B------:R1:W-:Y:S04]  /*a830*/  @!P1 ST.E.128 [R4.64], R16 ;  /* 0x0000001004009985 */ /* 0x0003e8000c101d0e */
[----:B------:R1:W-:Y:S02]  /*a840*/  @!P0 ST.E.128 [R2.64], R12 ;  /* 0x0000000c02008985 */ /* 0x0003e4000c101d0e */
.L_x_7:
[----:B----4-:R-:W-:Y:S05]  /*a850*/  BSYNC B0 ;  /* 0x0000000000007941 */ /* 0x010fea0003800000 */
.L_x_6:
[----:B--2---:R-:W-:Y:S01]  /*a860*/  IADD3 R0, R86, 0x20, RZ ;  /* 0x0000002056007810 */ /* 0x004fe20007ffe0ff */
[----:B-1----:R1:W2:Y:S01]  /*a870*/  SHFL.IDX PT, R3, R10, 0x1, 0x181f ;  /* 0x00381f000a037f89 */ /* 0x0022a200000e0000 */
[----:B------:R-:W-:Y:S02]  /*a880*/  BSSY B0, `(.L_x_8) ;  /* 0x000001c000007945 */ /* 0x000fe40003800000 */
[----:B------:R-:W-:Y:S01]  /*a890*/  ISETP.GE.AND P0, PT, R0, R83, PT ;  /* 0x000000530000720c */ /* 0x000fe20003f06270 */
[----:B---3--:R1:W3:-:S12]  /*a8a0*/  SHFL.IDX PT, R2, R11, 0x1, 0x181f ;  /* 0x00381f000b027f89 */ /* 0x0082d800000e0000 */
[----:B------:R-:W-:Y:S05]  /*a8b0*/  @P0 BRA `(.L_x_9) ;  /* 0x0000018000000947 */ /* 0x000fea0003800000 */
[C---:B-----5:R-:W-:Y:S02]  /*a8c0*/  IADD3 R6, R85.reuse, 0x40, RZ ;  /* 0x0000004055067810 */ /* 0x060fe40007ffe0ff */
[C---:B------:R-:W-:Y:S02]  /*a8d0*/  IADD3 R7, R85.reuse, 0x80, RZ ;  /* 0x0000008055077810 */ /* 0x040fe40007ffe0ff */
[----:B------:R-:W-:Y:S02]  /*a8e0*/  IADD3 R8, R85, 0xc0, RZ ;  /* 0x000000c055087810 */ /* 0x000fe40007ffe0ff */
[----:B------:R-:W-:Y:S02]  /*a8f0*/  ISETP.GE.AND P2, PT, R6, c[0x0][0x3c8], PT ;  /* 0x0000f20006007a0c */ /* 0x000fe40003f46270 */
[----:B------:R-:W-:Y:S02]  /*a900*/  ISETP.GE.AND P1, PT, R7, c[0x0][0x3c8], PT ;  /* 0x0000f20007007a0c */ /* 0x000fe40003f26270 */
[----:B------:R-:W-:-:S02]  /*a910*/  ISETP.GE.AND P0, PT, R8, c[0x0][0x3c8], PT ;  /* 0x0000f20008007a0c */ /* 0x000fc40003f06270 */
[----:B------:R-:W-:-:S07]  /*a920*/  ISETP.GE.AND P3, PT, R85, c[0x0][0x3c8], PT ;  /* 0x0000f20055007a0c */ /* 0x000fce0003f66270 */
[----:B------:R-:W-:Y:S02]  /*a930*/  @!P2 SHF.R.S32.HI R4, RZ, 0x1f, R6 ;  /* 0x0000001fff04a819 */ /* 0x000fe40000011406 */
[----:B------:R-:W-:Y:S02]  /*a940*/  @!P1 SHF.R.S32.HI R0, RZ, 0x1f, R7 ;  /* 0x0000001fff009819 */ /* 0x000fe40000011407 */
[----:B------:R-:W-:Y:S02]  /*a950*/  @!P0 SHF.R.S32.HI R5, RZ, 0x1f, R8 ;  /* 0x0000001fff058819 */ /* 0x000fe40000011408 */
[----:B------:R-:W-:Y:S02]  /*a960*/  @!P2 LEA.HI R6, R4, R6, RZ, 0x3 ;  /* 0x000000060406a211 */ /* 0x000fe400078f18ff */
[----:B------:R-:W-:Y:S02]  /*a970*/  @!P1 LEA.HI R4, R0, R7, RZ, 0x3 ;  /* 0x0000000700049211 */ /* 0x000fe400078f18ff */
[----:B------:R-:W-:Y:S01]  /*a980*/  @!P0 LEA.HI R0, R5, R8, RZ, 0x3 ;  /* 0x0000000805008211 */ /* 0x000fe200078f18ff */
[----:B--23--:R-:W-:Y:S01]  /*a990*/  @!P3 IMAD.WIDE R8, R85, 0x2, R2 ;  /* 0x000000025508b825 */ /* 0x00cfe200078e0202 */
[----:B------:R-:W-:-:S02]  /*a9a0*/  @!P2 LOP3.LUT R6, R6, 0xfffffff8, RZ, 0xc0, !PT ;  /* 0xfffffff80606a812 */ /* 0x000fc400078ec0ff */
[----:B------:R-:W-:Y:S02]  /*a9b0*/  @!P1 LOP3.LUT R4, R4, 0xfffffff8, RZ, 0xc0, !PT ;  /* 0xfffffff804049812 */ /* 0x000fe400078ec0ff */
[----:B------:R-:W-:Y:S01]  /*a9c0*/  @!P0 LOP3.LUT R0, R0, 0xfffffff8, RZ, 0xc0, !PT ;  /* 0xfffffff800008812 */ /* 0x000fe200078ec0ff */
[--C-:B------:R-:W-:Y:S01]  /*a9d0*/  @!P2 IMAD.WIDE R6, R6, 0x2, R2.reuse ;  /* 0x000000020606a825 */ /* 0x100fe200078e0202 */
[----:B------:R2:W-:Y:S03]  /*a9e0*/  @!P3 ST.E.128 [R8.64], R40 ;  /* 0x000000280800b985 */ /* 0x0005e6000c101d0e */
[--C-:B------:R-:W-:Y:S01]  /*a9f0*/  @!P1 IMAD.WIDE R4, R4, 0x2, R2.reuse ;  /* 0x0000000204049825 */ /* 0x100fe200078e0202 */
[----:B------:R2:W-:Y:S03]  /*aa00*/  @!P2 ST.E.128 [R6.64], R36 ;  /* 0x000000240600a985 */ /* 0x0005e6000c101d0e */
[----:B------:R-:W-:Y:S01]  /*aa10*/  @!P0 IMAD.WIDE R2, R0, 0x2, R2 ;  /* 0x0000000200028825 */ /* 0x000fe200078e0202 */
[----:B------:R2:W-:Y:S04]  /*aa20*/  @!P1 ST.E.128 [R4.64], R32 ;  /* 0x0000002004009985 */ /* 0x0005e8000c101d0e */
[----:B------:R2:W-:Y:S02]  /*aa30*/  @!P0 ST.E.128 [R2.64], R28 ;  /* 0x0000001c02008985 */ /* 0x0005e4000c101d0e */
.L_x_9:
[----:B------:R-:W-:Y:S05]  /*aa40*/  BSYNC B0 ;  /* 0x0000000000007941 */ /* 0x000fea0003800000 */
.L_x_8:
[----:B------:R-:W-:Y:S01]  /*aa50*/  IADD3 R0, R86, 0x40, RZ ;  /* 0x0000004056007810 */ /* 0x000fe20007ffe0ff */
[----:B--2---:R2:W4:Y:S01]  /*aa60*/  SHFL.IDX PT, R3, R10, 0x2, 0x181f ;  /* 0x00581f000a037f89 */ /* 0x00452200000e0000 */
        /* <DEDUP_REMOVED lines=17> */
[----:B---34-:R-:W-:Y:S01]  /*ab80*/  @!P3 IMAD.WIDE R8, R85, 0x2, R2 ;  /* 0x000000025508b825 */ /* 0x018fe200078e0202 */
        /* <DEDUP_REMOVED lines=10> */
.L_x_11:
[----:B------:R-:W-:Y:S05]  /*ac30*/  BSYNC B0 ;  /* 0x0000000000007941 */ /* 0x000fea0003800000 */
.L_x_10:
[----:B------:R-:W-:Y:S01]  /*ac40*/  IADD3 R0, R86, 0x60, RZ ;  /* 0x0000006056007810 */ /* 0x000fe20007ffe0ff */
[----:B---34-:R3:W4:Y:S03]  /*ac50*/  SHFL.IDX PT, R3, R10, 0x3, 0x181f ;  /* 0x00781f000a037f89 */ /* 0x01872600000e0000 */
[----:B------:R-:W-:Y:S01]  /*ac60*/  ISETP.GE.AND P0, PT, R0, R83, PT ;  /* 0x000000530000720c */ /* 0x000fe20003f06270 */
[----:B------:R3:W1:-:S12]  /*ac70*/  SHFL.IDX PT, R2, R11, 0x3, 0x181f ;  /* 0x00781f000b027f89 */ /* 0x00065800000e0000 */
[----:B------:R-:W-:Y:S05]  /*ac80*/  @P0 EXIT ;  /* 0x000000000000094d */ /* 0x000fea0003800000 */
[C---:B-----5:R-:W-:Y:S02]  /*ac90*/  IADD3 R5, R85.reuse, 0x40, RZ ;  /* 0x0000004055057810 */ /* 0x060fe40007ffe0ff */
[----:B------:R-:W-:Y:S02]  /*aca0*/  IADD3 R6, R85, 0x80, RZ ;  /* 0x0000008055067810 */ /* 0x000fe40007ffe0ff */
[----:B------:R-:W-:Y:S02]  /*acb0*/  ISETP.GE.AND P1, PT, R5, c[0x0][0x3c8], PT ;  /* 0x0000f20005007a0c */ /* 0x000fe40003f26270 */
[----:B------:R-:W-:Y:S02]  /*acc0*/  ISETP.GE.AND P0, PT, R6, c[0x0][0x3c8], PT ;  /* 0x0000f20006007a0c */ /* 0x000fe40003f06270 */
[----:B------:R-:W-:-:S09]  /*acd0*/  ISETP.GE.AND P2, PT, R85, c[0x0][0x3c8], PT ;  /* 0x0000f20055007a0c */ /* 0x000fd20003f46270 */
[----:B------:R-:W-:Y:S02]  /*ace0*/  @!P1 SHF.R.S32.HI R4, RZ, 0x1f, R5 ;  /* 0x0000001fff049819 */ /* 0x000fe40000011405 */
[----:B------:R-:W-:Y:S02]  /*acf0*/  @!P0 SHF.R.S32.HI R0, RZ, 0x1f, R6 ;  /* 0x0000001fff008819 */ /* 0x000fe40000011406 */
[----:B------:R-:W-:Y:S01]  /*ad00*/  @!P1 LEA.HI R4, R4, R5, RZ, 0x3 ;  /* 0x0000000504049211 */ /* 0x000fe200078f18ff */
[--C-:B-1--4-:R-:W-:Y:S01]  /*ad10*/  @!P2 IMAD.WIDE R8, R85, 0x2, R2.reuse ;  /* 0x000000025508a825 */ /* 0x112fe200078e0202 */
[----:B------:R-:W-:Y:S02]  /*ad20*/  @!P0 LEA.HI R0, R0, R6, RZ, 0x3 ;  /* 0x0000000600008211 */ /* 0x000fe400078f18ff */
[----:B------:R-:W-:Y:S02]  /*ad30*/  @!P1 LOP3.LUT R4, R4, 0xfffffff8, RZ, 0xc0, !PT ;  /* 0xfffffff804049812 */ /* 0x000fe400078ec0ff */
[----:B------:R-:W-:Y:S01]  /*ad40*/  @!P0 LOP3.LUT R0, R0, 0xfffffff8, RZ, 0xc0, !PT ;  /* 0xfffffff800008812 */ /* 0x000fe200078ec0ff */
[----:B------:R1:W-:Y:S02]  /*ad50*/  @!P2 ST.E.128 [R8.64], R68 ;  /* 0x000000440800a985 */ /* 0x0003e4000c101d0e */
[----:B------:R-:W-:-:S04]  /*ad60*/  @!P1 IMAD.WIDE R6, R4, 0x2, R2 ;  /* 0x0000000204069825 */ /* 0x000fc800078e0202 */
[----:B------:R-:W-:Y:S01]  /*ad70*/  @!P0 IMAD.WIDE R4, R0, 0x2, R2 ;  /* 0x0000000200048825 */ /* 0x000fe200078e0202 */
[----:B------:R-:W-:Y:S01]  /*ad80*/  IADD3 R0, R85, 0xc0, RZ ;  /* 0x000000c055007810 */ /* 0x000fe20007ffe0ff */
[----:B------:R1:W-:Y:S04]  /*ad90*/  @!P1 ST.E.128 [R6.64], R64 ;  /* 0x0000004006009985 */ /* 0x0003e8000c101d0e */
[----:B------:R1:W-:Y:S01]  /*ada0*/  @!P0 ST.E.128 [R4.64], R60 ;  /* 0x0000003c04008985 */ /* 0x0003e2000c101d0e */
[----:B------:R-:W-:-:S13]  /*adb0*/  ISETP.GE.AND P0, PT, R0, c[0x0][0x3c8], PT ;  /* 0x0000f20000007a0c */ /* 0x000fda0003f06270 */
[----:B------:R-:W-:Y:S05]  /*adc0*/  @P0 EXIT ;  /* 0x000000000000094d */ /* 0x000fea0003800000 */
[----:B-1----:R-:W-:-:S04]  /*add0*/  SHF.R.S32.HI R4, RZ, 0x1f, R0 ;  /* 0x0000001fff047819 */ /* 0x002fc80000011400 */
[----:B------:R-:W-:-:S04]  /*ade0*/  LEA.HI R0, R4, R0, RZ, 0x3 ;  /* 0x0000000004007211 */ /* 0x000fc800078f18ff */
[----:B------:R-:W-:-:S05]  /*adf0*/  LOP3.LUT R0, R0, 0xfffffff8, RZ, 0xc0, !PT ;  /* 0xfffffff800007812 */ /* 0x000fca00078ec0ff */
[----:B------:R-:W-:-:S05]  /*ae00*/  IMAD.WIDE R2, R0, 0x2, R2 ;  /* 0x0000000200027825 */ /* 0x000fca00078e0202 */
[----:B------:R-:W-:Y:S01]  /*ae10*/  ST.E.128 [R2.64], R72 ;  /* 0x0000004802007985 */ /* 0x000fe2000c101d0e */
[----:B------:R-:W-:Y:S05]  /*ae20*/  EXIT ;  /* 0x000000000000794d */ /* 0x000fea0003800000 */
.L_x_12:
[----:B------:R-:W-:-:S00]  /*ae30*/  BRA `(.L_x_12) ;  /* 0xfffffff000007947 */ /* 0x000fc0000383ffff */
[----:B------:R-:W-:-:S00]  /*ae40*/  NOP ;  /* 0x0000000000007918 */ /* 0x000fc00000000000 */
        /* <DEDUP_REMOVED lines=11> */
.L_x_1766:


//--------------------- .text._ZN7cutlass13device_kernelIN5flash19enable_sm80_to_sm89INS1_16FlashAttnFwdSm80INS1_25CollectiveMainloopFwdSm80ILi8ELi1ELb1EN4cute5tupleIJNS5_1CILi128EEENS7_ILi64EEENS7_ILi256EEEEEELi256ENS_6half_tEfNS_4arch4Sm80ELb0ELb0ELb0ELb1ELb1ELb0ELb1ELb0EEENS1_21CollectiveEpilogueFwdINS6_IJS8_SA_S9_EEENS6_IJNS7_ILi1EEESI_SI_EEESC_SE_Li256ELb1ELb1ELb0ELb0EEENS1_19SingleTileSchedulerILb1ELb0ELb1ELi128EEEEEEEEEvNT_6ParamsE --------------------------
	.section	.text._ZN7cutlass13device_kernelIN5flash19enable_sm80_to_sm89INS1_16FlashAttnFwdSm80INS1_25CollectiveMainloopFwdSm80ILi8ELi1ELb1EN4cute5tupleIJNS5_1CILi128EEENS7_ILi64EEENS7_ILi256EEEEEELi256ENS_6half_tEfNS_4arch4Sm80ELb0ELb0ELb0ELb1ELb1ELb0ELb1ELb0EEENS1_21CollectiveEpilogueFwdINS6_IJS8_SA_S9_EEENS6_IJNS7_ILi1EEESI_SI_EEESC_SE_Li256ELb1ELb1ELb0ELb0EEENS1_19SingleTileSchedulerILb1ELb0ELb1ELi128EEEEEEEEEvNT_6ParamsE,"ax",@progbits
	.sectioninfo	@"SHI_REGISTERS=255"
	.align	128
.text._ZN7cutlass13device_kernelIN5flash19enable_sm80_to_sm89INS1_16FlashAttnFwdSm80INS1_25CollectiveMainloopFwdSm80ILi8ELi1ELb1EN4cute5tupleIJNS5_1CILi128EEENS7_ILi64EEENS7_ILi256EEEEEELi256ENS_6half_tEfNS_4arch4Sm80ELb0ELb0ELb0ELb1ELb1ELb0ELb1ELb0EEENS1_21CollectiveEpilogueFwdINS6_IJS8_SA_S9_EEENS6_IJNS7_ILi1EEESI_SI_EEESC_SE_Li256ELb1ELb1ELb0ELb0EEENS1_19SingleTileSchedulerILb1ELb0ELb1ELi128EEEEEEEEEvNT_6ParamsE:
        .type           _ZN7cutlass13device_kernelIN5flash19enable_sm80_to_sm89INS1_16FlashAttnFwdSm80INS1_25CollectiveMainloopFwdSm80ILi8ELi1ELb1EN4cute5tupleIJNS5_1CILi128EEENS7_ILi64EEENS7_ILi256EEEEEELi256ENS_6half_tEfNS_4arch4Sm80ELb0ELb0ELb0ELb1ELb1ELb0ELb1ELb0EEENS1_21CollectiveEpilogueFwdINS6_IJS8_SA_S9_EEENS6_IJNS7_ILi1EEESI_SI_EEESC_SE_Li256ELb1ELb1ELb0ELb0EEENS1_19SingleTileSchedulerILb1ELb0ELb1ELi128EEEEEEEEEvNT_6ParamsE,@function
        .size           _ZN7cutlass13device_kernelIN5flash19enable_sm80_to_sm89INS1_16FlashAttnFwdSm80INS1_25CollectiveMainloopFwdSm80ILi8ELi1ELb1EN4cute5tupleIJNS5_1CILi128EEENS7_ILi64EEENS7_ILi256EEEEEELi256ENS_6half_tEfNS_4arch4Sm80ELb0ELb0ELb0ELb1ELb1ELb0ELb1ELb0EEENS1_21CollectiveEpilogueFwdINS6_IJS8_SA_S9_EEENS6_IJNS7_ILi1EEESI_SI_EEESC_SE_Li256ELb1ELb1ELb0ELb0EEENS1_19SingleTileSchedulerILb1ELb0ELb1ELi128EEEEEEEEEvNT_6ParamsE,(.L_x_1767 - _ZN7cutlass13device_kernelIN5flash19enable_sm80_to_sm89INS1_16FlashAttnFwdSm80INS1_25CollectiveMainloopFwdSm80ILi8ELi1ELb1EN4cute5tupleIJNS5_1CILi128EEENS7_ILi64EEENS7_ILi256EEEEEELi256ENS_6half_tEfNS_4arch4Sm80ELb0ELb0ELb0ELb1ELb1ELb0ELb1ELb0EEENS1_21CollectiveEpilogueFwdINS6_IJS8_SA_S9_EEENS6_IJNS7_ILi1EEESI_SI_EEESC_SE_Li256ELb1ELb1ELb0ELb0EEENS1_19SingleTileSchedulerILb1ELb0ELb1ELi128EEEEEEEEEvNT_6ParamsE)
        .other          _ZN7cutlass13device_kernelIN5flash19enable_sm80_to_sm89INS1_16FlashAttnFwdSm80INS1_25CollectiveMainloopFwdSm80ILi8ELi1ELb1EN4cute5tupleIJNS5_1CILi128EEENS7_ILi64EEENS7_ILi256EEEEEELi256ENS_6half_tEfNS_4arch4Sm80ELb0ELb0ELb0ELb1ELb1ELb0ELb1ELb0EEENS1_21CollectiveEpilogueFwdINS6_IJS8_SA_S9_EEENS6_IJNS7_ILi1EEESI_SI_EEESC_SE_Li256ELb1ELb1ELb0ELb0EEENS1_19SingleTileSchedulerILb1ELb0ELb1ELi128EEEEEEEEEvNT_6ParamsE,@"STO_CUDA_ENTRY STV_DEFAULT"
_ZN7cutlass13device_kernelIN5flash19enable_sm80_to_sm89INS1_16FlashAttnFwdSm80INS1_25CollectiveMainloopFwdSm80ILi8ELi1ELb1EN4cute5tupleIJNS5_1CILi128EEENS7_ILi64EEENS7_ILi256EEEEEELi256ENS_6half_tEfNS_4arch4Sm80ELb0ELb0ELb0ELb1ELb1ELb0ELb1ELb0EEENS1_21CollectiveEpilogueFwdINS6_IJS8_SA_S9_EEENS6_IJNS7_ILi1EEESI_SI_EEESC_SE_Li256ELb1ELb1ELb0ELb0EEENS1_19SingleTileSchedulerILb1ELb0ELb1ELi128EEEEEEEEEvNT_6ParamsE:
[----:B------:R-:W-:Y:S02]  /*0000*/  MOV R1, c[0x0][0x28] ;  /* 0x00000a0000017a02 */ /* 0x000fe40000000f00 */
[----:B------:R-:W1:Y:S01]  /*0010*/  S2R R89, SR_TID.X ;  /* 0x0000000000597919 */ /* 0x000e620000002100 */
[----:B------:R-:W2:Y:S01]  /*0020*/  S2UR UR11, SR_CTAID.Z ;  /* 0x00000000000b79c3 */ /* 0x000ea20000002700 */
[----:B------:R-:W-:Y:S01]  /*0030*/  UMOV UR14, 0x4 ;  /* 0x00000004000e7882 */ /* 0x000fe20000000000 */
[----:B------:R-:W-:Y:S01]  /*0040*/  IADD3 R1, R1, -0x98, RZ ;  /* 0xffffff6801017810 */ /* 0x000fe20007ffe0ff */
[----:B------:R-:W-:Y:S02]  /*0050*/  ULDC.64 UR6, c[0x0][0x568] ;  /* 0x00015a0000067ab9 */ /* 0x000fe40000000a00 */
[----:B------:R-:W-:-:S03]  /*0060*/  ULDC.64 UR12, c[0x0][0x118] ;  /* 0x00004600000c7ab9 */ /* 0x000fc60000000a00 */
[----:B------:R-:W3:Y:S01]  /*0070*/  S2UR UR5, SR_CTAID.X ;  /* 0x00000000000579c3 */ /* 0x000ee20000002500 */
[----:B-1----:R-:W-:Y:S01]  /*0080*/  SHF.R.U32.HI R0, RZ, 0x5, R89 ;  /* 0x00000005ff007819 */ /* 0x002fe20000011659 */
[----:B--2---:R-:W-:-:S05]  /*0090*/  UIMAD.WIDE UR6, UR11, UR14, UR6 ;  /* 0x0000000e0b0672a5 */ /* 0x004fca000f8e0206 */
[----:B------:R-:W1:Y:S02]  /*00a0*/  SHFL.IDX PT, R0, R0, RZ, 0x1f ;  /* 0x00001fff00007589 */ /* 0x000e6400000e0000 */
[----:B-1----:R-:W-:-:S13]  /*00b0*/  ISETP.NE.AND P0, PT, R0, RZ, PT ;  /* 0x000000ff0000720c */ /* 0x002fda0003f05270 */
[----:B---3--:R-:W-:Y:S05]  /*00c0*/  @!P0 BRA `(.L_x_13) ;  /* 0x000001c000008947 */ /* 0x008fea0003800000 */
[----:B------:R-:W-:-:S04]  /*00d0*/  ISETP.NE.U32.AND P0, PT, RZ, c[0x0][0x568], PT ;  /* 0x00015a00ff007a0c */ /* 0x000fc80003f05070 */
[----:B------:R-:W-:-:S13]  /*00e0*/  ISETP.NE.AND.EX P0, PT, RZ, c[0x0][0x56c], PT, P0 ;  /* 0x00015b00ff007a0c */ /* 0x000fda0003f05300 */
[----:B------:R-:W-:Y:S05]  /*00f0*/  @!P0 BRA `(.L_x_14) ;  /* 0x0000005000008947 */ /* 0x000fea0003800000 */
[----:B------:R-:W-:Y:S02]  /*0100*/  MOV R2, UR6 ;  /* 0x0000000600027c02 */ /* 0x000fe40008000f00 */
[----:B------:R-:W-:-:S05]  /*0110*/  MOV R3, UR7 ;  /* 0x0000000700037c02 */ /* 0x000fca0008000f00 */
[----:B------:R-:W2:Y:S02]  /*0120*/  LDG.E R0, [R2.64] ;  /* 0x0000000c02007981 */ /* 0x000ea4000c1e1900 */
[----:B--2---:R1:W2:Y:S02]  /*0130*/  R2UR UR6, R0 ;  /* 0x00000000000673c2 */ /* 0x0042a400000e0000 */
[----:B-12---:R-:W-:Y:S05]  /*0140*/  BRA `(.L_x_15) ;  /* 0x000000e000007947 */ /* 0x006fea0003800000 */
.L_x_14:
[----:B------:R-:W-:-:S04]  /*0150*/  ISETP.NE.U32.AND P0, PT, RZ, c[0x0][0x560], PT ;  /* 0x00015800ff007a0c */ /* 0x000fc80003f05070 */
[----:B------:R-:W-:-:S13]  /*0160*/  ISETP.NE.AND.EX P0, PT, RZ, c[0x0][0x564], PT, P0 ;  /* 0x00015900ff007a0c */ /* 0x000fda0003f05300 */
[----:B------:R-:W-:Y:S05]  /*0170*/  @!P0 BRA `(.L_x_16) ;  /* 0x000000a000008947 */ /* 0x000fea0003800000 */
[----:B------:R-:W-:Y:S02]  /*0180*/  ULDC.64 UR6, c[0x0][0x560] ;  /* 0x0001580000067ab9 */ /* 0x000fe40000000a00 */
[----:B------:R-:W-:-:S06]  /*0190*/  UIMAD.WIDE UR6, UR11, UR14, UR6 ;  /* 0x0000000e0b0672a5 */ /* 0x000fcc000f8e0206 */
[----:B------:R-:W-:Y:S02]  /*01a0*/  MOV R2, UR6 ;  /* 0x0000000600027c02 */ /* 0x000fe40008000f00 */
[----:B------:R-:W-:-:S05]  /*01b0*/  MOV R3, UR7 ;  /* 0x0000000700037c02 */ /* 0x000fca0008000f00 */
[----:B------:R1:W2:Y:S04]  /*01c0*/  LDG.E R0, [R2.64] ;  /* 0x0000000c02007981 */ /* 0x0002a8000c1e1900 */
[----:B-1----:R-:W3:Y:S01]  /*01d0*/  LDG.E R2, [R2.64+0x4] ;  /* 0x0000040c02027981 */ /* 0x002ee2000c1e1900 */
[----:B--2---:R-:W1:Y:S08]  /*01e0*/  R2UR UR4, R0 ;  /* 0x00000000000473c2 */ /* 0x004e7000000e0000 */
[----:B---3--:R-:W1:Y:S02]  /*01f0*/  R2UR UR6, R2 ;  /* 0x00000000020673c2 */ /* 0x008e6400000e0000 */
[----:B-1----:R-:W-:Y:S01]  /*0200*/  UIADD3 UR6, -UR4, UR6, URZ ;  /* 0x0000000604067290 */ /* 0x002fe2000fffe13f */
[----:B------:R-:W-:Y:S05]  /*0210*/  BRA `(.L_x_15) ;  /* 0x0000001000007947 */ /* 0x000fea0003800000 */
.L_x_16:
[----:B------:R-:W-:Y:S02]  /*0220*/  ULDC UR6, c[0x0][0x54c] ;  /* 0x0001530000067ab9 */ /* 0x000fe40000000800 */
.L_x_15:
[----:B------:R-:W-:Y:S02]  /*0230*/  ULDC UR4, c[0x0][0x548] ;  /* 0x0001520000047ab9 */ /* 0x000fe40000000800 */
[----:B------:R-:W-:-:S02]  /*0240*/  USHF.L.U32 UR5, UR5, 0x7, URZ ;  /* 0x0000000705057899 */ /* 0x000fc4000800063f */
[----:B------:R-:W-:-:S04]  /*0250*/  UIMAD UR4, UR6, UR4, URZ ;  /* 0x00000004060472a4 */ /* 0x000fc8000f8e023f */
[----:B------:R-:W-:-:S04]  /*0260*/  UISETP.GE.AND UP0, UPT, UR5, UR4, UPT ;  /* 0x000000040500728c */ /* 0x000fc8000bf06270 */
[----:B------:R-:W-:Y:S01]  /*0270*/  USEL UR11, UR11, 0xffffffff, !UP0 ;  /* 0xffffffff0b0b7887 */ /* 0x000fe2000c000000 */
[----:B------:R-:W-:Y:S05]  /*0280*/  BRA `(.L_x_17) ;  /* 0x000001b000007947 */ /* 0x000fea0003800000 */
.L_x_13:
        /* <DEDUP_REMOVED lines=8> */
.L_x_18:
        /* <DEDUP_REMOVED lines=13> */
.L_x_20:
[----:B------:R-:W-:Y:S02]  /*03e0*/  ULDC UR6, c[0x0][0x54c] ;  /* 0x0001530000067ab9 */ /* 0x000fe40000000800 */
.L_x_19:
[----:B------:R-:W-:Y:S02]  /*03f0*/  ULDC UR4, c[0x0][0x548] ;  /* 0x0001520000047ab9 */ /* 0x000fe40000000800 */
[----:B------:R-:W-:-:S02]  /*0400*/  USHF.L.U32 UR5, UR5, 0x7, URZ ;  /* 0x0000000705057899 */ /* 0x000fc4000800063f */
[----:B------:R-:W-:-:S04]  /*0410*/  UIMAD UR4, UR6, UR4, URZ ;  /* 0x00000004060472a4 */ /* 0x000fc8000f8e023f */
[----:B------:R-:W-:-:S04]  /*0420*/  UISETP.GE.AND UP0, UPT, UR5, UR4, UPT ;  /* 0x000000040500728c */ /* 0x000fc8000bf06270 */
[----:B------:R-:W-:-:S06]  /*0430*/  USEL UR11, UR11, 0xffffffff, !UP0 ;  /* 0xffffffff0b0b7887 */ /* 0x000fcc000c000000 */
.L_x_17:
[----:B------:R-:W-:-:S13]  /*0440*/  ISETP.LE.AND P0, PT, RZ, UR11, PT ;  /* 0x0000000bff007c0c */ /* 0x000fda000bf03270 */
[----:B------:R-:W-:Y:S05]  /*0450*/  @!P0 EXIT ;  /* 0x000000000000894d */ /* 0x000fea0003800000 */
[----:B------:R-:W-:Y:S02]  /*0460*/  ULDC.64 UR4, c[0x0][0x370] ;  /* 0x0000dc0000047ab9 */ /* 0x000fe40000000a00 */
[----:B------:R-:W-:Y:S02]  /*0470*/  UISETP.NE.U32.AND UP0, UPT, URZ, UR4, UPT ;  /* 0x000000043f00728c */ /* 0x000fe4000bf05070 */
[----:B------:R-:W-:Y:S02]  /*0480*/  ULDC.64 UR6, c[0x0][0x370] ;  /* 0x0000dc0000067ab9 */ /* 0x000fe40000000a00 */
[----:B------:R-:W-:-:S03]  /*0490*/  UISETP.NE.AND.EX UP0, UPT, URZ, UR5, UPT, UP0 ;  /* 0x000000053f00728c */ /* 0x000fc6000bf05300 */
[----:B------:R-:W-:Y:S02]  /*04a0*/  ULDC.64 UR4, c[0x0][0x348] ;  /* 0x0000d20000047ab9 */ /* 0x000fe40000000a00 */
[----:B------:R-:W-:Y:S01]  /*04b0*/  UISETP.NE.U32.AND UP1, UPT, URZ, UR4, UPT ;  /* 0x000000043f00728c */ /* 0x000fe2000bf25070 */
[----:B------:R-:W-:-:S03]  /*04c0*/  PLOP3.LUT P2, PT, PT, PT, UP0, 0x80, 0x0 ;  /* 0x000000000000781c */ /* 0x000fc60003f4f008 */
[----:B------:R-:W-:Y:S02]  /*04d0*/  UISETP.NE.AND.EX UP1, UPT, URZ, UR5, UPT, UP1 ;  /* 0x000000053f00728c */ /* 0x000fe4000bf25310 */
[----:B------:R-:W-:Y:S02]  /*04e0*/  @UP0 UIMAD.WIDE UR6, UR11, UR14, UR6 ;  /* 0x0000000e0b0602a5 */ /* 0x000fe4000f8e0206 */
[----:B------:R-:W-:Y:S02]  /*04f0*/  ULDC.64 UR4, c[0x0][0x348] ;  /* 0x0000d20000047ab9 */ /* 0x000fe40000000a00 */
[----:B------:R-:W-:Y:S01]  /*0500*/  UIMAD.WIDE UR4, UR11, UR14, UR4 ;  /* 0x0000000e0b0472a5 */ /* 0x000fe2000f8e0204 */
[----:B------:R-:W-:Y:S01]  /*0510*/  PLOP3.LUT P0, PT, PT, PT, UP1, 0x80, 0x0 ;  /* 0x000000000000781c */ /* 0x000fe20003f0f018 */
[----:B------:R-:W-:Y:S02]  /*0520*/  IMAD.U32 R2, RZ, RZ, UR6 ;  /* 0x00000006ff027e24 */ /* 0x000fe4000f8e00ff */
[----:B------:R-:W-:-:S02]  /*0530*/  IMAD.U32 R3, RZ, RZ, UR7 ;  /* 0x00000007ff037e24 */ /* 0x000fc4000f8e00ff */
[----:B------:R-:W-:Y:S01]  /*0540*/  MOV R6, UR4 ;  /* 0x0000000400067c02 */ /* 0x000fe20008000f00 */
[----:B------:R-:W-:Y:S01]  /*0550*/  IMAD.U32 R7, RZ, RZ, UR5 ;  /* 0x00000005ff077e24 */ /* 0x000fe2000f8e00ff */
[----:B------:R-:W-:Y:S01]  /*0560*/  ULDC.64 UR4, c[0x0][0x360] ;  /* 0x0000d80000047ab9 */ /* 0x000fe20000000a00 */
[----:B------:R-:W2:Y:S01]  /*0570*/  @P2 LDG.E R2, [R2.64] ;  /* 0x0000000c02022981 */ /* 0x000ea2000c1e1900 */
[----:B------:R-:W-:-:S04]  /*0580*/  UISETP.NE.U32.AND UP0, UPT, URZ, UR4, UPT ;  /* 0x000000043f00728c */ /* 0x000fc8000bf05070 */
[----:B------:R-:W-:Y:S01]  /*0590*/  UISETP.NE.AND.EX UP0, UPT, URZ, UR5, UPT, UP0 ;  /* 0x000000053f00728c */ /* 0x000fe2000bf05300 */
[----:B------:R-:W3:Y:S02]  /*05a0*/  @P0 LDG.E R0, [R6.64] ;  /* 0x0000000c06000981 */ /* 0x000ee4000c1e1900 */
[----:B------:R-:W-:-:S03]  /*05b0*/  ULDC.64 UR4, c[0x0][0x360] ;  /* 0x0000d80000047ab9 */ /* 0x000fc60000000a00 */
[----:B------:R-:W-:-:S05]  /*05c0*/  PLOP3.LUT P1, PT, PT, PT, UP0, 0x80, 0x0 ;  /* 0x000000000000781c */ /* 0x000fca0003f2f008 */
[----:B------:R-:W-:Y:S01]  /*05d0*/  @UP0 UIMAD.WIDE UR4, UR11, UR14, UR4 ;  /* 0x0000000e0b0402a5 */ /* 0x000fe2000f8e0204 */
[----:B------:R-:W-:-:S05]  /*05e0*/  MOV R13, c[0x0][0x168] ;  /* 0x00005a00000d7a02 */ /* 0x000fca0000000f00 */
[----:B------:R-:W-:Y:S01]  /*05f0*/  IMAD.U32 R4, RZ, RZ, UR4 ;  /* 0x00000004ff047e24 */ /* 0x000fe2000f8e00ff */
[----:B------:R-:W-:-:S05]  /*0600*/  MOV R5, UR5 ;  /* 0x0000000500057c02 */ /* 0x000fca0008000f00 */
[----:B------:R1:W5:Y:S01]  /*0610*/  @P1 LDG.E R13, [R4.64] ;  /* 0x0000000c040d1981 */ /* 0x000362000c1e1900 */
[----:B------:R-:W4:Y:S01]  /*0620*/  S2UR UR9, SR_CTAID.Y ;  /* 0x00000000000979c3 */ /* 0x000f220000002600 */
[----:B------:R-:W-:Y:S02]  /*0630*/  UMOV UR10, URZ ;  /* 0x0000003f000a7c82 */ /* 0x000fe40008000000 */
[----:B------:R-:W-:Y:S02]  /*0640*/  UMOV UR15, URZ ;  /* 0x0000003f000f7c82 */ /* 0x000fe40008000000 */
[----:B------:R-:W-:Y:S02]  /*0650*/  ULDC UR5, c[0x0][0x2ac] ;  /* 0x0000ab0000057ab9 */ /* 0x000fe40000000800 */
[----:B------:R-:W-:Y:S02]  /*0660*/  ULDC UR4, c[0x0][0x1d0] ;  /* 0x0000740000047ab9 */ /* 0x000fe40000000800 */
[----:B------:R-:W-:-:S02]  /*0670*/  UIMAD UR4, UR5, UR4, URZ ;  /* 0x00000004050472a4 */ /* 0x000fc4000f8e023f */
[----:B----4-:R-:W-:Y:S01]  /*0680*/  USHF.R.S32.HI UR8, URZ, 0x1f, UR9 ;  /* 0x0000001f3f087899 */ /* 0x010fe20008011409 */
[----:B--2---:R1:W2:Y:S08]  /*0690*/  @P2 R2UR UR10, R2 ;  /* 0x00000000020a23c2 */ /* 0x0042b000000e0000 */
[----:B---3--:R1:W3:Y:S02]  /*06a0*/  @P0 R2UR UR15, R0 ;  /* 0x00000000000f03c2 */ /* 0x0082e400000e0000 */
[----:B-123--:R-:W-:Y:S05]  /*06b0*/  @P1 BRA `(.L_x_21) ;  /* 0x0000004000001947 */ /* 0x00efea0003800000 */
[----:B------:R-:W-:Y:S05]  /*06c0*/  @!P0 BRA `(.L_x_21) ;  /* 0x0000003000008947 */ /* 0x000fea0003800000 */
[----:B------:R-:W2:Y:S04]  /*06d0*/  LDG.E R0, [R6.64] ;  /* 0x0000000c06007981 */ /* 0x000ea8000c1e1900 */
[----:B------:R-:W2:Y:S02]  /*06e0*/  LDG.E R2, [R6.64+0x4] ;  /* 0x0000040c06027981 */ /* 0x000ea4000c1e1900 */
[----:B--2--5:R-:W-:-:S02]  /*06f0*/  IADD3 R13, -R0, R2, RZ ;  /* 0x00000002000d7210 */ /* 0x024fc40007ffe1ff */
.L_x_21:
[----:B------:R-:W-:-:S04]  /*0700*/  ISETP.NE.U32.AND P0, PT, RZ, c[0x0][0x368], PT ;  /* 0x0000da00ff007a0c */ /* 0x000fc80003f05070 */
[----:B------:R-:W-:-:S13]  /*0710*/  ISETP.NE.AND.EX P0, PT, RZ, c[0x0][0x36c], PT, P0 ;  /* 0x0000db00ff007a0c */ /* 0x000fda0003f05300 */
[----:B------:R-:W-:Y:S05]  /*0720*/  @!P0 BRA `(.L_x_22) ;  /* 0x0000007000008947 */ /* 0x000fea0003800000 */
[----:B------:R-:W-:Y:S02]  /*0730*/  ULDC.64 UR4, c[0x0][0x368] ;  /* 0x0000da0000047ab9 */ /* 0x000fe40000000a00 */
[----:B------:R-:W-:-:S06]  /*0740*/  UIMAD.WIDE UR4, UR11, UR14, UR4 ;  /* 0x0000000e0b0472a5 */ /* 0x000fcc000f8e0204 */
[----:B------:R-:W-:Y:S02]  /*0750*/  MOV R2, UR4 ;  /* 0x0000000400027c02 */ /* 0x000fe40008000f00 */
[----:B------:R-:W-:-:S05]  /*0760*/  MOV R3, UR5 ;  /* 0x0000000500037c02 */ /* 0x000fca0008000f00 */
[----:B------:R-:W2:Y:S02]  /*0770*/  LDG.E R0, [R2.64] ;  /* 0x0000000c02007981 */ /* 0x000ea4000c1e1900 */
[----:B--2---:R1:W2:Y:S02]  /*0780*/  R2UR UR4, R0 ;  /* 0x00000000000473c2 */ /* 0x0042a400000e0000 */
[----:B-12---:R-:W-:Y:S05]  /*0790*/  BRA `(.L_x_23) ;  /* 0x000000c000007947 */ /* 0x006fea0003800000 */
.L_x_22:
[----:B------:R-:W-:-:S04]  /*07a0*/  ISETP.NE.U32.AND P0, PT, RZ, c[0x0][0x350], PT ;  /* 0x0000d400ff007a0c */ /* 0x000fc80003f05070 */
[----:B------:R-:W-:-:S13]  /*07b0*/  ISETP.NE.AND.EX P0, PT, RZ, c[0x0][0x354], PT, P0 ;  /* 0x0000d500ff007a0c */ /* 0x000fda0003f05300 */
[----:B------:R-:W-:Y:S05]  /*07c0*/  @!P0 BRA `(.L_x_23) ;  /* 0x0000009000008947 */ /* 0x000fea0003800000 */
[----:B------:R-:W-:Y:S02]  /*07d0*/  ULDC.64 UR4, c[0x0][0x350] ;  /* 0x0000d40000047ab9 */ /* 0x000fe40000000a00 */
[----:B------:R-:W-:-:S06]  /*07e0*/  UIMAD.WIDE UR4, UR11, UR14, UR4 ;  /* 0x0000000e0b0472a5 */ /* 0x000fcc000f8e0204 */
[----:B------:R-:W-:Y:S02]  /*07f0*/  MOV R2, UR4 ;  /* 0x0000000400027c02 */ /* 0x000fe40008000f00 */
[----:B------:R-:W-:-:S05]  /*0800*/  MOV R3, UR5 ;  /* 0x0000000500037c02 */ /* 0x000fca0008000f00 */
[----:B------:R-:W2:Y:S04]  /*0810*/  LDG.E R4, [R2.64] ;  /* 0x0000000c02047981 */ /* 0x000ea8000c1e1900 */
[----:B------:R-:W3:Y:S01]  /*0820*/  LDG.E R0, [R2.64+0x4] ;  /* 0x0000040c02007981 */ /* 0x000ee2000c1e1900 */
[----:B--2---:R-:W1:Y:S08]  /*0830*/  R2UR UR5, R4 ;  /* 0x00000000040573c2 */ /* 0x004e7000000e0000 */
[----:B---3--:R-:W1:Y:S02]  /*0840*/  R2UR UR4, R0 ;  /* 0x00000000000473c2 */ /* 0x008e6400000e0000 */
[----:B-1----:R-:W-:-:S06]  /*0850*/  UIADD3 UR4, -UR5, UR4, URZ ;  /* 0x0000000405047290 */ /* 0x002fcc000fffe13f */
.L_x_23:
[----:B------:R-:W-:Y:S01]  /*0860*/  UIADD3 UR7, -UR10, UR4, URZ ;  /* 0x000000040a077290 */ /* 0x000fe2000fffe13f */
[----:B------:R-:W-:Y:S01]  /*0870*/  PLOP3.LUT P2, PT, PT, PT, PT, 0x80, 0x0 ;  /* 0x000000000000781c */ /* 0x000fe20003f4f070 */
[----:B------:R-:W-:Y:S01]  /*0880*/  CS2R R10, SRZ ;  /* 0x00000000000a7805 */ /* 0x000fe2000001ff00 */
[----:B------:R-:W-:Y:S01]  /*0890*/  IMAD.MOV.U32 R130, RZ, RZ, RZ ;  /* 0x000000ffff827224 */ /* 0x000fe200078e00ff */
[----:B------:R-:W-:Y:S01]  /*08a0*/  UISETP.GE.AND UP0, UPT, UR7, 0x1, UPT ;  /* 0x000000010700788c */ /* 0x000fe2000bf06270 */
[----:B------:R-:W-:Y:S01]  /*08b0*/  CS2R R128, SRZ ;  /* 0x0000000000807805 */ /* 0x000fe2000001ff00 */
[----:B------:R-:W-:Y:S01]  /*08c0*/  UIADD3 UR4, UR7, 0x3f, URZ ;  /* 0x0000003f07047890 */ /* 0x000fe2000fffe03f */
[----:B------:R-:W-:Y:S01]  /*08d0*/  CS2R R14, SRZ ;  /* 0x00000000000e7805 */ /* 0x000fe2000001ff00 */
[----:B------:R-:W-:Y:S01]  /*08e0*/  IMAD.MOV.U32 R126, RZ, RZ, RZ ;  /* 0x000000ffff7e7224 */ /* 0x000fe200078e00ff */
[----:B------:R-:W-:Y:S01]  /*08f0*/  CS2R R124, SRZ ;  /* 0x00000000007c7805 */ /* 0x000fe2000001ff00 */
[----:B------:R-:W-:Y:S01]  /*0900*/  PLOP3.LUT P0, PT, PT, PT, UP0, 0x80, 0x0 ;  /* 0x000000000000781c */ /* 0x000fe20003f0f008 */
[----:B------:R-:W-:Y:S01]  /*0910*/  USHF.R.S32.HI UR6, URZ, 0x1f, UR4 ;  /* 0x0000001f3f067899 */ /* 0x000fe20008011404 */
[----:B------:R-:W-:Y:S01]  /*0920*/  MOV R122, RZ ;  /* 0x000000ff007a7202 */ /* 0x000fe20000000f00 */
[----:B------:R-:W-:Y:S01]  /*0930*/  CS2R R120, SRZ ;  /* 0x0000000000787805 */ /* 0x000fe2000001ff00 */
[----:B------:R-:W-:Y:S01]  /*0940*/  CS2R R118, SRZ ;  /* 0x0000000000767805 */ /* 0x000fe2000001ff00 */
[----:B------:R-:W-:Y:S01]  /*0950*/  ULEA.HI UR6, UR6, UR4, URZ, 0x6 ;  /* 0x0000000406067291 */ /* 0x000fe2000f8f303f */
[----:B------:R-:W-:Y:S01]  /*0960*/  CS2R R116, SRZ ;  /* 0x0000000000747805 */ /* 0x000fe2000001ff00 */
[----:B------:R-:W-:Y:S01]  /*0970*/  CS2R R16, SRZ ;  /* 0x0000000000107805 */ /* 0x000fe2000001ff00 */
[----:B------:R-:W-:Y:S01]  /*0980*/  IMAD.MOV.U32 R114, RZ, RZ, RZ ;  /* 0x000000ffff727224 */ /* 0x000fe200078e00ff */
[----:B------:R-:W-:Y:S01]  /*0990*/  CS2R R112, SRZ ;  /* 0x0000000000707805 */ /* 0x000fe2000001ff00 */
[----:B------:R-:W-:Y:S01]  /*09a0*/  CS2R R18, SRZ ;  /* 0x0000000000127805 */ /* 0x000fe2000001ff00 */
[----:B------:R-:W-:Y:S01]  /*09b0*/  MOV R110, RZ ;  /* 0x000000ff006e7202 */ /* 0x000fe20000000f00 */
[----:B------:R-:W-:Y:S01]  /*09c0*/  CS2R R108, SRZ ;  /* 0x00000000006c7805 */ /* 0x000fe2000001ff00 */
[----:B------:R-:W-:Y:S01]  /*09d0*/  CS2R R106, SRZ ;  /* 0x00000000006a7805 */ /* 0x000fe2000001ff00 */
[----:B------:R-:W-:Y:S01]  /*09e0*/  CS2R R20, SRZ ;  /* 0x0000000000147805 */ /* 0x000fe2000001ff00 */
[----:B------:R-:W-:Y:S01]  /*09f0*/  IMAD.MOV.U32 R104, RZ, RZ, RZ ;  /* 0x000000ffff687224 */ /* 0x000fe200078e00ff */
[----:B------:R-:W-:Y:S01]  /*0a00*/  CS2R R102, SRZ ;  /* 0x0000000000667805 */ /* 0x000fe2000001ff00 */
[----:B------:R-:W-:Y:S01]  /*0a10*/  MOV R23, RZ ;  /* 0x000000ff00177202 */ /* 0x000fe20000000f00 */
[----:B------:R-:W-:Y:S01]  /*0a20*/  IMAD.MOV.U32 R100, RZ, RZ, RZ ;  /* 0x000000ffff647224 */ /* 0x000fe200078e00ff */
[----:B------:R-:W-:Y:S01]  /*0a30*/  CS2R R98, SRZ ;  /* 0x0000000000627805 */ /* 0x000fe2000001ff00 */
[----:B------:R-:W-:Y:S01]  /*0a40*/  CS2R R24, SRZ ;  /* 0x0000000000187805 */ /* 0x000fe2000001ff00 */
[----:B------:R-:W-:Y:S01]  /*0a50*/  MOV R96, RZ ;  /* 0x000000ff00607202 */ /* 0x000fe20000000f00 */
[----:B------:R-:W-:Y:S01]  /*0a60*/  CS2R R94, SRZ ;  /* 0x00000000005e7805 */ /* 0x000fe2000001ff00 */
        /* <DEDUP_REMOVED lines=27> */
[----:B------:R-:W-:Y:S01]  /*0c20*/  CS2R R46, SRZ ;  /* 0x00000000002e7805 */ /* 0x000fe2000001ff00 */
[----:B------:R-:W-:Y:S01]  /*0c30*/  CS2R R8, SRZ ;  /* 0x0000000000087805 */ /* 0x000fe2000001ff00 */
[----:B------:R-:W-:Y:S01]  /*0c40*/  CS2R R42, SRZ ;  /* 0x00000000002a7805 */ /* 0x000fe2000001ff00 */
[----:B------:R-:W-:Y:S01]  /*0c50*/  IMAD.MOV.U32 R41, RZ, RZ, RZ ;  /* 0x000000ffff297224 */ /* 0x000fe200078e00ff */
        /* <DEDUP_REMOVED lines=19> */
[----:B------:R-:W-:Y:S05]  /*0d90*/  @!P0 BRA `(.L_x_24) ;  /* 0x00008d6000008947 */ /* 0x000fea0003800000 */
[----:B------:R-:W-:Y:S02]  /*0da0*/  ULDC.64 UR4, c[0x0][0x340] ;  /* 0x0000d00000047ab9 */ /* 0x000fe40000000a00 */
[----:B------:R-:W-:-:S04]  /*0db0*/  UISETP.NE.U32.AND UP0, UPT, URZ, UR4, UPT ;  /* 0x000000043f00728c */ /* 0x000fc8000bf05070 */
[----:B------:R-:W-:-:S03]  /*0dc0*/  UISETP.NE.AND.EX UP0, UPT, URZ, UR5, UPT, UP0 ;  /* 0x000000053f00728c */ /* 0x000fc6000bf05300 */
[----:B------:R-:W-:-:S03]  /*0dd0*/  ULDC.64 UR4, c[0x0][0x340] ;  /* 0x0000d00000047ab9 */ /* 0x000fc60000000a00 */
[----:B------:R-:W-:-:S05]  /*0de0*/  PLOP3.LUT P0, PT, PT, PT, UP0, 0x80, 0x0 ;  /* 0x000000000000781c */ /* 0x000fca0003f0f008 */
[----:B------:R-:W-:-:S06]  /*0df0*/  @UP0 UIMAD.WIDE UR4, UR11, UR14, UR4 ;  /* 0x0000000e0b0402a5 */ /* 0x000fcc000f8e0204 */
[----:B------:R-:W-:Y:S02]  /*0e00*/  IMAD.U32 R2, RZ, RZ, UR4 ;  /* 0x00000004ff027e24 */ /* 0x000fe4000f8e00ff */
[----:B------:R-:W-:Y:S01]  /*0e10*/  IMAD.U32 R3, RZ, RZ, UR5 ;  /* 0x00000005ff037e24 */ /* 0x000fe2000f8e00ff */
[----:B------:R-:W-:Y:S01]  /*0e20*/  SHF.R.S32.HI R32, RZ, 0x1f, R89 ;  /* 0x0000001fff207819 */ /* 0x000fe20000011459 */
[----:B------:R-:W-:Y:S01]  /*0e30*/  USHF.R.S32.HI UR6, URZ, 0x6, UR6 ;  /* 0x000000063f067899 */ /* 0x000fe20008011406 */
[----:B------:R-:W-:Y:S01]  /*0e40*/  IMAD.MOV.U32 R95, RZ, RZ, c[0x0][0x2b8] ;  /* 0x0000ae00ff5f7624 */ /* 0x000fe200078e00ff */
[----:B------:R-:W-:Y:S01]  /*0e50*/  ULDC.64 UR4, c[0x0][0x2b0] ;  /* 0x0000ac0000047ab9 */ /* 0x000fe20000000a00 */
[----:B------:R-:W-:Y:S01]  /*0e60*/  LEA.HI R18, R32, R89, RZ, 0x3 ;  /* 0x0000005920127211 */ /* 0x000fe200078f18ff */
[----:B------:R-:W2:Y:S01]  /*0e70*/  @P0 LDG.E R0, [R2.64] ;  /* 0x0000000c02000981 */ /* 0x000ea2000c1e1900 */
[----:B------:R-:W-:-:S03]  /*0e80*/  IMAD.MOV.U32 R19, RZ, RZ, RZ ;  /* 0x000000ffff137224 */ /* 0x000fc600078e00ff */
[----:B------:R-:W-:Y:S01]  /*0e90*/  BAR.SYNC.DEFER_BLOCKING 0x0 ;  /* 0x0000000000007b1d */ /* 0x000fe20000010000 */
[----:B------:R-:W-:Y:S02]  /*0ea0*/  SHF.R.S32.HI R21, RZ, 0x3, R18 ;  /* 0x00000003ff157819 */ /* 0x000fe40000011412 */
[----:B------:R-:W-:-:S03]  /*0eb0*/  ISETP.NE.AND P1, PT, R95, 0x1, PT ;  /* 0x000000015f00780c */ /* 0x000fc60003f25270 */
[----:B------:R-:W1:Y:S01]  /*0ec0*/  S2R R17, SR_CTAID.X ;  /* 0x0000000000117919 */ /* 0x000e620000002500 */
[----:B------:R-:W-:Y:S01]  /*0ed0*/  USEL UR19, UR11, URZ, !UP1 ;  /* 0x0000003f0b137287 */ /* 0x000fe2000c800000 */
[----:B-----5:R-:W-:Y:S01]  /*0ee0*/  IMAD R13, R13, c[0x0][0x2c4], RZ ;  /* 0x0000b1000d0d7a24 */ /* 0x020fe200078e02ff */
[----:B--2---:R2:W3:Y:S02]  /*0ef0*/  @P0 R2UR UR18, R0 ;  /* 0x00000000001203c2 */ /* 0x0044e400000e0000 */
[----:B---3--:R-:W-:Y:S02]  /*0f00*/  @!UP0 UMOV UR18, UR11 ;  /* 0x0000000b00128c82 */ /* 0x008fe40008000000 */
[----:B------:R-:W-:Y:S02]  /*0f10*/  USHF.R.S32.HI UR14, URZ, 0x1f, UR18 ;  /* 0x0000001f3f0e7899 */ /* 0x000fe40008011412 */
[----:B------:R-:W-:Y:S02]  /*0f20*/  UIMAD.WIDE.U32 UR16, UR18, UR4, URZ ;  /* 0x00000004121072a5 */ /* 0x000fe4000f8e003f */
[----:B------:R-:W-:-:S04]  /*0f30*/  UIMAD UR14, UR14, UR4, URZ ;  /* 0x000000040e0e72a4 */ /* 0x000fc8000f8e023f */
[----:B------:R-:W-:Y:S01]  /*0f40*/  UIMAD UR14, UR18, UR5, UR14 ;  /* 0x00000005120e72a4 */ /* 0x000fe2000f8e020e */
[----:B--2---:R-:W-:-:S03]  /*0f50*/  LOP3.LUT R0, R18, 0xfffffff8, RZ, 0xc0, !PT ;  /* 0xfffffff812007812 */ /* 0x004fc600078ec0ff */
[----:B------:R-:W-:Y:S02]  /*0f60*/  UIADD3 UR14, UR17, UR14, URZ ;  /* 0x0000000e110e7290 */ /* 0x000fe4000fffe03f */
[----:B------:R-:W-:Y:S01]  /*0f70*/  USHF.R.S32.HI UR18, URZ, 0x1f, UR15 ;  /* 0x0000001f3f127899 */ /* 0x000fe2000801140f */
[----:B------:R-:W-:Y:S01]  /*0f80*/  IMAD.IADD R20, R89, 0x1, -R0 ;  /* 0x0000000159147824 */ /* 0x000fe200078e0a00 */
[----:B------:R-:W-:Y:S01]  /*0f90*/  ULDC.64 UR4, c[0x0][0x178] ;  /* 0x00005e0000047ab9 */ /* 0x000fe20000000a00 */
[----:B------:R-:W-:Y:S02]  /*0fa0*/  IMAD.U32 R0, RZ, RZ, UR6 ;  /* 0x00000006ff007e24 */ /* 0x000fe4000f8e00ff */
[----:B------:R-:W-:-:S04]  /*0fb0*/  IMAD R94, R20, 0x20, R21 ;  /* 0x00000020145e7824 */ /* 0x000fc800078e0215 */
[--C-:B------:R-:W-:Y:S01]  /*0fc0*/  IMAD R0, R0, 0x40, R94.reuse ;  /* 0x0000004000007824 */ /* 0x100fe200078e025e */
[----:B------:R-:W-:Y:S02]  /*0fd0*/  UIMAD UR18, UR18, UR4, URZ ;  /* 0x00000004121272a4 */ /* 0x000fe4000f8e023f */
[----:B------:R-:W-:Y:S01]  /*0fe0*/  UIMAD.WIDE.U32 UR20, UR15, UR4, URZ ;  /* 0x000000040f1472a5 */ /* 0x000fe2000f8e003f */
[----:B-1----:R-:W-:Y:S01]  /*0ff0*/  IMAD R4, R17, 0x80, R94 ;  /* 0x0000008011047824 */ /* 0x002fe200078e025e */
[----:B------:R-:W-:Y:S01]  /*1000*/  IADD3 R0, R0, -0x40, RZ ;  /* 0xffffffc000007810 */ /* 0x000fe20007ffe0ff */
[----:B------:R-:W-:Y:S01]  /*1010*/  IMAD.SHL.U32 R133, R20, 0x8, RZ ;  /* 0x0000000814857824 */ /* 0x000fe200078e00ff */
[----:B------:R-:W-:Y:S02]  /*1020*/  STL [R1+0x78], R94 ;  /* 0x0000785e01007387 */ /* 0x000fe40000100800 */
[C---:B------:R-:W-:Y:S02]  /*1030*/  ISETP.GE.AND P0, PT, R0.reuse, UR7, PT ;  /* 0x0000000700007c0c */ /* 0x040fe4000bf06270 */
[----:B------:R-:W-:-:S02]  /*1040*/  IADD3 R16, R0, UR10, RZ ;  /* 0x0000000a00107c10 */ /* 0x000fc4000fffe0ff */
[----:B------:R-:W-:-:S03]  /*1050*/  ISETP.GT.OR P0, PT, R94, 0x3f, P0 ;  /* 0x0000003f5e00780c */ /* 0x000fc60000704670 */
[----:B------:R-:W-:-:S04]  /*1060*/  @P1 IMAD.HI.U32 R0, R16, c[0x0][0x2bc], RZ ;  /* 0x0000af0010001a27 */ /* 0x000fc800078e00ff */
[----:B------:R-:W-:Y:S01]  /*1070*/  IMAD.MOV.U32 R12, RZ, RZ, R16 ;  /* 0x000000ffff0c7224 */ /* 0x000fe200078e0010 */
[----:B------:R-:W-:-:S05]  /*1080*/  @P1 SHF.R.U32.HI R12, RZ, c[0x0][0x2c0], R0 ;  /* 0x0000b000ff0c1a19 */ /* 0x000fca0000011600 */
[----:B------:R-:W-:-:S04]  /*1090*/  @!P0 IADD3 R0, P2, R12, UR16, RZ ;  /* 0x000000100c008c10 */ /* 0x000fc8000ff5e0ff */
[----:B------:R-:W-:Y:S02]  /*10a0*/  @!P0 LEA R2, P1, R0, c[0x0][0x2a0], 0x2 ;  /* 0x0000a80000028a11 */ /* 0x000fe400078210ff */
[----:B------:R-:W-:-:S04]  /*10b0*/  @!P0 LEA.HI.X.SX32 R3, R12, UR14, 0x1, P2 ;  /* 0x0000000e0c038c11 */ /* 0x000fc800090f0eff */
[----:B------:R-:W-:-:S05]  /*10c0*/  @!P0 LEA.HI.X R3, R0, c[0x0][0x2a4], R3, 0x2, P1 ;  /* 0x0000a90000038a11 */ /* 0x000fca00008f1403 */
[----:B------:R1:W2:Y:S01]  /*10d0*/  @!P0 LDG.E R19, [R2.64] ;  /* 0x0000000c02138981 */ /* 0x0002a2000c1e1900 */
[----:B------:R-:W-:Y:S01]  /*10e0*/  IMAD.MOV.U32 R0, RZ, RZ, c[0x0][0x2c4] ;  /* 0x0000b100ff007624 */ /* 0x000fe200078e00ff */
[----:B------:R-:W-:Y:S01]  /*10f0*/  UIMAD UR18, UR15, UR5, UR18 ;  /* 0x000000050f1272a4 */ /* 0x000fe2000f8e0212 */
[----:B------:R-:W-:Y:S01]  /*1100*/  IMAD R17, R17, 0x80, R21 ;  /* 0x0000008011117824 */ /* 0x000fe200078e0215 */
[C---:B------:R-:W-:Y:S01]  /*1110*/  IADD3 R56, R133.reuse, 0x40, RZ ;  /* 0x0000004085387810 */ /* 0x040fe20007ffe0ff */
[----:B------:R-:W-:Y:S01]  /*1120*/  ULDC.64 UR4, c[0x0][0x1b8] ;  /* 0x00006e0000047ab9 */ /* 0x000fe20000000a00 */
[----:B------:R-:W-:Y:S01]  /*1130*/  ISETP.NE.AND P0, PT, R0, 0x1, PT ;  /* 0x000000010000780c */ /* 0x000fe20003f05270 */
[----:B------:R-:W-:Y:S01]  /*1140*/  UIADD3 UR21, UR21, UR18, URZ ;  /* 0x0000001215157290 */ /* 0x000fe2000fffe03f */
[----:B------:R-:W-:Y:S01]  /*1150*/  IMAD.MOV.U32 R0, RZ, RZ, R4 ;  /* 0x000000ffff007224 */ /* 0x000fe200078e0004 */
[----:B------:R-:W-:Y:S01]  /*1160*/  UIMAD UR15, UR8, UR4, URZ ;  /* 0x00000004080f72a4 */ /* 0x000fe2000f8e023f */
[C---:B------:R-:W-:Y:S01]  /*1170*/  IADD3 R57, R133.reuse, 0x80, RZ ;  /* 0x0000008085397810 */ /* 0x040fe20007ffe0ff */
[----:B------:R-:W-:Y:S01]  /*1180*/  USHF.R.S32.HI UR18, URZ, 0x1f, UR11 ;  /* 0x0000001f3f127899 */ /* 0x000fe2000801140b */
[C---:B------:R-:W-:Y:S01]  /*1190*/  IADD3 R23, R133.reuse, 0xc0, RZ ;  /* 0x000000c085177810 */ /* 0x040fe20007ffe0ff */
[----:B------:R-:W-:Y:S01]  /*11a0*/  UIMAD UR15, UR9, UR5, UR15 ;  /* 0x00000005090f72a4 */ /* 0x000fe2000f8e020f */
[----:B------:R-:W-:Y:S01]  /*11b0*/  ISETP.GE.AND P4, PT, R133, c[0x0][0x198], PT ;  /* 0x0000660085007a0c */ /* 0x000fe20003f86270 */
[----:B------:R-:W-:Y:S01]  /*11c0*/  UIMAD.WIDE.U32 UR20, UR9, UR4, UR20 ;  /* 0x00000004091472a5 */ /* 0x000fe2000f8e0014 */
[----:B------:R-:W-:Y:S01]  /*11d0*/  ISETP.GE.AND P3, PT, R56, c[0x0][0x198], PT ;  /* 0x0000660038007a0c */ /* 0x000fe20003f66270 */
[----:B------:R-:W-:Y:S01]  /*11e0*/  USEL UR18, UR18, URZ, !UP1 ;  /* 0x0000003f12127287 */ /* 0x000fe2000c800000 */
[----:B------:R-:W-:Y:S01]  /*11f0*/  ISETP.GE.AND P2, PT, R57, c[0x0][0x198], PT ;  /* 0x0000660039007a0c */ /* 0x000fe20003f46270 */
[----:B------:R-:W-:Y:S01]  /*1200*/  ULDC.64 UR4, c[0x0][0x1c0] ;  /* 0x0000700000047ab9 */ /* 0x000fe20000000a00 */
[----:B------:R-:W-:Y:S01]  /*1210*/  ISETP.GE.AND P5, PT, R23, c[0x0][0x198], PT ;  /* 0x0000660017007a0c */ /* 0x000fe20003fa6270 */
[----:B------:R-:W-:Y:S01]  /*1220*/  UIMAD UR18, UR18, UR4, URZ ;  /* 0x00000004121272a4 */ /* 0x000fe2000f8e023f */
[----:B------:R-:W-:Y:S01]  /*1230*/  LOP3.LUT P6, RZ, R20, 0x2, RZ, 0xc0, !PT ;  /* 0x0000000214ff7812 */ /* 0x000fe200078cc0ff */
[----:B------:R-:W-:Y:S01]  /*1240*/  UIADD3 UR21, UR21, UR15, URZ ;  /* 0x0000000f15157290 */ /* 0x000fe2000fffe03f */
[----:B------:R-:W-:Y:S01]  /*1250*/  LEA.HI R88, R32, R89, RZ, 0x5 ;  /* 0x0000005920587211 */ /* 0x000fe200078f28ff */
[----:B-1----:R-:W-:Y:S01]  /*1260*/  @P0 IMAD.HI.U32 R2, R4, c[0x0][0x2c8], RZ ;  /* 0x0000b20004020a27 */ /* 0x002fe200078e00ff */
[----:B------:R-:W-:Y:S01]  /*1270*/  UIMAD UR5, UR19, UR5, UR18 ;  /* 0x00000005130572a4 */ /* 0x000fe2000f8e0212 */
[----:B------:R-:W-:Y:S01]  /*1280*/  SHF.R.S32.HI R93, RZ, 0x1f, R133 ;  /* 0x0000001fff5d7819 */ /* 0x000fe20000011485 */
[----:B------:R-:W-:Y:S01]  /*1290*/  UIMAD.WIDE.U32 UR20, UR19, UR4, UR20 ;  /* 0x00000004131472a5 */ /* 0x000fe2000f8e0014 */
[----:B------:R-:W-:Y:S01]  /*12a0*/  IMAD.SHL.U32 R232, R88, 0x20, RZ ;  /* 0x0000002058e87824 */ /* 0x000fe200078e00ff */
[----:B------:R-:W-:Y:S01]  /*12b0*/  @P0 SHF.R.U32.HI R0, RZ, c[0x0][0x2cc], R2 ;  /* 0x0000b300ff000a19 */ /* 0x000fe20000011602 */
[----:B------:R-:W-:-:S02]  /*12c0*/  UISETP.GE.AND UP0, UPT, UR7, 0x41, UPT ;  /* 0x000000410700788c */ /* 0x000fc4000bf06270 */
[----:B------:R-:W-:Y:S01]  /*12d0*/  UIADD3 UR5, UR21, UR5, URZ ;  /* 0x0000000515057290 */ /* 0x000fe2000fffe03f */
[--C-:B------:R-:W-:Y:S01]  /*12e0*/  SHF.R.S32.HI R6, RZ, 0x1f, R0.reuse ;  /* 0x0000001fff067819 */ /* 0x100fe20000011400 */
[----:B------:R-:W-:Y:S01]  /*12f0*/  IMAD.MOV R5, RZ, RZ, -R0 ;  /* 0x000000ffff057224 */ /* 0x000fe200078e0a00 */
[----:B------:R-:W-:Y:S01]  /*1300*/  LOP3.LUT R232, R232, 0x7ffffc00, RZ, 0xc0, !PT ;  /* 0x7ffffc00e8e87812 */ /* 0x000fe200078ec0ff */
[----:B------:R-:W-:Y:S02]  /*1310*/  IMAD.U32 R3, RZ, RZ, UR21 ;  /* 0x00000015ff037e24 */ /* 0x000fe4000f8e00ff */
[----:B------:R-:W-:Y:S02]  /*1320*/  IMAD.U32 R2, RZ, RZ, UR20 ;  /* 0x00000014ff027e24 */ /* 0x000fe4000f8e00ff */
[----:B------:R-:W-:Y:S01]  /*1330*/  IMAD.U32 R3, RZ, RZ, UR5 ;  /* 0x00000005ff037e24 */ /* 0x000fe2000f8e00ff */
[----:B------:R-:W-:Y:S01]  /*1340*/  ULDC.64 UR4, c[0x0][0x1e8] ;  /* 0x00007a0000047ab9 */ /* 0x000fe20000000a00 */
[----:B------:R-:W-:Y:S01]  /*1350*/  IMAD R6, R6, c[0x0][0x1b0], RZ ;  /* 0x00006c0006067a24 */ /* 0x000fe200078e02ff */
[----:B------:R-:W-:Y:S01]  /*1360*/  UIMAD UR15, UR8, UR4, URZ ;  /* 0x00000004080f72a4 */ /* 0x000fe2000f8e023f */
[----:B------:R-:W-:Y:S01]  /*1370*/  IMAD R4, R5, c[0x0][0x2c4], R4 ;  /* 0x0000b10005047a24 */ /* 0x000fe200078e0204 */
[----:B------:R-:W-:Y:S01]  /*1380*/  UIMAD.WIDE.U32 UR18, UR9, UR4, URZ ;  /* 0x00000004091272a5 */ /* 0x000fe2000f8e003f */
[C---:B------:R-:W-:Y:S01]  /*1390*/  IMAD R5, R0.reuse, c[0x0][0x1b4], R6 ;  /* 0x00006d0000057a24 */ /* 0x040fe200078e0206 */
[----:B------:R-:W-:Y:S01]  /*13a0*/  UIMAD UR15, UR9, UR5, UR15 ;  /* 0x00000005090f72a4 */ /* 0x000fe2000f8e020f */
[----:B------:R-:W-:Y:S01]  /*13b0*/  IMAD.WIDE.U32 R2, R0, c[0x0][0x1b0], R2 ;  /* 0x00006c0000027a25 */ /* 0x000fe200078e0002 */
[----:B------:R-:W-:Y:S01]  /*13c0*/  SHF.R.S32.HI R0, RZ, 0x1f, R4 ;  /* 0x0000001fff007819 */ /* 0x000fe20000011404 */
[----:B------:R-:W-:-:S02]  /*13d0*/  ULDC.64 UR4, c[0x0][0x210] ;  /* 0x0000840000047ab9 */ /* 0x000fc40000000a00 */
[----:B------:R-:W-:Y:S01]  /*13e0*/  IMAD.IADD R3, R3, 0x1, R5 ;  /* 0x0000000103037824 */ /* 0x000fe200078e0205 */
[----:B------:R-:W-:Y:S01]  /*13f0*/  UIADD3 UR15, UR19, UR15, URZ ;  /* 0x0000000f130f7290 */ /* 0x000fe2000fffe03f */
[----:B------:R-:W-:Y:S01]  /*1400*/  IMAD R0, R0, c[0x0][0x1a8], RZ ;  /* 0x00006a0000007a24 */ /* 0x000fe200078e02ff */
[----:B------:R-:W-:Y:S01]  /*1410*/  UIMAD.WIDE.U32 UR20, UR9, UR4, URZ ;  /* 0x00000004091472a5 */ /* 0x000fe2000f8e003f */
[----:B------:R-:W-:Y:S01]  /*1420*/  IMAD.SHL.U32 R5, R21, 0x40, RZ ;  /* 0x0000004015057824 */ /* 0x000fe200078e00ff */
[----:B------:R-:W-:Y:S01]  /*1430*/  UIMAD UR4, UR8, UR4, URZ ;  /* 0x00000004080472a4 */ /* 0x000fe2000f8e023f */
[C---:B------:R-:W-:Y:S02]  /*1440*/  IMAD R6, R4.reuse, c[0x0][0x1ac], R0 ;  /* 0x00006b0004067a24 */ /* 0x040fe400078e0200 */
[----:B------:R-:W-:Y:S01]  /*1450*/  IMAD.WIDE.U32 R2, R4, c[0x0][0x1a8], R2 ;  /* 0x00006a0004027a25 */ /* 0x000fe200078e0002 */
[----:B------:R-:W-:Y:S01]  /*1460*/  LOP3.LUT R0, R5, 0x1c0, RZ, 0xc0, !PT ;  /* 0x000001c005007812 */ /* 0x000fe200078ec0ff */
[----:B------:R-:W-:-:S02]  /*1470*/  UIMAD UR5, UR9, UR5, UR4 ;  /* 0x00000005090572a4 */ /* 0x000fc4000f8e0204 */
[----:B------:R-:W-:Y:S01]  /*1480*/  ULEA UR4, UR6, 0xffffffc0, 0x6 ;  /* 0xffffffc006047891 */ /* 0x000fe2000f8e303f */
[----:B------:R-:W-:Y:S01]  /*1490*/  SHF.R.U32.HI R5, RZ, 0x3, R0 ;  /* 0x00000003ff057819 */ /* 0x000fe20000011600 */
[----:B------:R-:W-:Y:S01]  /*14a0*/  UIADD3 UR5, UR21, UR5, URZ ;  /* 0x0000000515057290 */ /* 0x000fe2000fffe03f */
[----:B------:R-:W-:Y:S01]  /*14b0*/  LOP3.LUT R4, R0, 0x38, R133, 0xf8, !PT ;  /* 0x0000003800047812 */ /* 0x000fe200078ef885 */
[----:B------:R-:W-:Y:S01]  /*14c0*/  IMAD.IADD R0, R3, 0x1, R6 ;  /* 0x0000000103007824 */ /* 0x000fe200078e0206 */
[----:B------:R-:W-:Y:S01]  /*14d0*/  LEA R15, P0, R2, c[0x0][0x160], 0x1 ;  /* 0x00005800020f7a11 */ /* 0x000fe200078008ff */
[----:B------:R-:W-:Y:S01]  /*14e0*/  UIADD3 UR4, UR7, -UR4, URZ ;  /* 0x8000000407047290 */ /* 0x000fe2000fffe03f */
[----:B------:R-:W-:Y:S02]  /*14f0*/  LEA.HI R3, R32, R89, RZ, 0x6 ;  /* 0x0000005920037211 */ /* 0x000fe400078f30ff */
[----:B------:R-:W-:Y:S02]  /*1500*/  LEA.HI.X R14, R2, c[0x0][0x164], R0, 0x1, P0 ;  /* 0x00005900020e7a11 */ /* 0x000fe400000f0c00 */
[----:B------:R-:W-:Y:S01]  /*1510*/  SHFL.IDX PT, R2, R15, RZ, 0x181f ;  /* 0x00181fff0f027589 */ /* 0x000fe200000e0000 */
[----:B------:R-:W-:Y:S01]  /*1520*/  IMAD.SHL.U32 R0, R3, 0x8, RZ ;  /* 0x0000000803007824 */ /* 0x000fe200078e00ff */
[----:B------:R-:W-:-:S02]  /*1530*/  LOP3.LUT R4, R4, R5, RZ, 0x3c, !PT ;  /* 0x0000000504047212 */ /* 0x000fc400078e3cff */
[----:B------:R-:W1:Y:S01]  /*1540*/  SHFL.IDX PT, R3, R14, RZ, 0x181f ;  /* 0x00181fff0e037589 */ /* 0x000e6200000e0000 */
[----:B------:R-:W-:Y:S02]  /*1550*/  ISETP.GE.AND P0, PT, R17, R13, PT ;  /* 0x0000000d1100720c */ /* 0x000fe40003f06270 */
[----:B------:R-:W-:Y:S02]  /*1560*/  LOP3.LUT R6, R4, 0xfffffe00, R0, 0xf8, !PT ;  /* 0xfffffe0004067812 */ /* 0x000fe400078ef800 */
[----:B------:R-:W-:Y:S02]  /*1570*/  SHF.R.S32.HI R5, RZ, 0x1f, R56 ;  /* 0x0000001fff057819 */ /* 0x000fe40000011438 */
[----:B------:R-:W-:Y:S01]  /*1580*/  SHF.R.S32.HI R4, RZ, 0x1f, R57 ;  /* 0x0000001fff047819 */ /* 0x000fe20000011439 */
[----:B------:R-:W-:Y:S01]  /*1590*/  IMAD.SHL.U32 R90, R6, 0x2, RZ ;  /* 0x00000002065a7824 */ /* 0x000fe200078e00ff */
[----:B------:R-:W-:Y:S02]  /*15a0*/  SHF.R.S32.HI R0, RZ, 0x1f, R23 ;  /* 0x0000001fff007819 */ /* 0x000fe40000011417 */
[----:B------:R-:W-:-:S02]  /*15b0*/  LEA.HI R5, R5, R56, RZ, 0x3 ;  /* 0x0000003805057211 */ /* 0x000fc400078f18ff */
[----:B------:R-:W-:Y:S02]  /*15c0*/  LEA.HI R4, R4, R57, RZ, 0x3 ;  /* 0x0000003904047211 */ /* 0x000fe400078f18ff */
[----:B------:R-:W-:Y:S02]  /*15d0*/  LEA.HI R0, R0, R23, RZ, 0x3 ;  /* 0x0000001700007211 */ /* 0x000fe400078f18ff */
[----:B------:R-:W-:Y:S02]  /*15e0*/  LOP3.LUT R176, R5, 0xfffffff8, RZ, 0xc0, !PT ;  /* 0xfffffff805b07812 */ /* 0x000fe400078ec0ff */
[----:B------:R-:W-:Y:S01]  /*15f0*/  LOP3.LUT R177, R4, 0xfffffff8, RZ, 0xc0, !PT ;  /* 0xfffffff804b17812 */ /* 0x000fe200078ec0ff */
[----:B------:R-:W-:Y:S01]  /*1600*/  SHFL.IDX PT, R5, R14, 0x1, 0x181f ;  /* 0x00381f000e057f89 */ /* 0x000fe200000e0000 */
[----:B------:R-:W-:Y:S02]  /*1610*/  LOP3.LUT R178, R0, 0xfffffff8, RZ, 0xc0, !PT ;  /* 0xfffffff800b27812 */ /* 0x000fe400078ec0ff */
[----:B------:R-:W-:Y:S01]  /*1620*/  IADD3 R0, R17, 0x20, RZ ;  /* 0x0000002011007810 */ /* 0x000fe20007ffe0ff */
[----:B------:R-:W3:Y:S01]  /*1630*/  SHFL.IDX PT, R4, R15, 0x1, 0x181f ;  /* 0x00381f000f047f89 */ /* 0x000ee200000e0000 */
[----:B-1----:R-:W-:Y:S01]  /*1640*/  @!P0 IMAD.WIDE R10, R133, 0x2, R2 ;  /* 0x00000002850a8825 */ /* 0x002fe200078e0202 */
[----:B------:R-:W-:-:S02]  /*1650*/  IADD3 R21, -R21, UR4, RZ ;  /* 0x0000000415157c10 */ /* 0x000fc4000fffe1ff */
[----:B------:R-:W-:Y:S01]  /*1660*/  SHF.R.S32.HI R179, RZ, 0x1f, R176 ;  /* 0x0000001fffb37819 */ /* 0x000fe200000114b0 */
[----:B------:R-:W-:Y:S01]  /*1670*/  @!P0 IMAD.WIDE R8, R176, 0x2, R2 ;  /* 0x00000002b0088825 */ /* 0x000fe200078e0202 */
[----:B------:R1:W-:Y:S01]  /*1680*/  @!P0 LDGSTS.E.BYPASS.LTC128B.128 [R90+0x100], [R10.64], !P4 ;  /* 0x001000000a5a8fae */ /* 0x0003e2000e101d4c */
[----:B------:R-:W-:Y:S02]  /*1690*/  SHF.R.S32.HI R92, RZ, 0x1f, R177 ;  /* 0x0000001fff5c7819 */ /* 0x000fe400000114b1 */
[----:B------:R-:W-:Y:S01]  /*16a0*/  @!P0 IMAD.WIDE R6, R177, 0x2, R2 ;  /* 0x00000002b1068825 */ /* 0x000fe200078e0202 */
[----:B------:R3:W-:Y:S01]  /*16b0*/  @!P0 LDGSTS.E.BYPASS.LTC128B.128 [R90+0x4100], [R8.64], !P3 ;  /* 0x04100000085a8fae */ /* 0x0007e2000d901d4c */
[----:B------:R-:W-:Y:S02]  /*16c0*/  SHF.R.S32.HI R91, RZ, 0x1f, R178 ;  /* 0x0000001fff5b7819 */ /* 0x000fe400000114b2 */
[----:B------:R-:W-:Y:S01]  /*16d0*/  @!P0 IMAD.WIDE R2, R178, 0x2, R2 ;  /* 0x00000002b2028825 */ /* 0x000fe200078e0202 */
[----:B------:R4:W-:Y:S04]  /*16e0*/  @!P0 LDGSTS.E.BYPASS.LTC128B.128 [R90+0x8100], [R6.64], !P2 ;  /* 0x08100000065a8fae */ /* 0x0009e8000d101d4c */
[----:B------:R4:W-:Y:S01]  /*16f0*/  @!P0 LDGSTS.E.BYPASS.LTC128B.128 [R90+0xc100], [R2.64], !P5 ;  /* 0x0c100000025a8fae */ /* 0x0009e2000e901d4c */
[----:B------:R-:W-:Y:S01]  /*1700*/  ISETP.GE.AND P0, PT, R0, R13, PT ;  /* 0x0000000d0000720c */ /* 0x000fe20003f06270 */
[----:B------:R-:W-:-:S04]  /*1710*/  IMAD.MOV R0, RZ, RZ, -R12 ;  /* 0x000000ffff007224 */ /* 0x000fc800078e0a0c */
[----:B------:R-:W-:Y:S01]  /*1720*/  IMAD R22, R0, c[0x0][0x2b8], R16 ;  /* 0x0000ae0000167a24 */ /* 0x000fe200078e0210 */
[----:B------:R-:W-:-:S04]  /*1730*/  IADD3 R0, R17, 0x40, RZ ;  /* 0x0000004011007810 */ /* 0x000fc80007ffe0ff */
[----:B-1----:R-:W-:-:S03]  /*1740*/  SHF.R.S32.HI R10, RZ, 0x1f, R22 ;  /* 0x0000001fff0a7819 */ /* 0x002fc60000011416 */
[----:B---3--:R-:W-:-:S04]  /*1750*/  @!P0 IMAD.WIDE R8, R176, 0x2, R4 ;  /* 0x00000002b0088825 */ /* 0x008fc800078e0204 */
[--C-:B----4-:R-:W-:Y:S01]  /*1760*/  @!P0 IMAD.WIDE R6, R133, 0x2, R4.reuse ;  /* 0x0000000285068825 */ /* 0x110fe200078e0204 */
[----:B------:R-:W-:Y:S04]  /*1770*/  SHFL.IDX PT, R2, R15, 0x2, 0x181f ;  /* 0x00581f000f027f89 */ /* 0x000fe800000e0000 */
[----:B------:R-:W1:Y:S04]  /*1780*/  SHFL.IDX PT, R3, R14, 0x2, 0x181f ;  /* 0x00581f000e037f89 */ /* 0x000e6800000e0000 */
[----:B------:R3:W-:Y:S04]  /*1790*/  @!P0 LDGSTS.E.BYPASS.LTC128B.128 [R90+0x1100], [R6.64], !P4 ;  /* 0x01100000065a8fae */ /* 0x0007e8000e101d4c */
[----:B------:R1:W-:Y:S01]  /*17a0*/  @!P0 LDGSTS.E.BYPASS.LTC128B.128 [R90+0x5100], [R8.64], !P3 ;  /* 0x05100000085a8fae */ /* 0x0003e2000d901d4c */
[----:B---3--:R-:W-:-:S04]  /*17b0*/  @!P0 IMAD.WIDE R6, R177, 0x2, R4 ;  /* 0x00000002b1068825 */ /* 0x008fc800078e0204 */
[----:B------:R-:W-:Y:S01]  /*17c0*/  @!P0 IMAD.WIDE R4, R178, 0x2, R4 ;  /* 0x00000002b2048825 */ /* 0x000fe200078e0204 */
[----:B------:R3:W-:Y:S04]  /*17d0*/  @!P0 LDGSTS.E.BYPASS.LTC128B.128 [R90+0x9100], [R6.64], !P2 ;  /* 0x09100000065a8fae */ /* 0x0007e8000d101d4c */
[----:B------:R4:W-:Y:S01]  /*17e0*/  @!P0 LDGSTS.E.BYPASS.LTC128B.128 [R90+0xd100], [R4.64], !P5 ;  /* 0x0d100000045a8fae */ /* 0x0009e2000e901d4c */
[----:B------:R-:W-:Y:S01]  /*17f0*/  ISETP.GE.AND P0, PT, R0, R13, PT ;  /* 0x0000000d0000720c */ /* 0x000fe20003f06270 */
[----:B------:R-:W-:-:S04]  /*1800*/  IMAD R0, R10, c[0x0][0x1e0], RZ ;  /* 0x000078000a007a24 */ /* 0x000fc800078e02ff */
[----:B------:R-:W-:-:S08]  /*1810*/  IMAD R0, R22, c[0x0][0x1e4], R0 ;  /* 0x0000790016007a24 */ /* 0x000fd000078e0200 */
[----:B-1----:R-:W-:-:S05]  /*1820*/  @!P0 IMAD.WIDE R8, R133, 0x2, R2 ;  /* 0x0000000285088825 */ /* 0x002fca00078e0202 */
[----:B------:R1:W-:Y:S01]  /*1830*/  @!P0 LDGSTS.E.BYPASS.LTC128B.128 [R90+0x2100], [R8.64], !P4 ;  /* 0x02100000085a8fae */ /* 0x0003e2000e101d4c */
[----:B---3--:R-:W-:-:S04]  /*1840*/  @!P0 IMAD.WIDE R6, R176, 0x2, R2 ;  /* 0x00000002b0068825 */ /* 0x008fc800078e0202 */
[----:B----4-:R-:W-:Y:S01]  /*1850*/  IMAD.WIDE.U32 R4, R22, c[0x0][0x1e0], RZ ;  /* 0x0000780016047a25 */ /* 0x010fe200078e00ff */
[----:B------:R3:W-:Y:S03]  /*1860*/  @!P0 LDGSTS.E.BYPASS.LTC128B.128 [R90+0x6100], [R6.64], !P3 ;  /* 0x06100000065a8fae */ /* 0x0007e6000d901d4c */
[----:B------:R-:W-:Y:S02]  /*1870*/  IMAD.IADD R5, R5, 0x1, R0 ;  /* 0x0000000105057824 */ /* 0x000fe400078e0200 */
[----:B-1----:R-:W-:-:S04]  /*1880*/  @!P0 IMAD.WIDE R8, R177, 0x2, R2 ;  /* 0x00000002b1088825 */ /* 0x002fc800078e0202 */
[----:B------:R-:W-:Y:S01]  /*1890*/  @!P0 IMAD.WIDE R2, R178, 0x2, R2 ;  /* 0x00000002b2028825 */ /* 0x000fe200078e0202 */
[----:B------:R1:W-:Y:S03]  /*18a0*/  @!P0 LDGSTS.E.BYPASS.LTC128B.128 [R90+0xa100], [R8.64], !P2 ;  /* 0x0a100000085a8fae */ /* 0x0003e6000d101d4c */
[----:B---3--:R-:W-:Y:S01]  /*18b0*/  IMAD R6, R10, c[0x0][0x208], RZ ;  /* 0x000082000a067a24 */ /* 0x008fe200078e02ff */
[----:B------:R3:W-:Y:S03]  /*18c0*/  @!P0 LDGSTS.E.BYPASS.LTC128B.128 [R90+0xe100], [R2.64], !P5 ;  /* 0x0e100000025a8fae */ /* 0x0007e6000e901d4c */
[----:B------:R-:W-:Y:S01]  /*18d0*/  IMAD R6, R22, c[0x0][0x20c], R6 ;  /* 0x0000830016067a24 */ /* 0x000fe200078e0206 */
[----:B-1----:R-:W-:-:S04]  /*18e0*/  IADD3 R8, R17, 0x60, RZ ;  /* 0x0000006011087810 */ /* 0x002fc80007ffe0ff */
[----:B------:R-:W-:Y:S01]  /*18f0*/  ISETP.GE.AND P1, PT, R8, R13, PT ;  /* 0x0000000d0800720c */ /* 0x000fe20003f26270 */
[----:B---3--:R-:W-:-:S04]  /*1900*/  IMAD.WIDE.U32 R2, R22, c[0x0][0x208], RZ ;  /* 0x0000820016027a25 */ /* 0x008fc800078e00ff */
[----:B------:R-:W-:Y:S02]  /*1910*/  IMAD.IADD R3, R3, 0x1, R6 ;  /* 0x0000000103037824 */ /* 0x000fe400078e0206 */
[----:B------:R-:W-:Y:S01]  /*1920*/  SHFL.IDX PT, R6, R15, 0x3, 0x181f ;  /* 0x00781f000f067f89 */ /* 0x000fe200000e0000 */
[----:B--2---:R-:W-:Y:S01]  /*1930*/  SHF.R.S32.HI R9, RZ, 0x1f, R19 ;  /* 0x0000001fff097819 */ /* 0x004fe20000011413 */
[----:B------:R-:W-:Y:S02]  /*1940*/  IMAD.WIDE.U32 R4, R19, c[0x0][0x1f0], R4 ;  /* 0x00007c0013047a25 */ /* 0x000fe400078e0004 */
[----:B------:R1:W-:Y:S02]  /*1950*/  STL [R1+0x44], R19 ;  /* 0x0000441301007387 */ /* 0x0003e40000100800 */
[----:B------:R-:W-:Y:S02]  /*1960*/  IMAD R0, R9, c[0x0][0x1f0], RZ ;  /* 0x00007c0009007a24 */ /* 0x000fe400078e02ff */
[----:B------:R-:W-:Y:S01]  /*1970*/  STL [R1+0x40], R90 ;  /* 0x0000405a01007387 */ /* 0x000fe20000100800 */
[----:B------:R-:W-:-:S03]  /*1980*/  IMAD.WIDE.U32 R2, R19, c[0x0][0x218], R2 ;  /* 0x0000860013027a25 */ /* 0x000fc600078e0002 */
[----:B------:R-:W-:Y:S01]  /*1990*/  STL [R1+0x48], R22 ;  /* 0x0000481601007387 */ /* 0x000fe20000100800 */
[----:B------:R-:W-:Y:S01]  /*19a0*/  IMAD R7, R19, c[0x0][0x1f4], R0 ;  /* 0x00007d0013077a24 */ /* 0x000fe200078e0200 */
[----:B------:R-:W-:-:S04]  /*19b0*/  IADD3 R0, P0, R4, UR18, RZ ;  /* 0x0000001204007c10 */ /* 0x000fc8000ff1e0ff */
[----:B------:R-:W-:Y:S02]  /*19c0*/  IADD3.X R4, R5, UR15, R7, P0, !PT ;  /* 0x0000000f05047c10 */ /* 0x000fe400087fe407 */
[----:B------:R-:W-:Y:S01]  /*19d0*/  LEA R13, P0, R0, c[0x0][0x1c8], 0x1 ;  /* 0x00007200000d7a11 */ /* 0x000fe200078008ff */
[----:B------:R-:W2:Y:S01]  /*19e0*/  SHFL.IDX PT, R7, R14, 0x3, 0x181f ;  /* 0x00781f000e077f89 */ /* 0x000ea200000e0000 */
[----:B------:R-:W-:Y:S02]  /*19f0*/  LEA.HI R5, R32, R89, RZ, 0x4 ;  /* 0x0000005920057211 */ /* 0x000fe400078f20ff */
[----:B------:R-:W-:Y:S01]  /*1a00*/  LEA.HI.X R12, R0, c[0x0][0x1cc], R4, 0x1, P0 ;  /* 0x00007300000c7a11 */ /* 0x000fe200000f0c04 */
[----:B------:R-:W-:Y:S01]  /*1a10*/  IMAD R4, R9, c[0x0][0x218], RZ ;  /* 0x0000860009047a24 */ /* 0x000fe200078e02ff */
[----:B------:R-:W-:Y:S01]  /*1a20*/  LOP3.LUT R0, R5, 0xfffffff0, RZ, 0xc0, !PT ;  /* 0xfffffff005007812 */ /* 0x000fe200078ec0ff */
[----:B------:R-:W-:Y:S01]  /*1a30*/  IMAD.SHL.U32 R9, R20, 0x40, RZ ;  /* 0x0000004014097824 */ /* 0x000fe200078e00ff */
[----:B------:R-:W-:Y:S01]  /*1a40*/  SHF.R.S32.HI R10, RZ, 0x4, R5 ;  /* 0x00000004ff0a7819 */ /* 0x000fe20000011405 */
[----:B------:R-:W-:Y:S01]  /*1a50*/  IMAD R4, R19, c[0x0][0x21c], R4 ;  /* 0x0000870013047a24 */ /* 0x000fe200078e0204 */
[----:B------:R-:W-:Y:S01]  /*1a60*/  IADD3 R8, P0, R2, UR20, RZ ;  /* 0x0000001402087c10 */ /* 0x000fe2000ff1e0ff */
[----:B------:R-:W-:Y:S01]  /*1a70*/  IMAD.IADD R2, R89, 0x1, -R0 ;  /* 0x0000000159027824 */ /* 0x000fe200078e0a00 */
[----:B------:R-:W-:-:S02]  /*1a80*/  LEA.HI R5, R5, R10, RZ, 0x1 ;  /* 0x0000000a05057211 */ /* 0x000fc400078f08ff */
[----:B------:R-:W-:Y:S02]  /*1a90*/  LOP3.LUT R0, R9, 0x1c0, RZ, 0xc0, !PT ;  /* 0x000001c009007812 */ /* 0x000fe400078ec0ff */
[----:B------:R-:W-:Y:S02]  /*1aa0*/  IADD3.X R9, R3, UR5, R4, P0, !PT ;  /* 0x0000000503097c10 */ /* 0x000fe400087fe404 */
[----:B------:R-:W-:Y:S02]  /*1ab0*/  LOP3.LUT R4, R5, 0xfffffffe, RZ, 0xc0, !PT ;  /* 0xfffffffe05047812 */ /* 0x000fe400078ec0ff */
[----:B------:R-:W-:Y:S02]  /*1ac0*/  LOP3.LUT R5, R0, 0x8, R18, 0xf8, !PT ;  /* 0x0000000800057812 */ /* 0x000fe400078ef812 */
[----:B------:R-:W-:Y:S01]  /*1ad0*/  SHF.R.U32.HI R0, RZ, 0x3, R0 ;  /* 0x00000003ff007819 */ /* 0x000fe20000011600 */
[----:B-1----:R-:W-:Y:S01]  /*1ae0*/  IMAD.IADD R19, R10, 0x1, -R4 ;  /* 0x000000010a137824 */ /* 0x002fe200078e0a04 */
[----:B------:R-:W-:-:S02]  /*1af0*/  LEA R3, P0, R8, c[0x0][0x1f8], 0x1 ;  /* 0x00007e0008037a11 */ /* 0x000fc400078008ff */
[----:B------:R-:W-:Y:S02]  /*1b00*/  SHF.R.S32.HI R11, RZ, 0x1f, R2 ;  /* 0x0000001fff0b7819 */ /* 0x000fe40000011402 */
[----:B------:R-:W-:Y:S01]  /*1b10*/  LOP3.LUT R5, R5, R0, RZ, 0x3c, !PT ;  /* 0x0000000005057212 */ /* 0x000fe200078e3cff */
[----:B------:R-:W1:Y:S01]  /*1b20*/  SHFL.IDX PT, R17, R3, RZ, 0x181f ;  /* 0x00181fff03117589 */ /* 0x000e6200000e0000 */
[----:B------:R-:W-:Y:S01]  /*1b30*/  LEA.HI.X R0, R8, c[0x0][0x1fc], R9, 0x1, P0 ;  /* 0x00007f0008007a11 */ /* 0x000fe200000f0c09 */
[--C-:B--2---:R-:W-:Y:S01]  /*1b40*/  @!P1 IMAD.WIDE R8, R133, 0x2, R6.reuse ;  /* 0x0000000285089825 */ /* 0x104fe200078e0206 */
[----:B------:R-:W-:Y:S01]  /*1b50*/  LEA.HI R22, R11, R2, RZ, 0x3 ;  /* 0x000000020b167211 */ /* 0x000fe200078f18ff */
[----:B------:R2:W-:Y:S01]  /*1b60*/  SHFL.IDX PT, R15, R3, 0x1, 0x181f ;  /* 0x00381f00030f7f89 */ /* 0x0005e200000e0000 */
[----:B------:R-:W-:Y:S01]  /*1b70*/  ISETP.GE.AND P0, PT, R21, 0x1, PT ;  /* 0x000000011500780c */ /* 0x000fe20003f06270 */
[----:B------:R-:W-:Y:S01]  /*1b80*/  @!P1 IMAD.WIDE R10, R177, 0x2, R6 ;  /* 0x00000002b10a9825 */ /* 0x000fe200078e0206 */
[----:B------:R-:W-:Y:S01]  /*1b90*/  LOP3.LUT R4, R22, 0xfffffff8, RZ, 0xc0, !PT ;  /* 0xfffffff816047812 */ /* 0x000fe200078ec0ff */
[----:B------:R-:W-:Y:S04]  /*1ba0*/  SHFL.IDX PT, R16, R0, RZ, 0x181f ;  /* 0x00181fff00107589 */ /* 0x000fe800000e0000 */
[----:B------:R3:W-:Y:S01]  /*1bb0*/  SHFL.IDX PT, R14, R0, 0x1, 0x181f ;  /* 0x00381f00000e7f89 */ /* 0x0007e200000e0000 */
[----:B------:R-:W-:-:S03]  /*1bc0*/  IMAD.IADD R18, R2, 0x1, -R4 ;  /* 0x0000000102127824 */ /* 0x000fc600078e0a04 */
[----:B------:R-:W-:Y:S04]  /*1bd0*/  SHFL.IDX PT, R4, R13, RZ, 0x181f ;  /* 0x00181fff0d047589 */ /* 0x000fe800000e0000 */
[----:B------:R4:W-:Y:S01]  /*1be0*/  @!P1 LDGSTS.E.BYPASS.LTC128B.128 [R90+0x3100], [R8.64], !P4 ;  /* 0x03100000085a9fae */ /* 0x0009e2000e101d4c */
[----:B------:R-:W-:Y:S01]  /*1bf0*/  ISETP.GE.AND P4, PT, R56, c[0x0][0x1d4], PT ;  /* 0x0000750038007a0c */ /* 0x000fe20003f86270 */
[----:B--2---:R-:W-:-:S04]  /*1c00*/  @!P1 IMAD.WIDE R2, R176, 0x2, R6 ;  /* 0x00000002b0029825 */ /* 0x004fc800078e0206 */
[----:B------:R-:W-:Y:S01]  /*1c10*/  @!P1 IMAD.WIDE R6, R178, 0x2, R6 ;  /* 0x00000002b2069825 */ /* 0x000fe200078e0206 */
[----:B------:R2:W-:Y:S03]  /*1c20*/  @!P1 LDGSTS.E.BYPASS.LTC128B.128 [R90+0x7100], [R2.64], !P3 ;  /* 0x07100000025a9fae */ /* 0x0005e6000d901d4c */
[----:B---3--:R-:W-:Y:S01]  /*1c30*/  IMAD R0, R19, 0x200, R5 ;  /* 0x0000020013007824 */ /* 0x008fe200078e0205 */
[----:B------:R3:W-:Y:S03]  /*1c40*/  @!P1 LDGSTS.E.BYPASS.LTC128B.128 [R90+0xb100], [R10.64], !P2 ;  /* 0x0b1000000a5a9fae */ /* 0x0007e6000d101d4c */
[----:B------:R-:W-:Y:S01]  /*1c50*/  IMAD.SHL.U32 R134, R0, 0x2, RZ ;  /* 0x0000000200867824 */ /* 0x000fe200078e00ff */
[----:B------:R-:W3:Y:S04]  /*1c60*/  SHFL.IDX PT, R5, R12, RZ, 0x181f ;  /* 0x00181fff0c057589 */ /* 0x000ee800000e0000 */
[----:B------:R4:W-:Y:S01]  /*1c70*/  @!P1 LDGSTS.E.BYPASS.LTC128B.128 [R90+0xf100], [R6.64], !P5 ;  /* 0x0f100000065a9fae */ /* 0x0009e2000e901d4c */
[----:B------:R-:W-:-:S02]  /*1c80*/  ISETP.GE.AND P5, PT, R133, c[0x0][0x1d4], PT ;  /* 0x0000750085007a0c */ /* 0x000fc40003fa6270 */
[C---:B------:R-:W-:Y:S01]  /*1c90*/  IADD3 R0, R134.reuse, 0x10100, RZ ;  /* 0x0001010086007810 */ /* 0x040fe20007ffe0ff */
[----:B------:R-:W0:Y:S01]  /*1ca0*/  LDGDEPBAR ;  /* 0x00000000000079af */ /* 0x000e220000000000 */
[----:B------:R-:W-:Y:S02]  /*1cb0*/  IADD3 R96, R134, 0x10120, RZ ;  /* 0x0001012086607810 */ /* 0x000fe40007ffe0ff */
[----:B------:R-:W-:Y:S01]  /*1cc0*/  @P6 IADD3 R96, R0, -0x20, RZ ;  /* 0xffffffe000606810 */ /* 0x000fe20007ffe0ff */
[----:B------:R-:W-:Y:S01]  /*1cd0*/  IMAD.SHL.U32 R0, R18, 0x40, RZ ;  /* 0x0000004012007824 */ /* 0x000fe200078e00ff */
[----:B------:R-:W-:-:S03]  /*1ce0*/  ISETP.GE.AND P6, PT, R133, c[0x0][0x1d4], PT ;  /* 0x0000750085007a0c */ /* 0x000fc60003fc6270 */
[----:B------:R-:W-:Y:S01]  /*1cf0*/  STL [R1], R96 ;  /* 0x0000006001007387 */ /* 0x000fe20000100800 */
[----:B------:R-:W-:Y:S01]  /*1d00*/  LOP3.LUT R0, R0, 0x1c0, RZ, 0xc0, !PT ;  /* 0x000001c000007812 */ /* 0x000fe200078ec0ff */
[----:B--2---:R-:W-:-:S05]  /*1d10*/  IMAD.WIDE R2, R133, 0x2, RZ ;  /* 0x0000000285027825 */ /* 0x004fca00078e02ff */
[----:B-1----:R-:W-:Y:S01]  /*1d20*/  IADD3 R30, P3, R17, R2, RZ ;  /* 0x00000002111e7210 */ /* 0x002fe20007f7e0ff */
[----:B---3--:R-:W-:Y:S01]  /*1d30*/  @P0 IMAD.WIDE R10, R176, 0x2, R4 ;  /* 0x00000002b00a0825 */ /* 0x008fe200078e0204 */
[----:B------:R-:W-:Y:S02]  /*1d40*/  IADD3 R28, P2, R2, R15, RZ ;  /* 0x0000000f021c7210 */ /* 0x000fe40007f5e0ff */
[----:B------:R-:W-:Y:S01]  /*1d50*/  SHFL.IDX PT, R2, R13, 0x1, 0x181f ;  /* 0x00381f000d027f89 */ /* 0x000fe200000e0000 */
[----:B------:R-:W-:Y:S01]  /*1d60*/  IMAD.X R31, R16, 0x1, R3, P3 ;  /* 0x00000001101f7824 */ /* 0x000fe200018e0603 */
[----:B------:R-:W-:Y:S01]  /*1d70*/  ISETP.GE.AND P3, PT, R57, c[0x0][0x1d4], PT ;  /* 0x0000750039007a0c */ /* 0x000fe20003f66270 */
[----:B------:R-:W-:Y:S01]  /*1d80*/  IMAD.X R29, R3, 0x1, R14, P2 ;  /* 0x00000001031d7824 */ /* 0x000fe200010e060e */
[----:B------:R-:W-:Y:S01]  /*1d90*/  ISETP.GE.AND P2, PT, R23, c[0x0][0x1d4], PT ;  /* 0x0000750017007a0c */ /* 0x000fe20003f46270 */
[----:B------:R1:W2:Y:S01]  /*1da0*/  SHFL.IDX PT, R3, R12, 0x1, 0x181f ;  /* 0x00381f000c037f89 */ /* 0x0002a200000e0000 */
[----:B----4-:R-:W-:-:S04]  /*1db0*/  @P0 IMAD.WIDE R8, R177, 0x2, R4 ;  /* 0x00000002b1080825 */ /* 0x010fc800078e0204 */
[----:B------:R-:W-:-:S05]  /*1dc0*/  IMAD.WIDE R6, R176, 0x2, RZ ;  /* 0x00000002b0067825 */ /* 0x000fca00078e02ff */
[----:B------:R-:W-:-:S05]  /*1dd0*/  IADD3 R26, P1, R17, R6, RZ ;  /* 0x00000006111a7210 */ /* 0x000fca0007f3e0ff */
[----:B------:R-:W-:Y:S01]  /*1de0*/  IMAD.X R27, R16, 0x1, R7, P1 ;  /* 0x00000001101b7824 */ /* 0x000fe200008e0607 */
[----:B------:R-:W-:-:S05]  /*1df0*/  IADD3 R24, P1, R6, R15, RZ ;  /* 0x0000000f06187210 */ /* 0x000fca0007f3e0ff */
[----:B------:R-:W-:Y:S02]  /*1e00*/  IMAD.X R25, R7, 0x1, R14, P1 ;  /* 0x0000000107197824 */ /* 0x000fe400008e060e */
[----:B-1----:R-:W-:-:S04]  /*1e10*/  @P0 IMAD.WIDE R12, R133, 0x2, R4 ;  /* 0x00000002850c0825 */ /* 0x002fc800078e0204 */
[----:B------:R-:W-:Y:S01]  /*1e20*/  @P0 IMAD.WIDE R4, R178, 0x2, R4 ;  /* 0x00000002b2040825 */ /* 0x000fe200078e0204 */
[----:B------:R1:W-:Y:S04]  /*1e30*/  @P0 LDGSTS.E.BYPASS.LTC128B.128 [R90+0x10100], [R12.64], !P5 ;  /* 0x101000000c5a0fae */ /* 0x0003e8000e901d4c */
[----:B------:R3:W-:Y:S04]  /*1e40*/  @P0 LDGSTS.E.BYPASS.LTC128B.128 [R90+0x12100], [R10.64], !P4 ;  /* 0x121000000a5a0fae */ /* 0x0007e8000e101d4c */
[----:B------:R4:W-:Y:S04]  /*1e50*/  @P0 LDGSTS.E.BYPASS.LTC128B.128 [R90+0x14100], [R8.64], !P3 ;  /* 0x14100000085a0fae */ /* 0x0009e8000d901d4c */
[----:B------:R1:W-:Y:S01]  /*1e60*/  @P0 LDGSTS.E.BYPASS.LTC128B.128 [R90+0x16100], [R4.64], !P2 ;  /* 0x16100000045a0fae */ /* 0x0003e2000d101d4c */
[----:B------:R-:W-:-:S13]  /*1e70*/  ISETP.GT.AND P0, PT, R21, 0x20, PT ;  /* 0x000000201500780c */ /* 0x000fda0003f04270 */
[----:B--2---:R-:W-:-:S05]  /*1e80*/  @P0 IMAD.WIDE R6, R133, 0x2, R2 ;  /* 0x0000000285060825 */ /* 0x004fca00078e0202 */
[----:B------:R2:W-:Y:S01]  /*1e90*/  @P0 LDGSTS.E.BYPASS.LTC128B.128 [R90+0x11100], [R6.64], !P5 ;  /* 0x11100000065a0fae */ /* 0x0005e2000e901d4c */
[----:B----4-:R-:W-:Y:S02]  /*1ea0*/  IMAD.SHL.U32 R8, R19, 0x8, RZ ;  /* 0x0000000813087824 */ /* 0x010fe400078e00ff */
[----:B-1----:R-:W-:-:S03]  /*1eb0*/  IMAD.WIDE R4, R177, 0x2, RZ ;  /* 0x00000002b1047825 */ /* 0x002fc600078e02ff */
[----:B------:R-:W-:Y:S02]  /*1ec0*/  LOP3.LUT R8, R0, 0x8, R8, 0xf8, !PT ;  /* 0x0000000800087812 */ /* 0x000fe400078ef808 */
[----:B------:R-:W-:Y:S02]  /*1ed0*/  SHF.R.U32.HI R0, RZ, 0x3, R0 ;  /* 0x00000003ff007819 */ /* 0x000fe40000011600 */
[----:B------:R-:W-:Y:S02]  /*1ee0*/  IADD3 R12, P1, R17, R4, RZ ;  /* 0x00000004110c7210 */ /* 0x000fe40007f3e0ff */
[----:B------:R-:W-:Y:S01]  /*1ef0*/  LOP3.LUT R0, R8, R0, RZ, 0x3c, !PT ;  /* 0x0000000008007212 */ /* 0x000fe200078e3cff */
[----:B------:R-:W-:-:S04]  /*1f00*/  @P0 IMAD.WIDE R8, R176, 0x2, R2 ;  /* 0x00000002b0080825 */ /* 0x000fc800078e0202 */
[----:B------:R-:W-:Y:S01]  /*1f10*/  IMAD.X R13, R16, 0x1, R5, P1 ;  /* 0x00000001100d7824 */ /* 0x000fe200008e0605 */
[----:B------:R1:W-:Y:S01]  /*1f20*/  @P0 LDGSTS.E.BYPASS.LTC128B.128 [R90+0x13100], [R8.64], !P4 ;  /* 0x13100000085a0fae */ /* 0x0003e2000e101d4c */
[----:B---3--:R-:W-:Y:S01]  /*1f30*/  IADD3 R10, P1, R4, R15, RZ ;  /* 0x0000000f040a7210 */ /* 0x008fe20007f3e0ff */
[----:B--2---:R-:W-:-:S04]  /*1f40*/  @P0 IMAD.WIDE R6, R177, 0x2, R2 ;  /* 0x00000002b1060825 */ /* 0x004fc800078e0202 */
[C---:B------:R-:W-:Y:S01]  /*1f50*/  @P0 IMAD.WIDE R2, R178.reuse, 0x2, R2 ;  /* 0x00000002b2020825 */ /* 0x040fe200078e0202 */
[----:B------:R2:W-:Y:S03]  /*1f60*/  @P0 LDGSTS.E.BYPASS.LTC128B.128 [R90+0x15100], [R6.64], !P3 ;  /* 0x15100000065a0fae */ /* 0x0005e6000d901d4c */
[----:B------:R-:W-:Y:S01]  /*1f70*/  IMAD.X R11, R5, 0x1, R14, P1 ;  /* 0x00000001050b7824 */ /* 0x000fe200008e060e */
[----:B------:R3:W-:Y:S01]  /*1f80*/  @P0 LDGSTS.E.BYPASS.LTC128B.128 [R90+0x17100], [R2.64], !P2 ;  /* 0x17100000025a0fae */ /* 0x0007e2000d101d4c */
[----:B------:R-:W-:-:S03]  /*1f90*/  IMAD.WIDE R4, R178, 0x2, RZ ;  /* 0x00000002b2047825 */ /* 0x000fc600078e02ff */
[----:B------:R-:W0:Y:S02]  /*1fa0*/  LDGDEPBAR ;  /* 0x00000000000079af */ /* 0x000e240000000000 */
[----:B-1----:R-:W-:-:S05]  /*1fb0*/  IADD3 R8, P1, R17, R4, RZ ;  /* 0x0000000411087210 */ /* 0x002fca0007f3e0ff */
[----:B------:R-:W-:Y:S01]  /*1fc0*/  IMAD.X R9, R16, 0x1, R5, P1 ;  /* 0x0000000110097824 */ /* 0x000fe200008e0605 */
[----:B------:R-:W-:Y:S02]  /*1fd0*/  LOP3.LUT P1, RZ, R18, 0x4, RZ, 0xc0, !PT ;  /* 0x0000000412ff7812 */ /* 0x000fe4000782c0ff */
[----:B--2---:R-:W-:Y:S01]  /*1fe0*/  IADD3 R6, P0, R4, R15, RZ ;  /* 0x0000000f04067210 */ /* 0x004fe20007f1e0ff */
[----:B------:R-:W-:Y:S02]  /*1ff0*/  IMAD.MOV.U32 R4, RZ, RZ, 0x10 ;  /* 0x00000010ff047424 */ /* 0x000fe400078e00ff */
[----:B---3--:R-:W-:Y:S01]  /*2000*/  IMAD.SHL.U32 R3, R22, 0x40, RZ ;  /* 0x0000004016037824 */ /* 0x008fe200078e00ff */
[----:B------:R-:W-:-:S04]  /*2010*/  DEPBAR.LE SB0, 0x1 ;  /* 0x000080400000791a */ /* 0x000fc80000000000 */
[----:B------:R-:W-:Y:S01]  /*2020*/  LOP3.LUT R3, R0, 0xfffffe00, R3, 0xf8, !PT ;  /* 0xfffffe0000037812 */ /* 0x000fe200078ef803 */
[----:B------:R-:W-:Y:S01]  /*2030*/  IMAD.X R7, R5, 0x1, R14, P0 ;  /* 0x0000000105077824 */ /* 0x000fe200000e060e */
[----:B------:R-:W-:Y:S01]  /*2040*/  BAR.SYNC.DEFER_BLOCKING 0x0 ;  /* 0x0000000000007b1d */ /* 0x000fe20000010000 */
[----:B------:R-:W-:Y:S01]  /*2050*/  LOP3.LUT P0, RZ, R18, 0x2, RZ, 0xc0, !PT ;  /* 0x0000000212ff7812 */ /* 0x000fe2000780c0ff */
[----:B------:R-:W-:Y:S01]  /*2060*/  IMAD.MOV.U32 R0, RZ, RZ, 0x20 ;  /* 0x00000020ff007424 */ /* 0x000fe200078e00ff */
[----:B------:R-:W-:Y:S01]  /*2070*/  IADD3 R5, R96, 0x1000, RZ ;  /* 0x0000100060057810 */ /* 0x000fe20007ffe0ff */
[----:B------:R-:W-:Y:S01]  /*2080*/  IMAD.IADD R232, R3, 0x1, R232 ;  /* 0x0000000103e87824 */ /* 0x000fe200078e02e8 */
[----:B------:R-:W-:Y:S01]  /*2090*/  SEL R4, R4, 0xfffffff0, !P0 ;  /* 0xfffffff004047807 */ /* 0x000fe20004000000 */
[----:B------:R-:W-:Y:S01]  /*20a0*/  IMAD.MOV.U32 R2, RZ, RZ, 0x40 ;  /* 0x00000040ff027424 */ /* 0x000fe200078e00ff */
[----:B------:R-:W-:Y:S02]  /*20b0*/  SEL R0, R0, 0xffffffe0, !P1 ;  /* 0xffffffe000007807 */ /* 0x000fe40004800000 */
[C---:B------:R-:W-:Y:S01]  /*20c0*/  LEA R240, R232.reuse, 0x100, 0x1 ;  /* 0x00000100e8f07811 */ /* 0x040fe200078e08ff */
[----:B------:R-:W-:Y:S01]  /*20d0*/  IMAD.SHL.U32 R232, R232, 0x2, RZ ;  /* 0x00000002e8e87824 */ /* 0x000fe200078e00ff */
[----:B------:R-:W-:-:S02]  /*20e0*/  ISETP.LT.OR P0, PT, R21, 0x1, P6 ;  /* 0x000000011500780c */ /* 0x000fc40003701670 */
[----:B------:R-:W-:Y:S01]  /*20f0*/  ISETP.GE.AND P1, PT, R56, c[0x0][0x1d4], PT ;  /* 0x0000750038007a0c */ /* 0x000fe20003f26270 */
[--C-:B------:R-:W-:Y:S01]  /*2100*/  IMAD R236, R4, 0x2, R240.reuse ;  /* 0x0000000204ec7824 */ /* 0x100fe200078e02f0 */
[----:B------:R-:W-:Y:S01]  /*2110*/  ISETP.GE.AND P6, PT, R57, c[0x0][0x1d4], PT ;  /* 0x0000750039007a0c */ /* 0x000fe20003fc6270 */
[C---:B------:R-:W-:Y:S02]  /*2120*/  IMAD R240, R0.reuse, 0x2, R240 ;  /* 0x0000000200f07824 */ /* 0x040fe400078e02f0 */
[----:B------:R-:W-:Y:S01]  /*2130*/  IMAD R244, R0, 0x2, R236 ;  /* 0x0000000200f47824 */ /* 0x000fe200078e02ec */
[----:B------:R-:W-:Y:S04]  /*2140*/  LDSM.16.M88.4 R168, [R232+0x100] ;  /* 0x00010000e8a8783b */ /* 0x000fe80000000200 */
[----:B------:R-:W-:Y:S04]  /*2150*/  LDSM.16.M88.4 R200, [R232+0x4100] ;  /* 0x00410000e8c8783b */ /* 0x000fe80000000200 */
[----:B------:R-:W-:Y:S04]  /*2160*/  LDSM.16.M88.4 R216, [R232+0x8100] ;  /* 0x00810000e8d8783b */ /* 0x000fe80000000200 */
[----:B------:R-:W-:Y:S04]  /*2170*/  LDSM.16.M88.4 R172, [R236] ;  /* 0x00000000ecac783b */ /* 0x000fe80000000200 */
        /* <DEDUP_REMOVED lines=8> */
[----:B------:R-:W-:Y:S04]  /*2200*/  LDSM.16.M88.4 R232, [R232+0xc100] ;  /* 0x00c10000e8e8783b */ /* 0x000fe80000000200 */
[----:B------:R-:W-:Y:S04]  /*2210*/  LDSM.16.M88.4 R236, [R236+0xc000] ;  /* 0x00c00000ecec783b */ /* 0x000fe80000000200 */
[----:B------:R-:W-:Y:S04]  /*2220*/  LDSM.16.M88.4 R240, [R240+0xc000] ;  /* 0x00c00000f0f0783b */ /* 0x000fe80000000200 */
[----:B------:R-:W-:Y:S04]  /*2230*/  LDSM.16.M88.4 R244, [R244+0xc000] ;  /* 0x00c00000f4f4783b */ /* 0x000fe80000000200 */
[----:B------:R-:W-:Y:S06]  /*2240*/  BAR.SYNC.DEFER_BLOCKING 0x0 ;  /* 0x0000000000007b1d */ /* 0x000fec0000010000 */
[----:B------:R-:W-:-:S04]  /*2250*/  DEPBAR.LE SB0, 0x0 ;  /* 0x000080000000791a */ /* 0x000fc80000000000 */
[----:B------:R-:W-:Y:S06]  /*2260*/  BAR.SYNC.DEFER_BLOCKING 0x0 ;  /* 0x0000000000007b1d */ /* 0x000fec0000010000 */
[----:B------:R-:W1:Y:S04]  /*2270*/  LDSM.16.M88.4 R32, [R134+0x10100] ;  /* 0x010100008620783b */ /* 0x000e680000000200 */
[----:B------:R-:W-:Y:S04]  /*2280*/  LDSM.16.M88.4 R40, [R134+0x10900] ;  /* 0x010900008628783b */ /* 0x000fe80000000200 */
[----:B------:R-:W-:Y:S04]  /*2290*/  LDSM.16.M88.4 R44, [R134+0x11100] ;  /* 0x01110000862c783b */ /* 0x000fe80000000200 */
[----:B------:R-:W-:Y:S04]  /*22a0*/  LDSM.16.M88.4 R48, [R134+0x11900] ;  /* 0x011900008630783b */ /* 0x000fe80000000200 */
[----:B------:R-:W2:Y:S04]  /*22b0*/  LDSM.16.M88.4 R36, [R96] ;  /* 0x000000006024783b */ /* 0x000ea80000000200 */
[----:B------:R-:W3:Y:S04]  /*22c0*/  LDSM.16.M88.4 R52, [R96+0x800] ;  /* 0x000800006034783b */ /* 0x000ee80000000200 */
[----:B------:R-:W4:Y:S04]  /*22d0*/  LDSM.16.M88.4 R72, [R96+0x1000] ;  /* 0x001000006048783b */ /* 0x000f280000000200 */
[----:B------:R-:W3:Y:S04]  /*22e0*/  LDSM.16.M88.4 R76, [R96+0x1800] ;  /* 0x00180000604c783b */ /* 0x000ee80000000200 */
[----:B------:R-:W-:Y:S01]  /*22f0*/  @!PT LDS RZ, [RZ] ;  /* 0x00000000fffff984 */ /* 0x000fe20000000800 */
[----:B------:R-:W-:Y:S01]  /*2300*/  @!PT LDS RZ, [RZ] ;  /* 0x00000000fffff984 */ /* 0x000fe20000000800 */
[----:B------:R-:W-:Y:S01]  /*2310*/  @!PT LDS RZ, [RZ] ;  /* 0x00000000fffff984 */ /* 0x000fe20000000800 */
[----:B------:R2:W-:Y:S01]  /*2320*/  LDGSTS.E.BYPASS.LTC128B.128 [R90+0x100], [R30.64], !P0 ;  /* 0x001000001e5a7fae */ /* 0x0005e2000c101d4c */
[C---:B------:R-:W-:Y:S01]  /*2330*/  ISETP.LT.OR P0, PT, R21.reuse, 0x1, P1 ;  /* 0x000000011500780c */ /* 0x040fe20000f01670 */
[----:B-1----:R-:W-:Y:S11]  /*2340*/  HMMA.16816.F32 R16, R168, R32, RZ ;  /* 0x00000020a810723c */ /* 0x002ff600000018ff */
[----:B------:R-:W-:Y:S01]  /*2350*/  @!UPT UIADD3 URZ, URZ, URZ, URZ ;  /* 0x0000003f3f3ff290 */ /* 0x000fe2000fffe03f */
[----:B------:R1:W-:Y:S01]  /*2360*/  LDGSTS.E.BYPASS.LTC128B.128 [R90+0x2100], [R26.64], !P0 ;  /* 0x021000001a5a7fae */ /* 0x0003e2000c101d4c */
[----:B------:R-:W-:Y:S02]  /*2370*/  ISETP.LT.OR P0, PT, R21, 0x1, P6 ;  /* 0x000000011500780c */ /* 0x000fe40003701670 */
[----:B------:R-:W-:-:S11]  /*2380*/  ISETP.GE.AND P6, PT, R23, c[0x0][0x1d4], PT ;  /* 0x0000750017007a0c */ /* 0x000fd60003fc6270 */
[----:B------:R1:W-:Y:S01]  /*2390*/  LDGSTS.E.BYPASS.LTC128B.128 [R90+0x4100], [R12.64], !P0 ;  /* 0x041000000c5a7fae */ /* 0x0003e2000c101d4c */
[----:B------:R-:W-:Y:S01]  /*23a0*/  ISETP.LT.OR P0, PT, R21, 0x1, P6 ;  /* 0x000000011500780c */ /* 0x000fe20003701670 */
[----:B--2---:R-:W-:Y:S08]  /*23b0*/  HMMA.16816.F32 R64, R172, R36, R16 ;  /* 0x00000024ac40723c */ /* 0x004ff00000001810 */
[----:B------:R-:W-:Y:S04]  /*23c0*/  HMMA.16816.F32 R16, R168, R40, RZ ;  /* 0x00000028a810723c */ /* 0x000fe800000018ff */
[----:B------:R2:W-:Y:S01]  /*23d0*/  LDGSTS.E.BYPASS.LTC128B.128 [R90+0x6100], [R8.64], !P0 ;  /* 0x06100000085a7fae */ /* 0x0005e2000c101d4c */
[----:B------:R-:W-:-:S04]  /*23e0*/  ISETP.GE.AND P0, PT, R133, c[0x0][0x1d4], PT ;  /* 0x0000750085007a0c */ /* 0x000fc80003f06270 */
[C---:B------:R-:W-:Y:S01]  /*23f0*/  ISETP.LT.OR P0, PT, R21.reuse, 0x21, P0 ;  /* 0x000000211500780c */ /* 0x040fe20000701670 */
[----:B-1----:R-:W-:Y:S11]  /*2400*/  HMMA.16816.F32 R12, R168, R34, RZ ;  /* 0x00000022a80c723c */ /* 0x002ff600000018ff */
[----:B------:R-:W-:Y:S01]  /*2410*/  @!UPT UIADD3 URZ, URZ, URZ, URZ ;  /* 0x0000003f3f3ff290 */ /* 0x000fe2000fffe03f */
[----:B------:R1:W-:Y:S01]  /*2420*/  LDGSTS.E.BYPASS.LTC128B.128 [R90+0x1100], [R28.64], !P0 ;  /* 0x011000001c5a7fae */ /* 0x0003e2000c101d4c */
[----:B------:R-:W-:Y:S02]  /*2430*/  ISETP.LT.OR P0, PT, R21, 0x21, P1 ;  /* 0x000000211500780c */ /* 0x000fe40000f01670 */
[----:B------:R-:W-:Y:S01]  /*2440*/  ISETP.GE.AND P1, PT, R57, c[0x0][0x1d4], PT ;  /* 0x0000750039007a0c */ /* 0x000fe20003f26270 */
[----:B---3--:R-:W-:Y:S03]  /*2450*/  HMMA.16816.F32 R60, R172, R52, R16 ;  /* 0x00000034ac3c723c */ /* 0x008fe60000001810 */
[----:B------:R-:W-:-:S07]  /*2460*/  ISETP.LT.OR P1, PT, R21, 0x21, P1 ;  /* 0x000000211500780c */ /* 0x000fce0000f21670 */
[----:B------:R3:W-:Y:S01]  /*2470*/  LDGSTS.E.BYPASS.LTC128B.128 [R90+0x3100], [R24.64], !P0 ;  /* 0x03100000185a7fae */ /* 0x0007e2000c101d4c */
[----:B------:R-:W-:-:S04]  /*2480*/  LOP3.LUT P0, RZ, R20, 0x4, RZ, 0xc0, !PT ;  /* 0x0000000414ff7812 */ /* 0x000fc8000780c0ff */
[----:B------:R-:W-:Y:S01]  /*2490*/  SEL R2, R2, 0xffffffc0, !P0 ;  /* 0xffffffc002027807 */ /* 0x000fe20004000000 */
[----:B------:R2:W-:Y:S01]  /*24a0*/  LDGSTS.E.BYPASS.LTC128B.128 [R90+0x5100], [R10.64], !P1 ;  /* 0x051000000a5a7fae */ /* 0x0005e2000c901d4c */
[----:B------:R-:W-:Y:S01]  /*24b0*/  ISETP.LT.OR P0, PT, R21, 0x21, P6 ;  /* 0x000000211500780c */ /* 0x000fe20003701670 */
[----:B------:R-:W-:Y:S01]  /*24c0*/  HMMA.16816.F32 R68, R172, R38, R12 ;  /* 0x00000026ac44723c */ /* 0x000fe2000000180c */
[----:B------:R-:W-:Y:S01]  /*24d0*/  ISETP.GT.AND P1, PT, R94, 0x3f, PT ;  /* 0x0000003f5e00780c */ /* 0x000fe20003f24270 */
[----:B------:R-:W-:Y:S02]  /*24e0*/  IMAD.IADD R252, R134, 0x1, R2 ;  /* 0x0000000186fc7824 */ /* 0x000fe400078e0202 */
[----:B------:R-:W-:Y:S01]  /*24f0*/  IMAD.IADD R249, R2, 0x1, R96 ;  /* 0x0000000102f97824 */ /* 0x000fe200078e0260 */
[----:B------:R-:W-:-:S03]  /*2500*/  IADD3 R2, R96, 0x800, RZ ;  /* 0x0000080060027810 */ /* 0x000fc60007ffe0ff */
[----:B------:R-:W-:Y:S04]  /*2510*/  HMMA.16816.F32 R20, R168, R44, RZ ;  /* 0x0000002ca814723c */ /* 0x000fe800000018ff */
[----:B------:R1:W-:Y:S01]  /*2520*/  LDGSTS.E.BYPASS.LTC128B.128 [R90+0x7100], [R6.64], !P0 ;  /* 0x07100000065a7fae */ /* 0x0003e2000c101d4c */
[----:B------:R-:W-:-:S03]  /*2530*/  PLOP3.LUT P0, PT, PT, PT, UP0, 0x40, 0x0 ;  /* 0x000000000000781c */ /* 0x000fc60003f0e808 */
[----:B------:R-:W4:Y:S01]  /*2540*/  LDSM.16.M88.4 R56, [R252+0x10100] ;  /* 0x01010000fc38783b */ /* 0x000f220000000200 */
[C---:B------:R-:W-:Y:S03]  /*2550*/  HMMA.16816.F32 R12, R168.reuse, R46, RZ ;  /* 0x0000002ea80c723c */ /* 0x040fe600000018ff */
[----:B------:R-:W-:Y:S04]  /*2560*/  LDSM.16.M88.4 R16, [R252+0x11100] ;  /* 0x01110000fc10783b */ /* 0x000fe80000000200 */
[----:B------:R-:W-:Y:S01]  /*2570*/  LDSM.16.M88.4 R44, [R249] ;  /* 0x00000000f92c783b */ /* 0x000fe20000000200 */
[C---:B---3--:R-:W-:Y:S03]  /*2580*/  HMMA.16816.F32 R24, R168.reuse, R42, RZ ;  /* 0x0000002aa818723c */ /* 0x048fe600000018ff */
[----:B------:R-:W3:Y:S04]  /*2590*/  LDSM.16.M88.4 R40, [R252+0x10900] ;  /* 0x01090000fc28783b */ /* 0x000ee80000000200 */
[----:B------:R-:W-:Y:S01]  /*25a0*/  LDSM.16.M88.4 R80, [R96+0x5800] ;  /* 0x005800006050783b */ /* 0x000fe20000000200 */
[----:B--2---:R-:W-:Y:S03]  /*25b0*/  HMMA.16816.F32 R8, R168, R48, RZ ;  /* 0x00000030a808723c */ /* 0x004fe600000018ff */
[----:B------:R-:W-:Y:S01]  /*25c0*/  LDSM.16.M88.4 R84, [R252+0x16100] ;  /* 0x01610000fc54783b */ /* 0x000fe20000000200 */
[----:B-1----:R-:W-:-:S03]  /*25d0*/  IADD3 R6, R90, 0x100, RZ ;  /* 0x000001005a067810 */ /* 0x002fc60007ffe0ff */
[----:B------:R-:W0:Y:S01]  /*25e0*/  LDGDEPBAR ;  /* 0x00000000000079af */ /* 0x000e220000000000 */
[----:B------:R-:W-:Y:S03]  /*25f0*/  HMMA.16816.F32 R28, R168, R50, RZ ;  /* 0x00000032a81c723c */ /* 0x000fe600000018ff */
[----:B------:R1:W-:Y:S04]  /*2600*/  STL [R1+0x50], R6 ;  /* 0x0000500601007387 */ /* 0x0003e80000100800 */
[----:B------:R2:W-:Y:S01]  /*2610*/  STL [R1+0x3c], R2 ;  /* 0x00003c0201007387 */ /* 0x0005e20000100800 */
[C---:B----4-:R-:W-:Y:S03]  /*2620*/  HMMA.16816.F32 R32, R172.reuse, R72, R20 ;  /* 0x00000048ac20723c */ /* 0x050fe60000001814 */
[----:B------:R-:W4:Y:S04]  /*2630*/  LDSM.16.M88.4 R20, [R252+0x11900] ;  /* 0x01190000fc14783b */ /* 0x000f280000000200 */
[----:B------:R3:W-:Y:S01]  /*2640*/  STL [R1+0x38], R5 ;  /* 0x0000380501007387 */ /* 0x0007e20000100800 */
[C---:B------:R-:W-:Y:S08]  /*2650*/  HMMA.16816.F32 R36, R172.reuse, R54, R24 ;  /* 0x00000036ac24723c */ /* 0x040ff00000001818 */
[----:B------:R-:W-:Y:S01]  /*2660*/  HMMA.16816.F32 R12, R172, R74, R12 ;  /* 0x0000004aac0c723c */ /* 0x000fe2000000180c */
[----:B------:R-:W4:Y:S01]  /*2670*/  LDSM.16.M88.4 R72, [R249+0x800] ;  /* 0x00080000f948783b */ /* 0x000f220000000200 */
[----:B-1----:R-:W-:-:S06]  /*2680*/  IADD3 R6, R96, 0x2000, RZ ;  /* 0x0000200060067810 */ /* 0x002fcc0007ffe0ff */
[----:B------:R-:W-:Y:S01]  /*2690*/  HMMA.16816.F32 R8, R172, R76, R8 ;  /* 0x0000004cac08723c */ /* 0x000fe20000001808 */
[----:B--2---:R-:W-:-:S05]  /*26a0*/  IADD3 R2, R96, 0x1800, RZ ;  /* 0x0000180060027810 */ /* 0x004fca0007ffe0ff */
[----:B------:R1:W-:Y:S02]  /*26b0*/  STL [R1+0x34], R2 ;  /* 0x0000340201007387 */ /* 0x0003e40000100800 */
[----:B------:R-:W-:Y:S01]  /*26c0*/  HMMA.16816.F32 R24, R172, R78, R28 ;  /* 0x0000004eac18723c */ /* 0x000fe2000000181c */
[C---:B---3--:R-:W-:Y:S01]  /*26d0*/  IADD3 R5, R96.reuse, 0x2800, RZ ;  /* 0x0000280060057810 */ /* 0x048fe20007ffe0ff */
[----:B------:R-:W-:Y:S04]  /*26e0*/  LDSM.16.M88.4 R76, [R249+0x2800] ;  /* 0x00280000f94c783b */ /* 0x000fe80000000200 */
[----:B------:R2:W-:Y:S02]  /*26f0*/  STL [R1+0x30], R6 ;  /* 0x0000300601007387 */ /* 0x0005e40000100800 */
[C---:B------:R-:W-:Y:S02]  /*2700*/  HMMA.16816.F32 R28, R192.reuse, R56, R64 ;  /* 0x00000038c01c723c */ /* 0x040fe40000001840 */
[----:B------:R-:W-:Y:S04]  /*2710*/  LDSM.16.M88.4 R64, [R249+0x1800] ;  /* 0x00180000f940783b */ /* 0x000fe80000000200 */
[----:B------:R3:W-:Y:S02]  /*2720*/  STL [R1+0x2c], R5 ;  /* 0x00002c0501007387 */ /* 0x0007e40000100800 */
[C---:B------:R-:W-:Y:S02]  /*2730*/  HMMA.16816.F32 R48, R192.reuse, R58, R68 ;  /* 0x0000003ac030723c */ /* 0x040fe40000001844 */
[----:B------:R-:W4:Y:S04]  /*2740*/  LDSM.16.M88.4 R68, [R249+0x1000] ;  /* 0x00100000f944783b */ /* 0x000f280000000200 */
[----:B------:R-:W-:Y:S01]  /*2750*/  LDSM.16.M88.4 R56, [R134+0x12900] ;  /* 0x012900008638783b */ /* 0x000fe20000000200 */
[C---:B-1----:R-:W-:Y:S01]  /*2760*/  IADD3 R2, R96.reuse, 0x3000, RZ ;  /* 0x0000300060027810 */ /* 0x042fe20007ffe0ff */
[C---:B------:R-:W-:Y:S02]  /*2770*/  HMMA.16816.F32 R52, R192.reuse, R40, R60 ;  /* 0x00000028c034723c */ /* 0x040fe4000000183c */
[----:B------:R-:W1:Y:S04]  /*2780*/  LDSM.16.M88.4 R60, [R134+0x12100] ;  /* 0x01210000863c783b */ /* 0x000e680000000200 */
[----:B------:R4:W-:Y:S01]  /*2790*/  STL [R1+0x28], R2 ;  /* 0x0000280201007387 */ /* 0x0009e20000100800 */
[C---:B--2---:R-:W-:Y:S01]  /*27a0*/  IADD3 R6, R96.reuse, 0x3800, RZ ;  /* 0x0000380060067810 */ /* 0x044fe20007ffe0ff */
[----:B------:R-:W-:Y:S04]  /*27b0*/  HMMA.16816.F32 R40, R192, R42, R36 ;  /* 0x0000002ac028723c */ /* 0x000fe80000001824 */
[----:B------:R2:W-:Y:S01]  /*27c0*/  STL [R1+0x24], R6 ;  /* 0x0000240601007387 */ /* 0x0005e20000100800 */
[----:B---3--:R-:W-:-:S03]  /*27d0*/  IADD3 R5, R96, 0x4000, RZ ;  /* 0x0000400060057810 */ /* 0x008fc60007ffe0ff */
[C---:B------:R-:W-:Y:S02]  /*27e0*/  HMMA.16816.F32 R12, R192.reuse, R18, R12 ;  /* 0x00000012c00c723c */ /* 0x040fe4000000180c */
[----:B------:R3:W-:Y:S06]  /*27f0*/  STL [R1+0x20], R5 ;  /* 0x0000200501007387 */ /* 0x0007ec0000100800 */
[----:B----4-:R-:W-:Y:S01]  /*2800*/  HMMA.16816.F32 R8, R192, R20, R8 ;  /* 0x00000014c008723c */ /* 0x010fe20000001808 */
[----:B------:R-:W-:-:S07]  /*2810*/  IADD3 R2, R96, 0x4800, RZ ;  /* 0x0000480060027810 */ /* 0x000fce0007ffe0ff */
[----:B------:R-:W-:Y:S01]  /*2820*/  HMMA.16816.F32 R20, R192, R22, R24 ;  /* 0x00000016c014723c */ /* 0x000fe20000001818 */
[----:B------:R4:W-:Y:S01]  /*2830*/  STL [R1+0x1c], R2 ;  /* 0x00001c0201007387 */ /* 0x0009e20000100800 */
[----:B--2---:R-:W-:-:S06]  /*2840*/  IADD3 R6, R96, 0x5000, RZ ;  /* 0x0000500060067810 */ /* 0x004fcc0007ffe0ff */
[----:B------:R-:W-:Y:S01]  /*2850*/  HMMA.16816.F32 R24, R196, R44, R28 ;  /* 0x0000002cc418723c */ /* 0x000fe2000000181c */
[----:B------:R2:W-:Y:S01]  /*2860*/  STL [R1+0x18], R6 ;  /* 0x0000180601007387 */ /* 0x0005e20000100800 */
[----:B---3--:R-:W-:-:S06]  /*2870*/  IADD3 R5, R96, 0x5800, RZ ;  /* 0x0000580060057810 */ /* 0x008fcc0007ffe0ff */
[----:B------:R-:W-:Y:S01]  /*2880*/  HMMA.16816.F32 R28, R196, R46, R48 ;  /* 0x0000002ec41c723c */ /* 0x000fe20000001830 */
[----:B------:R-:W-:Y:S04]  /*2890*/  LDSM.16.M88.4 R48, [R134+0x13900] ;  /* 0x013900008630783b */ /* 0x000fe80000000200 */
[----:B------:R3:W-:Y:S03]  /*28a0*/  STL [R1+0x14], R5 ;  /* 0x0000140501007387 */ /* 0x0007e60000100800 */
[----:B------:R-:W-:Y:S01]  /*28b0*/  HMMA.16816.F32 R32, R192, R16, R32 ;  /* 0x00000010c020723c */ /* 0x000fe20000001820 */
[----:B----4-:R-:W-:-:S07]  /*28c0*/  IADD3 R2, R96, 0x6000, RZ ;  /* 0x0000600060027810 */ /* 0x010fce0007ffe0ff */
[----:B------:R-:W-:Y:S01]  /*28d0*/  HMMA.16816.F32 R36, R196, R72, R52 ;  /* 0x00000048c424723c */ /* 0x000fe20000001834 */
[----:B------:R-:W4:Y:S01]  /*28e0*/  LDSM.16.M88.4 R52, [R134+0x13100] ;  /* 0x013100008634783b */ /* 0x000f220000000200 */
[----:B--2---:R-:W-:-:S03]  /*28f0*/  IADD3 R6, R96, 0x6800, RZ ;  /* 0x0000680060067810 */ /* 0x004fc60007ffe0ff */
[----:B------:R2:W-:Y:S03]  /*2900*/  STL [R1+0x10], R2 ;  /* 0x0000100201007387 */ /* 0x0005e60000100800 */
[C---:B------:R-:W-:Y:S01]  /*2910*/  HMMA.16816.F32 R44, R196.reuse, R74, R40 ;  /* 0x0000004ac42c723c */ /* 0x040fe20000001828 */
[----:B------:R-:W4:Y:S04]  /*2920*/  LDSM.16.M88.4 R40, [R96+0x2000] ;  /* 0x002000006028783b */ /* 0x000f280000000200 */
[----:B------:R-:W4:Y:S01]  /*2930*/  LDSM.16.M88.4 R72, [R96+0x2800] ;  /* 0x002800006048783b */ /* 0x000f220000000200 */
[C---:B---3--:R-:W-:Y:S02]  /*2940*/  IADD3 R5, R96.reuse, 0x7000, RZ ;  /* 0x0000700060057810 */ /* 0x048fe40007ffe0ff */
[C---:B------:R-:W-:Y:S01]  /*2950*/  HMMA.16816.F32 R16, R196.reuse, R70, R12 ;  /* 0x00000046c410723c */ /* 0x040fe2000000180c */
[----:B------:R-:W-:Y:S07]  /*2960*/  STL [R1+0xc], R6 ;  /* 0x00000c0601007387 */ /* 0x000fee0000100800 */
[----:B------:R-:W-:Y:S01]  /*2970*/  HMMA.16816.F32 R12, R196, R64, R8 ;  /* 0x00000040c40c723c */ /* 0x000fe20000001808 */
[----:B--2---:R-:W-:-:S07]  /*2980*/  IADD3 R2, R96, 0x7800, RZ ;  /* 0x0000780060027810 */ /* 0x004fce0007ffe0ff */
[----:B------:R-:W-:Y:S01]  /*2990*/  HMMA.16816.F32 R8, R196, R66, R20 ;  /* 0x00000042c408723c */ /* 0x000fe20000001814 */
[----:B------:R-:W-:Y:S04]  /*29a0*/  LDSM.16.M88.4 R64, [R96+0x3800] ;  /* 0x003800006040783b */ /* 0x000fe80000000200 */
[----:B------:R-:W-:Y:S03]  /*29b0*/  STL [R1+0x4], R2 ;  /* 0x0000040201007387 */ /* 0x000fe60000100800 */
[C---:B-1----:R-:W-:Y:S01]  /*29c0*/  HMMA.16816.F32 R24, R200.reuse, R60, R24 ;  /* 0x0000003cc818723c */ /* 0x042fe20000001818 */
[----:B------:R-:W-:Y:S07]  /*29d0*/  STL [R1+0x8], R5 ;  /* 0x0000080501007387 */ /* 0x000fee0000100800 */
[----:B------:R-:W-:Y:S01]  /*29e0*/  HMMA.16816.F32 R28, R200, R62, R28 ;  /* 0x0000003ec81c723c */ /* 0x000fe2000000181c */
[----:B------:R-:W-:Y:S07]  /*29f0*/  LDSM.16.M88.4 R60, [R252+0x12100] ;  /* 0x01210000fc3c783b */ /* 0x000fee0000000200 */
[----:B------:R-:W-:Y:S01]  /*2a00*/  HMMA.16816.F32 R32, R196, R68, R32 ;  /* 0x00000044c420723c */ /* 0x000fe20000001820 */
[----:B------:R-:W1:Y:S07]  /*2a10*/  LDSM.16.M88.4 R68, [R96+0x3000] ;  /* 0x003000006044783b */ /* 0x000e6e0000000200 */
[C---:B------:R-:W-:Y:S08]  /*2a20*/  HMMA.16816.F32 R36, R200.reuse, R56, R36 ;  /* 0x00000038c824723c */ /* 0x040ff00000001824 */
[C---:B------:R-:W-:Y:S01]  /*2a30*/  HMMA.16816.F32 R44, R200.reuse, R58, R44 ;  /* 0x0000003ac82c723c */ /* 0x040fe2000000182c */
[----:B------:R-:W2:Y:S07]  /*2a40*/  LDSM.16.M88.4 R56, [R252+0x12900] ;  /* 0x01290000fc38783b */ /* 0x000eae0000000200 */
[C---:B----4-:R-:W-:Y:S08]  /*2a50*/  HMMA.16816.F32 R20, R200.reuse, R54, R16 ;  /* 0x00000036c814723c */ /* 0x050ff00000001810 */
[C---:B------:R-:W-:Y:S08]  /*2a60*/  HMMA.16816.F32 R16, R200.reuse, R48, R12 ;  /* 0x00000030c810723c */ /* 0x040ff0000000180c */
[----:B------:R-:W-:Y:S01]  /*2a70*/  HMMA.16816.F32 R12, R200, R50, R8 ;  /* 0x00000032c80c723c */ /* 0x000fe20000001808 */
[----:B------:R-:W-:Y:S07]  /*2a80*/  LDSM.16.M88.4 R48, [R252+0x13900] ;  /* 0x01390000fc30783b */ /* 0x000fee0000000200 */
[C---:B------:R-:W-:Y:S08]  /*2a90*/  HMMA.16816.F32 R8, R204.reuse, R40, R24 ;  /* 0x00000028cc08723c */ /* 0x040ff00000001818 */
[----:B------:R-:W-:Y:S01]  /*2aa0*/  HMMA.16816.F32 R28, R204, R42, R28 ;  /* 0x0000002acc1c723c */ /* 0x000fe2000000181c */
[----:B------:R-:W-:Y:S07]  /*2ab0*/  LDSM.16.M88.4 R40, [R249+0x2000] ;  /* 0x00200000f928783b */ /* 0x000fee0000000200 */
[----:B------:R-:W-:Y:S01]  /*2ac0*/  HMMA.16816.F32 R32, R200, R52, R32 ;  /* 0x00000034c820723c */ /* 0x000fe20000001820 */
[----:B------:R-:W3:Y:S07]  /*2ad0*/  LDSM.16.M88.4 R52, [R252+0x13100] ;  /* 0x01310000fc34783b */ /* 0x000eee0000000200 */
[C---:B------:R-:W-:Y:S08]  /*2ae0*/  HMMA.16816.F32 R36, R204.reuse, R72, R36 ;  /* 0x00000048cc24723c */ /* 0x040ff00000001824 */
[C---:B------:R-:W-:Y:S01]  /*2af0*/  HMMA.16816.F32 R44, R204.reuse, R74, R44 ;  /* 0x0000004acc2c723c */ /* 0x040fe2000000182c */
[----:B------:R-:W4:Y:S07]  /*2b00*/  LDSM.16.M88.4 R72, [R249+0x3000] ;  /* 0x00300000f948783b */ /* 0x000f2e0000000200 */
[C---:B-1----:R-:W-:Y:S08]  /*2b10*/  HMMA.16816.F32 R24, R204.reuse, R70, R20 ;  /* 0x00000046cc18723c */ /* 0x042ff00000001814 */
[C---:B------:R-:W-:Y:S08]  /*2b20*/  HMMA.16816.F32 R20, R204.reuse, R64, R16 ;  /* 0x00000040cc14723c */ /* 0x040ff00000001810 */
[----:B------:R-:W-:Y:S01]  /*2b30*/  HMMA.16816.F32 R16, R204, R66, R12 ;  /* 0x00000042cc10723c */ /* 0x000fe2000000180c */
[----:B------:R-:W-:Y:S07]  /*2b40*/  LDSM.16.M88.4 R64, [R134+0x14900] ;  /* 0x014900008640783b */ /* 0x000fee0000000200 */
[C---:B------:R-:W-:Y:S08]  /*2b50*/  HMMA.16816.F32 R12, R208.reuse, R60, R8 ;  /* 0x0000003cd00c723c */ /* 0x040ff00000001808 */
[----:B------:R-:W-:Y:S01]  /*2b60*/  HMMA.16816.F32 R8, R208, R62, R28 ;  /* 0x0000003ed008723c */ /* 0x000fe2000000181c */
[----:B------:R-:W1:Y:S07]  /*2b70*/  LDSM.16.M88.4 R60, [R249+0x3800] ;  /* 0x00380000f93c783b */ /* 0x000e6e0000000200 */
[----:B------:R-:W-:Y:S01]  /*2b80*/  HMMA.16816.F32 R32, R204, R68, R32 ;  /* 0x00000044cc20723c */ /* 0x000fe20000001820 */
[----:B------:R-:W1:Y:S07]  /*2b90*/  LDSM.16.M88.4 R68, [R134+0x14100] ;  /* 0x014100008644783b */ /* 0x000e6e0000000200 */
[C---:B--2---:R-:W-:Y:S08]  /*2ba0*/  HMMA.16816.F32 R36, R208.reuse, R56, R36 ;  /* 0x00000038d024723c */ /* 0x044ff00000001824 */
[C---:B------:R-:W-:Y:S01]  /*2bb0*/  HMMA.16816.F32 R44, R208.reuse, R58, R44 ;  /* 0x0000003ad02c723c */ /* 0x040fe2000000182c */
[----:B------:R-:W2:Y:S07]  /*2bc0*/  LDSM.16.M88.4 R56, [R134+0x15100] ;  /* 0x015100008638783b */ /* 0x000eae0000000200 */
[C---:B---3--:R-:W-:Y:S08]  /*2bd0*/  HMMA.16816.F32 R28, R208.reuse, R54, R24 ;  /* 0x00000036d01c723c */ /* 0x048ff00000001818 */
[C---:B------:R-:W-:Y:S08]  /*2be0*/  HMMA.16816.F32 R24, R208.reuse, R48, R20 ;  /* 0x00000030d018723c */ /* 0x040ff00000001814 */
[----:B------:R-:W-:Y:S08]  /*2bf0*/  HMMA.16816.F32 R20, R208, R50, R16 ;  /* 0x00000032d014723c */ /* 0x000ff00000001810 */
[C---:B------:R-:W-:Y:S08]  /*2c00*/  HMMA.16816.F32 R16, R212.reuse, R40, R12 ;  /* 0x00000028d410723c */ /* 0x040ff0000000180c */
[----:B------:R-:W-:Y:S08]  /*2c10*/  HMMA.16816.F32 R12, R212, R42, R8 ;  /* 0x0000002ad40c723c */ /* 0x000ff00000001808 */
[----:B------:R-:W-:Y:S01]  /*2c20*/  HMMA.16816.F32 R32, R208, R52, R32 ;  /* 0x00000034d020723c */ /* 0x000fe20000001820 */
[----:B------:R-:W3:Y:S07]  /*2c30*/  LDSM.16.M88.4 R52, [R134+0x15900] ;  /* 0x015900008634783b */ /* 0x000eee0000000200 */
[C---:B------:R-:W-:Y:S08]  /*2c40*/  HMMA.16816.F32 R8, R212.reuse, R76, R36 ;  /* 0x0000004cd408723c */ /* 0x040ff00000001824 */
[C---:B------:R-:W-:Y:S01]  /*2c50*/  HMMA.16816.F32 R44, R212.reuse, R78, R44 ;  /* 0x0000004ed42c723c */ /* 0x040fe2000000182c */
[----:B------:R-:W-:Y:S07]  /*2c60*/  LDSM.16.M88.4 R76, [R252+0x14100] ;  /* 0x01410000fc4c783b */ /* 0x000fee0000000200 */
[C---:B----4-:R-:W-:Y:S08]  /*2c70*/  HMMA.16816.F32 R36, R212.reuse, R74, R28 ;  /* 0x0000004ad424723c */ /* 0x050ff0000000181c */
[----:B-1----:R-:W-:Y:S08]  /*2c80*/  HMMA.16816.F32 R48, R212, R60, R24 ;  /* 0x0000003cd430723c */ /* 0x002ff00000001818 */
[C---:B------:R-:W-:Y:S08]  /*2c90*/  HMMA.16816.F32 R28, R216.reuse, R68, R16 ;  /* 0x00000044d81c723c */ /* 0x040ff00000001810 */
[----:B------:R-:W-:Y:S01]  /*2ca0*/  HMMA.16816.F32 R24, R216, R70, R12 ;  /* 0x00000046d818723c */ /* 0x000fe2000000180c */
[----:B------:R-:W1:Y:S07]  /*2cb0*/  LDSM.16.M88.4 R68, [R96+0x4800] ;  /* 0x004800006044783b */ /* 0x000e6e0000000200 */
[C---:B------:R-:W-:Y:S01]  /*2cc0*/  HMMA.16816.F32 R40, R212.reuse, R72, R32 ;  /* 0x00000048d428723c */ /* 0x040fe20000001820 */
[----:B------:R-:W-:Y:S07]  /*2cd0*/  LDSM.16.M88.4 R72, [R252+0x14900] ;  /* 0x01490000fc48783b */ /* 0x000fee0000000200 */
[----:B------:R-:W-:Y:S01]  /*2ce0*/  HMMA.16816.F32 R32, R212, R62, R20 ;  /* 0x0000003ed420723c */ /* 0x000fe20000001814 */
[----:B------:R-:W4:Y:S07]  /*2cf0*/  LDSM.16.M88.4 R60, [R96+0x4000] ;  /* 0x00400000603c783b */ /* 0x000f2e0000000200 */
[C---:B------:R-:W-:Y:S08]  /*2d00*/  HMMA.16816.F32 R20, R216.reuse, R64, R8 ;  /* 0x00000040d814723c */ /* 0x040ff00000001808 */
[C---:B------:R-:W-:Y:S01]  /*2d10*/  HMMA.16816.F32 R16, R216.reuse, R66, R44 ;  /* 0x00000042d810723c */ /* 0x040fe2000000182c */
[----:B------:R-:W4:Y:S07]  /*2d20*/  LDSM.16.M88.4 R64, [R96+0x5000] ;  /* 0x005000006040783b */ /* 0x000f2e0000000200 */
[C---:B--2---:R-:W-:Y:S08]  /*2d30*/  HMMA.16816.F32 R12, R216.reuse, R56, R40 ;  /* 0x00000038d80c723c */ /* 0x044ff00000001828 */
[C---:B------:R-:W-:Y:S08]  /*2d40*/  HMMA.16816.F32 R8, R216.reuse, R58, R36 ;  /* 0x0000003ad808723c */ /* 0x040ff00000001824 */
[C---:B---3--:R-:W-:Y:S08]  /*2d50*/  HMMA.16816.F32 R48, R216.reuse, R52, R48 ;  /* 0x00000034d830723c */ /* 0x048ff00000001830 */
[----:B------:R-:W-:Y:S08]  /*2d60*/  HMMA.16816.F32 R44, R216, R54, R32 ;  /* 0x00000036d82c723c */ /* 0x000ff00000001820 */
[C---:B-1----:R-:W-:Y:S01]  /*2d70*/  HMMA.16816.F32 R56, R220.reuse, R68, R20 ;  /* 0x00000044dc38723c */ /* 0x042fe20000001814 */
[----:B------:R-:W-:Y:S07]  /*2d80*/  LDSM.16.M88.4 R20, [R249+0x4000] ;  /* 0x00400000f914783b */ /* 0x000fee0000000200 */
[C---:B------:R-:W-:Y:S01]  /*2d90*/  HMMA.16816.F32 R52, R220.reuse, R70, R16 ;  /* 0x00000046dc34723c */ /* 0x040fe20000001810 */
[----:B------:R-:W1:Y:S07]  /*2da0*/  LDSM.16.M88.4 R68, [R252+0x15100] ;  /* 0x01510000fc44783b */ /* 0x000e6e0000000200 */
[C---:B----4-:R-:W-:Y:S08]  /*2db0*/  HMMA.16816.F32 R40, R220.reuse, R60, R28 ;  /* 0x0000003cdc28723c */ /* 0x050ff0000000181c */
[C---:B------:R-:W-:Y:S08]  /*2dc0*/  HMMA.16816.F32 R60, R220.reuse, R62, R24 ;  /* 0x0000003edc3c723c */ /* 0x040ff00000001818 */
[C---:B------:R-:W-:Y:S08]  /*2dd0*/  HMMA.16816.F32 R36, R220.reuse, R64, R12 ;  /* 0x00000040dc24723c */ /* 0x040ff0000000180c */
[C---:B------:R-:W-:Y:S01]  /*2de0*/  HMMA.16816.F32 R32, R220.reuse, R66, R8 ;  /* 0x00000042dc20723c */ /* 0x040fe20000001808 */
[----:B------:R-:W2:Y:S07]  /*2df0*/  LDSM.16.M88.4 R64, [R252+0x15900] ;  /* 0x01590000fc40783b */ /* 0x000eae0000000200 */
[C---:B------:R-:W-:Y:S08]  /*2e00*/  HMMA.16816.F32 R28, R220.reuse, R80, R48 ;  /* 0x00000050dc1c723c */ /* 0x040ff00000001830 */
[----:B------:R-:W-:Y:S01]  /*2e10*/  HMMA.16816.F32 R24, R220, R82, R44 ;  /* 0x00000052dc18723c */ /* 0x000fe2000000182c */
[----:B------:R-:W3:Y:S07]  /*2e20*/  LDSM.16.M88.4 R80, [R249+0x4800] ;  /* 0x00480000f950783b */ /* 0x000eee0000000200 */
[C---:B------:R-:W-:Y:S08]  /*2e30*/  HMMA.16816.F32 R16, R224.reuse, R76, R40 ;  /* 0x0000004ce010723c */ /* 0x040ff00000001828 */
[C---:B------:R-:W-:Y:S01]  /*2e40*/  HMMA.16816.F32 R12, R224.reuse, R78, R60 ;  /* 0x0000004ee00c723c */ /* 0x040fe2000000183c */
[----:B------:R-:W4:Y:S04]  /*2e50*/  LDSM.16.M88.4 R76, [R249+0x5000] ;  /* 0x00500000f94c783b */ /* 0x000f280000000200 */
[----:B------:R-:W-:Y:S03]  /*2e60*/  LDSM.16.M88.4 R60, [R134+0x16900] ;  /* 0x01690000863c783b */ /* 0x000fe60000000200 */
[C---:B------:R-:W-:Y:S08]  /*2e70*/  HMMA.16816.F32 R8, R224.reuse, R72, R56 ;  /* 0x00000048e008723c */ /* 0x040ff00000001838 */
[C---:B------:R-:W-:Y:S01]  /*2e80*/  HMMA.16816.F32 R48, R224.reuse, R74, R52 ;  /* 0x0000004ae030723c */ /* 0x040fe20000001834 */
[----:B------:R-:W3:Y:S07]  /*2e90*/  LDSM.16.M88.4 R72, [R249+0x5800] ;  /* 0x00580000f948783b */ /* 0x000eee0000000200 */
[C---:B-1----:R-:W-:Y:S08]  /*2ea0*/  HMMA.16816.F32 R44, R224.reuse, R68, R36 ;  /* 0x00000044e02c723c */ /* 0x042ff00000001824 */
[C---:B------:R-:W-:Y:S01]  /*2eb0*/  HMMA.16816.F32 R40, R224.reuse, R70, R32 ;  /* 0x00000046e028723c */ /* 0x040fe20000001820 */
[----:B------:R-:W1:Y:S07]  /*2ec0*/  LDSM.16.M88.4 R68, [R134+0x16100] ;  /* 0x016100008644783b */ /* 0x000e6e0000000200 */
[----:B--2---:R-:W-:Y:S08]  /*2ed0*/  HMMA.16816.F32 R32, R224, R64, R28 ;  /* 0x00000040e020723c */ /* 0x004ff0000000181c */
[C---:B------:R-:W-:Y:S08]  /*2ee0*/  HMMA.16816.F32 R52, R228.reuse, R20, R16 ;  /* 0x00000014e434723c */ /* 0x040ff00000001810 */
[----:B------:R-:W-:Y:S08]  /*2ef0*/  HMMA.16816.F32 R36, R228, R22, R12 ;  /* 0x00000016e424723c */ /* 0x000ff0000000180c */
[----:B------:R-:W-:Y:S01]  /*2f00*/  HMMA.16816.F32 R56, R224, R66, R24 ;  /* 0x00000042e038723c */ /* 0x000fe20000001818 */
[----:B------:R-:W2:Y:S07]  /*2f10*/  LDSM.16.M88.4 R64, [R134+0x17100] ;  /* 0x017100008640783b */ /* 0x000eae0000000200 */
[C---:B---3--:R-:W-:Y:S08]  /*2f20*/  HMMA.16816.F32 R24, R228.reuse, R82, R48 ;  /* 0x00000052e418723c */ /* 0x048ff00000001830 */
[C---:B------:R-:W-:Y:S01]  /*2f30*/  HMMA.16816.F32 R28, R228.reuse, R80, R8 ;  /* 0x00000050e41c723c */ /* 0x040fe20000001808 */
[----:B------:R-:W-:Y:S07]  /*2f40*/  LDSM.16.M88.4 R80, [R96+0x7800] ;  /* 0x007800006050783b */ /* 0x000fee0000000200 */
[C---:B----4-:R-:W-:Y:S08]  /*2f50*/  HMMA.16816.F32 R20, R228.reuse, R76, R44 ;  /* 0x0000004ce414723c */ /* 0x050ff0000000182c */
[C---:B------:R-:W-:Y:S01]  /*2f60*/  HMMA.16816.F32 R16, R228.reuse, R78, R40 ;  /* 0x0000004ee410723c */ /* 0x040fe20000001828 */
[----:B------:R-:W-:Y:S07]  /*2f70*/  LDSM.16.M88.4 R76, [R252+0x17100] ;  /* 0x01710000fc4c783b */ /* 0x000fee0000000200 */
[----:B------:R-:W-:Y:S01]  /*2f80*/  HMMA.16816.F32 R12, R228, R72, R32 ;  /* 0x00000048e40c723c */ /* 0x000fe20000001820 */
[----:B------:R-:W3:Y:S07]  /*2f90*/  LDSM.16.M88.4 R32, [R134+0x17900] ;  /* 0x017900008620783b */ /* 0x000eee0000000200 */
[C---:B-1----:R-:W-:Y:S08]  /*2fa0*/  HMMA.16816.F32 R52, R232.reuse, R68, R52 ;  /* 0x00000044e834723c */ /* 0x042ff00000001834 */
[----:B------:R-:W-:Y:S01]  /*2fb0*/  HMMA.16816.F32 R48, R232, R70, R36 ;  /* 0x00000046e830723c */ /* 0x000fe20000001824 */
[----:B------:R-:W1:Y:S07]  /*2fc0*/  LDSM.16.M88.4 R68, [R96+0x6800] ;  /* 0x006800006044783b */ /* 0x000e6e0000000200 */
[----:B------:R-:W-:Y:S01]  /*2fd0*/  HMMA.16816.F32 R8, R228, R74, R56 ;  /* 0x0000004ae408723c */ /* 0x000fe20000001838 */
[----:B------:R-:W4:Y:S04]  /*2fe0*/  LDSM.16.M88.4 R72, [R96+0x7000] ;  /* 0x007000006048783b */ /* 0x000f280000000200 */
[----:B------:R-:W1:Y:S03]  /*2ff0*/  LDSM.16.M88.4 R56, [R96+0x6000] ;  /* 0x006000006038783b */ /* 0x000e660000000200 */
[C---:B------:R-:W-:Y:S08]  /*3000*/  HMMA.16816.F32 R24, R232.reuse, R62, R24 ;  /* 0x0000003ee818723c */ /* 0x040ff00000001818 */
[C---:B------:R-:W-:Y:S08]  /*3010*/  HMMA.16816.F32 R44, R232.reuse, R60, R28 ;  /* 0x0000003ce82c723c */ /* 0x040ff0000000181c */
[C---:B--2---:R-:W-:Y:S08]  /*3020*/  HMMA.16816.F32 R60, R232.reuse, R64, R20 ;  /* 0x00000040e83c723c */ /* 0x044ff00000001814 */
[C---:B------:R-:W-:Y:S08]  /*3030*/  HMMA.16816.F32 R40, R232.reuse, R66, R16 ;  /* 0x00000042e828723c */ /* 0x040ff00000001810 */
[C---:B---3--:R-:W-:Y:S08]  /*3040*/  HMMA.16816.F32 R36, R232.reuse, R32, R12 ;  /* 0x00000020e824723c */ /* 0x048ff0000000180c */
[----:B------:R-:W-:Y:S08]  /*3050*/  HMMA.16816.F32 R28, R232, R34, R8 ;  /* 0x00000022e81c723c */ /* 0x000ff00000001808 */
[C---:B-1----:R-:W-:Y:S01]  /*3060*/  HMMA.16816.F32 R8, R236.reuse, R70, R24 ;  /* 0x00000046ec08723c */ /* 0x042fe20000001818 */
[----:B------:R-:W1:Y:S07]  /*3070*/  LDSM.16.M88.4 R24, [R252+0x16900] ;  /* 0x01690000fc18783b */ /* 0x000e6e0000000200 */
[C---:B------:R-:W-:Y:S08]  /*3080*/  HMMA.16816.F32 R12, R236.reuse, R68, R44 ;  /* 0x00000044ec0c723c */ /* 0x040ff0000000182c */
[C---:B----4-:R-:W-:Y:S08]  /*3090*/  HMMA.16816.F32 R68, R236.reuse, R72, R60 ;  /* 0x00000048ec44723c */ /* 0x050ff0000000183c */
[C---:B------:R-:W-:Y:S01]  /*30a0*/  HMMA.16816.F32 R64, R236.reuse, R74, R40 ;  /* 0x0000004aec40723c */ /* 0x040fe20000001828 */
[----:B------:R-:W2:Y:S04]  /*30b0*/  LDSM.16.M88.4 R72, [R252+0x17900] ;  /* 0x01790000fc48783b */ /* 0x000ea80000000200 */
[----:B------:R-:W-:Y:S03]  /*30c0*/  LDSM.16.M88.4 R40, [R249+0x7000] ;  /* 0x00700000f928783b */ /* 0x000fe60000000200 */
[C---:B------:R-:W-:Y:S01]  /*30d0*/  HMMA.16816.F32 R20, R236.reuse, R56, R52 ;  /* 0x00000038ec14723c */ /* 0x040fe20000001834 */
[----:B------:R-:W3:Y:S07]  /*30e0*/  LDSM.16.M88.4 R52, [R249+0x6000] ;  /* 0x00600000f934783b */ /* 0x000eee0000000200 */
[C---:B------:R-:W-:Y:S01]  /*30f0*/  HMMA.16816.F32 R16, R236.reuse, R58, R48 ;  /* 0x0000003aec10723c */ /* 0x040fe20000001830 */
[----:B------:R-:W4:Y:S07]  /*3100*/  LDSM.16.M88.4 R48, [R249+0x6800] ;  /* 0x00680000f930783b */ /* 0x000f2e0000000200 */
[C---:B------:R-:W-:Y:S08]  /*3110*/  HMMA.16816.F32 R60, R236.reuse, R80, R36 ;  /* 0x00000050ec3c723c */ /* 0x040ff00000001824 */
[----:B------:R-:W-:Y:S01]  /*3120*/  HMMA.16816.F32 R56, R236, R82, R28 ;  /* 0x00000052ec38723c */ /* 0x000fe2000000181c */
[----:B------:R-:W2:Y:S01]  /*3130*/  LDSM.16.M88.4 R28, [R249+0x7800] ;  /* 0x00780000f91c783b */ /* 0x000ea20000000200 */
[----:B------:R-:W-:-:S06]  /*3140*/  DEPBAR.LE SB0, 0x0 ;  /* 0x000080000000791a */ /* 0x000fcc0000000000 */
[C---:B------:R-:W-:Y:S08]  /*3150*/  HMMA.16816.F32 R44, R240.reuse, R84, R20 ;  /* 0x00000054f02c723c */ /* 0x040ff00000001814 */
[C---:B------:R-:W-:Y:S08]  /*3160*/  HMMA.16816.F32 R36, R240.reuse, R86, R16 ;  /* 0x00000056f024723c */ /* 0x040ff00000001810 */
[C---:B-1----:R-:W-:Y:S08]  /*3170*/  HMMA.16816.F32 R32, R240.reuse, R24, R12 ;  /* 0x00000018f020723c */ /* 0x042ff0000000180c */
[C---:B------:R-:W-:Y:S08]  /*3180*/  HMMA.16816.F32 R24, R240.reuse, R26, R8 ;  /* 0x0000001af018723c */ /* 0x040ff00000001808 */
[C---:B------:R-:W-:Y:S08]  /*3190*/  HMMA.16816.F32 R20, R240.reuse, R76, R68 ;  /* 0x0000004cf014723c */ /* 0x040ff00000001844 */
[C---:B------:R-:W-:Y:S08]  /*31a0*/  HMMA.16816.F32 R16, R240.reuse, R78, R64 ;  /* 0x0000004ef010723c */ /* 0x040ff00000001840 */
[C---:B--2---:R-:W-:Y:S08]  /*31b0*/  HMMA.16816.F32 R12, R240.reuse, R72, R60 ;  /* 0x00000048f00c723c */ /* 0x044ff0000000183c */
[----:B------:R-:W-:Y:S08]  /*31c0*/  HMMA.16816.F32 R8, R240, R74, R56 ;  /* 0x0000004af008723c */ /* 0x000ff00000001838 */
[C---:B---3--:R-:W-:Y:S08]  /*31d0*/  HMMA.16816.F32 R60, R244.reuse, R52, R44 ;  /* 0x00000034f43c723c */ /* 0x048ff0000000182c */
[C---:B------:R-:W-:Y:S08]  /*31e0*/  HMMA.16816.F32 R56, R244.reuse, R54, R36 ;  /* 0x00000036f438723c */ /* 0x040ff00000001824 */
[C---:B----4-:R-:W-:Y:S08]  /*31f0*/  HMMA.16816.F32 R52, R244.reuse, R48, R32 ;  /* 0x00000030f434723c */ /* 0x050ff00000001820 */
[C---:B------:R-:W-:Y:S08]  /*3200*/  HMMA.16816.F32 R44, R244.reuse, R40, R20 ;  /* 0x00000028f42c723c */ /* 0x040ff00000001814 */
[C---:B------:R-:W-:Y:S08]  /*3210*/  HMMA.16816.F32 R48, R244.reuse, R50, R24 ;  /* 0x00000032f430723c */ /* 0x040ff00000001818 */
        /* <DEDUP_REMOVED lines=20> */
[C---:B------:R-:W-:Y:S01]  /*3360*/  IMAD.SHL.U32 R13, R133.reuse, 0x2, RZ ;  /* 0x00000002850d7824 */ /* 0x040fe200078e00ff */
[----:B------:R-:W-:Y:S01]  /*3370*/  SEL R27, RZ, 0x10, P4 ;  /* 0x00000010ff1b7807 */ /* 0x000fe20002000000 */
[----:B------:R-:W-:Y:S01]  /*3380*/  IMAD R10, R2, c[0x0][0x2b8], R5 ;  /* 0x0000ae00020a7a24 */ /* 0x000fe200078e0205 */
[----:B------:R-:W-:Y:S01]  /*3390*/  SEL R26, RZ, 0x10, P3 ;  /* 0x00000010ff1a7807 */ /* 0x000fe20001800000 */
[----:B------:R-:W-:Y:S01]  /*33a0*/  IMAD.SHL.U32 R22, R178, 0x2, RZ ;  /* 0x00000002b2167824 */ /* 0x000fe200078e00ff */
[----:B------:R-:W-:Y:S02]  /*33b0*/  SHF.L.U64.HI R8, R133, 0x1, R93 ;  /* 0x0000000185087819 */ /* 0x000fe4000001025d */
[----:B------:R-:W-:Y:S01]  /*33c0*/  SHF.R.S32.HI R2, RZ, 0x1f, R10 ;  /* 0x0000001fff027819 */ /* 0x000fe2000001140a */
[----:B------:R3:W-:Y:S01]  /*33d0*/  STL [R1+0x48], R10 ;  /* 0x0000480a01007387 */ /* 0x0007e20000100800 */
[----:B------:R-:W-:-:S02]  /*33e0*/  IADD3 R12, -R26, 0x10, RZ ;  /* 0x000000101a0c7810 */ /* 0x000fc40007ffe1ff */
[----:B------:R-:W-:Y:S01]  /*33f0*/  SEL R25, RZ, 0x10, P2 ;  /* 0x00000010ff197807 */ /* 0x000fe20001000000 */
[----:B------:R-:W-:Y:S01]  /*3400*/  IMAD R2, R2, c[0x0][0x1e0], RZ ;  /* 0x0000780002027a24 */ /* 0x000fe200078e02ff */
[----:B------:R-:W-:Y:S02]  /*3410*/  SHF.L.U64.HI R11, R176, 0x1, R179 ;  /* 0x00000001b00b7819 */ /* 0x000fe400000102b3 */
[----:B------:R-:W-:Y:S01]  /*3420*/  LOP3.LUT R12, R12, 0xf, RZ, 0xc0, !PT ;  /* 0x0000000f0c0c7812 */ /* 0x000fe200078ec0ff */
[----:B------:R-:W-:Y:S01]  /*3430*/  IMAD R2, R10, c[0x0][0x1e4], R2 ;  /* 0x000079000a027a24 */ /* 0x000fe200078e0202 */
[----:B------:R-:W-:Y:S02]  /*3440*/  IADD3 R14, -R25, 0x10, RZ ;  /* 0x00000010190e7810 */ /* 0x000fe40007ffe1ff */
[----:B------:R-:W-:Y:S02]  /*3450*/  SHF.L.U64.HI R23, R177, 0x1, R92 ;  /* 0x00000001b1177819 */ /* 0x000fe4000001025c */
[----:B------:R-:W-:Y:S01]  /*3460*/  LOP3.LUT R14, R14, 0xf, RZ, 0xc0, !PT ;  /* 0x0000000f0e0e7812 */ /* 0x000fe200078ec0ff */
[----:B-1----:R-:W-:Y:S01]  /*3470*/  IMAD.WIDE.U32 R6, R10, c[0x0][0x1e0], RZ ;  /* 0x000078000a067a25 */ /* 0x002fe200078e00ff */
[----:B------:R-:W-:-:S03]  /*3480*/  SHF.L.U64.HI R24, R178, 0x1, R91 ;  /* 0x00000001b2187819 */ /* 0x000fc6000001025b */
[----:B------:R-:W-:Y:S02]  /*3490*/  IMAD.IADD R7, R7, 0x1, R2 ;  /* 0x0000000107077824 */ /* 0x000fe400078e0202 */
[----:B---3--:R-:W-:Y:S01]  /*34a0*/  IMAD.SHL.U32 R10, R176, 0x2, RZ ;  /* 0x00000002b00a7824 */ /* 0x008fe200078e00ff */
[----:B--2---:R-:W-:Y:S01]  /*34b0*/  SHF.R.S32.HI R2, RZ, 0x1f, R9 ;  /* 0x0000001fff027819 */ /* 0x004fe20000011409 */
[----:B------:R-:W-:Y:S01]  /*34c0*/  IMAD.WIDE.U32 R6, R9, c[0x0][0x1f0], R6 ;  /* 0x00007c0009067a25 */ /* 0x000fe200078e0006 */
[----:B------:R1:W-:Y:S03]  /*34d0*/  STL [R1+0x44], R9 ;  /* 0x0000440901007387 */ /* 0x0003e60000100800 */
[----:B------:R-:W-:-:S04]  /*34e0*/  IMAD R2, R2, c[0x0][0x1f0], RZ ;  /* 0x00007c0002027a24 */ /* 0x000fc800078e02ff */
[----:B------:R-:W-:Y:S01]  /*34f0*/  IMAD R5, R9, c[0x0][0x1f4], R2 ;  /* 0x00007d0009057a24 */ /* 0x000fe200078e0202 */
[----:B------:R-:W-:-:S04]  /*3500*/  IADD3 R2, P0, R6, UR18, RZ ;  /* 0x0000001206027c10 */ /* 0x000fc8000ff1e0ff */
[----:B------:R-:W-:Y:S02]  /*3510*/  IADD3.X R6, R7, UR15, R5, P0, !PT ;  /* 0x0000000f07067c10 */ /* 0x000fe400087fe405 */
[----:B------:R-:W-:-:S04]  /*3520*/  LEA R7, P0, R2, c[0x0][0x1c8], 0x1 ;  /* 0x0000720002077a11 */ /* 0x000fc800078008ff */
[----:B------:R-:W-:Y:S02]  /*3530*/  LEA.HI.X R6, R2, c[0x0][0x1cc], R6, 0x1, P0 ;  /* 0x0000730002067a11 */ /* 0x000fe400000f0c06 */
[----:B------:R-:W2:Y:S04]  /*3540*/  SHFL.IDX PT, R2, R7, 0x1, 0x181f ;  /* 0x00381f0007027f89 */ /* 0x000ea800000e0000 */
[----:B------:R-:W3:Y:S01]  /*3550*/  SHFL.IDX PT, R5, R6, 0x1, 0x181f ;  /* 0x00381f0006057f89 */ /* 0x000ee200000e0000 */
[----:B-1----:R-:W-:-:S04]  /*3560*/  IADD3 R9, -R28, 0x10, RZ ;  /* 0x000000101c097810 */ /* 0x002fc80007ffe1ff */
[----:B------:R-:W-:-:S04]  /*3570*/  LOP3.LUT R9, R9, 0xf, RZ, 0xc0, !PT ;  /* 0x0000000f09097812 */ /* 0x000fc800078ec0ff */
[----:B--2---:R-:W-:Y:S02]  /*3580*/  IADD3 R20, P6, P0, R9, R2, R13 ;  /* 0x0000000209147210 */ /* 0x004fe400078de00d */
[----:B------:R-:W-:Y:S02]  /*3590*/  IADD3 R9, -R27, 0x10, RZ ;  /* 0x000000101b097810 */ /* 0x000fe40007ffe1ff */
[----:B---3--:R-:W-:Y:S02]  /*35a0*/  IADD3.X R21, RZ, R5, R8, P6, P0 ;  /* 0x00000005ff157210 */ /* 0x008fe400037e0408 */
[----:B------:R-:W-:-:S04]  /*35b0*/  LOP3.LUT R9, R9, 0xf, RZ, 0xc0, !PT ;  /* 0x0000000f09097812 */ /* 0x000fc800078ec0ff */
[----:B------:R-:W-:Y:S01]  /*35c0*/  IADD3 R18, P6, P0, R9, R2, R10 ;  /* 0x0000000209127210 */ /* 0x000fe200078de00a */
[----:B------:R-:W-:-:S03]  /*35d0*/  IMAD.SHL.U32 R9, R177, 0x2, RZ ;  /* 0x00000002b1097824 */ /* 0x000fc600078e00ff */
[----:B------:R-:W-:Y:S02]  /*35e0*/  IADD3.X R19, RZ, R5, R11, P6, P0 ;  /* 0x00000005ff137210 */ /* 0x000fe400037e040b */
[----:B------:R-:W-:-:S04]  /*35f0*/  IADD3 R16, P6, P0, R12, R2, R9 ;  /* 0x000000020c107210 */ /* 0x000fc800078de009 */
[-C--:B------:R-:W-:Y:S02]  /*3600*/  IADD3.X R17, RZ, R5.reuse, R23, P6, P0 ;  /* 0x00000005ff117210 */ /* 0x080fe400037e0417 */
[----:B------:R-:W-:Y:S02]  /*3610*/  IADD3 R14, P6, P0, R14, R2, R22 ;  /* 0x000000020e0e7210 */ /* 0x000fe400078de016 */
[----:B------:R-:W1:Y:S02]  /*3620*/  SHFL.IDX PT, R2, R7, RZ, 0x181f ;  /* 0x00181fff07027589 */ /* 0x000e6400000e0000 */
[----:B------:R-:W-:Y:S02]  /*3630*/  IADD3.X R15, RZ, R5, R24, P6, P0 ;  /* 0x00000005ff0f7210 */ /* 0x000fe400037e0418 */
[----:B------:R-:W2:Y:S01]  /*3640*/  SHFL.IDX PT, R5, R6, RZ, 0x181f ;  /* 0x00181fff06057589 */ /* 0x000ea200000e0000 */
[----:B-1----:R-:W-:-:S05]  /*3650*/  IADD3 R12, P0, R2, R13, RZ ;  /* 0x0000000d020c7210 */ /* 0x002fca0007f1e0ff */
[----:B--2---:R-:W-:Y:S01]  /*3660*/  IMAD.X R13, R5, 0x1, R8, P0 ;  /* 0x00000001050d7824 */ /* 0x004fe200000e0608 */
[----:B------:R-:W-:-:S04]  /*3670*/  IADD3 R10, P0, R2, R10, RZ ;  /* 0x0000000a020a7210 */ /* 0x000fc80007f1e0ff */
[----:B------:R1:W-:Y:S01]  /*3680*/  LDGSTS.E.BYPASS.LTC128B.128 [R90+0x10100], [R12.64], !P5 ;  /* 0x101000000c5a7fae */ /* 0x0003e2000e901d4c */
[----:B------:R-:W-:Y:S01]  /*3690*/  IMAD.X R11, R5, 0x1, R11, P0 ;  /* 0x00000001050b7824 */ /* 0x000fe200000e060b */
[----:B------:R-:W-:-:S04]  /*36a0*/  IADD3 R8, P0, R2, R9, RZ ;  /* 0x0000000902087210 */ /* 0x000fc80007f1e0ff */
[----:B------:R1:W-:Y:S01]  /*36b0*/  LDGSTS.E.BYPASS.LTC128B.128 [R90+0x12100], [R10.64], !P4 ;  /* 0x121000000a5a7fae */ /* 0x0003e2000e101d4c */
[----:B------:R-:W-:Y:S01]  /*36c0*/  IMAD.X R9, R5, 0x1, R23, P0 ;  /* 0x0000000105097824 */ /* 0x000fe200000e0617 */
[----:B------:R-:W-:-:S04]  /*36d0*/  IADD3 R6, P0, R2, R22, RZ ;  /* 0x0000001602067210 */ /* 0x000fc80007f1e0ff */
[----:B------:R1:W-:Y:S01]  /*36e0*/  LDGSTS.E.BYPASS.LTC128B.128 [R90+0x14100], [R8.64], !P3 ;  /* 0x14100000085a7fae */ /* 0x0003e2000d901d4c */
[----:B------:R-:W-:Y:S01]  /*36f0*/  IMAD.X R7, R5, 0x1, R24, P0 ;  /* 0x0000000105077824 */ /* 0x000fe200000e0618 */
[----:B------:R-:W-:-:S04]  /*3700*/  ISETP.NE.U32.AND P0, PT, R28, RZ, PT ;  /* 0x000000ff1c00720c */ /* 0x000fc80003f05070 */
[----:B------:R1:W-:Y:S09]  /*3710*/  LDGSTS.E.BYPASS.LTC128B.128 [R90+0x16100], [R6.64], !P2 ;  /* 0x16100000065a7fae */ /* 0x0003f2000d101d4c */
[----:B------:R1:W-:Y:S01]  /*3720*/  LDGSTS.E.BYPASS.LTC128B.128.ZFILL [R90+0x11100], [R20.64], P0 ;  /* 0x11100000145a7fae */ /* 0x0003e20008141d4c */
[----:B------:R-:W-:-:S13]  /*3730*/  ISETP.NE.U32.AND P0, PT, R27, RZ, PT ;  /* 0x000000ff1b00720c */ /* 0x000fda0003f05070 */
[----:B------:R1:W-:Y:S01]  /*3740*/  LDGSTS.E.BYPASS.LTC128B.128.ZFILL [R90+0x13100], [R18.64], P0 ;  /* 0x13100000125a7fae */ /* 0x0003e20008141d4c */
[----:B------:R-:W-:-:S13]  /*3750*/  ISETP.NE.U32.AND P0, PT, R26, RZ, PT ;  /* 0x000000ff1a00720c */ /* 0x000fda0003f05070 */
[----:B------:R1:W-:Y:S01]  /*3760*/  LDGSTS.E.BYPASS.LTC128B.128.ZFILL [R90+0x15100], [R16.64], P0 ;  /* 0x15100000105a7fae */ /* 0x0003e20008141d4c */
[----:B------:R-:W-:-:S13]  /*3770*/  ISETP.NE.U32.AND P0, PT, R25, RZ, PT ;  /* 0x000000ff1900720c */ /* 0x000fda0003f05070 */
[----:B------:R1:W-:Y:S02]  /*3780*/  LDGSTS.E.BYPASS.LTC128B.128.ZFILL [R90+0x17100], [R14.64], P0 ;  /* 0x171000000e5a7fae */ /* 0x0003e40008141d4c */
.L_x_25:
[----:B------:R-:W-:Y:S01]  /*3790*/  LOP3.LUT R2, R88, 0xffffffe0, RZ, 0xc0, !PT ;  /* 0xffffffe058027812 */ /* 0x000fe200078ec0ff */
[----:B-1----:R-:W-:Y:S01]  /*37a0*/  IMAD.U32 R6, RZ, RZ, UR4 ;  /* 0x00000004ff067e24 */ /* 0x002fe2000f8e00ff */
[----:B------:R-:W0:Y:S01]  /*37b0*/  LDGDEPBAR ;  /* 0x00000000000079af */ /* 0x000e220000000000 */
[----:B------:R-:W-:Y:S02]  /*37c0*/  IMAD.SHL.U32 R135, R3, 0x2, RZ ;  /* 0x0000000203877824 */ /* 0x000fe400078e00ff */
[----:B------:R-:W-:Y:S02]  /*37d0*/  IMAD.IADD R2, R89, 0x1, -R2 ;  /* 0x0000000159027824 */ /* 0x000fe400078e0a02 */
[----:B------:R-:W-:Y:S01]  /*37e0*/  IMAD R248, R4, 0x2, R135 ;  /* 0x0000000204f87824 */ /* 0x000fe200078e0287 */
[C---:B------:R-:W-:Y:S02]  /*37f0*/  LEA R251, R0.reuse, R135, 0x1 ;  /* 0x0000008700fb7211 */ /* 0x040fe400078e08ff */
[----:B------:R-:W-:Y:S01]  /*3800*/  SHF.R.S32.HI R5, RZ, 0x1f, R2 ;  /* 0x0000001fff057819 */ /* 0x000fe20000011402 */
[----:B------:R-:W-:Y:S01]  /*3810*/  IMAD R250, R0, 0x2, R248 ;  /* 0x0000000200fa7824 */ /* 0x000fe200078e02f8 */
[----:B------:R-:W-:Y:S02]  /*3820*/  LDSM.16.MT88.4 R80, [R248+0x2100] ;  /* 0x00210000f850783b */ /* 0x000fe40000004200 */
[----:B------:R-:W-:-:S02]  /*3830*/  LEA.HI R5, R5, R2, RZ, 0x2 ;  /* 0x0000000205057211 */ /* 0x000fc400078f10ff */
[----:B------:R-:W-:Y:S02]  /*3840*/  LDSM.16.MT88.4 R24, [R251+0x100] ;  /* 0x00010000fb18783b */ /* 0x000fe40000004200 */
[----:B------:R-:W-:Y:S02]  /*3850*/  LOP3.LUT R5, R5, 0x7ffffffc, RZ, 0xc0, !PT ;  /* 0x7ffffffc05057812 */ /* 0x000fe400078ec0ff */
[----:B------:R-:W-:Y:S02]  /*3860*/  LDSM.16.MT88.4 R28, [R248+0x100] ;  /* 0x00010000f81c783b */ /* 0x000fe40000004200 */
[----:B------:R-:W-:Y:S02]  /*3870*/  IADD3 R2, R2, -R5, RZ ;  /* 0x8000000502027210 */ /* 0x000fe40007ffe0ff */
[----:B------:R-:W-:Y:S03]  /*3880*/  LDSM.16.MT88.4 R84, [R248+0x2900] ;  /* 0x00290000f854783b */ /* 0x000fe60000004200 */
[----:B------:R-:W-:Y:S01]  /*3890*/  IMAD R2, R2, -0x2, R6 ;  /* 0xfffffffe02027824 */ /* 0x000fe200078e0206 */
[----:B------:R-:W-:Y:S04]  /*38a0*/  LDSM.16.MT88.4 R76, [R248+0x900] ;  /* 0x00090000f84c783b */ /* 0x000fe80000004200 */
[----:B------:R-:W-:Y:S01]  /*38b0*/  ISETP.GT.AND P0, PT, R2, RZ, PT ;  /* 0x000000ff0200720c */ /* 0x000fe20003f04270 */
[----:B------:R-:W-:Y:S03]  /*38c0*/  LDSM.16.MT88.4 R68, [R251+0x900] ;  /* 0x00090000fb44783b */ /* 0x000fe60000004200 */
[----:B------:R-:W-:Y:S01]  /*38d0*/  FSEL R15, R62, -INF , P0 ;  /* 0xff8000003e0f7808 */ /* 0x000fe20000000000 */
[----:B------:R-:W-:Y:S01]  /*38e0*/  LDSM.16.MT88.4 R64, [R250+0x900] ;  /* 0x00090000fa40783b */ /* 0x000fe20000004200 */
[----:B------:R-:W-:-:S02]  /*38f0*/  FSEL R10, R60, -INF , P0 ;  /* 0xff8000003c0a7808 */ /* 0x000fc40000000000 */
[----:B------:R-:W-:-:S04]  /*3900*/  ISETP.GT.AND P0, PT, R2, 0x1, PT ;  /* 0x000000010200780c */ /* 0x000fc80003f04270 */
        /* <DEDUP_REMOVED lines=53> */
[----:B------:R-:W-:Y:S01]  /*3c60*/  FMNMX.FTZ R13, R19, R13, !PT ;  /* 0x0000000d130d7209 */ /* 0x000fe20007810000 */
[----:B------:R-:W-:Y:S01]  /*3c70*/  LDSM.16.MT88.4 R32, [R135+0x900] ;  /* 0x000900008720783b */ /* 0x000fe20000004200 */
[----:B------:R-:W-:Y:S02]  /*3c80*/  ISETP.GT.AND P0, PT, R2, 0x38, PT ;  /* 0x000000380200780c */ /* 0x000fe40003f04270 */
[----:B------:R-:W-:Y:S02]  /*3c90*/  FMNMX.FTZ R5, R106, R5, !PT ;  /* 0x000000056a057209 */ /* 0x000fe40007810000 */
[----:B------:R-:W-:-:S02]  /*3ca0*/  FMNMX.FTZ R13, R18, R13, !PT ;  /* 0x0000000d120d7209 */ /* 0x000fc40007810000 */
[----:B------:R-:W-:Y:S02]  /*3cb0*/  FSEL R108, R38, -INF , P0 ;  /* 0xff800000266c7808 */ /* 0x000fe40000000000 */
[----:B------:R-:W-:Y:S02]  /*3cc0*/  FSEL R104, R36, -INF , P0 ;  /* 0xff80000024687808 */ /* 0x000fe40000000000 */
[----:B------:R-:W-:Y:S02]  /*3cd0*/  ISETP.GT.AND P0, PT, R2, 0x39, PT ;  /* 0x000000390200780c */ /* 0x000fe40003f04270 */
[----:B------:R-:W-:Y:S02]  /*3ce0*/  FMNMX.FTZ R2, R105, R5, !PT ;  /* 0x0000000569027209 */ /* 0x000fe40007810000 */
[----:B------:R-:W-:Y:S02]  /*3cf0*/  FMNMX.FTZ R5, R17, R13, !PT ;  /* 0x0000000d11057209 */ /* 0x000fe40007810000 */
[----:B------:R-:W-:-:S02]  /*3d00*/  FSEL R102, R37, -INF , P0 ;  /* 0xff80000025667808 */ /* 0x000fc40000000000 */
[----:B------:R-:W-:Y:S02]  /*3d10*/  FMNMX.FTZ R5, R16, R5, !PT ;  /* 0x0000000510057209 */ /* 0x000fe40007810000 */
[----:B------:R-:W-:Y:S02]  /*3d20*/  FMNMX.FTZ R2, R104, R2, !PT ;  /* 0x0000000268027209 */ /* 0x000fe40007810000 */
[----:B------:R-:W-:Y:S02]  /*3d30*/  FMNMX.FTZ R5, R21, R5, !PT ;  /* 0x0000000515057209 */ /* 0x000fe40007810000 */
[----:B------:R-:W-:Y:S02]  /*3d40*/  FMNMX.FTZ R2, R102, R2, !PT ;  /* 0x0000000266027209 */ /* 0x000fe40007810000 */
[----:B------:R-:W-:Y:S02]  /*3d50*/  FMNMX.FTZ R5, R22, R5, !PT ;  /* 0x0000000516057209 */ /* 0x000fe40007810000 */
        /* <DEDUP_REMOVED lines=11> */
[----:B------:R-:W1:Y:S01]  /*3e10*/  SHFL.BFLY PT, R132, R2, 0x1, 0x1f ;  /* 0x0c201f0002847f89 */ /* 0x000e6200000e0000 */
[----:B------:R-:W-:-:S05]  /*3e20*/  FMNMX.FTZ R5, R101, R5, !PT ;  /* 0x0000000565057209 */ /* 0x000fca0007810000 */
[----:B------:R-:W2:Y:S01]  /*3e30*/  SHFL.BFLY PT, R23, R5, 0x2, 0x1f ;  /* 0x0c401f0005177f89 */ /* 0x000ea200000e0000 */
[----:B-1----:R-:W-:-:S04]  /*3e40*/  FMNMX.FTZ R132, R2, R132, !PT ;  /* 0x0000008402847209 */ /* 0x002fc80007810000 */
[C---:B------:R-:W-:Y:S01]  /*3e50*/  FSETP.NEU.FTZ.AND P0, PT, R132.reuse, -INF , PT ;  /* 0xff8000008400780b */ /* 0x040fe20003f1d000 */
[----:B------:R-:W-:Y:S01]  /*3e60*/  FMUL.FTZ R13, R132, c[0x0][0x2d0] ;  /* 0x0000b400840d7a20 */ /* 0x000fe20000410000 */
[----:B--2---:R-:W-:-:S04]  /*3e70*/  FMNMX.FTZ R2, R5, R23, !PT ;  /* 0x0000001705027209 */ /* 0x004fc80007810000 */
[----:B------:R-:W-:Y:S01]  /*3e80*/  FSEL R13, R13, RZ, P0 ;  /* 0x000000ff0d0d7208 */ /* 0x000fe20000000000 */
[----:B------:R-:W1:Y:S04]  /*3e90*/  SHFL.BFLY PT, R5, R2, 0x1, 0x1f ;  /* 0x0c201f0002057f89 */ /* 0x000e6800000e0000 */
[--C-:B------:R-:W-:Y:S02]  /*3ea0*/  FFMA.FTZ R12, R12, c[0x0][0x2d0], -R13.reuse ;  /* 0x0000b4000c0c7a23 */ /* 0x100fe4000001080d */
[--C-:B------:R-:W-:Y:S02]  /*3eb0*/  FFMA.FTZ R14, R14, c[0x0][0x2d0], -R13.reuse ;  /* 0x0000b4000e0e7a23 */ /* 0x100fe4000001080d */
[----:B------:R2:W-:Y:S01]  /*3ec0*/  MUFU.EX2 R98, R12 ;  /* 0x0000000c00627308 */ /* 0x0005e20000000800 */
[----:B------:R-:W-:-:S02]  /*3ed0*/  FFMA.FTZ R10, R10, c[0x0][0x2d0], -R13 ;  /* 0x0000b4000a0a7a23 */ /* 0x000fc4000001080d */
[--C-:B------:R-:W-:Y:S02]  /*3ee0*/  FFMA.FTZ R9, R9, c[0x0][0x2d0], -R13.reuse ;  /* 0x0000b40009097a23 */ /* 0x100fe4000001080d */
[--C-:B------:R-:W-:Y:S02]  /*3ef0*/  FFMA.FTZ R8, R8, c[0x0][0x2d0], -R13.reuse ;  /* 0x0000b40008087a23 */ /* 0x100fe4000001080d */
[--C-:B------:R-:W-:Y:S01]  /*3f00*/  FFMA.FTZ R7, R7, c[0x0][0x2d0], -R13.reuse ;  /* 0x0000b40007077a23 */ /* 0x100fe2000001080d */
[----:B------:R-:W-:Y:S01]  /*3f10*/  MUFU.EX2 R100, R14 ;  /* 0x0000000e00647308 */ /* 0x000fe20000000800 */
[--C-:B------:R-:W-:Y:S02]  /*3f20*/  FFMA.FTZ R11, R11, c[0x0][0x2d0], -R13.reuse ;  /* 0x0000b4000b0b7a23 */ /* 0x100fe4000001080d */
[----:B------:R-:W-:Y:S01]  /*3f30*/  FFMA.FTZ R6, R6, c[0x0][0x2d0], -R13 ;  /* 0x0000b40006067a23 */ /* 0x000fe2000001080d */
[----:B-1----:R-:W-:-:S04]  /*3f40*/  FMNMX.FTZ R2, R5, R2, !PT ;  /* 0x0000000205027209 */ /* 0x002fc80007810000 */
[----:B------:R-:W-:Y:S01]  /*3f50*/  MUFU.EX2 R91, R10 ;  /* 0x0000000a005b7308 */ /* 0x000fe20000000800 */
[C---:B------:R-:W-:Y:S01]  /*3f60*/  FSETP.NEU.FTZ.AND P0, PT, R2.reuse, -INF , PT ;  /* 0xff8000000200780b */ /* 0x040fe20003f1d000 */
[----:B--2---:R-:W-:-:S06]  /*3f70*/  FMUL.FTZ R12, R2, c[0x0][0x2d0] ;  /* 0x0000b400020c7a20 */ /* 0x004fcc0000410000 */
[----:B------:R-:W1:Y:S01]  /*3f80*/  MUFU.EX2 R90, R9 ;  /* 0x00000009005a7308 */ /* 0x000e620000000800 */
[----:B------:R-:W-:Y:S02]  /*3f90*/  FSEL R12, R12, RZ, P0 ;  /* 0x000000ff0c0c7208 */ /* 0x000fe40000000000 */
[----:B------:R-:W-:-:S03]  /*3fa0*/  PLOP3.LUT P0, PT, PT, PT, UP0, 0x40, 0x0 ;  /* 0x000000000000781c */ /* 0x000fc60003f0e808 */
[--C-:B------:R-:W-:Y:S02]  /*3fb0*/  FFMA.FTZ R3, R19, c[0x0][0x2d0], -R12.reuse ;  /* 0x0000b40013037a23 */ /* 0x100fe4000001080c */
[--C-:B------:R-:W-:Y:S01]  /*3fc0*/  FFMA.FTZ R15, R15, c[0x0][0x2d0], -R12.reuse ;  /* 0x0000b4000f0f7a23 */ /* 0x100fe2000001080c */
[----:B------:R1:W-:Y:S01]  /*3fd0*/  MUFU.EX2 R93, R8 ;  /* 0x00000008005d7308 */ /* 0x0003e20000000800 */
[----:B------:R-:W-:-:S07]  /*3fe0*/  FFMA.FTZ R20, R20, c[0x0][0x2d0], -R12 ;  /* 0x0000b40014147a23 */ /* 0x000fce000001080c */
[----:B------:R2:W-:Y:S08]  /*3ff0*/  MUFU.EX2 R14, R3 ;  /* 0x00000003000e7308 */ /* 0x0005f00000000800 */
[----:B------:R-:W-:Y:S01]  /*4000*/  MUFU.EX2 R88, R15 ;  /* 0x0000000f00587308 */ /* 0x000fe20000000800 */
[----:B-1----:R-:W-:Y:S01]  /*4010*/  F2FP.PACK_AB R8, R90, R91 ;  /* 0x0000005b5a08723e */ /* 0x002fe200000000ff */
[----:B--2---:R-:W-:-:S06]  /*4020*/  FFMA.FTZ R3, R18, c[0x0][0x2d0], -R12 ;  /* 0x0000b40012037a23 */ /* 0x004fcc000001080c */
[----:B------:R-:W1:Y:S08]  /*4030*/  MUFU.EX2 R92, R7 ;  /* 0x00000007005c7308 */ /* 0x000e700000000800 */
[----:B------:R-:W2:Y:S08]  /*4040*/  MUFU.EX2 R15, R20 ;  /* 0x00000014000f7308 */ /* 0x000eb00000000800 */
[----:B------:R3:W4:Y:S01]  /*4050*/  MUFU.EX2 R89, R3 ;  /* 0x0000000300597308 */ /* 0x0007220000000800 */
[----:B-1----:R-:W-:-:S07]  /*4060*/  F2FP.PACK_AB R10, R92, R93 ;  /* 0x0000005d5c0a723e */ /* 0x002fce00000000ff */
[----:B------:R4:W-:Y:S01]  /*4070*/  MUFU.EX2 R99, R11 ;  /* 0x0000000b00637308 */ /* 0x0009e20000000800 */
[----:B--2---:R-:W-:Y:S01]  /*4080*/  F2FP.PACK_AB R9, R15, R88 ;  /* 0x000000580f09723e */ /* 0x004fe200000000ff */
[----:B---3--:R-:W-:-:S06]  /*4090*/  FFMA.FTZ R3, R17, c[0x0][0x2d0], -R12 ;  /* 0x0000b40011037a23 */ /* 0x008fcc000001080c */
[----:B------:R-:W1:Y:S01]  /*40a0*/  MUFU.EX2 R96, R6 ;  /* 0x0000000600607308 */ /* 0x000e620000000800 */
[----:B----4-:R-:W-:-:S07]  /*40b0*/  F2FP.PACK_AB R11, R89, R14 ;  /* 0x0000000e590b723e */ /* 0x010fce00000000ff */
[----:B------:R2:W-:Y:S01]  /*40c0*/  MUFU.EX2 R94, R3 ;  /* 0x00000003005e7308 */ /* 0x0005e20000000800 */
[----:B------:R-:W-:Y:S01]  /*40d0*/  HMMA.16816.F32 R40, R8, R24, RZ ;  /* 0x000000180828723c */ /* 0x000fe200000018ff */
[----:B-1----:R-:W-:Y:S02]  /*40e0*/  F2FP.PACK_AB R4, R98, R96 ;  /* 0x000000606204723e */ /* 0x002fe400000000ff */
[----:B------:R-:W-:-:S05]  /*40f0*/  F2FP.PACK_AB R6, R100, R99 ;  /* 0x000000636406723e */ /* 0x000fca00000000ff */
[----:B------:R-:W-:Y:S01]  /*4100*/  HMMA.16816.F32 R56, R8, R28, RZ ;  /* 0x0000001c0838723c */ /* 0x000fe200000018ff */
[----:B--2---:R-:W-:-:S04]  /*4110*/  FFMA.FTZ R3, R16, c[0x0][0x2d0], -R12 ;  /* 0x0000b40010037a23 */ /* 0x004fc8000001080c */
[----:B------:R1:W2:Y:S03]  /*4120*/  MUFU.EX2 R95, R3 ;  /* 0x00000003005f7308 */ /* 0x0002a60000000800 */
[C---:B------:R-:W-:Y:S08]  /*4130*/  HMMA.16816.F32 R16, R8.reuse, R38, RZ ;  /* 0x000000260810723c */ /* 0x040ff000000018ff */
[----:B------:R-:W-:Y:S01]  /*4140*/  HMMA.16816.F32 R44, R8, R30, RZ ;  /* 0x0000001e082c723c */ /* 0x000fe200000018ff */
[----:B-1----:R-:W-:Y:S01]  /*4150*/  FFMA.FTZ R3, R21, c[0x0][0x2d0], -R12 ;  /* 0x0000b40015037a23 */ /* 0x002fe2000001080c */
[----:B--2---:R-:W-:-:S06]  /*4160*/  F2FP.PACK_AB R5, R95, R94 ;  /* 0x0000005e5f05723e */ /* 0x004fcc00000000ff */
[----:B------:R-:W-:Y:S01]  /*4170*/  HMMA.16816.F32 R28, R8, R50, RZ ;  /* 0x00000032081c723c */ /* 0x000fe200000018ff */
[----:B------:R1:W-:Y:S02]  /*4180*/  MUFU.EX2 R97, R3 ;  /* 0x0000000300617308 */ /* 0x0003e40000000800 */
[----:B-1----:R-:W-:-:S05]  /*4190*/  FFMA.FTZ R3, R22, c[0x0][0x2d0], -R12 ;  /* 0x0000b40016037a23 */ /* 0x002fca000001080c */
[C---:B------:R-:W-:Y:S01]  /*41a0*/  HMMA.16816.F32 R20, R8.reuse, R36, RZ ;  /* 0x000000240814723c */ /* 0x040fe200000018ff */
[----:B------:R-:W1:Y:S07]  /*41b0*/  MUFU.EX2 R103, R3 ;  /* 0x0000000300677308 */ /* 0x000e6e0000000800 */
[C---:B------:R-:W-:Y:S08]  /*41c0*/  HMMA.16816.F32 R36, R8.reuse, R26, RZ ;  /* 0x0000001a0824723c */ /* 0x040ff000000018ff */
[----:B------:R-:W-:Y:S01]  /*41d0*/  HMMA.16816.F32 R24, R8, R52, RZ ;  /* 0x000000340818723c */ /* 0x000fe200000018ff */
[----:B-1----:R-:W-:-:S07]  /*41e0*/  F2FP.PACK_AB R7, R103, R97 ;  /* 0x000000616707723e */ /* 0x002fce00000000ff */
[----:B------:R-:W-:Y:S08]  /*41f0*/  HMMA.16816.F32 R72, R4, R34, R16 ;  /* 0x000000220448723c */ /* 0x000ff00000001810 */
[----:B------:R-:W-:Y:S08]  /*4200*/  HMMA.16816.F32 R16, R8, R80, RZ ;  /* 0x000000500810723c */ /* 0x000ff000000018ff */
[----:B------:R-:W-:Y:S08]  /*4210*/  HMMA.16816.F32 R164, R4, R32, R20 ;  /* 0x0000002004a4723c */ /* 0x000ff00000001814 */
[----:B------:R-:W-:Y:S01]  /*4220*/  HMMA.16816.F32 R32, R8, R48, RZ ;  /* 0x000000300820723c */ /* 0x000fe200000018ff */
[----:B------:R-:W1:Y:S01]  /*4230*/  LDSM.16.MT88.4 R48, [R251+0x2100] ;  /* 0x00210000fb30783b */ /* 0x000e620000004200 */
[----:B------:R-:W-:Y:S01]  /*4240*/  IMAD.MOV.U32 R130, RZ, RZ, R74 ;  /* 0x000000ffff827224 */ /* 0x000fe200078e004a */
[----:B------:R-:W-:Y:S01]  /*4250*/  MOV R129, R75 ;  /* 0x0000004b00817202 */ /* 0x000fe20000000f00 */
[----:B------:R-:W-:-:S02]  /*4260*/  IMAD.MOV.U32 R128, RZ, RZ, R72 ;  /* 0x000000ffff807224 */ /* 0x000fc400078e0048 */
[----:B------:R-:W-:Y:S02]  /*4270*/  IMAD.MOV.U32 R127, RZ, RZ, R73 ;  /* 0x000000ffff7f7224 */ /* 0x000fe400078e0049 */
[C---:B------:R-:W-:Y:S01]  /*4280*/  HMMA.16816.F32 R24, R4.reuse, R60, R24 ;  /* 0x0000003c0418723c */ /* 0x040fe20000001818 */
[----:B------:R-:W2:Y:S07]  /*4290*/  LDSM.16.MT88.4 R72, [R250+0x2100] ;  /* 0x00210000fa48783b */ /* 0x000eae0000004200 */
[C---:B------:R-:W-:Y:S08]  /*42a0*/  HMMA.16816.F32 R16, R4.reuse, R84, R16 ;  /* 0x000000540410723c */ /* 0x040ff00000001810 */
[----:B------:R-:W-:Y:S01]  /*42b0*/  HMMA.16816.F32 R148, R4, R78, R44 ;  /* 0x0000004e0494723c */ /* 0x000fe2000000182c */
[----:B------:R-:W-:Y:S07]  /*42c0*/  LDSM.16.MT88.4 R44, [R135+0x4100] ;  /* 0x00410000872c783b */ /* 0x000fee0000004200 */
[----:B------:R-:W-:Y:S01]  /*42d0*/  MOV R145, R25 ;  /* 0x0000001900917202 */ /* 0x000fe20000000f00 */
[----:B------:R-:W-:Y:S01]  /*42e0*/  IMAD.MOV.U32 R144, RZ, RZ, R26 ;  /* 0x000000ffff907224 */ /* 0x000fe200078e001a */
[----:B------:R-:W-:Y:S01]  /*42f0*/  MOV R138, R24 ;  /* 0x00000018008a7202 */ /* 0x000fe20000000f00 */
[----:B------:R-:W-:Y:S01]  /*4300*/  IMAD.MOV.U32 R139, RZ, RZ, R27 ;  /* 0x000000ffff8b7224 */ /* 0x000fe200078e001b */
[----:B------:R-:W-:Y:S01]  /*4310*/  HMMA.16816.F32 R20, R8, R54, RZ ;  /* 0x000000360814723c */ /* 0x000fe200000018ff */
[----:B------:R-:W3:Y:S03]  /*4320*/  LDSM.16.MT88.4 R24, [R251+0x2900] ;  /* 0x00290000fb18783b */ /* 0x000ee60000004200 */
[----:B------:R-:W-:Y:S01]  /*4330*/  IMAD.MOV.U32 R137, RZ, RZ, R19 ;  /* 0x000000ffff897224 */ /* 0x000fe200078e0013 */
[----:B------:R-:W-:Y:S01]  /*4340*/  MOV R131, R17 ;  /* 0x0000001100837202 */ /* 0x000fe20000000f00 */
[----:B------:R-:W-:Y:S01]  /*4350*/  IMAD.MOV.U32 R136, RZ, RZ, R18 ;  /* 0x000000ffff887224 */ /* 0x000fe200078e0012 */
[----:B------:R-:W-:Y:S01]  /*4360*/  LDSM.16.MT88.4 R52, [R248+0x4100] ;  /* 0x00410000f834783b */ /* 0x000fe20000004200 */
[----:B------:R-:W-:Y:S01]  /*4370*/  HMMA.16816.F32 R120, R4, R68, R40 ;  /* 0x000000440478723c */ /* 0x000fe20000001828 */
[----:B------:R-:W-:-:S02]  /*4380*/  IMAD.MOV.U32 R80, RZ, RZ, R16 ;  /* 0x000000ffff507224 */ /* 0x000fc400078e0010 */
[----:B------:R-:W4:Y:S05]  /*4390*/  LDSM.16.MT88.4 R40, [R250+0x2900] ;  /* 0x00290000fa28783b */ /* 0x000f2a0000004200 */
[C---:B------:R-:W-:Y:S08]  /*43a0*/  HMMA.16816.F32 R28, R4.reuse, R66, R28 ;  /* 0x00000042041c723c */ /* 0x040ff0000000181c */
[----:B------:R-:W-:Y:S08]  /*43b0*/  HMMA.16816.F32 R32, R4, R64, R32 ;  /* 0x000000400420723c */ /* 0x000ff00000001820 */
[----:B-1----:R-:W-:Y:S01]  /*43c0*/  HMMA.16816.F32 R16, R8, R48, RZ ;  /* 0x000000300810723c */ /* 0x002fe200000018ff */
[----:B------:R-:W-:Y:S01]  /*43d0*/  IMAD.MOV.U32 R124, RZ, RZ, R120 ;  /* 0x000000ffff7c7224 */ /* 0x000fe200078e0078 */
[----:B------:R-:W-:Y:S01]  /*43e0*/  MOV R126, R122 ;  /* 0x0000007a007e7202 */ /* 0x000fe20000000f00 */
[----:B------:R-:W-:Y:S01]  /*43f0*/  IMAD.MOV.U32 R125, RZ, RZ, R123 ;  /* 0x000000ffff7d7224 */ /* 0x000fe200078e007b */
[----:B------:R-:W-:-:S04]  /*4400*/  MOV R123, R121 ;  /* 0x00000079007b7202 */ /* 0x000fc80000000f00 */
[C---:B------:R-:W-:Y:S01]  /*4410*/  HMMA.16816.F32 R156, R4.reuse, R76, R56 ;  /* 0x0000004c049c723c */ /* 0x040fe20000001838 */
[----:B------:R-:W1:Y:S01]  /*4420*/  LDSM.16.MT88.4 R56, [R135+0x4900] ;  /* 0x004900008738783b */ /* 0x000e620000004200 */
[----:B------:R-:W-:Y:S01]  /*4430*/  IMAD.MOV.U32 R153, RZ, RZ, R29 ;  /* 0x000000ffff997224 */ /* 0x000fe200078e001d */
[----:B------:R-:W-:Y:S01]  /*4440*/  MOV R152, R30 ;  /* 0x0000001e00987202 */ /* 0x000fe20000000f00 */
[----:B------:R-:W-:Y:S02]  /*4450*/  IMAD.MOV.U32 R147, RZ, RZ, R31 ;  /* 0x000000ffff937224 */ /* 0x000fe400078e001f */
[----:B------:R-:W-:Y:S02]  /*4460*/  IMAD.MOV.U32 R146, RZ, RZ, R28 ;  /* 0x000000ffff927224 */ /* 0x000fe400078e001c */
[----:B------:R-:W-:Y:S01]  /*4470*/  HMMA.16816.F32 R140, R4, R70, R36 ;  /* 0x00000046048c723c */ /* 0x000fe20000001824 */
[----:B------:R-:W-:Y:S01]  /*4480*/  IMAD.MOV.U32 R120, RZ, RZ, R32 ;  /* 0x000000ffff787224 */ /* 0x000fe200078e0020 */
[----:B------:R-:W-:Y:S01]  /*4490*/  MOV R118, R34 ;  /* 0x0000002200767202 */ /* 0x000fe20000000f00 */
[----:B------:R-:W-:-:S02]  /*44a0*/  IMAD.MOV.U32 R81, RZ, RZ, R33 ;  /* 0x000000ffff517224 */ /* 0x000fc400078e0021 */
[----:B------:R-:W-:-:S03]  /*44b0*/  IMAD.MOV.U32 R119, RZ, RZ, R35 ;  /* 0x000000ffff777224 */ /* 0x000fc600078e0023 */
[----:B------:R-:W-:Y:S01]  /*44c0*/  HMMA.16816.F32 R64, R4, R62, R20 ;  /* 0x0000003e0440723c */ /* 0x000fe20000001814 */
[----:B------:R-:W5:Y:S07]  /*44d0*/  LDSM.16.MT88.4 R60, [R251+0x4100] ;  /* 0x00410000fb3c783b */ /* 0x000f6e0000004200 */
[C---:B------:R-:W-:Y:S08]  /*44e0*/  HMMA.16816.F32 R20, R8.reuse, R82, RZ ;  /* 0x000000520814723c */ /* 0x040ff000000018ff */
[C---:B------:R-:W-:Y:S01]  /*44f0*/  HMMA.16816.F32 R36, R8.reuse, R50, RZ ;  /* 0x000000320824723c */ /* 0x040fe200000018ff */
[----:B------:R-:W1:Y:S07]  /*4500*/  LDSM.16.MT88.4 R48, [R248+0x4900] ;  /* 0x00490000f830783b */ /* 0x000e6e0000004200 */
[C---:B--2---:R-:W-:Y:S08]  /*4510*/  HMMA.16816.F32 R28, R8.reuse, R74, RZ ;  /* 0x0000004a081c723c */ /* 0x044ff000000018ff */
[----:B------:R-:W-:Y:S08]  /*4520*/  HMMA.16816.F32 R32, R8, R72, RZ ;  /* 0x000000480820723c */ /* 0x000ff000000018ff */
[----:B---3--:R-:W-:Y:S08]  /*4530*/  HMMA.16816.F32 R72, R4, R24, R16 ;  /* 0x000000180448723c */ /* 0x008ff00000001810 */
[----:B------:R-:W-:Y:S07]  /*4540*/  HMMA.16816.F32 R16, R8, R44, RZ ;  /* 0x0000002c0810723c */ /* 0x000fee00000018ff */
[----:B------:R-:W-:Y:S01]  /*4550*/  IMAD.MOV.U32 R44, RZ, RZ, R130 ;  /* 0x000000ffff2c7224 */ /* 0x000fe200078e0082 */
[----:B------:R-:W-:Y:S01]  /*4560*/  HMMA.16816.F32 R68, R4, R86, R20 ;  /* 0x000000560444723c */ /* 0x000fe20000001814 */
[----:B------:R-:W-:-:S07]  /*4570*/  IMAD.MOV.U32 R45, RZ, RZ, R129 ;  /* 0x000000ffff2d7224 */ /* 0x000fce00078e0081 */
[C---:B------:R-:W-:Y:S01]  /*4580*/  HMMA.16816.F32 R76, R4.reuse, R26, R36 ;  /* 0x0000001a044c723c */ /* 0x040fe20000001824 */
[----:B------:R-:W2:Y:S07]  /*4590*/  LDSM.16.MT88.4 R36, [R251+0x4900] ;  /* 0x00490000fb24783b */ /* 0x000eae0000004200 */
[C---:B----4-:R-:W-:Y:S08]  /*45a0*/  HMMA.16816.F32 R160, R4.reuse, R42, R28 ;  /* 0x0000002a04a0723c */ /* 0x050ff0000000181c */
[----:B------:R-:W-:Y:S01]  /*45b0*/  HMMA.16816.F32 R84, R4, R40, R32 ;  /* 0x000000280454723c */ /* 0x000fe20000001820 */
[----:B------:R-:W3:Y:S07]  /*45c0*/  LDSM.16.MT88.4 R40, [R250+0x4100] ;  /* 0x00410000fa28783b */ /* 0x000eee0000004200 */
[----:B------:R-:W-:Y:S07]  /*45d0*/  HMMA.16816.F32 R24, R8, R54, RZ ;  /* 0x000000360818723c */ /* 0x000fee00000018ff */
[----:B------:R-:W-:Y:S01]  /*45e0*/  MOV R54, R144 ;  /* 0x0000009000367202 */ /* 0x000fe20000000f00 */
[----:B-1----:R-:W-:Y:S01]  /*45f0*/  HMMA.16816.F32 R16, R4, R56, R16 ;  /* 0x000000380410723c */ /* 0x002fe20000001810 */
[----:B------:R-:W-:Y:S01]  /*4600*/  IMAD.MOV.U32 R122, RZ, RZ, R163 ;  /* 0x000000ffff7a7224 */ /* 0x000fe200078e00a3 */
[----:B------:R-:W-:Y:S01]  /*4610*/  MOV R121, R161 ;  /* 0x000000a100797202 */ /* 0x000fe20000000f00 */
[----:B------:R-:W-:-:S02]  /*4620*/  IMAD.MOV.U32 R83, RZ, RZ, R162 ;  /* 0x000000ffff537224 */ /* 0x000fc400078e00a2 */
[----:B------:R-:W-:Y:S02]  /*4630*/  IMAD.MOV.U32 R82, RZ, RZ, R160 ;  /* 0x000000ffff527224 */ /* 0x000fe400078e00a0 */
[----:B------:R-:W-:Y:S01]  /*4640*/  IMAD.MOV.U32 R55, RZ, RZ, R139 ;  /* 0x000000ffff377224 */ /* 0x000fe200078e008b */
[C---:B-----5:R-:W-:Y:S07]  /*4650*/  HMMA.16816.F32 R20, R8.reuse, R60, RZ ;  /* 0x0000003c0814723c */ /* 0x060fee00000018ff */
[----:B------:R-:W-:Y:S01]  /*4660*/  IMAD.MOV.U32 R61, RZ, RZ, R153 ;  /* 0x000000ffff3d7224 */ /* 0x000fe200078e0099 */
[----:B------:R-:W-:Y:S01]  /*4670*/  HMMA.16816.F32 R28, R8, R52, RZ ;  /* 0x00000034081c723c */ /* 0x000fe200000018ff */
[----:B------:R-:W-:-:S06]  /*4680*/  IMAD.MOV.U32 R60, RZ, RZ, R146 ;  /* 0x000000ffff3c7224 */ /* 0x000fcc00078e0092 */
[----:B------:R-:W-:Y:S01]  /*4690*/  IMAD.MOV.U32 R53, RZ, RZ, R145 ;  /* 0x000000ffff357224 */ /* 0x000fe200078e0091 */
[----:B------:R-:W-:Y:S01]  /*46a0*/  HMMA.16816.F32 R160, R4, R50, R24 ;  /* 0x0000003204a0723c */ /* 0x000fe20000001818 */
[----:B------:R-:W1:Y:S01]  /*46b0*/  LDSM.16.MT88.4 R24, [R250+0x4900] ;  /* 0x00490000fa18783b */ /* 0x000e620000004200 */
[----:B------:R-:W-:Y:S01]  /*46c0*/  MOV R57, R19 ;  /* 0x0000001300397202 */ /* 0x000fe20000000f00 */
[----:B------:R-:W-:Y:S01]  /*46d0*/  IMAD.MOV.U32 R56, RZ, RZ, R17 ;  /* 0x000000ffff387224 */ /* 0x000fe200078e0011 */
[----:B------:R-:W-:Y:S01]  /*46e0*/  MOV R3, R16 ;  /* 0x0000001000037202 */ /* 0x000fe20000000f00 */
[----:B------:R-:W-:Y:S02]  /*46f0*/  IMAD.MOV.U32 R0, RZ, RZ, R18 ;  /* 0x000000ffff007224 */ /* 0x000fe400078e0012 */
[----:B------:R-:W-:Y:S01]  /*4700*/  IMAD.MOV.U32 R52, RZ, RZ, R138 ;  /* 0x000000ffff347224 */ /* 0x000fe200078e008a */
[----:B------:R-:W-:Y:S01]  /*4710*/  HMMA.16816.F32 R16, R8, R62, RZ ;  /* 0x0000003e0810723c */ /* 0x000fe200000018ff */
[----:B------:R-:W-:Y:S01]  /*4720*/  IMAD.MOV.U32 R50, RZ, RZ, R136 ;  /* 0x000000ffff327224 */ /* 0x000fe200078e0088 */
[----:B------:R-:W-:-:S05]  /*4730*/  MOV R51, R122 ;  /* 0x0000007a00337202 */ /* 0x000fca0000000f00 */
[----:B------:R-:W-:Y:S01]  /*4740*/  IMAD.MOV.U32 R62, RZ, RZ, R152 ;  /* 0x000000ffff3e7224 */ /* 0x000fe200078e0098 */
[----:B--2---:R-:W-:Y:S01]  /*4750*/  HMMA.16816.F32 R184, R4, R36, R20 ;  /* 0x0000002404b8723c */ /* 0x004fe20000001814 */
[----:B------:R-:W-:-:S06]  /*4760*/  MOV R63, R147 ;  /* 0x00000093003f7202 */ /* 0x000fcc0000000f00 */
[----:B------:R-:W-:Y:S01]  /*4770*/  MOV R36, R80 ;  /* 0x0000005000247202 */ /* 0x000fe20000000f00 */
[----:B------:R-:W-:Y:S01]  /*4780*/  HMMA.16816.F32 R188, R4, R48, R28 ;  /* 0x0000003004bc723c */ /* 0x000fe2000000181c */
[----:B------:R-:W2:Y:S01]  /*4790*/  LDSM.16.MT88.4 R28, [R135+0x6100] ;  /* 0x00610000871c783b */ /* 0x000ea20000004200 */
[----:B------:R-:W-:Y:S01]  /*47a0*/  IMAD.MOV.U32 R37, RZ, RZ, R131 ;  /* 0x000000ffff257224 */ /* 0x000fe200078e0083 */
[----:B------:R-:W-:-:S04]  /*47b0*/  MOV R80, R128 ;  /* 0x0000008000507202 */ /* 0x000fc80000000f00 */
[----:B------:R-:W-:Y:S01]  /*47c0*/  MOV R49, R137 ;  /* 0x0000008900317202 */ /* 0x000fe20000000f00 */
[----:B---3--:R-:W-:Y:S01]  /*47d0*/  HMMA.16816.F32 R20, R8, R40, RZ ;  /* 0x000000280814723c */ /* 0x008fe200000018ff */
[----:B------:R-:W-:-:S06]  /*47e0*/  IMAD.MOV.U32 R48, RZ, RZ, R123 ;  /* 0x000000ffff307224 */ /* 0x000fcc00078e007b */
[----:B------:R-:W-:Y:S01]  /*47f0*/  MOV R40, R57 ;  /* 0x0000003900287202 */ /* 0x000fe20000000f00 */
[----:B------:R-:W-:Y:S01]  /*4800*/  HMMA.16816.F32 R152, R4, R38, R16 ;  /* 0x000000260498723c */ /* 0x000fe20000001810 */
[----:B------:R-:W-:Y:S01]  /*4810*/  MOV R41, R82 ;  /* 0x0000005200297202 */ /* 0x000fe20000000f00 */
[----:B------:R-:W-:-:S05]  /*4820*/  FFMA.FTZ R82, R105, c[0x0][0x2d0], -R13 ;  /* 0x0000b40069527a23 */ /* 0x000fca000001080d */
[----:B------:R-:W-:Y:S01]  /*4830*/  IMAD.MOV.U32 R38, RZ, RZ, R121 ;  /* 0x000000ffff267224 */ /* 0x000fe200078e0079 */
[----:B------:R-:W-:Y:S01]  /*4840*/  HMMA.16816.F32 R16, R8, R42, RZ ;  /* 0x0000002a0810723c */ /* 0x000fe200000018ff */
[----:B------:R-:W-:Y:S02]  /*4850*/  IMAD.MOV.U32 R39, RZ, RZ, R83 ;  /* 0x000000ffff277224 */ /* 0x000fe400078e0053 */
[----:B------:R-:W-:-:S04]  /*4860*/  FFMA.FTZ R83, R106, c[0x0][0x2d0], -R13 ;  /* 0x0000b4006a537a23 */ /* 0x000fc8000001080d */
[----:B------:R-:W-:Y:S01]  /*4870*/  IMAD.MOV.U32 R42, RZ, RZ, R56 ;  /* 0x000000ffff2a7224 */ /* 0x000fe200078e0038 */
[----:B-1----:R-:W-:Y:S01]  /*4880*/  HMMA.16816.F32 R144, R4, R24, R20 ;  /* 0x000000180490723c */ /* 0x002fe20000001814 */
[----:B------:R-:W1:Y:S01]  /*4890*/  LDSM.16.MT88.4 R20, [R135+0x6900] ;  /* 0x006900008714783b */ /* 0x000e620000004200 */
[----:B------:R-:W-:Y:S02]  /*48a0*/  IMAD.MOV.U32 R43, RZ, RZ, R0 ;  /* 0x000000ffff2b7224 */ /* 0x000fe400078e0000 */
[----:B------:R-:W-:Y:S01]  /*48b0*/  FADD.FTZ R0, R91, R90 ;  /* 0x0000005a5b007221 */ /* 0x000fe20000010000 */
[----:B------:R-:W-:Y:S01]  /*48c0*/  MOV R90, R3 ;  /* 0x00000003005a7202 */ /* 0x000fe20000000f00 */
[----:B------:R-:W-:Y:S01]  /*48d0*/  FADD.FTZ R3, R88, R15 ;  /* 0x0000000f58037221 */ /* 0x000fe20000010000 */
[----:B------:R-:W-:Y:S01]  /*48e0*/  MOV R106, R43 ;  /* 0x0000002b006a7202 */ /* 0x000fe20000000f00 */
[----:B------:R-:W-:Y:S01]  /*48f0*/  HMMA.16816.F32 R32, R8, R46, RZ ;  /* 0x0000002e0820723c */ /* 0x000fe200000018ff */
[----:B------:R-:W-:-:S02]  /*4900*/  IMAD.MOV.U32 R91, RZ, RZ, R51 ;  /* 0x000000ffff5b7224 */ /* 0x000fc400078e0033 */
[----:B------:R-:W-:Y:S02]  /*4910*/  FADD.FTZ R3, R14, R3 ;  /* 0x000000030e037221 */ /* 0x000fe40000010000 */
[----:B------:R-:W-:Y:S02]  /*4920*/  IMAD.MOV.U32 R105, RZ, RZ, R42 ;  /* 0x000000ffff697224 */ /* 0x000fe400078e002a */
[----:B------:R-:W-:Y:S01]  /*4930*/  IMAD.MOV.U32 R47, RZ, RZ, R127 ;  /* 0x000000ffff2f7224 */ /* 0x000fe200078e007f */
[----:B------:R-:W-:Y:S01]  /*4940*/  HMMA.16816.F32 R136, R4, R26, R16 ;  /* 0x0000001a0488723c */ /* 0x000fe20000001810 */
[----:B------:R-:W3:Y:S01]  /*4950*/  LDSM.16.MT88.4 R24, [R248+0x6100] ;  /* 0x00610000f818783b */ /* 0x000ee20000004200 */
[----:B------:R-:W-:Y:S02]  /*4960*/  IMAD.MOV.U32 R46, RZ, RZ, R124 ;  /* 0x000000ffff2e7224 */ /* 0x000fe400078e007c */
[----:B------:R-:W-:Y:S01]  /*4970*/  FADD.FTZ R3, R89, R3 ;  /* 0x0000000359037221 */ /* 0x000fe20000010000 */
[----:B------:R-:W-:Y:S01]  /*4980*/  MOV R89, R38 ;  /* 0x0000002600597202 */ /* 0x000fe20000000f00 */
[----:B------:R-:W-:Y:S01]  /*4990*/  IMAD.MOV.U32 R88, RZ, RZ, R41 ;  /* 0x000000ffff587224 */ /* 0x000fe200078e0029 */
[----:B------:R-:W-:Y:S01]  /*49a0*/  MOV R51, R46 ;  /* 0x0000002e00337202 */ /* 0x000fe20000000f00 */
[----:B--2---:R-:W-:Y:S01]  /*49b0*/  HMMA.16816.F32 R16, R8, R28, RZ ;  /* 0x0000001c0810723c */ /* 0x004fe200000018ff */
[----:B------:R-:W-:-:S02]  /*49c0*/  FADD.FTZ R3, R94, R3 ;  /* 0x000000035e037221 */ /* 0x000fc40000010000 */
[----:B------:R-:W-:Y:S02]  /*49d0*/  IMAD.MOV.U32 R46, RZ, RZ, R80 ;  /* 0x000000ffff2e7224 */ /* 0x000fe400078e0050 */
[----:B------:R-:W-:Y:S02]  /*49e0*/  FADD.FTZ R3, R95, R3 ;  /* 0x000000035f037221 */ /* 0x000fe40000010000 */
[----:B------:R-:W-:Y:S01]  /*49f0*/  IMAD.MOV.U32 R95, RZ, RZ, R49 ;  /* 0x000000ffff5f7224 */ /* 0x000fe200078e0031 */
[----:B------:R-:W-:Y:S01]  /*4a00*/  HMMA.16816.F32 R180, R4, R58, R32 ;  /* 0x0000003a04b4723c */ /* 0x000fe20000001820 */
[--C-:B------:R-:W-:Y:S02]  /*4a10*/  FFMA.FTZ R28, R116, c[0x0][0x2d0], -R12.reuse ;  /* 0x0000b400741c7a23 */ /* 0x100fe4000001080c */
[----:B------:R-:W-:Y:S01]  /*4a20*/  FFMA.FTZ R49, R113, c[0x0][0x2d0], -R12 ;  /* 0x0000b40071317a23 */ /* 0x000fe2000001080c */
[----:B------:R-:W-:Y:S01]  /*4a30*/  MOV R113, R48 ;  /* 0x0000003000717202 */ /* 0x000fe20000000f00 */
[----:B------:R-:W-:-:S02]  /*4a40*/  IMAD.MOV.U32 R94, RZ, RZ, R50 ;  /* 0x000000ffff5e7224 */ /* 0x000fc400078e0032 */
[----:B------:R-:W-:Y:S01]  /*4a50*/  IMAD.MOV.U32 R34, RZ, RZ, R126 ;  /* 0x000000ffff227224 */ /* 0x000fe200078e007e */
[----:B------:R-:W-:Y:S01]  /*4a60*/  MOV R35, R125 ;  /* 0x0000007d00237202 */ /* 0x000fe20000000f00 */
[----:B------:R-:W-:Y:S02]  /*4a70*/  IMAD.MOV.U32 R32, RZ, RZ, R120 ;  /* 0x000000ffff207224 */ /* 0x000fe400078e0078 */
[----:B------:R-:W-:Y:S02]  /*4a80*/  IMAD.MOV.U32 R33, RZ, RZ, R81 ;  /* 0x000000ffff217224 */ /* 0x000fe400078e0051 */
[--C-:B------:R-:W-:Y:S01]  /*4a90*/  FFMA.FTZ R29, R110, c[0x0][0x2d0], -R13.reuse ;  /* 0x0000b4006e1d7a23 */ /* 0x100fe2000001080d */
[----:B------:R-:W-:Y:S01]  /*4aa0*/  MOV R116, R32 ;  /* 0x0000002000747202 */ /* 0x000fe20000000f00 */
[--C-:B------:R-:W-:Y:S01]  /*4ab0*/  FFMA.FTZ R81, R104, c[0x0][0x2d0], -R13.reuse ;  /* 0x0000b40068517a23 */ /* 0x100fe2000001080d */
[----:B-1----:R-:W-:Y:S01]  /*4ac0*/  HMMA.16816.F32 R128, R4, R20, R16 ;  /* 0x000000140480723c */ /* 0x002fe20000001810 */
[----:B------:R-:W-:-:S02]  /*4ad0*/  FFMA.FTZ R80, R102, c[0x0][0x2d0], -R13 ;  /* 0x0000b40066507a23 */ /* 0x000fc4000001080d */
[--C-:B------:R-:W-:Y:S02]  /*4ae0*/  FFMA.FTZ R32, R115, c[0x0][0x2d0], -R12.reuse ;  /* 0x0000b40073207a23 */ /* 0x100fe4000001080c */
[--C-:B------:R-:W-:Y:S01]  /*4af0*/  FFMA.FTZ R48, R111, c[0x0][0x2d0], -R12.reuse ;  /* 0x0000b4006f307a23 */ /* 0x100fe2000001080c */
[----:B------:R-:W-:Y:S01]  /*4b00*/  MOV R111, R45 ;  /* 0x0000002d006f7202 */ /* 0x000fe20000000f00 */
[----:B------:R-:W-:Y:S01]  /*4b10*/  FFMA.FTZ R50, R108, c[0x0][0x2d0], -R12 ;  /* 0x0000b4006c327a23 */ /* 0x000fe2000001080c */
[----:B------:R-:W-:Y:S01]  /*4b20*/  HMMA.16816.F32 R16, R8, R30, RZ ;  /* 0x0000001e0810723c */ /* 0x000fe200000018ff */
[----:B------:R-:W-:Y:S01]  /*4b30*/  MOV R108, R46 ;  /* 0x0000002e006c7202 */ /* 0x000fe20000000f00 */
[----:B------:R-:W-:Y:S02]  /*4b40*/  IMAD.MOV.U32 R110, RZ, RZ, R44 ;  /* 0x000000ffff6e7224 */ /* 0x000fe400078e002c */
[----:B------:R-:W-:Y:S01]  /*4b50*/  FADD.FTZ R0, R93, R0 ;  /* 0x000000005d007221 */ /* 0x000fe20000010000 */
[----:B------:R-:W-:Y:S01]  /*4b60*/  MOV R93, R37 ;  /* 0x00000025005d7202 */ /* 0x000fe20000000f00 */
[----:B------:R-:W-:-:S02]  /*4b70*/  IMAD.MOV.U32 R104, RZ, RZ, R90 ;  /* 0x000000ffff687224 */ /* 0x000fc400078e005a */
[--C-:B------:R-:W-:Y:S02]  /*4b80*/  FFMA.FTZ R30, R109, c[0x0][0x2d0], -R13.reuse ;  /* 0x0000b4006d1e7a23 */ /* 0x100fe4000001080d */
[----:B------:R-:W-:Y:S02]  /*4b90*/  FFMA.FTZ R31, R107, c[0x0][0x2d0], -R13 ;  /* 0x0000b4006b1f7a23 */ /* 0x000fe4000001080d */
[----:B------:R-:W-:Y:S02]  /*4ba0*/  IMAD.MOV.U32 R109, RZ, RZ, R47 ;  /* 0x000000ffff6d7224 */ /* 0x000fe400078e002f */
[----:B------:R-:W-:Y:S02]  /*4bb0*/  IMAD.MOV.U32 R107, RZ, RZ, R40 ;  /* 0x000000ffff6b7224 */ /* 0x000fe400078e0028 */
[----:B------:R-:W-:Y:S02]  /*4bc0*/  FADD.FTZ R0, R92, R0 ;  /* 0x000000005c007221 */ /* 0x000fe40000010000 */
[----:B------:R-:W-:-:S02]  /*4bd0*/  IMAD.MOV.U32 R90, RZ, RZ, R39 ;  /* 0x000000ffff5a7224 */ /* 0x000fc400078e0027 */
[----:B------:R-:W-:Y:S02]  /*4be0*/  FADD.FTZ R0, R96, R0 ;  /* 0x0000000060007221 */ /* 0x000fe40000010000 */
[----:B------:R-:W-:Y:S02]  /*4bf0*/  IMAD.MOV.U32 R92, RZ, RZ, R36 ;  /* 0x000000ffff5c7224 */ /* 0x000fe400078e0024 */
[----:B------:R-:W-:Y:S01]  /*4c00*/  HMMA.16816.F32 R124, R4, R22, R16 ;  /* 0x00000016047c723c */ /* 0x000fe20000001810 */
[----:B------:R-:W1:Y:S01]  /*4c10*/  LDSM.16.MT88.4 R20, [R248+0x6900] ;  /* 0x00690000f814783b */ /* 0x000e620000004200 */
[----:B------:R-:W-:Y:S02]  /*4c20*/  FADD.FTZ R0, R98, R0 ;  /* 0x0000000062007221 */ /* 0x000fe40000010000 */
[----:B------:R-:W-:Y:S02]  /*4c30*/  IMAD.MOV.U32 R115, RZ, RZ, R35 ;  /* 0x000000ffff737224 */ /* 0x000fe400078e0023 */
[----:B------:R-:W-:-:S02]  /*4c40*/  FADD.FTZ R0, R99, R0 ;  /* 0x0000000063007221 */ /* 0x000fc40000010000 */
[----:B---3--:R-:W-:Y:S07]  /*4c50*/  HMMA.16816.F32 R16, R8, R24, RZ ;  /* 0x000000180810723c */ /* 0x008fee00000018ff */
[--C-:B------:R-:W-:Y:S02]  /*4c60*/  FFMA.FTZ R25, R117, c[0x0][0x2d0], -R12.reuse ;  /* 0x0000b40075197a23 */ /* 0x100fe4000001080c */
[----:B------:R-:W-:Y:S02]  /*4c70*/  IMAD.MOV.U32 R117, RZ, RZ, R33 ;  /* 0x000000ffff757224 */ /* 0x000fe400078e0021 */
[----:B------:R-:W-:-:S02]  /*4c80*/  FFMA.FTZ R33, R114, c[0x0][0x2d0], -R12 ;  /* 0x0000b40072217a23 */ /* 0x000fc4000001080c */
[----:B------:R-:W-:Y:S02]  /*4c90*/  FADD.FTZ R24, R100, R0 ;  /* 0x0000000064187221 */ /* 0x000fe40000010000 */
[----:B------:R-:W-:Y:S01]  /*4ca0*/  MUFU.EX2 R0, R29 ;  /* 0x0000001d00007308 */ /* 0x000fe20000000800 */
[----:B------:R-:W-:-:S08]  /*4cb0*/  IMAD.MOV.U32 R114, RZ, RZ, R34 ;  /* 0x000000ffff727224 */ /* 0x000fd000078e0022 */
[----:B-1----:R-:W-:Y:S08]  /*4cc0*/  HMMA.16816.F32 R120, R4, R20, R16 ;  /* 0x000000140478723c */ /* 0x002ff00000001810 */
[----:B------:R-:W-:Y:S07]  /*4cd0*/  HMMA.16816.F32 R16, R8, R26, RZ ;  /* 0x0000001a0810723c */ /* 0x000fee00000018ff */
[----:B------:R-:W-:-:S02]  /*4ce0*/  FFMA.FTZ R26, R112, c[0x0][0x2d0], -R13 ;  /* 0x0000b400701a7a23 */ /* 0x000fc4000001080d */
[----:B------:R-:W-:Y:S02]  /*4cf0*/  IMAD.MOV.U32 R112, RZ, RZ, R51 ;  /* 0x000000ffff707224 */ /* 0x000fe400078e0033 */
[----:B------:R-:W-:Y:S02]  /*4d00*/  FFMA.FTZ R51, R101, c[0x0][0x2d0], -R12 ;  /* 0x0000b40065337a23 */ /* 0x000fe4000001080c */
[----:B------:R-:W-:Y:S02]  /*4d10*/  FADD.FTZ R27, R97, R3 ;  /* 0x00000003611b7221 */ /* 0x000fe40000010000 */
[----:B------:R-:W1:Y:S09]  /*4d20*/  MUFU.EX2 R3, R26 ;  /* 0x0000001a00037308 */ /* 0x000e720000000800 */
[----:B------:R-:W-:Y:S01]  /*4d30*/  HMMA.16816.F32 R56, R4, R22, R16 ;  /* 0x000000160438723c */ /* 0x000fe20000001810 */
[----:B------:R-:W2:Y:S04]  /*4d40*/  LDSM.16.MT88.4 R20, [R251+0x6100] ;  /* 0x00610000fb14783b */ /* 0x000ea80000004200 */
[----:B------:R-:W3:Y:S03]  /*4d50*/  LDSM.16.MT88.4 R16, [R251+0x6900] ;  /* 0x00690000fb10783b */ /* 0x000ee60000004200 */
[----:B--2---:R-:W-:Y:S11]  /*4d60*/  HMMA.16816.F32 R12, R8, R20, RZ ;  /* 0x00000014080c723c */ /* 0x004ff600000018ff */
[----:B------:R-:W-:Y:S11]  /*4d70*/  @!UPT UIADD3 URZ, URZ, URZ, URZ ;  /* 0x0000003f3f3ff290 */ /* 0x000ff6000fffe03f */
[----:B------:R-:W-:Y:S02]  /*4d80*/  @!UPT UIADD3 URZ, URZ, URZ, URZ ;  /* 0x0000003f3f3ff290 */ /* 0x000fe4000fffe03f */
[----:B---3--:R-:W-:Y:S08]  /*4d90*/  HMMA.16816.F32 R44, R4, R16, R12 ;  /* 0x00000010042c723c */ /* 0x008ff0000000180c */
[----:B------:R-:W-:Y:S11]  /*4da0*/  HMMA.16816.F32 R12, R8, R22, RZ ;  /* 0x00000016080c723c */ /* 0x000ff600000018ff */
[----:B------:R-:W-:Y:S11]  /*4db0*/  @!UPT UIADD3 URZ, URZ, URZ, URZ ;  /* 0x0000003f3f3ff290 */ /* 0x000ff6000fffe03f */
[----:B------:R-:W-:Y:S02]  /*4dc0*/  @!UPT UIADD3 URZ, URZ, URZ, URZ ;  /* 0x0000003f3f3ff290 */ /* 0x000fe4000fffe03f */
[----:B------:R-:W-:Y:S01]  /*4dd0*/  HMMA.16816.F32 R40, R4, R18, R12 ;  /* 0x000000120428723c */ /* 0x000fe2000000180c */
[----:B------:R-:W2:Y:S07]  /*4de0*/  LDSM.16.MT88.4 R12, [R250+0x6100] ;  /* 0x00610000fa0c783b */ /* 0x000eae0000004200 */
[C---:B--2---:R-:W-:Y:S08]  /*4df0*/  HMMA.16816.F32 R16, R8.reuse, R12, RZ ;  /* 0x0000000c0810723c */ /* 0x044ff000000018ff */
[----:B------:R-:W-:Y:S01]  /*4e00*/  HMMA.16816.F32 R8, R8, R14, RZ ;  /* 0x0000000e0808723c */ /* 0x000fe200000018ff */
[----:B------:R-:W2:Y:S11]  /*4e10*/  LDSM.16.MT88.4 R12, [R250+0x6900] ;  /* 0x00690000fa0c783b */ /* 0x000eb60000004200 */
[----:B------:R-:W-:Y:S04]  /*4e20*/  @!UPT UIADD3 URZ, URZ, URZ, URZ ;  /* 0x0000003f3f3ff290 */ /* 0x000fe8000fffe03f */
[C---:B--2---:R-:W-:Y:S01]  /*4e30*/  HMMA.16816.F32 R36, R4.reuse, R12, R16 ;  /* 0x0000000c0424723c */ /* 0x044fe20000001810 */
[----:B------:R-:W-:Y:S07]  /*4e40*/  MUFU.EX2 R12, R33 ;  /* 0x00000021000c7308 */ /* 0x000fee0000000800 */
[----:B------:R-:W-:Y:S01]  /*4e50*/  HMMA.16816.F32 R20, R4, R14, R8 ;  /* 0x0000000e0414723c */ /* 0x000fe20000001808 */
[----:B------:R-:W2:Y:S06]  /*4e60*/  MUFU.EX2 R5, R30 ;  /* 0x0000001e00057308 */ /* 0x000eac0000000800 */
[----:B-1----:R-:W-:-:S02]  /*4e70*/  FADD.FTZ R4, R3, R24 ;  /* 0x0000001803047221 */ /* 0x002fc40000010000 */
[----:B------:R-:W1:Y:S01]  /*4e80*/  MUFU.EX2 R6, R31 ;  /* 0x0000001f00067308 */ /* 0x000e620000000800 */
[----:B------:R-:W-:Y:S02]  /*4e90*/  FADD.FTZ R10, R103, R27 ;  /* 0x0000001b670a7221 */ /* 0x000fe40000010000 */
[C---:B------:R-:W-:Y:S01]  /*4ea0*/  FADD.FTZ R9, R0.reuse, R4 ;  /* 0x0000000400097221 */ /* 0x040fe20000010000 */
[----:B------:R-:W-:-:S04]  /*4eb0*/  F2FP.PACK_AB R4, R0, R3 ;  /* 0x000000030004723e */ /* 0x000fc800000000ff */
[----:B------:R-:W3:Y:S01]  /*4ec0*/  MUFU.EX2 R8, R25 ;  /* 0x0000001900087308 */ /* 0x000ee20000000800 */
[----:B--2---:R-:W-:-:S07]  /*4ed0*/  FADD.FTZ R0, R5, R9 ;  /* 0x0000000905007221 */ /* 0x004fce0000010000 */
[----:B------:R-:W2:Y:S01]  /*4ee0*/  MUFU.EX2 R7, R28 ;  /* 0x0000001c00077308 */ /* 0x000ea20000000800 */
[C---:B-1----:R-:W-:Y:S01]  /*4ef0*/  FADD.FTZ R14, R6.reuse, R0 ;  /* 0x00000000060e7221 */ /* 0x042fe20000010000 */
[----:B------:R-:W-:Y:S01]  /*4f00*/  F2FP.PACK_AB R6, R6, R5 ;  /* 0x000000050606723e */ /* 0x000fe200000000ff */
[----:B---3--:R-:W-:-:S05]  /*4f10*/  FADD.FTZ R3, R8, R10 ;  /* 0x0000000a08037221 */ /* 0x008fca0000010000 */
[----:B------:R-:W1:Y:S01]  /*4f20*/  MUFU.EX2 R0, R32 ;  /* 0x0000002000007308 */ /* 0x000e620000000800 */
[C---:B--2---:R-:W-:Y:S01]  /*4f30*/  F2FP.PACK_AB R5, R7.reuse, R8 ;  /* 0x000000080705723e */ /* 0x044fe200000000ff */
[----:B------:R-:W-:Y:S01]  /*4f40*/  FADD.FTZ R3, R7, R3 ;  /* 0x0000000307037221 */ /* 0x000fe20000010000 */
[----:B------:R-:W2:Y:S01]  /*4f50*/  LDSM.16.MT88.4 R8, [R135+0x1100] ;  /* 0x001100008708783b */ /* 0x000ea20000004200 */
[----:B-1----:R-:W-:Y:S02]  /*4f60*/  F2FP.PACK_AB R7, R12, R0 ;  /* 0x000000000c07723e */ /* 0x002fe400000000ff */
[----:B------:R-:W-:-:S05]  /*4f70*/  FADD.FTZ R13, R0, R3 ;  /* 0x00000003000d7221 */ /* 0x000fca0000010000 */
[C---:B--2---:R-:W-:Y:S08]  /*4f80*/  HMMA.16816.F32 R164, R4.reuse, R8, R164 ;  /* 0x0000000804a4723c */ /* 0x044ff000000018a4 */
[C---:B------:R-:W-:Y:S01]  /*4f90*/  HMMA.16816.F32 R16, R4.reuse, R10, R108 ;  /* 0x0000000a0410723c */ /* 0x040fe2000000186c */
[----:B------:R-:W1:Y:S07]  /*4fa0*/  LDSM.16.MT88.4 R8, [R248+0x1100] ;  /* 0x00110000f808783b */ /* 0x000e6e0000004200 */
[C---:B-1----:R-:W-:Y:S08]  /*4fb0*/  HMMA.16816.F32 R156, R4.reuse, R8, R156 ;  /* 0x00000008049c723c */ /* 0x042ff0000000189c */
        /* <DEDUP_REMOVED lines=25> */
[----:B------:R-:W1:Y:S04]  /*5150*/  LDSM.16.MT88.4 R8, [R251+0x5100] ;  /* 0x00510000fb08783b */ /* 0x000e680000004200 */
[----:B------:R-:W-:Y:S03]  /*5160*/  LDSM.16.MT88.4 R160, [R135+0x1900] ;  /* 0x0019000087a0783b */ /* 0x000fe60000004200 */
[C---:B-1----:R-:W-:Y:S11]  /*5170*/  HMMA.16816.F32 R112, R4.reuse, R8, R184 ;  /* 0x000000080470723c */ /* 0x042ff600000018b8 */
[----:B------:R-:W-:Y:S11]  /*5180*/  @!UPT UIADD3 URZ, URZ, URZ, URZ ;  /* 0x0000003f3f3ff290 */ /* 0x000ff6000fffe03f */
[----:B------:R-:W-:Y:S02]  /*5190*/  @!UPT UIADD3 URZ, URZ, URZ, URZ ;  /* 0x0000003f3f3ff290 */ /* 0x000fe4000fffe03f */
[----:B------:R-:W-:Y:S01]  /*51a0*/  MOV R9, R115 ;  /* 0x0000007300097202 */ /* 0x000fe20000000f00 */
[----:B------:R-:W-:Y:S02]  /*51b0*/  IMAD.MOV.U32 R8, RZ, RZ, R112 ;  /* 0x000000ffff087224 */ /* 0x000fe400078e0070 */
[----:B------:R-:W-:Y:S02]  /*51c0*/  IMAD.MOV.U32 R110, RZ, RZ, R113 ;  /* 0x000000ffff6e7224 */ /* 0x000fe400078e0071 */
[----:B------:R-:W-:Y:S02]  /*51d0*/  IMAD.MOV.U32 R109, RZ, RZ, R114 ;  /* 0x000000ffff6d7224 */ /* 0x000fe400078e0072 */
[C---:B------:R-:W-:Y:S07]  /*51e0*/  HMMA.16816.F32 R112, R4.reuse, R10, R152 ;  /* 0x0000000a0470723c */ /* 0x040fee0000001898 */
[----:B------:R-:W-:Y:S01]  /*51f0*/  IMAD.MOV.U32 R155, RZ, RZ, R9 ;  /* 0x000000ffff9b7224 */ /* 0x000fe200078e0009 */
[----:B------:R-:W-:Y:S01]  /*5200*/  MOV R152, R8 ;  /* 0x0000000800987202 */ /* 0x000fe20000000f00 */
[----:B------:R-:W-:Y:S01]  /*5210*/  IMAD.MOV.U32 R154, RZ, RZ, R109 ;  /* 0x000000ffff9a7224 */ /* 0x000fe200078e006d */
[----:B------:R-:W1:Y:S01]  /*5220*/  LDSM.16.MT88.4 R8, [R250+0x5100] ;  /* 0x00510000fa08783b */ /* 0x000e620000004200 */
[----:B------:R-:W-:Y:S11]  /*5230*/  MOV R153, R110 ;  /* 0x0000006e00997202 */ /* 0x000ff60000000f00 */
[----:B------:R-:W-:Y:S02]  /*5240*/  @!UPT UIADD3 URZ, URZ, URZ, URZ ;  /* 0x0000003f3f3ff290 */ /* 0x000fe4000fffe03f */
[----:B------:R-:W-:Y:S01]  /*5250*/  IMAD.MOV.U32 R108, RZ, RZ, R113 ;  /* 0x000000ffff6c7224 */ /* 0x000fe200078e0071 */
[----:B------:R-:W-:Y:S01]  /*5260*/  MOV R15, R114 ;  /* 0x00000072000f7202 */ /* 0x000fe20000000f00 */
[----:B------:R-:W-:Y:S02]  /*5270*/  IMAD.MOV.U32 R3, RZ, RZ, R115 ;  /* 0x000000ffff037224 */ /* 0x000fe400078e0073 */
[----:B------:R-:W-:Y:S01]  /*5280*/  IMAD.MOV.U32 R0, RZ, RZ, R112 ;  /* 0x000000ffff007224 */ /* 0x000fe200078e0070 */
[C---:B-1----:R-:W-:Y:S07]  /*5290*/  HMMA.16816.F32 R188, R4.reuse, R8, R144 ;  /* 0x0000000804bc723c */ /* 0x042fee0000001890 */
[----:B------:R-:W-:Y:S01]  /*52a0*/  IMAD.MOV.U32 R145, RZ, RZ, R108 ;  /* 0x000000ffff917224 */ /* 0x000fe200078e006c */
[C---:B------:R-:W-:Y:S01]  /*52b0*/  HMMA.16816.F32 R112, R4.reuse, R10, R136 ;  /* 0x0000000a0470723c */ /* 0x040fe20000001888 */
[----:B------:R-:W1:Y:S01]  /*52c0*/  LDSM.16.MT88.4 R8, [R135+0x7100] ;  /* 0x007100008708783b */ /* 0x000e620000004200 */
[----:B------:R-:W-:Y:S01]  /*52d0*/  IMAD.MOV.U32 R146, RZ, RZ, R15 ;  /* 0x000000ffff927224 */ /* 0x000fe200078e000f */
[----:B------:R-:W-:Y:S01]  /*52e0*/  MOV R147, R3 ;  /* 0x0000000300937202 */ /* 0x000fe20000000f00 */
[----:B------:R-:W-:Y:S01]  /*52f0*/  IMAD.MOV.U32 R144, RZ, RZ, R0 ;  /* 0x000000ffff907224 */ /* 0x000fe200078e0000 */
[----:B------:R-:W-:Y:S01]  /*5300*/  MUFU.EX2 R3, R83 ;  /* 0x0000005300037308 */ /* 0x000fe20000000800 */
[----:B------:R-:W-:Y:S07]  /*5310*/  LDSM.16.MT88.4 R136, [R250+0x1900] ;  /* 0x00190000fa88783b */ /* 0x000fee0000004200 */
[----:B------:R-:W2:Y:S01]  /*5320*/  MUFU.EX2 R0, R82 ;  /* 0x0000005200007308 */ /* 0x000ea20000000800 */
[C---:B-1----:R-:W-:Y:S07]  /*5330*/  HMMA.16816.F32 R108, R4.reuse, R8, R128 ;  /* 0x00000008046c723c */ /* 0x042fee0000001880 */
[----:B--2---:R-:W-:Y:S01]  /*5340*/  F2FP.PACK_AB R128, R0, R3 ;  /* 0x000000030080723e */ /* 0x004fe200000000ff */
[C---:B------:R-:W-:Y:S01]  /*5350*/  HMMA.16816.F32 R124, R4.reuse, R10, R124 ;  /* 0x0000000a047c723c */ /* 0x040fe2000000187c */
[----:B------:R-:W1:Y:S07]  /*5360*/  LDSM.16.MT88.4 R8, [R248+0x7100] ;  /* 0x00710000f808783b */ /* 0x000e6e0000004200 */
[C---:B-1----:R-:W-:Y:S08]  /*5370*/  HMMA.16816.F32 R116, R4.reuse, R8, R120 ;  /* 0x000000080474723c */ /* 0x042ff00000001878 */
[----:B------:R-:W-:Y:S11]  /*5380*/  HMMA.16816.F32 R8, R4, R10, R56 ;  /* 0x0000000a0408723c */ /* 0x000ff60000001838 */
[----:B------:R-:W-:Y:S05]  /*5390*/  @!UPT UIADD3 URZ, URZ, URZ, URZ ;  /* 0x0000003f3f3ff290 */ /* 0x000fea000fffe03f */
[----:B------:R-:W-:Y:S01]  /*53a0*/  IMAD.MOV.U32 R123, RZ, RZ, R116 ;  /* 0x000000ffff7b7224 */ /* 0x000fe200078e0074 */
[----:B------:R-:W-:Y:S01]  /*53b0*/  MOV R122, R117 ;  /* 0x00000075007a7202 */ /* 0x000fe20000000f00 */
[----:B------:R-:W-:Y:S02]  /*53c0*/  IMAD.MOV.U32 R121, RZ, RZ, R118 ;  /* 0x000000ffff797224 */ /* 0x000fe400078e0076 */
[----:B------:R-:W-:-:S04]  /*53d0*/  IMAD.MOV.U32 R120, RZ, RZ, R119 ;  /* 0x000000ffff787224 */ /* 0x000fc800078e0077 */
[----:B------:R-:W-:Y:S01]  /*53e0*/  MOV R58, R8 ;  /* 0x00000008003a7202 */ /* 0x000fe20000000f00 */
[----:B------:R-:W-:Y:S01]  /*53f0*/  IMAD.MOV.U32 R57, RZ, RZ, R9 ;  /* 0x000000ffff397224 */ /* 0x000fe200078e0009 */
[----:B------:R-:W-:Y:S01]  /*5400*/  MOV R15, R11 ;  /* 0x0000000b000f7202 */ /* 0x000fe20000000f00 */
[----:B------:R-:W-:Y:S02]  /*5410*/  IMAD.MOV.U32 R56, RZ, RZ, R10 ;  /* 0x000000ffff387224 */ /* 0x000fe400078e000a */
[----:B------:R-:W1:Y:S02]  /*5420*/  LDSM.16.MT88.4 R8, [R251+0x7100] ;  /* 0x00710000fb08783b */ /* 0x000e640000004200 */
[C---:B-1----:R-:W-:Y:S08]  /*5430*/  HMMA.16816.F32 R116, R4.reuse, R8, R44 ;  /* 0x000000080474723c */ /* 0x042ff0000000182c */
[C---:B------:R-:W-:Y:S01]  /*5440*/  HMMA.16816.F32 R184, R4.reuse, R10, R40 ;  /* 0x0000000a04b8723c */ /* 0x040fe20000001828 */
[----:B------:R-:W1:Y:S04]  /*5450*/  LDSM.16.MT88.4 R8, [R250+0x7100] ;  /* 0x00710000fa08783b */ /* 0x000e680000004200 */
[----:B------:R-:W2:Y:S03]  /*5460*/  LDSM.16.MT88.4 R40, [R135+0x3900] ;  /* 0x003900008728783b */ /* 0x000ea60000004200 */
[C---:B-1----:R-:W-:Y:S01]  /*5470*/  HMMA.16816.F32 R180, R4.reuse, R8, R36 ;  /* 0x0000000804b4723c */ /* 0x042fe20000001824 */
[----:B------:R-:W-:Y:S06]  /*5480*/  MUFU.EX2 R8, R50 ;  /* 0x0000003200087308 */ /* 0x000fec0000000800 */
[----:B------:R-:W-:Y:S01]  /*5490*/  FADD.FTZ R9, R3, R14 ;  /* 0x0000000e03097221 */ /* 0x000fe20000010000 */
[----:B------:R-:W-:Y:S01]  /*54a0*/  HMMA.16816.F32 R20, R4, R10, R20 ;  /* 0x0000000a0414723c */ /* 0x000fe20000001814 */
[----:B------:R-:W1:Y:S01]  /*54b0*/  MUFU.EX2 R7, R49 ;  /* 0x0000003100077308 */ /* 0x000e620000000800 */
[----:B------:R-:W-:Y:S01]  /*54c0*/  MOV R14, R56 ;  /* 0x00000038000e7202 */ /* 0x000fe20000000f00 */
[----:B------:R-:W-:-:S04]  /*54d0*/  FADD.FTZ R9, R0, R9 ;  /* 0x0000000900097221 */ /* 0x000fc80000010000 */
[----:B------:R-:W-:Y:S02]  /*54e0*/  FADD.FTZ R10, R12, R13 ;  /* 0x0000000d0c0a7221 */ /* 0x000fe40000010000 */
[----:B------:R-:W3:Y:S01]  /*54f0*/  MUFU.EX2 R6, R48 ;  /* 0x0000003000067308 */ /* 0x000ee20000000800 */
[----:B------:R-:W-:Y:S02]  /*5500*/  IMAD.MOV.U32 R12, RZ, RZ, R58 ;  /* 0x000000ffff0c7224 */ /* 0x000fe400078e003a */
[----:B------:R-:W-:Y:S02]  /*5510*/  IMAD.MOV.U32 R13, RZ, RZ, R57 ;  /* 0x000000ffff0d7224 */ /* 0x000fe400078e0039 */
[----:B------:R-:W4:Y:S03]  /*5520*/  LDSM.16.MT88.4 R56, [R251+0x3900] ;  /* 0x00390000fb38783b */ /* 0x000f260000004200 */
[----:B------:R5:W2:Y:S01]  /*5530*/  MUFU.EX2 R11, R51 ;  /* 0x00000033000b7308 */ /* 0x000aa20000000800 */
[----:B-1----:R-:W-:-:S07]  /*5540*/  FADD.FTZ R3, R7, R10 ;  /* 0x0000000a07037221 */ /* 0x002fce0000010000 */
[----:B------:R-:W1:Y:S01]  /*5550*/  MUFU.EX2 R5, R81 ;  /* 0x0000005100057308 */ /* 0x000e620000000800 */
[----:B---3--:R-:W-:Y:S02]  /*5560*/  F2FP.PACK_AB R129, R6, R7 ;  /* 0x000000070681723e */ /* 0x008fe400000000ff */
[----:B------:R-:W-:Y:S01]  /*5570*/  MOV R7, R155 ;  /* 0x0000009b00077202 */ /* 0x000fe20000000f00 */
[----:B-----5:R-:W3:Y:S04]  /*5580*/  LDSM.16.MT88.4 R48, [R248+0x3900] ;  /* 0x00390000f830783b */ /* 0x020ee80000004200 */
[----:B------:R-:W5:Y:S01]  /*5590*/  MUFU.EX2 R4, R80 ;  /* 0x0000005000047308 */ /* 0x000f620000000800 */
[----:B--2---:R-:W-:Y:S01]  /*55a0*/  F2FP.PACK_AB R131, R11, R8 ;  /* 0x000000080b83723e */ /* 0x004fe200000000ff */
[----:B-1----:R-:W-:Y:S01]  /*55b0*/  FADD.FTZ R0, R5, R9 ;  /* 0x0000000905007221 */ /* 0x002fe20000010000 */
[C---:B-----5:R-:W-:Y:S01]  /*55c0*/  F2FP.PACK_AB R130, R4.reuse, R5 ;  /* 0x000000050482723e */ /* 0x060fe200000000ff */
[----:B------:R-:W-:Y:S02]  /*55d0*/  LDSM.16.MT88.4 R80, [R248+0x5900] ;  /* 0x00590000f850783b */ /* 0x000fe40000004200 */
[----:B------:R-:W-:Y:S01]  /*55e0*/  FADD.FTZ R0, R4, R0 ;  /* 0x0000000004007221 */ /* 0x000fe20000010000 */
[----:B------:R-:W-:Y:S01]  /*55f0*/  MOV R5, R153 ;  /* 0x0000009900057202 */ /* 0x000fe20000000f00 */
[----:B------:R-:W-:-:S02]  /*5600*/  IMAD.MOV.U32 R4, RZ, RZ, R152 ;  /* 0x000000ffff047224 */ /* 0x000fc400078e0098 */
[C---:B------:R-:W-:Y:S01]  /*5610*/  HMMA.16816.F32 R36, R128.reuse, R40, R52 ;  /* 0x000000288024723c */ /* 0x040fe20000001834 */
[----:B------:R1:W-:Y:S07]  /*5620*/  STL [R1+0x4c], R0 ;  /* 0x00004c0001007387 */ /* 0x0003ee0000100800 */
[C---:B----4-:R-:W-:Y:S01]  /*5630*/  HMMA.16816.F32 R52, R128.reuse, R56, R72 ;  /* 0x000000388034723c */ /* 0x050fe20000001848 */
[----:B------:R-:W2:Y:S07]  /*5640*/  LDSM.16.MT88.4 R72, [R135+0x5900] ;  /* 0x005900008748783b */ /* 0x000eae0000004200 */
[C---:B---3--:R-:W-:Y:S01]  /*5650*/  HMMA.16816.F32 R44, R128.reuse, R48, R64 ;  /* 0x00000030802c723c */ /* 0x048fe20000001840 */
[----:B------:R-:W3:Y:S07]  /*5660*/  LDSM.16.MT88.4 R64, [R250+0x3900] ;  /* 0x00390000fa40783b */ /* 0x000eee0000004200 */
[----:B------:R-:W-:Y:S01]  /*5670*/  HMMA.16816.F32 R40, R128, R42, R60 ;  /* 0x0000002a8028723c */ /* 0x000fe2000000183c */
[----:B-1----:R-:W-:-:S02]  /*5680*/  FADD.FTZ R0, R6, R3 ;  /* 0x0000000306007221 */ /* 0x002fc40000010000 */
[----:B------:R-:W-:Y:S02]  /*5690*/  IMAD.MOV.U32 R6, RZ, RZ, R154 ;  /* 0x000000ffff067224 */ /* 0x000fe400078e009a */
[----:B------:R-:W1:Y:S01]  /*56a0*/  LDSM.16.MT88.4 R152, [R248+0x1900] ;  /* 0x00190000f898783b */ /* 0x000e620000004200 */
[----:B------:R-:W-:Y:S02]  /*56b0*/  FADD.FTZ R0, R8, R0 ;  /* 0x0000000008007221 */ /* 0x000fe40000010000 */
[----:B------:R-:W-:Y:S02]  /*56c0*/  HMMA.16816.F32 R48, R128, R50, R68 ;  /* 0x000000328030723c */ /* 0x000fe40000001844 */
[----:B------:R-:W-:-:S06]  /*56d0*/  FADD.FTZ R0, R11, R0 ;  /* 0x000000000b007221 */ /* 0x000fcc0000010000 */
[C---:B------:R-:W-:Y:S01]  /*56e0*/  HMMA.16816.F32 R164, R128.reuse, R160, R164 ;  /* 0x000000a080a4723c */ /* 0x040fe200000018a4 */
[----:B------:R-:W-:Y:S07]  /*56f0*/  STL [R1+0x74], R0 ;  /* 0x0000740001007387 */ /* 0x000fee0000100800 */
[C---:B------:R-:W-:Y:S07]  /*5700*/  HMMA.16816.F32 R160, R128.reuse, R162, R16 ;  /* 0x000000a280a0723c */ /* 0x040fee0000001810 */
[----:B------:R-:W-:Y:S01]  /*5710*/  IMAD.MOV.U32 R16, RZ, RZ, R123 ;  /* 0x000000ffff107224 */ /* 0x000fe200078e007b */
[C---:B--2---:R-:W-:Y:S01]  /*5720*/  HMMA.16816.F32 R68, R128.reuse, R72, R92 ;  /* 0x000000488044723c */ /* 0x044fe2000000185c */
[----:B------:R-:W-:Y:S01]  /*5730*/  MOV R17, R122 ;  /* 0x0000007a00117202 */ /* 0x000fe20000000f00 */
[----:B------:R-:W-:Y:S01]  /*5740*/  IMAD.MOV.U32 R18, RZ, RZ, R121 ;  /* 0x000000ffff127224 */ /* 0x000fe200078e0079 */
[----:B------:R-:W-:Y:S01]  /*5750*/  MOV R19, R120 ;  /* 0x0000007800137202 */ /* 0x000fe20000000f00 */
[----:B------:R-:W-:Y:S01]  /*5760*/  IMAD.MOV.U32 R120, RZ, RZ, R144 ;  /* 0x000000ffff787224 */ /* 0x000fe200078e0090 */
[----:B------:R-:W-:Y:S01]  /*5770*/  MOV R121, R145 ;  /* 0x0000009100797202 */ /* 0x000fe20000000f00 */
[----:B------:R-:W-:Y:S01]  /*5780*/  IMAD.MOV.U32 R122, RZ, RZ, R146 ;  /* 0x000000ffff7a7224 */ /* 0x000fe200078e0092 */
[----:B------:R-:W-:Y:S01]  /*5790*/  MOV R123, R147 ;  /* 0x00000093007b7202 */ /* 0x000fe20000000f00 */
[C---:B---3--:R-:W-:Y:S01]  /*57a0*/  HMMA.16816.F32 R60, R128.reuse, R64, R84 ;  /* 0x00000040803c723c */ /* 0x048fe20000001854 */
[----:B------:R-:W-:Y:S07]  /*57b0*/  LDSM.16.MT88.4 R144, [R251+0x1900] ;  /* 0x00190000fb90783b */ /* 0x000fee0000004200 */
[C---:B------:R-:W-:Y:S01]  /*57c0*/  HMMA.16816.F32 R64, R128.reuse, R66, R88 ;  /* 0x000000428040723c */ /* 0x040fe20000001858 */
[----:B------:R-:W2:Y:S07]  /*57d0*/  LDSM.16.MT88.4 R88, [R251+0x5900] ;  /* 0x00590000fb58783b */ /* 0x000eae0000004200 */
[C---:B------:R-:W-:Y:S01]  /*57e0*/  HMMA.16816.F32 R72, R128.reuse, R74, R96 ;  /* 0x0000004a8048723c */ /* 0x040fe20000001860 */
[----:B------:R-:W3:Y:S07]  /*57f0*/  LDSM.16.MT88.4 R96, [R250+0x5900] ;  /* 0x00590000fa60783b */ /* 0x000eee0000004200 */
[C---:B------:R-:W-:Y:S08]  /*5800*/  HMMA.16816.F32 R56, R128.reuse, R58, R76 ;  /* 0x0000003a8038723c */ /* 0x040ff0000000184c */
[C---:B------:R-:W-:Y:S08]  /*5810*/  HMMA.16816.F32 R76, R128.reuse, R80, R100 ;  /* 0x00000050804c723c */ /* 0x040ff00000001864 */
[C---:B------:R-:W-:Y:S01]  /*5820*/  HMMA.16816.F32 R80, R128.reuse, R82, R104 ;  /* 0x000000528050723c */ /* 0x040fe20000001868 */
[----:B------:R-:W4:Y:S07]  /*5830*/  LDSM.16.MT88.4 R104, [R135+0x7900] ;  /* 0x007900008768783b */ /* 0x000f2e0000004200 */
[C---:B-1----:R-:W-:Y:S08]  /*5840*/  HMMA.16816.F32 R156, R128.reuse, R152, R156 ;  /* 0x00000098809c723c */ /* 0x042ff0000000189c */
[C---:B--2---:R-:W-:Y:S01]  /*5850*/  HMMA.16816.F32 R84, R128.reuse, R88, R4 ;  /* 0x000000588054723c */ /* 0x044fe20000001804 */
[----:B------:R-:W-:Y:S07]  /*5860*/  LDSM.16.MT88.4 R4, [R250+0x7900] ;  /* 0x00790000fa04783b */ /* 0x000fee0000004200 */
[C---:B---3--:R-:W-:Y:S08]  /*5870*/  HMMA.16816.F32 R92, R128.reuse, R96, R188 ;  /* 0x00000060805c723c */ /* 0x048ff000000018bc */
[C---:B------:R-:W-:Y:S01]  /*5880*/  HMMA.16816.F32 R88, R128.reuse, R90, R120 ;  /* 0x0000005a8058723c */ /* 0x040fe20000001878 */
[----:B------:R-:W1:Y:S07]  /*5890*/  LDSM.16.MT88.4 R120, [R251+0x7900] ;  /* 0x00790000fb78783b */ /* 0x000e6e0000004200 */
[C---:B------:R-:W-:Y:S01]  /*58a0*/  HMMA.16816.F32 R96, R128.reuse, R98, R112 ;  /* 0x000000628060723c */ /* 0x040fe20000001870 */
[----:B------:R-:W2:Y:S07]  /*58b0*/  LDSM.16.MT88.4 R112, [R248+0x7900] ;  /* 0x00790000f870783b */ /* 0x000eae0000004200 */
[C---:B----4-:R-:W-:Y:S08]  /*58c0*/  HMMA.16816.F32 R100, R128.reuse, R104, R108 ;  /* 0x000000688064723c */ /* 0x050ff0000000186c */
[C---:B------:R-:W-:Y:S08]  /*58d0*/  HMMA.16816.F32 R148, R128.reuse, R144, R148 ;  /* 0x000000908094723c */ /* 0x040ff00000001894 */
[C---:B------:R-:W-:Y:S08]  /*58e0*/  HMMA.16816.F32 R140, R128.reuse, R136, R140 ;  /* 0x00000088808c723c */ /* 0x040ff0000000188c */
[C---:B------:R-:W-:Y:S08]  /*58f0*/  HMMA.16816.F32 R104, R128.reuse, R106, R124 ;  /* 0x0000006a8068723c */ /* 0x040ff0000000187c */
[C---:B-1----:R-:W-:Y:S08]  /*5900*/  HMMA.16816.F32 R116, R128.reuse, R120, R116 ;  /* 0x000000788074723c */ /* 0x042ff00000001874 */
[C---:B--2---:R-:W-:Y:S08]  /*5910*/  HMMA.16816.F32 R108, R128.reuse, R112, R16 ;  /* 0x00000070806c723c */ /* 0x044ff00000001810 */
[C---:B------:R-:W-:Y:S08]  /*5920*/  HMMA.16816.F32 R152, R128.reuse, R154, R24 ;  /* 0x0000009a8098723c */ /* 0x040ff00000001818 */
[C---:B------:R-:W-:Y:S08]  /*5930*/  HMMA.16816.F32 R144, R128.reuse, R146, R28 ;  /* 0x000000928090723c */ /* 0x040ff0000000181c */
[C---:B------:R-:W-:Y:S08]  /*5940*/  HMMA.16816.F32 R136, R128.reuse, R138, R32 ;  /* 0x0000008a8088723c */ /* 0x040ff00000001820 */
[C---:B------:R-:W-:Y:S08]  /*5950*/  HMMA.16816.F32 R112, R128.reuse, R114, R12 ;  /* 0x000000728070723c */ /* 0x040ff0000000180c */
[C---:B------:R-:W-:Y:S08]  /*5960*/  HMMA.16816.F32 R120, R128.reuse, R122, R184 ;  /* 0x0000007a8078723c */ /* 0x040ff000000018b8 */
[C---:B------:R-:W-:Y:S08]  /*5970*/  HMMA.16816.F32 R124, R128.reuse, R4, R180 ;  /* 0x00000004807c723c */ /* 0x040ff000000018b4 */
[----:B------:R-:W-:Y:S01]  /*5980*/  HMMA.16816.F32 R128, R128, R6, R20 ;  /* 0x000000068080723c */ /* 0x000fe20000001814 */
[----:B------:R-:W-:Y:S07]  /*5990*/  @P0 BRA `(.L_x_26) ;  /* 0x0000379000000947 */ /* 0x000fee0003800000 */
[----:B------:R-:W-:Y:S01]  /*59a0*/  SHF.R.S32.HI R15, RZ, 0x1f, R133 ;  /* 0x0000001fff0f7819 */ /* 0x000fe20000011485 */
[C---:B------:R-:W-:Y:S01]  /*59b0*/  IMAD.SHL.U32 R0, R133.reuse, 0x2, RZ ;  /* 0x0000000285007824 */ /* 0x040fe200078e00ff */
[----:B------:R-:W-:Y:S01]  /*59c0*/  UIADD3 UR6, UR6, -0x2, URZ ;  /* 0xfffffffe06067890 */ /* 0x000fe2000fffe03f */
[----:B------:R-:W-:Y:S01]  /*59d0*/  IMAD.SHL.U32 R4, R176, 0x2, RZ ;  /* 0x00000002b0047824 */ /* 0x000fe200078e00ff */
[----:B------:R-:W-:Y:S01]  /*59e0*/  SHF.L.U64.HI R3, R133, 0x1, R15 ;  /* 0x0000000185037819 */ /* 0x000fe2000001020f */
[----:B------:R-:W-:Y:S01]  /*59f0*/  IMAD.MOV.U32 R133, RZ, RZ, R2 ;  /* 0x000000ffff857224 */ /* 0x000fe200078e0002 */
[----:B------:R-:W-:Y:S01]  /*5a00*/  SHF.R.S32.HI R15, RZ, 0x1f, R177 ;  /* 0x0000001fff0f7819 */ /* 0x000fe200000114b1 */
[----:B------:R-:W-:-:S02]  /*5a10*/  IMAD.SHL.U32 R2, R178, 0x2, RZ ;  /* 0x00000002b2027824 */ /* 0x000fc400078e00ff */
[----:B------:R1:W-:Y:S04]  /*5a20*/  STL [R1+0x70], R3 ;  /* 0x0000700301007387 */ /* 0x0003e80000100800 */
[----:B------:R2:W-:Y:S01]  /*5a30*/  STL [R1+0x6c], R0 ;  /* 0x00006c0001007387 */ /* 0x0005e20000100800 */
[----:B-1----:R-:W-:Y:S02]  /*5a40*/  SHF.L.U64.HI R3, R176, 0x1, R179 ;  /* 0x00000001b0037819 */ /* 0x002fe400000102b3 */
[----:B--2---:R-:W-:-:S03]  /*5a50*/  SHF.L.U64.HI R0, R177, 0x1, R15 ;  /* 0x00000001b1007819 */ /* 0x004fc6000001020f */
[----:B------:R1:W-:Y:S01]  /*5a60*/  STL [R1+0x68], R3 ;  /* 0x0000680301007387 */ /* 0x0003e20000100800 */
[----:B------:R-:W-:-:S03]  /*5a70*/  SHF.R.S32.HI R15, RZ, 0x1f, R178 ;  /* 0x0000001fff0f7819 */ /* 0x000fc600000114b2 */
[----:B------:R-:W-:Y:S04]  /*5a80*/  STL [R1+0x64], R4 ;  /* 0x0000640401007387 */ /* 0x000fe80000100800 */
[----:B------:R2:W-:Y:S01]  /*5a90*/  STL [R1+0x60], R0 ;  /* 0x0000600001007387 */ /* 0x0005e20000100800 */
[----:B-1----:R-:W-:-:S05]  /*5aa0*/  IMAD.SHL.U32 R3, R177, 0x2, RZ ;  /* 0x00000002b1037824 */ /* 0x002fca00078e00ff */
[----:B------:R1:W-:Y:S01]  /*5ab0*/  STL [R1+0x5c], R3 ;  /* 0x00005c0301007387 */ /* 0x0003e20000100800 */
[----:B--2---:R-:W-:-:S03]  /*5ac0*/  IMAD.MOV.U32 R0, RZ, RZ, R132 ;  /* 0x000000ffff007224 */ /* 0x004fc600078e0084 */
[----:B------:R2:W-:Y:S01]  /*5ad0*/  STL [R1+0x54], R2 ;  /* 0x0000540201007387 */ /* 0x0005e20000100800 */
[----:B-1----:R-:W-:-:S05]  /*5ae0*/  SHF.L.U64.HI R3, R178, 0x1, R15 ;  /* 0x00000001b2037819 */ /* 0x002fca000001020f */
[----:B------:R2:W-:Y:S01]  /*5af0*/  STL [R1+0x58], R3 ;  /* 0x0000580301007387 */ /* 0x0005e20000100800 */
[----:B------:R-:W-:Y:S05]  /*5b00*/  BRA `(.L_x_27) ;  /* 0x0000047000007947 */ /* 0x000fea0003800000 */
.L_x_29:
[----:B------:R-:W2:Y:S01]  /*5b10*/  LDL R2, [R1+0x78] ;  /* 0x0000780001027983 */ /* 0x000ea20000100800 */
[----:B------:R-:W-:Y:S01]  /*5b20*/  IMAD.MOV.U32 R3, RZ, RZ, c[0x0][0x2b8] ;  /* 0x0000ae00ff037624 */ /* 0x000fe200078e00ff */
[----:B------:R-:W-:Y:S01]  /*5b30*/  ULEA UR4, UR6, UR10, 0x6 ;  /* 0x0000000a06047291 */ /* 0x000fe2000f8e303f */
[----:B------:R-:W-:Y:S01]  /*5b40*/  IMAD.MOV.U32 R178, RZ, RZ, RZ ;  /* 0x000000ffffb27224 */ /* 0x000fe200078e00ff */
[----:B------:R-:W3:Y:S02]  /*5b50*/  LDL R181, [R1+0x6c] ;  /* 0x00006c0001b57983 */ /* 0x000ee40000100800 */
        /* <DEDUP_REMOVED lines=35> */
[----:B------:R-:W-:Y:S01]  /*5d90*/  LEA.HI.X R180, R2, c[0x0][0x1cc], R180, 0x1, P0 ;  /* 0x0000730002b47a11 */ /* 0x000fe200000f0cb4 */
[----:B------:R-:W3:Y:S04]  /*5da0*/  SHFL.IDX PT, R132, R177, RZ, 0x181f ;  /* 0x00181fffb1847589 */ /* 0x000ee800000e0000 */
[----:B------:R-:W4:Y:S01]  /*5db0*/  SHFL.IDX PT, R176, R180, RZ, 0x181f ;  /* 0x00181fffb4b07589 */ /* 0x000f2200000e0000 */
[----:B---3--:R-:W-:Y:S05]  /*5dc0*/  IADD3 R2, P0, R132, R181, RZ ;  /* 0x000000b584027210 */ /* 0x008fea0007f1e0ff */
[----:B----4-:R-:W-:Y:S01]  /*5dd0*/  IMAD.X R3, R176, 0x1, R186, P0 ;  /* 0x00000001b0037824 */ /* 0x010fe200000e06ba */
[----:B-----5:R-:W-:Y:S04]  /*5de0*/  IADD3 R178, P0, R132, R187, RZ ;  /* 0x000000bb84b27210 */ /* 0x020fe80007f1e0ff */
[----:B------:R-:W-:Y:S01]  /*5df0*/  @!PT LDS RZ, [RZ] ;  /* 0x00000000fffff984 */ /* 0x000fe20000000800 */
[----:B------:R1:W-:Y:S01]  /*5e00*/  LDGSTS.E.BYPASS.LTC128B.128 [R189+0x10100], [R2.64], !P5 ;  /* 0x1010000002bd7fae */ /* 0x0003e2000e901d4c */
[-C--:B------:R-:W-:Y:S05]  /*5e10*/  IADD3.X R179, R176, R184.reuse, RZ, P0, !PT ;  /* 0x000000b8b0b37210 */ /* 0x080fea00007fe4ff */
[----:B------:R2:W-:Y:S04]  /*5e20*/  LDGSTS.E.BYPASS.LTC128B.128 [R189+0x12100], [R178.64], !P4 ;  /* 0x12100000b2bd7fae */ /* 0x0005e8000e101d4c */
[----:B-1----:R-:W1:Y:S04]  /*5e30*/  SHFL.IDX PT, R2, R177, 0x1, 0x181f ;  /* 0x00381f00b1027f89 */ /* 0x002e6800000e0000 */
[----:B------:R-:W3:Y:S01]  /*5e40*/  SHFL.IDX PT, R3, R180, 0x1, 0x181f ;  /* 0x00381f00b4037f89 */ /* 0x000ee200000e0000 */
[----:B--2---:R-:W-:Y:S05]  /*5e50*/  IADD3 R178, P0, R132, R185, RZ ;  /* 0x000000b984b27210 */ /* 0x004fea0007f1e0ff */
[----:B------:R-:W-:Y:S05]  /*5e60*/  IMAD.X R179, R176, 0x1, R190, P0 ;  /* 0x00000001b0b37824 */ /* 0x000fea00000e06be */
[----:B------:R2:W-:Y:S02]  /*5e70*/  LDGSTS.E.BYPASS.LTC128B.128 [R189+0x14100], [R178.64], !P3 ;  /* 0x14100000b2bd7fae */ /* 0x0005e4000d901d4c */
[----:B--2---:R-:W-:Y:S05]  /*5e80*/  IADD3 R178, P0, R132, R191, RZ ;  /* 0x000000bf84b27210 */ /* 0x004fea0007f1e0ff */
[----:B------:R-:W-:Y:S01]  /*5e90*/  IMAD.X R179, R176, 0x1, R188, P0 ;  /* 0x00000001b0b37824 */ /* 0x000fe200000e06bc */
[C---:B-1----:R-:W-:Y:S04]  /*5ea0*/  IADD3 R176, P0, R2.reuse, R181, RZ ;  /* 0x000000b502b07210 */ /* 0x042fe80007f1e0ff */
[----:B------:R1:W-:Y:S01]  /*5eb0*/  LDGSTS.E.BYPASS.LTC128B.128 [R189+0x16100], [R178.64], !P2 ;  /* 0x16100000b2bd7fae */ /* 0x0003e2000d101d4c */
[C---:B---3--:R-:W-:Y:S05]  /*5ec0*/  IMAD.X R177, R3.reuse, 0x1, R186, P0 ;  /* 0x0000000103b17824 */ /* 0x048fea00000e06ba */
[----:B------:R2:W-:Y:S02]  /*5ed0*/  LDGSTS.E.BYPASS.LTC128B.128 [R189+0x11100], [R176.64], !P5 ;  /* 0x11100000b0bd7fae */ /* 0x0005e4000e901d4c */
[C---:B--2---:R-:W-:Y:S04]  /*5ee0*/  IADD3 R176, P0, R2.reuse, R187, RZ ;  /* 0x000000bb02b07210 */ /* 0x044fe80007f1e0ff */
[C---:B------:R-:W-:Y:S05]  /*5ef0*/  IADD3.X R177, R3.reuse, R184, RZ, P0, !PT ;  /* 0x000000b803b17210 */ /* 0x040fea00007fe4ff */
[----:B------:R2:W-:Y:S02]  /*5f00*/  LDGSTS.E.BYPASS.LTC128B.128 [R189+0x13100], [R176.64], !P4 ;  /* 0x13100000b0bd7fae */ /* 0x0005e4000e101d4c */
[C---:B--2---:R-:W-:Y:S05]  /*5f10*/  IADD3 R176, P0, R2.reuse, R185, RZ ;  /* 0x000000b902b07210 */ /* 0x044fea0007f1e0ff */
[C---:B------:R-:W-:Y:S01]  /*5f20*/  IMAD.X R177, R3.reuse, 0x1, R190, P0 ;  /* 0x0000000103b17824 */ /* 0x040fe200000e06be */
[----:B------:R-:W-:Y:S04]  /*5f30*/  IADD3 R2, P0, R2, R191, RZ ;  /* 0x000000bf02027210 */ /* 0x000fe80007f1e0ff */
[----:B------:R1:W-:Y:S01]  /*5f40*/  LDGSTS.E.BYPASS.LTC128B.128 [R189+0x15100], [R176.64], !P3 ;  /* 0x15100000b0bd7fae */ /* 0x0003e2000d901d4c */
[----:B------:R-:W-:Y:S05]  /*5f50*/  IMAD.X R3, R3, 0x1, R188, P0 ;  /* 0x0000000103037824 */ /* 0x000fea00000e06bc */
[----:B------:R1:W-:Y:S01]  /*5f60*/  LDGSTS.E.BYPASS.LTC128B.128 [R189+0x17100], [R2.64], !P2 ;  /* 0x1710000002bd7fae */ /* 0x0003e2000d101d4c */
[----:B------:R-:W-:-:S05]  /*5f70*/  BRA `(.L_x_28) ;  /* 0x000011c000007947 */ /* 0x000fca0003800000 */
.L_x_27:
[----:B------:R-:W3:Y:S01]  /*5f80*/  LDL R5, [R1+0x48] ;  /* 0x0000480001057983 */ /* 0x000ee20000100800 */
[----:B------:R-:W-:Y:S04]  /*5f90*/  DEPBAR.LE SB0, 0x0 ;  /* 0x000080000000791a */ /* 0x000fe80000000000 */
[----:B------:R-:W4:Y:S01]  /*5fa0*/  LDL R7, [R1+0x44] ;  /* 0x0000440001077983 */ /* 0x000f220000100800 */
[----:B------:R-:W-:Y:S03]  /*5fb0*/  UISETP.GE.AND UP0, UPT, UR6, 0x1, UPT ;  /* 0x000000010600788c */ /* 0x000fe6000bf06270 */
[----:B------:R1:W-:Y:S04]  /*5fc0*/  STL [R1+0x90], R40 ;  /* 0x0000902801007387 */ /* 0x0003e80000100800 */
[----:B------:R2:W-:Y:S04]  /*5fd0*/  STL [R1+0x8c], R39 ;  /* 0x00008c2701007387 */ /* 0x0005e80000100800 */
[----:B------:R2:W-:Y:S04]  /*5fe0*/  STL [R1+0x88], R38 ;  /* 0x0000882601007387 */ /* 0x0005e80000100800 */
[----:B------:R2:W-:Y:S04]  /*5ff0*/  STL [R1+0x84], R37 ;  /* 0x0000842501007387 */ /* 0x0005e80000100800 */
[----:B------:R2:W-:Y:S04]  /*6000*/  STL [R1+0x80], R36 ;  /* 0x0000802401007387 */ /* 0x0005e80000100800 */
[----:B------:R2:W-:Y:S04]  /*6010*/  STL [R1+0x7c], R0 ;  /* 0x00007c0001007387 */ /* 0x0005e80000100800 */
[----:B------:R-:W4:Y:S04]  /*6020*/  LDL R6, [R1] ;  /* 0x0000000001067983 */ /* 0x000f280000100800 */
[----:B-1----:R-:W4:Y:S04]  /*6030*/  LDL R40, [R1+0x6c] ;  /* 0x00006c0001287983 */ /* 0x002f280000100800 */
[----:B--2---:R-:W2:Y:S04]  /*6040*/  LDL R39, [R1+0x70] ;  /* 0x0000700001277983 */ /* 0x004ea80000100800 */
[----:B------:R-:W2:Y:S04]  /*6050*/  LDL R30, [R1+0x3c] ;  /* 0x00003c00011e7983 */ /* 0x000ea80000100800 */
[----:B------:R-:W2:Y:S04]  /*6060*/  LDL R23, [R1+0x38] ;  /* 0x0000380001177983 */ /* 0x000ea80000100800 */
[----:B------:R-:W2:Y:S04]  /*6070*/  LDL R22, [R1+0x34] ;  /* 0x0000340001167983 */ /* 0x000ea80000100800 */
[----:B------:R-:W2:Y:S04]  /*6080*/  LDL R29, [R1+0x50] ;  /* 0x00005000011d7983 */ /* 0x000ea80000100800 */
[----:B------:R-:W-:Y:S06]  /*6090*/  BAR.SYNC.DEFER_BLOCKING 0x0 ;  /* 0x0000000000007b1d */ /* 0x000fec0000010000 */
[----:B------:R-:W1:Y:S04]  /*60a0*/  LDSM.16.M88.4 R8, [R134+0x10100] ;  /* 0x010100008608783b */ /* 0x000e680000000200 */
[----:B------:R-:W-:Y:S04]  /*60b0*/  LDSM.16.M88.4 R16, [R134+0x10900] ;  /* 0x010900008610783b */ /* 0x000fe80000000200 */
[----:B------:R-:W-:Y:S04]  /*60c0*/  LDSM.16.M88.4 R24, [R134+0x11100] ;  /* 0x011100008618783b */ /* 0x000fe80000000200 */
[----:B------:R-:W-:Y:S04]  /*60d0*/  LDSM.16.M88.4 R32, [R134+0x11900] ;  /* 0x011900008620783b */ /* 0x000fe80000000200 */
[----:B------:R-:W2:Y:S04]  /*60e0*/  LDL R38, [R1+0x64] ;  /* 0x0000640001267983 */ /* 0x000ea80000100800 */
[----:B------:R-:W2:Y:S04]  /*60f0*/  LDL R37, [R1+0x68] ;  /* 0x0000680001257983 */ /* 0x000ea80000100800 */
[----:B------:R-:W2:Y:S04]  /*6100*/  LDL R36, [R1+0x5c] ;  /* 0x00005c0001247983 */ /* 0x000ea80000100800 */
[----:B------:R-:W2:Y:S04]  /*6110*/  LDL R0, [R1+0x60] ;  /* 0x0000600001007983 */ /* 0x000ea80000100800 */
[----:B------:R-:W2:Y:S04]  /*6120*/  LDL R21, [R1+0x54] ;  /* 0x0000540001157983 */ /* 0x000ea80000100800 */
[----:B------:R-:W2:Y:S01]  /*6130*/  LDL R132, [R1+0x58] ;  /* 0x0000580001847983 */ /* 0x000ea20000100800 */
        /* <DEDUP_REMOVED lines=11> */
[C---:B------:R-:W-:Y:S01]  /*61f0*/  LEA R20, P0, R2.reuse, c[0x0][0x1f8], 0x1 ;  /* 0x00007e0002147a11 */ /* 0x040fe200078008ff */
[----:B------:R1:W-:Y:S03]  /*6200*/  LDSM.16.M88.4 R176, [R6] ;  /* 0x0000000006b0783b */ /* 0x0003e60000000200 */
[----:B------:R-:W-:Y:S02]  /*6210*/  LEA.HI.X R28, R2, c[0x0][0x1fc], R28, 0x1, P0 ;  /* 0x00007f00021c7a11 */ /* 0x000fe400000f0c1c */
[----:B------:R-:W3:Y:S04]  /*6220*/  SHFL.IDX PT, R2, R20, RZ, 0x181f ;  /* 0x00181fff14027589 */ /* 0x000ee800000e0000 */
[----:B------:R-:W4:Y:S04]  /*6230*/  SHFL.IDX PT, R3, R28, RZ, 0x181f ;  /* 0x00181fff1c037589 */ /* 0x000f2800000e0000 */
[----:B--2---:R-:W-:Y:S04]  /*6240*/  LDSM.16.M88.4 R180, [R30] ;  /* 0x000000001eb4783b */ /* 0x004fe80000000200 */
[----:B------:R-:W-:Y:S04]  /*6250*/  LDSM.16.M88.4 R184, [R23] ;  /* 0x0000000017b8783b */ /* 0x000fe80000000200 */
[----:B------:R2:W-:Y:S01]  /*6260*/  LDSM.16.M88.4 R188, [R22] ;  /* 0x0000000016bc783b */ /* 0x0005e20000000200 */
[C---:B-1----:R-:W-:Y:S03]  /*6270*/  HMMA.16816.F32 R4, R168.reuse, R8, RZ ;  /* 0x00000008a804723c */ /* 0x042fe600000018ff */
[----:B------:R-:W1:Y:S01]  /*6280*/  SHFL.IDX PT, R20, R20, 0x1, 0x181f ;  /* 0x00381f0014147f89 */ /* 0x000e6200000e0000 */
[C---:B---3--:R-:W-:Y:S03]  /*6290*/  IADD3 R12, P0, R2.reuse, R40, RZ ;  /* 0x00000028020c7210 */ /* 0x048fe60007f1e0ff */
[----:B------:R-:W3:Y:S01]  /*62a0*/  SHFL.IDX PT, R28, R28, 0x1, 0x181f ;  /* 0x00381f001c1c7f89 */ /* 0x000ee200000e0000 */
[C---:B------:R-:W-:Y:S01]  /*62b0*/  HMMA.16816.F32 R8, R168.reuse, R10, RZ ;  /* 0x0000000aa808723c */ /* 0x040fe200000018ff */
[C---:B----4-:R-:W-:Y:S05]  /*62c0*/  IMAD.X R13, R3.reuse, 0x1, R39, P0 ;  /* 0x00000001030d7824 */ /* 0x050fea00000e0627 */
[----:B------:R-:W-:Y:S01]  /*62d0*/  @!PT LDS RZ, [RZ] ;  /* 0x00000000fffff984 */ /* 0x000fe20000000800 */
[----:B------:R4:W-:Y:S04]  /*62e0*/  LDGSTS.E.BYPASS.LTC128B.128 [R29], [R12.64], !P5 ;  /* 0x000000000c1d7fae */ /* 0x0009e8000e901d4c */
[----:B----4-:R-:W4:Y:S02]  /*62f0*/  LDL R13, [R1+0x40] ;  /* 0x00004000010d7983 */ /* 0x010f240000100800 */
[C---:B------:R-:W-:Y:S05]  /*6300*/  IADD3 R14, P0, R2.reuse, R38, RZ ;  /* 0x00000026020e7210 */ /* 0x040fea0007f1e0ff */
[C---:B------:R-:W-:Y:S01]  /*6310*/  IMAD.X R15, R3.reuse, 0x1, R37, P0 ;  /* 0x00000001030f7824 */ /* 0x040fe200000e0625 */
[C---:B--2---:R-:W-:Y:S05]  /*6320*/  IADD3 R22, P0, R2.reuse, R36, RZ ;  /* 0x0000002402167210 */ /* 0x044fea0007f1e0ff */
[C---:B------:R-:W-:Y:S01]  /*6330*/  IMAD.X R23, R3.reuse, 0x1, R0, P0 ;  /* 0x0000000103177824 */ /* 0x040fe200000e0600 */
[----:B------:R-:W-:Y:S05]  /*6340*/  IADD3 R30, P0, R2, R21, RZ ;  /* 0x00000015021e7210 */ /* 0x000fea0007f1e0ff */
[--C-:B------:R-:W-:Y:S01]  /*6350*/  IMAD.X R31, R3, 0x1, R132.reuse, P0 ;  /* 0x00000001031f7824 */ /* 0x100fe200000e0684 */
[----:B-1----:R-:W-:Y:S02]  /*6360*/  IADD3 R2, P0, R20, R40, RZ ;  /* 0x0000002814027210 */ /* 0x002fe40007f1e0ff */
[----:B------:R1:W5:Y:S04]  /*6370*/  LDL.LU R40, [R1+0x90] ;  /* 0x0000900001287983 */ /* 0x0003680000300800 */
[----:B----4-:R2:W-:Y:S01]  /*6380*/  LDGSTS.E.BYPASS.LTC128B.128 [R13+0x2100], [R14.64], !P4 ;  /* 0x021000000e0d7fae */ /* 0x0105e2000e101d4c */
[----:B------:R-:W-:Y:S05]  /*6390*/  MOV R3, R13 ;  /* 0x0000000d00037202 */ /* 0x000fea0000000f00 */
[----:B------:R3:W-:Y:S01]  /*63a0*/  LDGSTS.E.BYPASS.LTC128B.128 [R3+0x4100], [R22.64], !P3 ;  /* 0x0410000016037fae */ /* 0x0007e2000d901d4c */
[C---:B--2---:R-:W-:Y:S07]  /*63b0*/  HMMA.16816.F32 R12, R168.reuse, R16, RZ ;  /* 0x00000010a80c723c */ /* 0x044fee00000018ff */
[----:B------:R-:W-:Y:S02]  /*63c0*/  IMAD.MOV.U32 R17, RZ, RZ, R3 ;  /* 0x000000ffff117224 */ /* 0x000fe400078e0003 */
[----:B---3--:R-:W-:Y:S02]  /*63d0*/  IMAD.X R3, R28, 0x1, R39, P0 ;  /* 0x000000011c037824 */ /* 0x008fe400000e0627 */
[----:B------:R1:W5:Y:S01]  /*63e0*/  LDL.LU R39, [R1+0x8c] ;  /* 0x00008c0001277983 */ /* 0x0003620000300800 */
[----:B------:R-:W-:Y:S03]  /*63f0*/  IADD3 R22, P0, R20, R38, RZ ;  /* 0x0000002614167210 */ /* 0x000fe60007f1e0ff */
[----:B------:R2:W-:Y:S02]  /*6400*/  LDGSTS.E.BYPASS.LTC128B.128 [R17+0x6100], [R30.64], !P2 ;  /* 0x061000001e117fae */ /* 0x0005e4000d101d4c */
[----:B------:R-:W-:Y:S02]  /*6410*/  IMAD.X R23, R28, 0x1, R37, P0 ;  /* 0x000000011c177824 */ /* 0x000fe400000e0625 */
[----:B------:R3:W-:Y:S04]  /*6420*/  LDGSTS.E.BYPASS.LTC128B.128 [R29+0x1000], [R2.64], !P5 ;  /* 0x01000000021d7fae */ /* 0x0007e8000e901d4c */
[----:B------:R4:W-:Y:S04]  /*6430*/  LDGSTS.E.BYPASS.LTC128B.128 [R29+0x3000], [R22.64], !P4 ;  /* 0x03000000161d7fae */ /* 0x0009e8000e101d4c */
[----:B------:R1:W5:Y:S04]  /*6440*/  LDL.LU R38, [R1+0x88] ;  /* 0x0000880001267983 */ /* 0x0003680000300800 */
[----:B------:R1:W5:Y:S01]  /*6450*/  LDL.LU R37, [R1+0x84] ;  /* 0x0000840001257983 */ /* 0x0003620000300800 */
[C---:B--2---:R-:W-:Y:S01]  /*6460*/  HMMA.16816.F32 R16, R168.reuse, R18, RZ ;  /* 0x00000012a810723c */ /* 0x044fe200000018ff */
[----:B---3--:R-:W-:Y:S02]  /*6470*/  IADD3 R2, P0, R20, R36, RZ ;  /* 0x0000002414027210 */ /* 0x008fe40007f1e0ff */
[----:B------:R1:W5:Y:S02]  /*6480*/  LDL.LU R36, [R1+0x80] ;  /* 0x0000800001247983 */ /* 0x0003640000300800 */
[----:B------:R-:W-:Y:S02]  /*6490*/  IADD3.X R3, R28, R0, RZ, P0, !PT ;  /* 0x000000001c037210 */ /* 0x000fe400007fe4ff */
[----:B------:R1:W5:Y:S01]  /*64a0*/  LDL.LU R0, [R1+0x7c] ;  /* 0x00007c0001007983 */ /* 0x0003620000300800 */
[----:B------:R-:W-:Y:S02]  /*64b0*/  IADD3 R30, P0, R20, R21, RZ ;  /* 0x00000015141e7210 */ /* 0x000fe40007f1e0ff */
[C---:B----4-:R-:W-:Y:S01]  /*64c0*/  HMMA.16816.F32 R20, R168.reuse, R24, RZ ;  /* 0x00000018a814723c */ /* 0x050fe200000018ff */
[----:B------:R2:W-:Y:S02]  /*64d0*/  LDGSTS.E.BYPASS.LTC128B.128 [R29+0x5000], [R2.64], !P3 ;  /* 0x05000000021d7fae */ /* 0x0005e4000d901d4c */
[----:B------:R-:W-:Y:S01]  /*64e0*/  IMAD.X R31, R28, 0x1, R132, P0 ;  /* 0x000000011c1f7824 */ /* 0x000fe200000e0684 */
[----:B------:R-:W-:Y:S01]  /*64f0*/  PLOP3.LUT P0, PT, PT, PT, UP0, 0x80, 0x0 ;  /* 0x000000000000781c */ /* 0x000fe20003f0f008 */
[----:B------:R-:W3:Y:S03]  /*6500*/  LDL R132, [R1+0x2c] ;  /* 0x00002c0001847983 */ /* 0x000ee60000100800 */
[C---:B------:R-:W-:Y:S01]  /*6510*/  HMMA.16816.F32 R24, R168.reuse, R26, RZ ;  /* 0x0000001aa818723c */ /* 0x040fe200000018ff */
[----:B------:R4:W-:Y:S04]  /*6520*/  LDGSTS.E.BYPASS.LTC128B.128 [R29+0x7000], [R30.64], !P2 ;  /* 0x070000001e1d7fae */ /* 0x0009e8000d101d4c */
[----:B------:R-:W0:Y:S04]  /*6530*/  LDGDEPBAR ;  /* 0x00000000000079af */ /* 0x000e280000000000 */
[----:B--2---:R-:W2:Y:S04]  /*6540*/  LDL R3, [R1+0x28] ;  /* 0x0000280001037983 */ /* 0x004ea80000100800 */
[----:B------:R-:W2:Y:S01]  /*6550*/  LDL R2, [R1+0x24] ;  /* 0x0000240001027983 */ /* 0x000ea20000100800 */
[C---:B----4-:R-:W-:Y:S08]  /*6560*/  HMMA.16816.F32 R28, R168.reuse, R32, RZ ;  /* 0x00000020a81c723c */ /* 0x050ff000000018ff */
[----:B------:R-:W-:Y:S08]  /*6570*/  HMMA.16816.F32 R32, R168, R34, RZ ;  /* 0x00000022a820723c */ /* 0x000ff000000018ff */
[C---:B------:R-:W-:Y:S08]  /*6580*/  HMMA.16816.F32 R4, R172.reuse, R176, R4 ;  /* 0x000000b0ac04723c */ /* 0x040ff00000001804 */
[C---:B------:R-:W-:Y:S01]  /*6590*/  HMMA.16816.F32 R8, R172.reuse, R178, R8 ;  /* 0x000000b2ac08723c */ /* 0x040fe20000001808 */
[----:B------:R-:W4:Y:S07]  /*65a0*/  LDSM.16.M88.4 R176, [R252+0x10100] ;  /* 0x01010000fcb0783b */ /* 0x000f2e0000000200 */
[C---:B------:R-:W-:Y:S08]  /*65b0*/  HMMA.16816.F32 R12, R172.reuse, R180, R12 ;  /* 0x000000b4ac0c723c */ /* 0x040ff0000000180c */
[C---:B------:R-:W-:Y:S01]  /*65c0*/  HMMA.16816.F32 R16, R172.reuse, R182, R16 ;  /* 0x000000b6ac10723c */ /* 0x040fe20000001810 */
[----:B------:R-:W1:Y:S07]  /*65d0*/  LDSM.16.M88.4 R180, [R252+0x10900] ;  /* 0x01090000fcb4783b */ /* 0x000e6e0000000200 */
[C---:B------:R-:W-:Y:S08]  /*65e0*/  HMMA.16816.F32 R20, R172.reuse, R184, R20 ;  /* 0x000000b8ac14723c */ /* 0x040ff00000001814 */
[C---:B------:R-:W-:Y:S01]  /*65f0*/  HMMA.16816.F32 R24, R172.reuse, R186, R24 ;  /* 0x000000baac18723c */ /* 0x040fe20000001818 */
[----:B------:R-:W-:Y:S07]  /*6600*/  LDSM.16.M88.4 R184, [R252+0x11900] ;  /* 0x01190000fcb8783b */ /* 0x000fee0000000200 */
[C---:B------:R-:W-:Y:S01]  /*6610*/  HMMA.16816.F32 R28, R172.reuse, R188, R28 ;  /* 0x000000bcac1c723c */ /* 0x040fe2000000181c */
[----:B------:R-:W2:Y:S04]  /*6620*/  LDL R189, [R1+0x30] ;  /* 0x0000300001bd7983 */ /* 0x000ea80000100800 */
[----:B------:R-:W2:Y:S03]  /*6630*/  LDL R188, [R1+0x20] ;  /* 0x0000200001bc7983 */ /* 0x000ea60000100800 */
[----:B------:R-:W-:Y:S08]  /*6640*/  HMMA.16816.F32 R32, R172, R190, R32 ;  /* 0x000000beac20723c */ /* 0x000ff00000001820 */
[C---:B----4-:R-:W-:Y:S08]  /*6650*/  HMMA.16816.F32 R4, R192.reuse, R176, R4 ;  /* 0x000000b0c004723c */ /* 0x050ff00000001804 */
[C---:B------:R-:W-:Y:S01]  /*6660*/  HMMA.16816.F32 R8, R192.reuse, R178, R8 ;  /* 0x000000b2c008723c */ /* 0x040fe20000001808 */
[----:B------:R-:W4:Y:S07]  /*6670*/  LDSM.16.M88.4 R176, [R252+0x11100] ;  /* 0x01110000fcb0783b */ /* 0x000f2e0000000200 */
[C---:B-1----:R-:W-:Y:S08]  /*6680*/  HMMA.16816.F32 R12, R192.reuse, R180, R12 ;  /* 0x000000b4c00c723c */ /* 0x042ff0000000180c */
[C---:B------:R-:W-:Y:S01]  /*6690*/  HMMA.16816.F32 R16, R192.reuse, R182, R16 ;  /* 0x000000b6c010723c */ /* 0x040fe20000001810 */
[----:B------:R-:W1:Y:S07]  /*66a0*/  LDSM.16.M88.4 R180, [R249] ;  /* 0x00000000f9b4783b */ /* 0x000e6e0000000200 */
[C---:B----4-:R-:W-:Y:S08]  /*66b0*/  HMMA.16816.F32 R20, R192.reuse, R176, R20 ;  /* 0x000000b0c014723c */ /* 0x050ff00000001814 */
[C---:B------:R-:W-:Y:S01]  /*66c0*/  HMMA.16816.F32 R24, R192.reuse, R178, R24 ;  /* 0x000000b2c018723c */ /* 0x040fe20000001818 */
[----:B------:R-:W4:Y:S07]  /*66d0*/  LDSM.16.M88.4 R176, [R249+0x800] ;  /* 0x00080000f9b0783b */ /* 0x000f2e0000000200 */
[C---:B------:R-:W-:Y:S08]  /*66e0*/  HMMA.16816.F32 R28, R192.reuse, R184, R28 ;  /* 0x000000b8c01c723c */ /* 0x040ff0000000181c */
[----:B------:R-:W-:Y:S01]  /*66f0*/  HMMA.16816.F32 R32, R192, R186, R32 ;  /* 0x000000bac020723c */ /* 0x000fe20000001820 */
[----:B------:R-:W4:Y:S07]  /*6700*/  LDSM.16.M88.4 R184, [R249+0x1000] ;  /* 0x00100000f9b8783b */ /* 0x000f2e0000000200 */
[C---:B-1----:R-:W-:Y:S08]  /*6710*/  HMMA.16816.F32 R4, R196.reuse, R180, R4 ;  /* 0x000000b4c404723c */ /* 0x042ff00000001804 */
[C---:B------:R-:W-:Y:S01]  /*6720*/  HMMA.16816.F32 R8, R196.reuse, R182, R8 ;  /* 0x000000b6c408723c */ /* 0x040fe20000001808 */
[----:B------:R-:W1:Y:S07]  /*6730*/  LDSM.16.M88.4 R180, [R249+0x1800] ;  /* 0x00180000f9b4783b */ /* 0x000e6e0000000200 */
[C---:B----4-:R-:W-:Y:S08]  /*6740*/  HMMA.16816.F32 R12, R196.reuse, R176, R12 ;  /* 0x000000b0c40c723c */ /* 0x050ff0000000180c */
[C---:B------:R-:W-:Y:S01]  /*6750*/  HMMA.16816.F32 R16, R196.reuse, R178, R16 ;  /* 0x000000b2c410723c */ /* 0x040fe20000001810 */
[----:B------:R-:W4:Y:S07]  /*6760*/  LDSM.16.M88.4 R176, [R134+0x12100] ;  /* 0x0121000086b0783b */ /* 0x000f2e0000000200 */
[C---:B------:R-:W-:Y:S08]  /*6770*/  HMMA.16816.F32 R20, R196.reuse, R184, R20 ;  /* 0x000000b8c414723c */ /* 0x040ff00000001814 */
[C---:B------:R-:W-:Y:S01]  /*6780*/  HMMA.16816.F32 R24, R196.reuse, R186, R24 ;  /* 0x000000bac418723c */ /* 0x040fe20000001818 */
[----:B------:R-:W4:Y:S07]  /*6790*/  LDSM.16.M88.4 R184, [R134+0x12900] ;  /* 0x0129000086b8783b */ /* 0x000f2e0000000200 */
[C---:B-1----:R-:W-:Y:S08]  /*67a0*/  HMMA.16816.F32 R28, R196.reuse, R180, R28 ;  /* 0x000000b4c41c723c */ /* 0x042ff0000000181c */
[----:B------:R-:W-:Y:S01]  /*67b0*/  HMMA.16816.F32 R32, R196, R182, R32 ;  /* 0x000000b6c420723c */ /* 0x000fe20000001820 */
[----:B------:R-:W1:Y:S07]  /*67c0*/  LDSM.16.M88.4 R180, [R134+0x13100] ;  /* 0x0131000086b4783b */ /* 0x000e6e0000000200 */
[C---:B----4-:R-:W-:Y:S08]  /*67d0*/  HMMA.16816.F32 R4, R200.reuse, R176, R4 ;  /* 0x000000b0c804723c */ /* 0x050ff00000001804 */
[C---:B------:R-:W-:Y:S01]  /*67e0*/  HMMA.16816.F32 R8, R200.reuse, R178, R8 ;  /* 0x000000b2c808723c */ /* 0x040fe20000001808 */
[----:B------:R-:W4:Y:S07]  /*67f0*/  LDSM.16.M88.4 R176, [R134+0x13900] ;  /* 0x0139000086b0783b */ /* 0x000f2e0000000200 */
[C---:B------:R-:W-:Y:S08]  /*6800*/  HMMA.16816.F32 R12, R200.reuse, R184, R12 ;  /* 0x000000b8c80c723c */ /* 0x040ff0000000180c */
[C---:B------:R-:W-:Y:S08]  /*6810*/  HMMA.16816.F32 R16, R200.reuse, R186, R16 ;  /* 0x000000bac810723c */ /* 0x040ff00000001810 */
[C---:B-1----:R-:W-:Y:S08]  /*6820*/  HMMA.16816.F32 R20, R200.reuse, R180, R20 ;  /* 0x000000b4c814723c */ /* 0x042ff00000001814 */
[C---:B------:R-:W-:Y:S01]  /*6830*/  HMMA.16816.F32 R24, R200.reuse, R182, R24 ;  /* 0x000000b6c818723c */ /* 0x040fe20000001818 */
[----:B---3--:R1:W-:Y:S07]  /*6840*/  LDSM.16.M88.4 R180, [R132] ;  /* 0x0000000084b4783b */ /* 0x0083ee0000000200 */
[C---:B----4-:R-:W-:Y:S08]  /*6850*/  HMMA.16816.F32 R28, R200.reuse, R176, R28 ;  /* 0x000000b0c81c723c */ /* 0x050ff0000000181c */
[----:B------:R-:W-:Y:S01]  /*6860*/  HMMA.16816.F32 R32, R200, R178, R32 ;  /* 0x000000b2c820723c */ /* 0x000fe20000001820 */
[----:B--2---:R2:W-:Y:S04]  /*6870*/  LDSM.16.M88.4 R176, [R3] ;  /* 0x0000000003b0783b */ /* 0x0045e80000000200 */
[----:B-1----:R-:W3:Y:S04]  /*6880*/  LDL R132, [R1+0x1c] ;  /* 0x00001c0001847983 */ /* 0x002ee80000100800 */
[----:B--2---:R-:W2:Y:S04]  /*6890*/  LDL R3, [R1+0x18] ;  /* 0x0000180001037983 */ /* 0x004ea80000100800 */
[----:B------:R-:W1:Y:S02]  /*68a0*/  LDSM.16.M88.4 R184, [R189] ;  /* 0x00000000bdb8783b */ /* 0x000e640000000200 */
[C---:B-1----:R-:W-:Y:S08]  /*68b0*/  HMMA.16816.F32 R4, R204.reuse, R184, R4 ;  /* 0x000000b8cc04723c */ /* 0x042ff00000001804 */
[C---:B------:R-:W-:Y:S01]  /*68c0*/  HMMA.16816.F32 R8, R204.reuse, R186, R8 ;  /* 0x000000bacc08723c */ /* 0x040fe20000001808 */
[----:B------:R1:W4:Y:S07]  /*68d0*/  LDSM.16.M88.4 R184, [R2] ;  /* 0x0000000002b8783b */ /* 0x00032e0000000200 */
[C---:B------:R-:W-:Y:S08]  /*68e0*/  HMMA.16816.F32 R12, R204.reuse, R180, R12 ;  /* 0x000000b4cc0c723c */ /* 0x040ff0000000180c */
[C---:B------:R-:W-:Y:S01]  /*68f0*/  HMMA.16816.F32 R16, R204.reuse, R182, R16 ;  /* 0x000000b6cc10723c */ /* 0x040fe20000001810 */
[----:B------:R-:W4:Y:S07]  /*6900*/  LDSM.16.M88.4 R180, [R252+0x12100] ;  /* 0x01210000fcb4783b */ /* 0x000f2e0000000200 */
[C---:B------:R-:W-:Y:S01]  /*6910*/  HMMA.16816.F32 R20, R204.reuse, R176, R20 ;  /* 0x000000b0cc14723c */ /* 0x040fe20000001814 */
[----:B-1----:R-:W2:Y:S07]  /*6920*/  LDL R2, [R1+0x14] ;  /* 0x0000140001027983 */ /* 0x002eae0000100800 */
[C---:B------:R-:W-:Y:S01]  /*6930*/  HMMA.16816.F32 R24, R204.reuse, R178, R24 ;  /* 0x000000b2cc18723c */ /* 0x040fe20000001818 */
[----:B------:R-:W1:Y:S07]  /*6940*/  LDSM.16.M88.4 R176, [R252+0x12900] ;  /* 0x01290000fcb0783b */ /* 0x000e6e0000000200 */
[C---:B----4-:R-:W-:Y:S08]  /*6950*/  HMMA.16816.F32 R28, R204.reuse, R184, R28 ;  /* 0x000000b8cc1c723c */ /* 0x050ff0000000181c */
[----:B------:R-:W-:Y:S01]  /*6960*/  HMMA.16816.F32 R32, R204, R186, R32 ;  /* 0x000000bacc20723c */ /* 0x000fe20000001820 */
[----:B------:R-:W4:Y:S07]  /*6970*/  LDSM.16.M88.4 R184, [R252+0x13100] ;  /* 0x01310000fcb8783b */ /* 0x000f2e0000000200 */
[C---:B------:R-:W-:Y:S08]  /*6980*/  HMMA.16816.F32 R4, R208.reuse, R180, R4 ;  /* 0x000000b4d004723c */ /* 0x040ff00000001804 */
[C---:B------:R-:W-:Y:S01]  /*6990*/  HMMA.16816.F32 R8, R208.reuse, R182, R8 ;  /* 0x000000b6d008723c */ /* 0x040fe20000001808 */
        /* <DEDUP_REMOVED lines=18> */
[----:B------:R-:W3:Y:S07]  /*6ac0*/  LDSM.16.M88.4 R180, [R134+0x14900] ;  /* 0x0149000086b4783b */ /* 0x000eee0000000200 */
[C---:B-1----:R-:W-:Y:S08]  /*6ad0*/  HMMA.16816.F32 R28, R212.reuse, R176, R28 ;  /* 0x000000b0d41c723c */ /* 0x042ff0000000181c */
[----:B------:R-:W-:Y:S01]  /*6ae0*/  HMMA.16816.F32 R32, R212, R178, R32 ;  /* 0x000000b2d420723c */ /* 0x000fe20000001820 */
[----:B------:R-:W1:Y:S07]  /*6af0*/  LDSM.16.M88.4 R176, [R134+0x15100] ;  /* 0x0151000086b0783b */ /* 0x000e6e0000000200 */
[C---:B----4-:R-:W-:Y:S08]  /*6b00*/  HMMA.16816.F32 R4, R216.reuse, R184, R4 ;  /* 0x000000b8d804723c */ /* 0x050ff00000001804 */
[C---:B------:R-:W-:Y:S01]  /*6b10*/  HMMA.16816.F32 R8, R216.reuse, R186, R8 ;  /* 0x000000bad808723c */ /* 0x040fe20000001808 */
[----:B------:R-:W4:Y:S07]  /*6b20*/  LDSM.16.M88.4 R184, [R134+0x15900] ;  /* 0x0159000086b8783b */ /* 0x000f2e0000000200 */
[C---:B---3--:R-:W-:Y:S08]  /*6b30*/  HMMA.16816.F32 R12, R216.reuse, R180, R12 ;  /* 0x000000b4d80c723c */ /* 0x048ff0000000180c */
[C---:B------:R-:W-:Y:S01]  /*6b40*/  HMMA.16816.F32 R16, R216.reuse, R182, R16 ;  /* 0x000000b6d810723c */ /* 0x040fe20000001810 */
[----:B------:R3:W2:Y:S07]  /*6b50*/  LDSM.16.M88.4 R180, [R188] ;  /* 0x00000000bcb4783b */ /* 0x0006ae0000000200 */
[C---:B-1----:R-:W-:Y:S08]  /*6b60*/  HMMA.16816.F32 R20, R216.reuse, R176, R20 ;  /* 0x000000b0d814723c */ /* 0x042ff00000001814 */
[C---:B------:R-:W-:Y:S01]  /*6b70*/  HMMA.16816.F32 R24, R216.reuse, R178, R24 ;  /* 0x000000b2d818723c */ /* 0x040fe20000001818 */
[----:B------:R1:W2:Y:S04]  /*6b80*/  LDSM.16.M88.4 R176, [R132] ;  /* 0x0000000084b0783b */ /* 0x0002a80000000200 */
[----:B---3--:R-:W3:Y:S03]  /*6b90*/  LDL R188, [R1+0x10] ;  /* 0x0000100001bc7983 */ /* 0x008ee60000100800 */
[C---:B----4-:R-:W-:Y:S08]  /*6ba0*/  HMMA.16816.F32 R28, R216.reuse, R184, R28 ;  /* 0x000000b8d81c723c */ /* 0x050ff0000000181c */
[----:B------:R-:W-:Y:S01]  /*6bb0*/  HMMA.16816.F32 R32, R216, R186, R32 ;  /* 0x000000bad820723c */ /* 0x000fe20000001820 */
[----:B--2---:R2:W4:Y:S04]  /*6bc0*/  LDSM.16.M88.4 R184, [R3] ;  /* 0x0000000003b8783b */ /* 0x0045280000000200 */
[----:B-1----:R-:W3:Y:S03]  /*6bd0*/  LDL R132, [R1+0xc] ;  /* 0x00000c0001847983 */ /* 0x002ee60000100800 */
[C---:B------:R-:W-:Y:S08]  /*6be0*/  HMMA.16816.F32 R4, R220.reuse, R180, R4 ;  /* 0x000000b4dc04723c */ /* 0x040ff00000001804 */
[C---:B------:R-:W-:Y:S08]  /*6bf0*/  HMMA.16816.F32 R8, R220.reuse, R182, R8 ;  /* 0x000000b6dc08723c */ /* 0x040ff00000001808 */
[C---:B------:R-:W-:Y:S01]  /*6c00*/  HMMA.16816.F32 R12, R220.reuse, R176, R12 ;  /* 0x000000b0dc0c723c */ /* 0x040fe2000000180c */
[----:B--2---:R-:W2:Y:S07]  /*6c10*/  LDL R3, [R1+0x8] ;  /* 0x0000080001037983 */ /* 0x004eae0000100800 */
[C---:B------:R-:W-:Y:S01]  /*6c20*/  HMMA.16816.F32 R16, R220.reuse, R178, R16 ;  /* 0x000000b2dc10723c */ /* 0x040fe20000001810 */
[----:B------:R-:W-:Y:S07]  /*6c30*/  LDSM.16.M88.4 R176, [R252+0x14100] ;  /* 0x01410000fcb0783b */ /* 0x000fee0000000200 */
[C---:B----4-:R-:W-:Y:S08]  /*6c40*/  HMMA.16816.F32 R20, R220.reuse, R184, R20 ;  /* 0x000000b8dc14723c */ /* 0x050ff00000001814 */
[C---:B------:R-:W-:Y:S01]  /*6c50*/  HMMA.16816.F32 R24, R220.reuse, R186, R24 ;  /* 0x000000badc18723c */ /* 0x040fe20000001818 */
[----:B------:R-:W-:Y:S04]  /*6c60*/  LDSM.16.M88.4 R184, [R252+0x14900] ;  /* 0x01490000fcb8783b */ /* 0x000fe80000000200 */
[----:B------:R1:W4:Y:S04]  /*6c70*/  LDSM.16.M88.4 R180, [R2] ;  /* 0x0000000002b4783b */ /* 0x0003280000000200 */
[----:B-1----:R-:W2:Y:S01]  /*6c80*/  LDL R2, [R1+0x4] ;  /* 0x0000040001027983 */ /* 0x002ea20000100800 */
[C---:B----4-:R-:W-:Y:S08]  /*6c90*/  HMMA.16816.F32 R28, R220.reuse, R180, R28 ;  /* 0x000000b4dc1c723c */ /* 0x050ff0000000181c */
[----:B------:R-:W-:Y:S01]  /*6ca0*/  HMMA.16816.F32 R32, R220, R182, R32 ;  /* 0x000000b6dc20723c */ /* 0x000fe20000001820 */
[----:B------:R-:W1:Y:S07]  /*6cb0*/  LDSM.16.M88.4 R180, [R252+0x15100] ;  /* 0x01510000fcb4783b */ /* 0x000e6e0000000200 */
[C---:B------:R-:W-:Y:S08]  /*6cc0*/  HMMA.16816.F32 R4, R224.reuse, R176, R4 ;  /* 0x000000b0e004723c */ /* 0x040ff00000001804 */
[C---:B------:R-:W-:Y:S01]  /*6cd0*/  HMMA.16816.F32 R8, R224.reuse, R178, R8 ;  /* 0x000000b2e008723c */ /* 0x040fe20000001808 */
        /* <DEDUP_REMOVED lines=21> */
[----:B------:R-:W3:Y:S07]  /*6e30*/  LDSM.16.M88.4 R184, [R134+0x17100] ;  /* 0x0171000086b8783b */ /* 0x000eee0000000200 */
[C---:B-1----:R-:W-:Y:S08]  /*6e40*/  HMMA.16816.F32 R4, R232.reuse, R180, R4 ;  /* 0x000000b4e804723c */ /* 0x042ff00000001804 */
[C---:B------:R-:W-:Y:S01]  /*6e50*/  HMMA.16816.F32 R8, R232.reuse, R182, R8 ;  /* 0x000000b6e808723c */ /* 0x040fe20000001808 */
[----:B------:R-:W1:Y:S07]  /*6e60*/  LDSM.16.M88.4 R180, [R134+0x17900] ;  /* 0x0179000086b4783b */ /* 0x000e6e0000000200 */
[C---:B----4-:R-:W-:Y:S08]  /*6e70*/  HMMA.16816.F32 R12, R232.reuse, R176, R12 ;  /* 0x000000b0e80c723c */ /* 0x050ff0000000180c */
[C---:B------:R-:W-:Y:S01]  /*6e80*/  HMMA.16816.F32 R16, R232.reuse, R178, R16 ;  /* 0x000000b2e810723c */ /* 0x040fe20000001810 */
[----:B---3--:R-:W3:Y:S07]  /*6e90*/  LDSM.16.M88.4 R176, [R188] ;  /* 0x00000000bcb0783b */ /* 0x008eee0000000200 */
[C---:B------:R-:W-:Y:S08]  /*6ea0*/  HMMA.16816.F32 R20, R232.reuse, R184, R20 ;  /* 0x000000b8e814723c */ /* 0x040ff00000001814 */
[C---:B------:R-:W-:Y:S01]  /*6eb0*/  HMMA.16816.F32 R24, R232.reuse, R186, R24 ;  /* 0x000000bae818723c */ /* 0x040fe20000001818 */
[----:B------:R-:W4:Y:S07]  /*6ec0*/  LDSM.16.M88.4 R184, [R132] ;  /* 0x0000000084b8783b */ /* 0x000f2e0000000200 */
[C---:B-1----:R-:W-:Y:S08]  /*6ed0*/  HMMA.16816.F32 R28, R232.reuse, R180, R28 ;  /* 0x000000b4e81c723c */ /* 0x042ff0000000181c */
[----:B------:R-:W-:Y:S01]  /*6ee0*/  HMMA.16816.F32 R32, R232, R182, R32 ;  /* 0x000000b6e820723c */ /* 0x000fe20000001820 */
[----:B--2---:R-:W1:Y:S07]  /*6ef0*/  LDSM.16.M88.4 R180, [R3] ;  /* 0x0000000003b4783b */ /* 0x004e6e0000000200 */
[C---:B---3--:R-:W-:Y:S08]  /*6f00*/  HMMA.16816.F32 R4, R236.reuse, R176, R4 ;  /* 0x000000b0ec04723c */ /* 0x048ff00000001804 */
[C---:B------:R-:W-:Y:S08]  /*6f10*/  HMMA.16816.F32 R8, R236.reuse, R178, R8 ;  /* 0x000000b2ec08723c */ /* 0x040ff00000001808 */
[C---:B----4-:R-:W-:Y:S08]  /*6f20*/  HMMA.16816.F32 R12, R236.reuse, R184, R12 ;  /* 0x000000b8ec0c723c */ /* 0x050ff0000000180c */
[C---:B------:R-:W-:Y:S01]  /*6f30*/  HMMA.16816.F32 R16, R236.reuse, R186, R16 ;  /* 0x000000baec10723c */ /* 0x040fe20000001810 */
[----:B------:R-:W-:Y:S07]  /*6f40*/  LDSM.16.M88.4 R184, [R252+0x16100] ;  /* 0x01610000fcb8783b */ /* 0x000fee0000000200 */
[C---:B-1----:R-:W-:Y:S08]  /*6f50*/  HMMA.16816.F32 R20, R236.reuse, R180, R20 ;  /* 0x000000b4ec14723c */ /* 0x042ff00000001814 */
[C---:B------:R-:W-:Y:S01]  /*6f60*/  HMMA.16816.F32 R24, R236.reuse, R182, R24 ;  /* 0x000000b6ec18723c */ /* 0x040fe20000001818 */
[----:B------:R-:W-:Y:S04]  /*6f70*/  LDSM.16.M88.4 R180, [R252+0x16900] ;  /* 0x01690000fcb4783b */ /* 0x000fe80000000200 */
[----:B------:R-:W1:Y:S03]  /*6f80*/  LDSM.16.M88.4 R176, [R2] ;  /* 0x0000000002b0783b */ /* 0x000e660000000200 */
        /* <DEDUP_REMOVED lines=26> */
[----:B-----5:R-:W-:-:S07]  /*7130*/  @P0 BRA `(.L_x_29) ;  /* 0xffffe9d000000947 */ /* 0x020fce000383ffff */
.L_x_28:
[----:B-1----:R-:W2:Y:S01]  /*7140*/  LDL.LU R176, [R1+0x4c] ;  /* 0x00004c0001b07983 */ /* 0x002ea20000300800 */
[----:B------:R-:W-:Y:S02]  /*7150*/  FMNMX.FTZ R2, R4, R0, !PT ;  /* 0x0000000004027209 */ /* 0x000fe40007810000 */
[----:B------:R-:W-:Y:S01]  /*7160*/  ISETP.LT.AND P0, PT, RZ, UR6, PT ;  /* 0x00000006ff007c0c */ /* 0x000fe2000bf01270 */
[----:B------:R-:W0:Y:S01]  /*7170*/  LDGDEPBAR ;  /* 0x00000000000079af */ /* 0x000e220000000000 */
[----:B------:R-:W-:Y:S01]  /*7180*/  FMNMX.FTZ R2, R5, R2, !PT ;  /* 0x0000000205027209 */ /* 0x000fe20007810000 */
[----:B------:R-:W-:Y:S03]  /*7190*/  UIADD3 UR6, UR6, -0x1, URZ ;  /* 0xffffffff06067890 */ /* 0x000fe6000fffe03f */
        /* <DEDUP_REMOVED lines=44> */
[C---:B------:R-:W-:Y:S01]  /*7460*/  FMUL.FTZ R16, R3.reuse, R152 ;  /* 0x0000009803107220 */ /* 0x040fe20000410000 */
[----:B------:R-:W-:Y:S01]  /*7470*/  MOV R152, R28 ;  /* 0x0000001c00987202 */ /* 0x000fe20000000f00 */
        /* <DEDUP_REMOVED lines=98> */
[--C-:B------:R-:W-:Y:S01]  /*7aa0*/  FFMA.FTZ R26, R26, c[0x0][0x2d0], -R4.reuse ;  /* 0x0000b4001a1a7a23 */ /* 0x100fe20000010804 */
[----:B------:R-:W-:Y:S01]  /*7ab0*/  MOV R18, R25 ;  /* 0x0000001900127202 */ /* 0x000fe20000000f00 */
[--C-:B------:R-:W-:Y:S02]  /*7ac0*/  FFMA.FTZ R27, R27, c[0x0][0x2d0], -R4.reuse ;  /* 0x0000b4001b1b7a23 */ /* 0x100fe40000010804 */
[--C-:B------:R-:W-:Y:S01]  /*7ad0*/  FFMA.FTZ R30, R30, c[0x0][0x2d0], -R4.reuse ;  /* 0x0000b4001e1e7a23 */ /* 0x100fe20000010804 */
[----:B------:R-:W1:Y:S01]  /*7ae0*/  MUFU.EX2 R7, R7 ;  /* 0x0000000700077308 */ /* 0x000e620000000800 */
[--C-:B------:R-:W-:Y:S02]  /*7af0*/  FFMA.FTZ R31, R31, c[0x0][0x2d0], -R4.reuse ;  /* 0x0000b4001f1f7a23 */ /* 0x100fe40000010804 */
[--C-:B------:R-:W-:Y:S01]  /*7b00*/  FFMA.FTZ R179, R10, c[0x0][0x2d0], -R4.reuse ;  /* 0x0000b4000ab37a23 */ /* 0x100fe20000010804 */
[----:B------:R-:W-:Y:S01]  /*7b10*/  MOV R10, R33 ;  /* 0x00000021000a7202 */ /* 0x000fe20000000f00 */
[--C-:B------:R-:W-:Y:S01]  /*7b20*/  FFMA.FTZ R184, R19, c[0x0][0x2d0], -R4.reuse ;  /* 0x0000b40013b87a23 */ /* 0x100fe20000010804 */
[----:B------:R-:W-:Y:S01]  /*7b30*/  MOV R19, R32 ;  /* 0x0000002000137202 */ /* 0x000fe20000000f00 */
[----:B------:R-:W-:Y:S01]  /*7b40*/  FFMA.FTZ R191, R22, c[0x0][0x2d0], -R4 ;  /* 0x0000b40016bf7a23 */ /* 0x000fe20000010804 */
[----:B------:R-:W-:Y:S01]  /*7b50*/  MOV R22, R29 ;  /* 0x0000001d00167202 */ /* 0x000fe20000000f00 */
[C---:B------:R-:W-:Y:S01]  /*7b60*/  FMUL.FTZ R32, R3.reuse, R136 ;  /* 0x0000008803207220 */ /* 0x040fe20000410000 */
[----:B------:R-:W-:Y:S01]  /*7b70*/  MOV R157, R19 ;  /* 0x00000013009d7202 */ /* 0x000fe20000000f00 */
[C---:B------:R-:W-:Y:S01]  /*7b80*/  FMUL.FTZ R33, R3.reuse, R137 ;  /* 0x0000008903217220 */ /* 0x040fe20000410000 */
[----:B------:R-:W2:Y:S01]  /*7b90*/  MUFU.EX2 R179, R179 ;  /* 0x000000b300b37308 */ /* 0x000ea20000000800 */
[C---:B------:R-:W-:Y:S01]  /*7ba0*/  FMUL.FTZ R21, R3.reuse, R149 ;  /* 0x0000009503157220 */ /* 0x040fe20000410000 */
[----:B------:R-:W-:Y:S01]  /*7bb0*/  MOV R149, R11 ;  /* 0x0000000b00957202 */ /* 0x000fe20000000f00 */
[C---:B---3--:R-:W-:Y:S01]  /*7bc0*/  FFMA.FTZ R4, R0.reuse, R12, R6 ;  /* 0x0000000c00047223 */ /* 0x048fe20000010006 */
[----:B------:R-:W-:Y:S01]  /*7bd0*/  MOV R161, R30 ;  /* 0x0000001e00a17202 */ /* 0x000fe20000000f00 */
[C---:B------:R-:W-:Y:S01]  /*7be0*/  FMUL.FTZ R34, R0.reuse, R138 ;  /* 0x0000008a00227220 */ /* 0x040fe20000410000 */
[----:B------:R-:W-:Y:S01]  /*7bf0*/  MOV R160, R31 ;  /* 0x0000001f00a07202 */ /* 0x000fe20000000f00 */
[C---:B------:R-:W-:Y:S02]  /*7c00*/  FMUL.FTZ R19, R0.reuse, R155 ;  /* 0x0000009b00137220 */ /* 0x040fe40000410000 */
[----:B------:R-:W-:Y:S01]  /*7c10*/  FMUL.FTZ R12, R3, R156 ;  /* 0x0000009c030c7220 */ /* 0x000fe20000410000 */
[----:B------:R-:W3:Y:S01]  /*7c20*/  MUFU.EX2 R155, R180 ;  /* 0x000000b4009b7308 */ /* 0x000ee20000000800 */
[----:B------:R-:W-:Y:S01]  /*7c30*/  MOV R156, R10 ;  /* 0x0000000a009c7202 */ /* 0x000fe20000000f00 */
[C---:B-1----:R-:W-:Y:S01]  /*7c40*/  FADD.FTZ R133, R7.reuse, R4 ;  /* 0x0000000407857221 */ /* 0x042fe20000010000 */
[----:B------:R-:W-:Y:S01]  /*7c50*/  F2FP.PACK_AB R177, R7, R6 ;  /* 0x0000000607b1723e */ /* 0x000fe200000000ff */
[----:B------:R-:W-:Y:S01]  /*7c60*/  FMUL.FTZ R4, R3, R164 ;  /* 0x000000a403047220 */ /* 0x000fe20000410000 */
[----:B------:R-:W-:Y:S01]  /*7c70*/  MOV R164, R35 ;  /* 0x0000002300a47202 */ /* 0x000fe20000000f00 */
[C---:B------:R-:W-:Y:S02]  /*7c80*/  FMUL.FTZ R35, R0.reuse, R139 ;  /* 0x0000008b00237220 */ /* 0x040fe40000410000 */
[----:B------:R-:W1:Y:S01]  /*7c90*/  LDSM.16.MT88.4 R136, [R135+0x100] ;  /* 0x000100008788783b */ /* 0x000e620000004200 */
[C---:B------:R-:W-:Y:S01]  /*7ca0*/  FMUL.FTZ R6, R0.reuse, R166 ;  /* 0x000000a600067220 */ /* 0x040fe20000410000 */
[----:B------:R-:W-:Y:S01]  /*7cb0*/  MOV R166, R22 ;  /* 0x0000001600a67202 */ /* 0x000fe20000000f00 */
[C---:B------:R-:W-:Y:S01]  /*7cc0*/  FMUL.FTZ R7, R0.reuse, R167 ;  /* 0x000000a700077220 */ /* 0x040fe20000410000 */
[----:B------:R-:W-:Y:S01]  /*7cd0*/  MOV R167, R27 ;  /* 0x0000001b00a77202 */ /* 0x000fe20000000f00 */
[C---:B------:R-:W-:Y:S01]  /*7ce0*/  FMUL.FTZ R10, R0.reuse, R162 ;  /* 0x000000a2000a7220 */ /* 0x040fe20000410000 */
[----:B------:R-:W-:Y:S01]  /*7cf0*/  MOV R162, R26 ;  /* 0x0000001a00a27202 */ /* 0x000fe20000000f00 */
[----:B--2---:R-:W-:Y:S01]  /*7d00*/  FADD.FTZ R153, R179, R133 ;  /* 0x00000085b3997221 */ /* 0x004fe20000010000 */
[----:B------:R-:W-:Y:S01]  /*7d10*/  MUFU.EX2 R149, R149 ;  /* 0x0000009500957308 */ /* 0x000fe20000000800 */
[C---:B------:R-:W-:Y:S01]  /*7d20*/  FMUL.FTZ R11, R0.reuse, R163 ;  /* 0x000000a3000b7220 */ /* 0x040fe20000410000 */
[----:B------:R-:W-:Y:S01]  /*7d30*/  MOV R163, R14 ;  /* 0x0000000e00a37202 */ /* 0x000fe20000000f00 */
[C---:B------:R-:W-:Y:S01]  /*7d40*/  FMUL.FTZ R14, R0.reuse, R158 ;  /* 0x0000009e000e7220 */ /* 0x040fe20000410000 */
[----:B------:R-:W-:Y:S01]  /*7d50*/  MOV R158, R15 ;  /* 0x0000000f009e7202 */ /* 0x000fe20000000f00 */
[C---:B------:R-:W-:Y:S02]  /*7d60*/  FMUL.FTZ R15, R0.reuse, R159 ;  /* 0x0000009f000f7220 */ /* 0x040fe40000410000 */
[----:B------:R-:W-:Y:S01]  /*7d70*/  FMUL.FTZ R20, R3, R148 ;  /* 0x0000009403147220 */ /* 0x000fe20000410000 */
[----:B---3--:R-:W-:Y:S01]  /*7d80*/  F2FP.PACK_AB R179, R155, R179 ;  /* 0x000000b39bb3723e */ /* 0x008fe200000000ff */
        /* <DEDUP_REMOVED lines=8> */
[----:B------:R-:W-:Y:S01]  /*7e10*/  MUFU.EX2 R148, R148 ;  /* 0x0000009400947308 */ /* 0x000fe20000000800 */
[C---:B------:R-:W-:Y:S02]  /*7e20*/  FMUL.FTZ R31, R0.reuse, R143 ;  /* 0x0000008f001f7220 */ /* 0x040fe40000410000 */
[----:B------:R-:W-:Y:S01]  /*7e30*/  LDSM.16.MT88.4 R140, [R135+0x900] ;  /* 0x00090000878c783b */ /* 0x000fe20000004200 */
[C---:B------:R-:W-:Y:S02]  /*7e40*/  FMUL.FTZ R18, R0.reuse, R154 ;  /* 0x0000009a00127220 */ /* 0x040fe40000410000 */
[C---:B------:R-:W-:Y:S02]  /*7e50*/  FMUL.FTZ R24, R3.reuse, R144 ;  /* 0x0000009003187220 */ /* 0x040fe40000410000 */
[----:B------:R-:W-:Y:S02]  /*7e60*/  FMUL.FTZ R25, R3, R145 ;  /* 0x0000009103197220 */ /* 0x000fe40000410000 */
[----:B------:R-:W-:Y:S01]  /*7e70*/  MUFU.EX2 R145, R186 ;  /* 0x000000ba00917308 */ /* 0x000fe20000000800 */
[C---:B------:R-:W-:Y:S01]  /*7e80*/  FMUL.FTZ R38, R0.reuse, R38 ;  /* 0x0000002600267220 */ /* 0x040fe20000410000 */
[C---:B-1----:R-:W-:Y:S05]  /*7e90*/  HMMA.16816.F32 R4, R176.reuse, R136, R4 ;  /* 0x00000088b004723c */ /* 0x042fea0000001804 */
        /* <DEDUP_REMOVED lines=24> */
[C---:B------:R-:W-:Y:S01]  /*8020*/  FMUL.FTZ R75, R0.reuse, R75 ;  /* 0x0000004b004b7220 */ /* 0x040fe20000410000 */
[C---:B-1----:R-:W-:Y:S02]  /*8030*/  HMMA.16816.F32 R12, R176.reuse, R136, R12 ;  /* 0x00000088b00c723c */ /* 0x042fe4000000180c */
[----:B------:R-:W-:Y:S01]  /*8040*/  MUFU.EX2 R181, R161 ;  /* 0x000000a100b57308 */ /* 0x000fe20000000800 */
[C---:B------:R-:W-:Y:S02]  /*8050*/  FMUL.FTZ R78, R0.reuse, R78 ;  /* 0x0000004e004e7220 */ /* 0x040fe40000410000 */
[C---:B------:R-:W-:Y:S02]  /*8060*/  FMUL.FTZ R79, R0.reuse, R79 ;  /* 0x0000004f004f7220 */ /* 0x040fe40000410000 */
[C---:B------:R-:W-:Y:S01]  /*8070*/  FMUL.FTZ R82, R0.reuse, R82 ;  /* 0x0000005200527220 */ /* 0x040fe20000410000 */
[C---:B------:R-:W-:Y:S01]  /*8080*/  HMMA.16816.F32 R16, R176.reuse, R138, R16 ;  /* 0x0000008ab010723c */ /* 0x040fe20000001810 */
[----:B------:R-:W1:Y:S03]  /*8090*/  LDSM.16.MT88.4 R136, [R251+0x100] ;  /* 0x00010000fb88783b */ /* 0x000e660000004200 */
[----:B------:R-:W-:Y:S01]  /*80a0*/  MUFU.EX2 R185, R183 ;  /* 0x000000b700b97308 */ /* 0x000fe20000000800 */
[C---:B------:R-:W-:Y:S02]  /*80b0*/  FMUL.FTZ R83, R0.reuse, R83 ;  /* 0x0000005300537220 */ /* 0x040fe40000410000 */
[C---:B------:R-:W-:Y:S02]  /*80c0*/  FMUL.FTZ R86, R0.reuse, R86 ;  /* 0x0000005600567220 */ /* 0x040fe40000410000 */
[C---:B------:R-:W-:Y:S03]  /*80d0*/  FMUL.FTZ R87, R0.reuse, R87 ;  /* 0x0000005700577220 */ /* 0x040fe60000410000 */
[C---:B------:R-:W-:Y:S02]  /*80e0*/  FMUL.FTZ R90, R0.reuse, R90 ;  /* 0x0000005a005a7220 */ /* 0x040fe40000410000 */
        /* <DEDUP_REMOVED lines=24> */
[----:B------:R-:W2:Y:S01]  /*8270*/  MUFU.EX2 R133, R188 ;  /* 0x000000bc00857308 */ /* 0x000ea20000000800 */
[C---:B------:R-:W-:Y:S02]  /*8280*/  FMUL.FTZ R126, R0.reuse, R126 ;  /* 0x0000007e007e7220 */ /* 0x040fe40000410000 */
[C---:B------:R-:W-:Y:S02]  /*8290*/  FMUL.FTZ R127, R0.reuse, R127 ;  /* 0x0000007f007f7220 */ /* 0x040fe40000410000 */
[C---:B------:R-:W-:Y:S03]  /*82a0*/  FMUL.FTZ R130, R0.reuse, R130 ;  /* 0x0000008200827220 */ /* 0x040fe60000410000 */
[----:B------:R-:W-:Y:S02]  /*82b0*/  FMUL.FTZ R131, R0, R131 ;  /* 0x0000008300837220 */ /* 0x000fe40000410000 */
[----:B------:R-:W3:Y:S01]  /*82c0*/  MUFU.EX2 R184, R184 ;  /* 0x000000b800b87308 */ /* 0x000ee20000000800 */
[----:B--2---:R-:W-:Y:S04]  /*82d0*/  FADD.FTZ R0, R133, R189 ;  /* 0x000000bd85007221 */ /* 0x004fe80000010000 */
[----:B------:R-:W-:Y:S04]  /*82e0*/  FADD.FTZ R0, R3, R0 ;  /* 0x0000000003007221 */ /* 0x000fe80000010000 */
[----:B------:R-:W-:Y:S04]  /*82f0*/  FADD.FTZ R0, R145, R0 ;  /* 0x0000000091007221 */ /* 0x000fe80000010000 */
[----:B------:R-:W-:Y:S01]  /*8300*/  FADD.FTZ R0, R144, R0 ;  /* 0x0000000090007221 */ /* 0x000fe20000010000 */
        /* <DEDUP_REMOVED lines=36> */
[C---:B-1----:R-:W-:Y:S07]  /*8550*/  HMMA.16816.F32 R124, R176.reuse, R136, R124 ;  /* 0x00000088b07c723c */ /* 0x042fee000000187c */
[----:B------:R-:W-:Y:S01]  /*8560*/  F2FP.PACK_AB R137, R186, R154 ;  /* 0x0000009aba89723e */ /* 0x000fe200000000ff */
[----:B------:R-:W-:Y:S01]  /*8570*/  HMMA.16816.F32 R128, R176, R138, R128 ;  /* 0x0000008ab080723c */ /* 0x000fe20000001880 */
[----:B------:R-:W-:Y:S03]  /*8580*/  MUFU.EX2 R176, R166 ;  /* 0x000000a600b07308 */ /* 0x000fe60000000800 */
[----:B------:R-:W-:Y:S03]  /*8590*/  F2FP.PACK_AB R136, R3, R133 ;  /* 0x000000850388723e */ /* 0x000fe600000000ff */
[----:B------:R-:W-:Y:S02]  /*85a0*/  F2FP.PACK_AB R138, R144, R145 ;  /* 0x00000091908a723e */ /* 0x000fe400000000ff */
[----:B------:R-:W1:Y:S02]  /*85b0*/  LDSM.16.MT88.4 R144, [R248+0x900] ;  /* 0x00090000f890783b */ /* 0x000e640000004200 */
[----:B------:R2:W-:Y:S01]  /*85c0*/  MUFU.EX2 R3, R163 ;  /* 0x000000a300037308 */ /* 0x0005e20000000800 */
[----:B---3--:R-:W-:Y:S02]  /*85d0*/  F2FP.PACK_AB R139, R184, R185 ;  /* 0x000000b9b88b723e */ /* 0x008fe400000000ff */
[----:B------:R-:W-:Y:S05]  /*85e0*/  F2FP.PACK_AB R177, R180, R181 ;  /* 0x000000b5b4b1723e */ /* 0x000fea00000000ff */
[C---:B------:R-:W-:Y:S02]  /*85f0*/  HMMA.16816.F32 R4, R136.reuse, R140, R4 ;  /* 0x0000008c8804723c */ /* 0x040fe40000001804 */
[----:B------:R-:W3:Y:S06]  /*8600*/  MUFU.EX2 R133, R158 ;  /* 0x0000009e00857308 */ /* 0x000eec0000000800 */
[C---:B------:R-:W-:Y:S01]  /*8610*/  HMMA.16816.F32 R8, R136.reuse, R142, R8 ;  /* 0x0000008e8808723c */ /* 0x040fe20000001808 */
[----:B------:R-:W4:Y:S03]  /*8620*/  LDSM.16.MT88.4 R140, [R251+0x900] ;  /* 0x00090000fb8c783b */ /* 0x000f260000004200 */
[----:B------:R-:W-:Y:S05]  /*8630*/  MUFU.EX2 R178, R156 ;  /* 0x0000009c00b27308 */ /* 0x000fea0000000800 */
[----:B--2---:R-:W-:Y:S03]  /*8640*/  LDSM.16.MT88.4 R160, [R135+0x1900] ;  /* 0x0019000087a0783b */ /* 0x004fe60000004200 */
[----:B---3--:R-:W-:Y:S01]  /*8650*/  FADD.FTZ R0, R133, R0 ;  /* 0x0000000085007221 */ /* 0x008fe20000010000 */
[C---:B-1----:R-:W-:Y:S03]  /*8660*/  HMMA.16816.F32 R12, R136.reuse, R144, R12 ;  /* 0x00000090880c723c */ /* 0x042fe6000000180c */
[----:B------:R-:W-:Y:S04]  /*8670*/  FADD.FTZ R0, R3, R0 ;  /* 0x0000000003007221 */ /* 0x000fe80000010000 */
[----:B------:R-:W-:Y:S01]  /*8680*/  FADD.FTZ R0, R149, R0 ;  /* 0x0000000095007221 */ /* 0x000fe20000010000 */
[C---:B------:R-:W-:Y:S01]  /*8690*/  HMMA.16816.F32 R16, R136.reuse, R146, R16 ;  /* 0x000000928810723c */ /* 0x040fe20000001810 */
[----:B------:R-:W1:Y:S03]  /*86a0*/  LDSM.16.MT88.4 R144, [R250+0x900] ;  /* 0x00090000fa90783b */ /* 0x000e660000004200 */
[----:B------:R-:W-:Y:S04]  /*86b0*/  FADD.FTZ R0, R148, R0 ;  /* 0x0000000094007221 */ /* 0x000fe80000010000 */
[----:B------:R-:W-:Y:S01]  /*86c0*/  FADD.FTZ R0, R152, R0 ;  /* 0x0000000098007221 */ /* 0x000fe20000010000 */
[C---:B----4-:R-:W-:Y:S03]  /*86d0*/  HMMA.16816.F32 R20, R136.reuse, R140, R20 ;  /* 0x0000008c8814723c */ /* 0x050fe60000001814 */
[C---:B------:R-:W-:Y:S01]  /*86e0*/  FADD.FTZ R0, R176.reuse, R0 ;  /* 0x00000000b0007221 */ /* 0x040fe20000010000 */
[----:B------:R-:W-:Y:S04]  /*86f0*/  F2FP.PACK_AB R176, R176, R152 ;  /* 0x00000098b0b0723e */ /* 0x000fe800000000ff */
        /* <DEDUP_REMOVED lines=45> */
[----:B------:R-:W4:Y:S01]  /*89d0*/  MUFU.EX2 R133, R157 ;  /* 0x0000009d00857308 */ /* 0x000f220000000800 */
[----:B------:R-:W-:Y:S07]  /*89e0*/  F2FP.PACK_AB R139, R182, R183 ;  /* 0x000000b7b68b723e */ /* 0x000fee00000000ff */
[C---:B--2---:R-:W-:Y:S08]  /*89f0*/  HMMA.16816.F32 R4, R136.reuse, R140, R4 ;  /* 0x0000008c8804723c */ /* 0x044ff00000001804 */
[C---:B------:R-:W-:Y:S01]  /*8a00*/  HMMA.16816.F32 R8, R136.reuse, R142, R8 ;  /* 0x0000008e8808723c */ /* 0x040fe20000001808 */
[----:B------:R-:W2:Y:S03]  /*8a10*/  LDSM.16.MT88.4 R140, [R250+0x1100] ;  /* 0x00110000fa8c783b */ /* 0x000ea60000004200 */
[----:B----4-:R-:W-:Y:S04]  /*8a20*/  FADD.FTZ R3, R133, R0 ;  /* 0x0000000085037221 */ /* 0x010fe80000010000 */
[C---:B-1----:R-:W-:Y:S04]  /*8a30*/  HMMA.16816.F32 R12, R136.reuse, R144, R12 ;  /* 0x00000090880c723c */ /* 0x042fe8000000180c */
[C---:B------:R-:W-:Y:S01]  /*8a40*/  FADD.FTZ R3, R178.reuse, R3 ;  /* 0x00000003b2037221 */ /* 0x040fe20000010000 */
[----:B------:R-:W-:Y:S01]  /*8a50*/  F2FP.PACK_AB R178, R178, R133 ;  /* 0x00000085b2b2723e */ /* 0x000fe200000000ff */
[----:B------:R-:W-:Y:S01]  /*8a60*/  FADD.FTZ R0, R155, R153 ;  /* 0x000000999b007221 */ /* 0x000fe20000010000 */
[----:B------:R-:W1:Y:S01]  /*8a70*/  MUFU.EX2 R133, R165 ;  /* 0x000000a500857308 */ /* 0x000e620000000800 */
[C---:B------:R-:W-:Y:S01]  /*8a80*/  HMMA.16816.F32 R16, R136.reuse, R146, R16 ;  /* 0x000000928810723c */ /* 0x040fe20000001810 */
[----:B------:R-:W4:Y:S03]  /*8a90*/  LDSM.16.MT88.4 R144, [R135+0x3100] ;  /* 0x003100008790783b */ /* 0x000f260000004200 */
[----:B------:R-:W-:Y:S04]  /*8aa0*/  FADD.FTZ R0, R154, R0 ;  /* 0x000000009a007221 */ /* 0x000fe80000010000 */
[C---:B---3--:R-:W-:Y:S01]  /*8ab0*/  HMMA.16816.F32 R20, R136.reuse, R148, R20 ;  /* 0x000000948814723c */ /* 0x048fe20000001814 */
[----:B------:R-:W-:Y:S03]  /*8ac0*/  LDSM.16.MT88.4 R152, [R248+0x1900] ;  /* 0x00190000f898783b */ /* 0x000fe60000004200 */
[----:B------:R-:W-:Y:S04]  /*8ad0*/  FADD.FTZ R0, R186, R0 ;  /* 0x00000000ba007221 */ /* 0x000fe80000010000 */
[C---:B------:R-:W-:Y:S01]  /*8ae0*/  HMMA.16816.F32 R24, R136.reuse, R150, R24 ;  /* 0x000000968818723c */ /* 0x040fe20000001818 */
[----:B------:R-:W3:Y:S03]  /*8af0*/  LDSM.16.MT88.4 R148, [R248+0x3100] ;  /* 0x00310000f894783b */ /* 0x000ee60000004200 */
[----:B------:R-:W-:Y:S04]  /*8b00*/  FADD.FTZ R0, R185, R0 ;  /* 0x00000000b9007221 */ /* 0x000fe80000010000 */
[C---:B--2---:R-:W-:Y:S01]  /*8b10*/  HMMA.16816.F32 R28, R136.reuse, R140, R28 ;  /* 0x0000008c881c723c */ /* 0x044fe2000000181c */
[----:B------:R2:W-:Y:S03]  /*8b20*/  STL [R1+0x4c], R3 ;  /* 0x00004c0301007387 */ /* 0x0005e60000100800 */
[----:B------:R-:W-:Y:S04]  /*8b30*/  FADD.FTZ R0, R184, R0 ;  /* 0x00000000b8007221 */ /* 0x000fe80000010000 */
[C---:B------:R-:W-:Y:S01]  /*8b40*/  HMMA.16816.F32 R32, R136.reuse, R142, R32 ;  /* 0x0000008e8820723c */ /* 0x040fe20000001820 */
[----:B------:R-:W5:Y:S03]  /*8b50*/  LDSM.16.MT88.4 R140, [R251+0x3100] ;  /* 0x00310000fb8c783b */ /* 0x000f660000004200 */
[----:B------:R-:W-:Y:S04]  /*8b60*/  FADD.FTZ R0, R191, R0 ;  /* 0x00000000bf007221 */ /* 0x000fe80000010000 */
[----:B------:R-:W-:Y:S01]  /*8b70*/  FADD.FTZ R0, R190, R0 ;  /* 0x00000000be007221 */ /* 0x000fe20000010000 */
[C---:B----4-:R-:W-:Y:S03]  /*8b80*/  HMMA.16816.F32 R36, R136.reuse, R144, R36 ;  /* 0x000000908824723c */ /* 0x050fe60000001824 */
[----:B------:R-:W-:Y:S04]  /*8b90*/  FADD.FTZ R0, R183, R0 ;  /* 0x00000000b7007221 */ /* 0x000fe80000010000 */
[----:B------:R-:W-:Y:S01]  /*8ba0*/  FADD.FTZ R0, R182, R0 ;  /* 0x00000000b6007221 */ /* 0x000fe20000010000 */
[C---:B------:R-:W-:Y:S01]  /*8bb0*/  HMMA.16816.F32 R40, R136.reuse, R146, R40 ;  /* 0x000000928828723c */ /* 0x040fe20000001828 */
[----:B------:R-:W4:Y:S01]  /*8bc0*/  LDSM.16.MT88.4 R144, [R250+0x3100] ;  /* 0x00310000fa90783b */ /* 0x000f220000004200 */
[----:B--2---:R-:W2:Y:S02]  /*8bd0*/  MUFU.EX2 R3, R164 ;  /* 0x000000a400037308 */ /* 0x004ea40000000800 */
[----:B------:R-:W-:Y:S04]  /*8be0*/  FADD.FTZ R0, R181, R0 ;  /* 0x00000000b5007221 */ /* 0x000fe80000010000 */
[C---:B---3--:R-:W-:Y:S04]  /*8bf0*/  HMMA.16816.F32 R44, R136.reuse, R148, R44 ;  /* 0x00000094882c723c */ /* 0x048fe8000000182c */
[----:B------:R-:W-:Y:S04]  /*8c00*/  FADD.FTZ R0, R180, R0 ;  /* 0x00000000b4007221 */ /* 0x000fe80000010000 */
[C---:B------:R-:W-:Y:S01]  /*8c10*/  HMMA.16816.F32 R48, R136.reuse, R150, R48 ;  /* 0x000000968830723c */ /* 0x040fe20000001830 */
[----:B------:R-:W3:Y:S03]  /*8c20*/  LDSM.16.MT88.4 R148, [R135+0x5100] ;  /* 0x005100008794783b */ /* 0x000ee60000004200 */
[----:B-1----:R-:W-:Y:S04]  /*8c30*/  FADD.FTZ R0, R133, R0 ;  /* 0x0000000085007221 */ /* 0x002fe80000010000 */
[C---:B-----5:R-:W-:Y:S04]  /*8c40*/  HMMA.16816.F32 R52, R136.reuse, R140, R52 ;  /* 0x0000008c8834723c */ /* 0x060fe80000001834 */
[C---:B--2---:R-:W-:Y:S01]  /*8c50*/  FADD.FTZ R0, R3.reuse, R0 ;  /* 0x0000000003007221 */ /* 0x044fe20000010000 */
[----:B------:R-:W-:Y:S02]  /*8c60*/  F2FP.PACK_AB R179, R3, R133 ;  /* 0x0000008503b3723e */ /* 0x000fe400000000ff */
[----:B------:R-:W-:Y:S01]  /*8c70*/  MOV R133, R2 ;  /* 0x0000000200857202 */ /* 0x000fe20000000f00 */
[C---:B------:R-:W-:Y:S01]  /*8c80*/  HMMA.16816.F32 R56, R136.reuse, R142, R56 ;  /* 0x0000008e8838723c */ /* 0x040fe20000001838 */
[----:B------:R-:W1:Y:S07]  /*8c90*/  LDSM.16.MT88.4 R140, [R248+0x5100] ;  /* 0x00510000f88c783b */ /* 0x000e6e0000004200 */
[C---:B----4-:R-:W-:Y:S01]  /*8ca0*/  HMMA.16816.F32 R60, R136.reuse, R144, R60 ;  /* 0x00000090883c723c */ /* 0x050fe2000000183c */
[----:B------:R2:W-:Y:S07]  /*8cb0*/  STL [R1+0x74], R0 ;  /* 0x0000740001007387 */ /* 0x0005ee0000100800 */
[C---:B------:R-:W-:Y:S01]  /*8cc0*/  HMMA.16816.F32 R64, R136.reuse, R146, R64 ;  /* 0x000000928840723c */ /* 0x040fe20000001840 */
[----:B------:R-:W4:Y:S07]  /*8cd0*/  LDSM.16.MT88.4 R144, [R251+0x5100] ;  /* 0x00510000fb90783b */ /* 0x000f2e0000004200 */
[C---:B---3--:R-:W-:Y:S08]  /*8ce0*/  HMMA.16816.F32 R68, R136.reuse, R148, R68 ;  /* 0x000000948844723c */ /* 0x048ff00000001844 */
[C---:B------:R-:W-:Y:S01]  /*8cf0*/  HMMA.16816.F32 R72, R136.reuse, R150, R72 ;  /* 0x000000968848723c */ /* 0x040fe20000001848 */
[----:B------:R-:W3:Y:S03]  /*8d00*/  LDSM.16.MT88.4 R148, [R250+0x5100] ;  /* 0x00510000fa94783b */ /* 0x000ee60000004200 */
[----:B--2---:R-:W-:Y:S04]  /*8d10*/  MOV R0, R132 ;  /* 0x0000008400007202 */ /* 0x004fe80000000f00 */
[C---:B-1----:R-:W-:Y:S08]  /*8d20*/  HMMA.16816.F32 R76, R136.reuse, R140, R76 ;  /* 0x0000008c884c723c */ /* 0x042ff0000000184c */
[C---:B------:R-:W-:Y:S01]  /*8d30*/  HMMA.16816.F32 R80, R136.reuse, R142, R80 ;  /* 0x0000008e8850723c */ /* 0x040fe20000001850 */
[----:B------:R-:W1:Y:S07]  /*8d40*/  LDSM.16.MT88.4 R140, [R135+0x7100] ;  /* 0x00710000878c783b */ /* 0x000e6e0000004200 */
[C---:B----4-:R-:W-:Y:S08]  /*8d50*/  HMMA.16816.F32 R84, R136.reuse, R144, R84 ;  /* 0x000000908854723c */ /* 0x050ff00000001854 */
[C---:B------:R-:W-:Y:S01]  /*8d60*/  HMMA.16816.F32 R88, R136.reuse, R146, R88 ;  /* 0x000000928858723c */ /* 0x040fe20000001858 */
[----:B------:R-:W2:Y:S07]  /*8d70*/  LDSM.16.MT88.4 R144, [R248+0x7100] ;  /* 0x00710000f890783b */ /* 0x000eae0000004200 */
[C---:B---3--:R-:W-:Y:S08]  /*8d80*/  HMMA.16816.F32 R92, R136.reuse, R148, R92 ;  /* 0x00000094885c723c */ /* 0x048ff0000000185c */
[C---:B------:R-:W-:Y:S01]  /*8d90*/  HMMA.16816.F32 R96, R136.reuse, R150, R96 ;  /* 0x000000968860723c */ /* 0x040fe20000001860 */
[----:B------:R-:W3:Y:S07]  /*8da0*/  LDSM.16.MT88.4 R148, [R251+0x7100] ;  /* 0x00710000fb94783b */ /* 0x000eee0000004200 */
[C---:B-1----:R-:W-:Y:S08]  /*8db0*/  HMMA.16816.F32 R100, R136.reuse, R140, R100 ;  /* 0x0000008c8864723c */ /* 0x042ff00000001864 */
[C---:B------:R-:W-:Y:S01]  /*8dc0*/  HMMA.16816.F32 R104, R136.reuse, R142, R104 ;  /* 0x0000008e8868723c */ /* 0x040fe20000001868 */
[----:B------:R-:W1:Y:S07]  /*8dd0*/  LDSM.16.MT88.4 R140, [R250+0x7100] ;  /* 0x00710000fa8c783b */ /* 0x000e6e0000004200 */
[C---:B--2---:R-:W-:Y:S08]  /*8de0*/  HMMA.16816.F32 R108, R136.reuse, R144, R108 ;  /* 0x00000090886c723c */ /* 0x044ff0000000186c */
[C---:B------:R-:W-:Y:S01]  /*8df0*/  HMMA.16816.F32 R112, R136.reuse, R146, R112 ;  /* 0x000000928870723c */ /* 0x040fe20000001870 */
[----:B------:R-:W2:Y:S07]  /*8e00*/  LDSM.16.MT88.4 R144, [R251+0x1900] ;  /* 0x00190000fb90783b */ /* 0x000eae0000004200 */
[C---:B---3--:R-:W-:Y:S08]  /*8e10*/  HMMA.16816.F32 R116, R136.reuse, R148, R116 ;  /* 0x000000948874723c */ /* 0x048ff00000001874 */
[C---:B------:R-:W-:Y:S08]  /*8e20*/  HMMA.16816.F32 R120, R136.reuse, R150, R120 ;  /* 0x000000968878723c */ /* 0x040ff00000001878 */
[C---:B-1----:R-:W-:Y:S08]  /*8e30*/  HMMA.16816.F32 R124, R136.reuse, R140, R124 ;  /* 0x0000008c887c723c */ /* 0x042ff0000000187c */
[----:B------:R-:W-:Y:S01]  /*8e40*/  HMMA.16816.F32 R128, R136, R142, R128 ;  /* 0x0000008e8880723c */ /* 0x000fe20000001880 */
[----:B------:R-:W1:Y:S07]  /*8e50*/  LDSM.16.MT88.4 R136, [R250+0x1900] ;  /* 0x00190000fa88783b */ /* 0x000e6e0000004200 */
[C---:B------:R-:W-:Y:S01]  /*8e60*/  HMMA.16816.F32 R164, R176.reuse, R160, R4 ;  /* 0x000000a0b0a4723c */ /* 0x040fe20000001804 */
[----:B------:R-:W3:Y:S07]  /*8e70*/  LDSM.16.MT88.4 R4, [R135+0x3900] ;  /* 0x003900008704783b */ /* 0x000eee0000004200 */
[C---:B------:R-:W-:Y:S01]  /*8e80*/  HMMA.16816.F32 R160, R176.reuse, R162, R8 ;  /* 0x000000a2b0a0723c */ /* 0x040fe20000001808 */
[----:B------:R-:W4:Y:S07]  /*8e90*/  LDSM.16.MT88.4 R8, [R248+0x3900] ;  /* 0x00390000f808783b */ /* 0x000f2e0000004200 */
[C---:B------:R-:W-:Y:S01]  /*8ea0*/  HMMA.16816.F32 R156, R176.reuse, R152, R12 ;  /* 0x00000098b09c723c */ /* 0x040fe2000000180c */
[----:B------:R-:W5:Y:S07]  /*8eb0*/  LDSM.16.MT88.4 R12, [R251+0x3900] ;  /* 0x00390000fb0c783b */ /* 0x000f6e0000004200 */
[C---:B------:R-:W-:Y:S01]  /*8ec0*/  HMMA.16816.F32 R152, R176.reuse, R154, R16 ;  /* 0x0000009ab098723c */ /* 0x040fe20000001810 */
[----:B------:R-:W4:Y:S07]  /*8ed0*/  LDSM.16.MT88.4 R16, [R250+0x3900] ;  /* 0x00390000fa10783b */ /* 0x000f2e0000004200 */
[C---:B--2---:R-:W-:Y:S08]  /*8ee0*/  HMMA.16816.F32 R148, R176.reuse, R144, R20 ;  /* 0x00000090b094723c */ /* 0x044ff00000001814 */
[C---:B------:R-:W-:Y:S08]  /*8ef0*/  HMMA.16816.F32 R144, R176.reuse, R146, R24 ;  /* 0x00000092b090723c */ /* 0x040ff00000001818 */
[C---:B-1----:R-:W-:Y:S08]  /*8f00*/  HMMA.16816.F32 R140, R176.reuse, R136, R28 ;  /* 0x00000088b08c723c */ /* 0x042ff0000000181c */
[C---:B------:R-:W-:Y:S08]  /*8f10*/  HMMA.16816.F32 R136, R176.reuse, R138, R32 ;  /* 0x0000008ab088723c */ /* 0x040ff00000001820 */
[C---:B---3--:R-:W-:Y:S08]  /*8f20*/  HMMA.16816.F32 R36, R176.reuse, R4, R36 ;  /* 0x00000004b024723c */ /* 0x048ff00000001824 */
        /* <DEDUP_REMOVED lines=32> */
.L_x_26:
[----:B------:R-:W2:Y:S04]  /*9130*/  LDL.LU R5, [R1+0x4c] ;  /* 0x00004c0001057983 */ /* 0x000ea80000300800 */
[----:B------:R-:W3:Y:S01]  /*9140*/  LDL.LU R3, [R1+0x74] ;  /* 0x0000740001037983 */ /* 0x000ee20000300800 */
[----:B------:R-:W-:-:S03]  /*9150*/  PLOP3.LUT P2, PT, PT, PT, PT, 0x8, 0x0 ;  /* 0x000000000000781c */ /* 0x000fc60003f4e170 */
[----:B--2---:R-:W1:Y:S04]  /*9160*/  SHFL.BFLY PT, R0, R5, 0x2, 0x1f ;  /* 0x0c401f0005007f89 */ /* 0x004e6800000e0000 */
[----:B---3--:R-:W2:Y:S01]  /*9170*/  SHFL.BFLY PT, R4, R3, 0x2, 0x1f ;  /* 0x0c401f0003047f89 */ /* 0x008ea200000e0000 */
[----:B-1----:R-:W-:Y:S02]  /*9180*/  FADD.FTZ R0, R0, R5 ;  /* 0x0000000500007221 */ /* 0x002fe40000010000 */
[----:B--2---:R-:W-:-:S03]  /*9190*/  FADD.FTZ R4, R4, R3 ;  /* 0x0000000304047221 */ /* 0x004fc60000010000 */
[----:B------:R-:W1:Y:S01]  /*91a0*/  SHFL.BFLY PT, R6, R0, 0x1, 0x1f ;  /* 0x0c201f0000067f89 */ /* 0x000e6200000e0000 */
[----:B------:R-:W-:-:S03]  /*91b0*/  MOV R3, RZ ;  /* 0x000000ff00037202 */ /* 0x000fc60000000f00 */
[----:B------:R-:W2:Y:S01]  /*91c0*/  SHFL.BFLY PT, R5, R4, 0x1, 0x1f ;  /* 0x0c201f0004057f89 */ /* 0x000ea200000e0000 */
[----:B-1----:R-:W-:Y:S01]  /*91d0*/  FADD.FTZ R6, R0, R6 ;  /* 0x0000000600067221 */ /* 0x002fe20000010000 */
[----:B------:R-:W-:Y:S01]  /*91e0*/  MOV R0, RZ ;  /* 0x000000ff00007202 */ /* 0x000fe20000000f00 */
[----:B--2---:R-:W-:-:S03]  /*91f0*/  FADD.FTZ R4, R5, R4 ;  /* 0x0000000405047221 */ /* 0x004fc60000010000 */
[----:B------:R-:W-:Y:S02]  /*9200*/  FSETP.NE.FTZ.AND P1, PT, R6, RZ, PT ;  /* 0x000000ff0600720b */ /* 0x000fe40003f35000 */
[----:B------:R-:W-:-:S11]  /*9210*/  FSETP.NE.FTZ.AND P0, PT, R4, RZ, PT ;  /* 0x000000ff0400720b */ /* 0x000fd60003f15000 */
[----:B------:R-:W1:Y:S08]  /*9220*/  @P1 MUFU.RCP R3, R6 ;  /* 0x0000000600031308 */ /* 0x000e700000001000 */
[----:B------:R-:W2:Y:S08]  /*9230*/  @P1 MUFU.LG2 R6, R6 ;  /* 0x0000000600061308 */ /* 0x000eb00000000c00 */
[----:B------:R-:W3:Y:S01]  /*9240*/  @P0 MUFU.LG2 R7, R4 ;  /* 0x0000000400070308 */ /* 0x000ee20000000c00 */
[----:B-1----:R-:W-:-:S02]  /*9250*/  FMUL.FTZ R12, R3, R36 ;  /* 0x00000024030c7220 */ /* 0x002fc40000410000 */
[C---:B------:R-:W-:Y:S02]  /*9260*/  FMUL.FTZ R164, R3.reuse, R164 ;  /* 0x000000a403a47220 */ /* 0x040fe40000410000 */
[C---:B------:R-:W-:Y:S02]  /*9270*/  FMUL.FTZ R8, R3.reuse, R165 ;  /* 0x000000a503087220 */ /* 0x040fe40000410000 */
[C---:B------:R-:W-:Y:S01]  /*9280*/  FMUL.FTZ R160, R3.reuse, R160 ;  /* 0x000000a003a07220 */ /* 0x040fe20000410000 */
[----:B------:R1:W4:Y:S01]  /*9290*/  @P0 MUFU.RCP R0, R4 ;  /* 0x0000000400000308 */ /* 0x0003220000001000 */
[C---:B------:R-:W-:Y:S02]  /*92a0*/  FMUL.FTZ R161, R3.reuse, R161 ;  /* 0x000000a103a17220 */ /* 0x040fe40000410000 */
[C---:B------:R-:W-:Y:S02]  /*92b0*/  FMUL.FTZ R156, R3.reuse, R156 ;  /* 0x0000009c039c7220 */ /* 0x040fe40000410000 */
[----:B------:R-:W-:-:S02]  /*92c0*/  FMUL.FTZ R157, R3, R157 ;  /* 0x0000009d039d7220 */ /* 0x000fc40000410000 */
[C---:B------:R-:W-:Y:S02]  /*92d0*/  FMUL.FTZ R152, R3.reuse, R152 ;  /* 0x0000009803987220 */ /* 0x040fe40000410000 */
[C---:B------:R-:W-:Y:S02]  /*92e0*/  FMUL.FTZ R153, R3.reuse, R153 ;  /* 0x0000009903997220 */ /* 0x040fe40000410000 */
[C---:B------:R-:W-:Y:S02]  /*92f0*/  FMUL.FTZ R148, R3.reuse, R148 ;  /* 0x0000009403947220 */ /* 0x040fe40000410000 */
[C---:B------:R-:W-:Y:S02]  /*9300*/  FMUL.FTZ R149, R3.reuse, R149 ;  /* 0x0000009503957220 */ /* 0x040fe40000410000 */
[C---:B------:R-:W-:Y:S01]  /*9310*/  FMUL.FTZ R144, R3.reuse, R144 ;  /* 0x0000009003907220 */ /* 0x040fe20000410000 */
[----:B-1----:R-:W-:Y:S01]  /*9320*/  @P1 MOV R4, 0x3f317218 ;  /* 0x3f31721800041802 */ /* 0x002fe20000000f00 */
        /* <DEDUP_REMOVED lines=12> */
[C---:B------:R-:W-:Y:S01]  /*93f0*/  FMUL.FTZ R20, R3.reuse, R52 ;  /* 0x0000003403147220 */ /* 0x040fe20000410000 */
[----:B------:R-:W-:Y:S01]  /*9400*/  MOV R52, 0xff800000 ;  /* 0xff80000000347802 */ /* 0x000fe20000000f00 */
[C---:B------:R-:W-:Y:S01]  /*9410*/  FMUL.FTZ R35, R3.reuse, R53 ;  /* 0x0000003503237220 */ /* 0x040fe20000410000 */
[----:B------:R-:W-:Y:S01]  /*9420*/  MOV R53, 0xff800000 ;  /* 0xff80000000357802 */ /* 0x000fe20000000f00 */
        /* <DEDUP_REMOVED lines=38> */
[----:B------:R-:W-:Y:S01]  /*9690*/  @P0 MOV R3, 0x3f317218 ;  /* 0x3f31721800030802 */ /* 0x000fe20000000f00 */
[----:B------:R-:W-:Y:S02]  /*96a0*/  @P1 FMUL.FTZ R5, R4, c[0x0][0x2d0] ;  /* 0x0000b40004051a20 */ /* 0x000fe40000410000 */
[----:B--2---:R-:W-:Y:S02]  /*96b0*/  @P1 FMUL.FTZ R6, R6, 0.69314718246459960938 ;  /* 0x3f31721806061820 */ /* 0x004fe40000410000 */
[----:B---3--:R-:W-:Y:S02]  /*96c0*/  @P0 FMUL.FTZ R4, R7, 0.69314718246459960938 ;  /* 0x3f31721807040820 */ /* 0x008fe40000410000 */
[----:B------:R-:W-:Y:S02]  /*96d0*/  @P0 FMUL.FTZ R3, R3, c[0x0][0x2d0] ;  /* 0x0000b40003030a20 */ /* 0x000fe40000410000 */
[----:B----4-:R-:W-:-:S02]  /*96e0*/  FMUL.FTZ R166, R0, R166 ;  /* 0x000000a600a67220 */ /* 0x010fc40000410000 */
        /* <DEDUP_REMOVED lines=62> */
[----:B------:R-:W-:Y:S02]  /*9ad0*/  FMUL.FTZ R10, R0, R131 ;  /* 0x00000083000a7220 */ /* 0x000fe40000410000 */
[----:B------:R-:W-:Y:S02]  /*9ae0*/  @P1 FFMA.FTZ R52, R5, R132, R6 ;  /* 0x0000008405341223 */ /* 0x000fe40000010006 */
[----:B------:R-:W-:Y:S02]  /*9af0*/  @P0 FFMA.FTZ R53, R3, R2, R4 ;  /* 0x0000000203350223 */ /* 0x000fe40000010004 */
.L_x_24:
[----:B------:R-:W-:Y:S01]  /*9b00*/  USHF.R.S32.HI UR8, URZ, 0x1f, UR9 ;  /* 0x0000001f3f087899 */ /* 0x000fe20008011409 */
[----:B------:R-:W-:Y:S05]  /*9b10*/  @P2 BRA `(.L_x_30) ;  /* 0x00001be000002947 */ /* 0x000fea0003800000 */
[----:B------:R-:W1:Y:S01]  /*9b20*/  S2R R57, SR_TID.X ;  /* 0x0000000000397919 */ /* 0x000e620000002100 */
[----:B------:R-:W-:Y:S01]  /*9b30*/  F2FP.PACK_AB R46, R47, R46 ;  /* 0x0000002e2f2e723e */ /* 0x000fe200000000ff */
[----:B------:R-:W-:Y:S01]  /*9b40*/  ULDC.64 UR4, c[0x0][0x500] ;  /* 0x0001400000047ab9 */ /* 0x000fe20000000a00 */
[----:B------:R-:W-:Y:S01]  /*9b50*/  F2FP.PACK_AB R42, R43, R42 ;  /* 0x0000002a2b2a723e */ /* 0x000fe200000000ff */
[----:B------:R-:W-:Y:S01]  /*9b60*/  UISETP.NE.U32.AND UP1, UPT, URZ, UR4, UPT ;  /* 0x000000043f00728c */ /* 0x000fe2000bf25070 */
[----:B------:R-:W-:Y:S01]  /*9b70*/  F2FP.PACK_AB R39, R39, R38 ;  /* 0x000000262727723e */ /* 0x000fe200000000ff */
[----:B------:R-:W-:Y:S01]  /*9b80*/  UMOV UR6, 0x4 ;  /* 0x0000000400067882 */ /* 0x000fe20000000000 */
[----:B------:R-:W-:Y:S01]  /*9b90*/  F2FP.PACK_AB R38, R41, R14 ;  /* 0x0000000e2926723e */ /* 0x000fe200000000ff */
[----:B------:R-:W-:Y:S01]  /*9ba0*/  UISETP.NE.AND.EX UP1, UPT, URZ, UR5, UPT, UP1 ;  /* 0x000000053f00728c */ /* 0x000fe2000bf25310 */
[----:B------:R-:W-:-:S02]  /*9bb0*/  F2FP.PACK_AB R8, R8, R164 ;  /* 0x000000a40808723e */ /* 0x000fc400000000ff */
[----:B------:R-:W-:Y:S01]  /*9bc0*/  F2FP.PACK_AB R167, R167, R166 ;  /* 0x000000a6a7a7723e */ /* 0x000fe200000000ff */
[----:B------:R-:W-:Y:S01]  /*9bd0*/  ULDC.64 UR4, c[0x0][0x500] ;  /* 0x0001400000047ab9 */ /* 0x000fe20000000a00 */
[----:B------:R-:W-:Y:S01]  /*9be0*/  F2FP.PACK_AB R6, R161, R160 ;  /* 0x000000a0a106723e */ /* 0x000fe200000000ff */
[----:B------:R-:W-:Y:S01]  /*9bf0*/  UIMAD.WIDE UR4, UR11, UR6, UR4 ;  /* 0x000000060b0472a5 */ /* 0x000fe2000f8e0204 */
[----:B------:R-:W-:Y:S02]  /*9c00*/  F2FP.PACK_AB R162, R163, R162 ;  /* 0x000000a2a3a2723e */ /* 0x000fe400000000ff */
[----:B------:R-:W-:Y:S02]  /*9c10*/  F2FP.PACK_AB R5, R157, R156 ;  /* 0x0000009c9d05723e */ /* 0x000fe400000000ff */
[----:B------:R-:W-:Y:S02]  /*9c20*/  F2FP.PACK_AB R158, R159, R158 ;  /* 0x0000009e9f9e723e */ /* 0x000fe400000000ff */
[----:B------:R-:W-:-:S02]  /*9c30*/  F2FP.PACK_AB R7, R153, R152 ;  /* 0x000000989907723e */ /* 0x000fc400000000ff */
[----:B------:R-:W-:Y:S02]  /*9c40*/  F2FP.PACK_AB R154, R155, R154 ;  /* 0x0000009a9b9a723e */ /* 0x000fe400000000ff */
[----:B-1----:R-:W-:Y:S02]  /*9c50*/  SHF.R.S32.HI R47, RZ, 0x1f, R57 ;  /* 0x0000001fff2f7819 */ /* 0x002fe40000011439 */
[----:B------:R-:W-:Y:S02]  /*9c60*/  F2FP.PACK_AB R49, R149, R148 ;  /* 0x000000949531723e */ /* 0x000fe400000000ff */
[CC--:B------:R-:W-:Y:S02]  /*9c70*/  LEA.HI R2, R47.reuse, R57.reuse, RZ, 0x2 ;  /* 0x000000392f027211 */ /* 0x0c0fe400078f10ff */
[----:B------:R-:W-:Y:S02]  /*9c80*/  LEA.HI R43, R47, R57, RZ, 0x5 ;  /* 0x000000392f2b7211 */ /* 0x000fe400078f28ff */
[----:B------:R-:W-:-:S02]  /*9c90*/  SHF.R.S32.HI R4, RZ, 0x2, R2 ;  /* 0x00000002ff047819 */ /* 0x000fc40000011402 */
[----:B------:R-:W-:Y:S02]  /*9ca0*/  SHF.R.S32.HI R0, RZ, 0x1f, R2 ;  /* 0x0000001fff007819 */ /* 0x000fe40000011402 */
[----:B------:R-:W-:Y:S02]  /*9cb0*/  SHF.R.S32.HI R41, RZ, 0x5, R43 ;  /* 0x00000005ff297819 */ /* 0x000fe4000001142b */
[----:B------:R-:W-:Y:S02]  /*9cc0*/  LEA.HI R0, R0, R4, RZ, 0x3 ;  /* 0x0000000400007211 */ /* 0x000fe400078f18ff */
[----:B------:R-:W-:Y:S02]  /*9cd0*/  F2FP.PACK_AB R150, R151, R150 ;  /* 0x000000969796723e */ /* 0x000fe400000000ff */
[----:B------:R-:W-:Y:S02]  /*9ce0*/  LOP3.LUT R0, R0, 0xfffffff8, RZ, 0xc0, !PT ;  /* 0xfffffff800007812 */ /* 0x000fe400078ec0ff */
[----:B------:R-:W-:-:S02]  /*9cf0*/  F2FP.PACK_AB R48, R145, R144 ;  /* 0x000000909130723e */ /* 0x000fc400000000ff */
[----:B------:R-:W-:Y:S01]  /*9d00*/  F2FP.PACK_AB R146, R147, R146 ;  /* 0x000000929392723e */ /* 0x000fe200000000ff */
[----:B------:R-:W-:Y:S01]  /*9d10*/  IMAD.IADD R4, R4, 0x1, -R0 ;  /* 0x0000000104047824 */ /* 0x000fe200078e0a00 */
[----:B------:R-:W-:Y:S02]  /*9d20*/  LOP3.LUT R0, R2, 0xfffffffc, RZ, 0xc0, !PT ;  /* 0xfffffffc02007812 */ /* 0x000fe400078ec0ff */
[----:B------:R-:W-:Y:S01]  /*9d30*/  F2FP.PACK_AB R45, R141, R140 ;  /* 0x0000008c8d2d723e */ /* 0x000fe200000000ff */
[C---:B------:R-:W-:Y:S01]  /*9d40*/  IMAD.SHL.U32 R2, R4.reuse, 0x40, RZ ;  /* 0x0000004004027824 */ /* 0x040fe200078e00ff */
[----:B------:R-:W-:Y:S01]  /*9d50*/  LOP3.LUT R3, R4, 0x1, RZ, 0xc0, !PT ;  /* 0x0000000104037812 */ /* 0x000fe200078ec0ff */
[----:B------:R-:W-:Y:S01]  /*9d60*/  IMAD.IADD R22, R57, 0x1, -R0 ;  /* 0x0000000139167824 */ /* 0x000fe200078e0a00 */
[----:B------:R-:W-:Y:S02]  /*9d70*/  F2FP.PACK_AB R142, R143, R142 ;  /* 0x0000008e8f8e723e */ /* 0x000fe400000000ff */
[----:B------:R-:W-:Y:S01]  /*9d80*/  LOP3.LUT R0, R2, 0x1c0, RZ, 0xc0, !PT ;  /* 0x000001c002007812 */ /* 0x000fe200078ec0ff */
[----:B------:R-:W-:Y:S01]  /*9d90*/  IMAD R2, R41, 0x200, R22 ;  /* 0x0000020029027824 */ /* 0x000fe200078e0216 */
[----:B------:R-:W-:-:S02]  /*9da0*/  ISETP.NE.U32.AND P0, PT, R3, 0x1, PT ;  /* 0x000000010300780c */ /* 0x000fc40003f05070 */
[----:B------:R-:W-:Y:S02]  /*9db0*/  LEA.HI R0, R0, R0, RZ, 0x1d ;  /* 0x0000000000007211 */ /* 0x000fe400078fe8ff */
[----:B------:R-:W-:Y:S01]  /*9dc0*/  R2P PR, R4, 0x6 ;  /* 0x0000000604007804 */ /* 0x000fe20000000000 */
[----:B------:R-:W-:Y:S01]  /*9dd0*/  IMAD.MOV.U32 R4, RZ, RZ, 0x20 ;  /* 0x00000020ff047424 */ /* 0x000fe200078e00ff */
[----:B------:R-:W-:Y:S01]  /*9de0*/  F2FP.PACK_AB R44, R137, R136 ;  /* 0x00000088892c723e */ /* 0x000fe200000000ff */
[----:B------:R-:W-:Y:S01]  /*9df0*/  IMAD.U32 R0, R2, 0x2, R0 ;  /* 0x0000000202007824 */ /* 0x000fe200078e0000 */
[----:B------:R-:W-:Y:S02]  /*9e00*/  F2FP.PACK_AB R138, R139, R138 ;  /* 0x0000008a8b8a723e */ /* 0x000fe400000000ff */
[----:B------:R-:W-:Y:S01]  /*9e10*/  SEL R4, R4, 0xffffffe0, !P1 ;  /* 0xffffffe004047807 */ /* 0x000fe20004800000 */
[----:B------:R-:W-:Y:S01]  /*9e20*/  IMAD.SHL.U32 R0, R0, 0x2, RZ ;  /* 0x0000000200007824 */ /* 0x000fe200078e00ff */
[----:B------:R-:W-:Y:S01]  /*9e30*/  BAR.SYNC.DEFER_BLOCKING 0x1, 0x100 ;  /* 0x0044000000007b1d */ /* 0x000fe20000010000 */
[----:B------:R-:W-:-:S02]  /*9e40*/  F2FP.PACK_AB R40, R37, R12 ;  /* 0x0000000c2528723e */ /* 0x000fc400000000ff */
[----:B------:R-:W-:Y:S02]  /*9e50*/  F2FP.PACK_AB R37, R9, R16 ;  /* 0x000000100925723e */ /* 0x000fe400000000ff */
[C---:B------:R-:W-:Y:S02]  /*9e60*/  IADD3 R3, R0.reuse, 0x80, RZ ;  /* 0x0000008000037810 */ /* 0x040fe40007ffe0ff */
[C---:B------:R-:W-:Y:S02]  /*9e70*/  IADD3 R2, R0.reuse, 0x70, RZ ;  /* 0x0000007000027810 */ /* 0x040fe40007ffe0ff */
[----:B------:R-:W-:Y:S01]  /*9e80*/  @P0 IADD3 R2, R3, 0x10, RZ ;  /* 0x0000001003020810 */ /* 0x000fe20007ffe0ff */
[----:B------:R-:W-:Y:S01]  /*9e90*/  IMAD.IADD R3, R0, 0x1, R4 ;  /* 0x0000000100037824 */ /* 0x000fe200078e0204 */
[----:B------:R-:W-:Y:S02]  /*9ea0*/  F2FP.PACK_AB R36, R36, R18 ;  /* 0x000000122424723e */ /* 0x000fe400000000ff */
[----:B------:R-:W-:-:S02]  /*9eb0*/  F2FP.PACK_AB R50, R51, R50 ;  /* 0x000000323332723e */ /* 0x000fc400000000ff */
[----:B------:R-:W-:Y:S02]  /*9ec0*/  F2FP.PACK_AB R35, R35, R20 ;  /* 0x000000142323723e */ /* 0x000fe400000000ff */
[----:B------:R-:W-:Y:S02]  /*9ed0*/  F2FP.PACK_AB R54, R55, R54 ;  /* 0x000000363736723e */ /* 0x000fe400000000ff */
[----:B------:R-:W-:Y:S02]  /*9ee0*/  F2FP.PACK_AB R34, R34, R56 ;  /* 0x000000382222723e */ /* 0x000fe400000000ff */
[----:B------:R-:W-:Y:S02]  /*9ef0*/  F2FP.PACK_AB R58, R59, R58 ;  /* 0x0000003a3b3a723e */ /* 0x000fe400000000ff */
[----:B------:R-:W-:Y:S01]  /*9f00*/  F2FP.PACK_AB R33, R33, R60 ;  /* 0x0000003c2121723e */ /* 0x000fe200000000ff */
[----:B------:R1:W-:Y:S01]  /*9f10*/  STS [R0+0x80], R8 ;  /* 0x0000800800007388 */ /* 0x0003e20000000800 */
[----:B------:R-:W-:-:S02]  /*9f20*/  F2FP.PACK_AB R62, R63, R62 ;  /* 0x0000003e3f3e723e */ /* 0x000fc400000000ff */
[----:B------:R-:W-:Y:S01]  /*9f30*/  F2FP.PACK_AB R32, R32, R64 ;  /* 0x000000402020723e */ /* 0x000fe200000000ff */
[----:B------:R-:W-:Y:S01]  /*9f40*/  STS [R0+0x480], R167 ;  /* 0x000480a700007388 */ /* 0x000fe20000000800 */
[----:B------:R-:W-:Y:S02]  /*9f50*/  F2FP.PACK_AB R66, R67, R66 ;  /* 0x000000424342723e */ /* 0x000fe400000000ff */
[----:B------:R-:W-:Y:S01]  /*9f60*/  F2FP.PACK_AB R31, R31, R68 ;  /* 0x000000441f1f723e */ /* 0x000fe200000000ff */
[----:B------:R2:W-:Y:S01]  /*9f70*/  STS [R2], R6 ;  /* 0x0000000602007388 */ /* 0x0005e20000000800 */
[----:B------:R-:W-:Y:S02]  /*9f80*/  F2FP.PACK_AB R70, R71, R70 ;  /* 0x000000464746723e */ /* 0x000fe400000000ff */
[----:B------:R-:W-:Y:S01]  /*9f90*/  F2FP.PACK_AB R30, R30, R72 ;  /* 0x000000481e1e723e */ /* 0x000fe200000000ff */
[----:B------:R-:W-:Y:S01]  /*9fa0*/  STS [R2+0x400], R162 ;  /* 0x000400a202007388 */ /* 0x000fe20000000800 */
[----:B------:R-:W-:-:S02]  /*9fb0*/  F2FP.PACK_AB R74, R75, R74 ;  /* 0x0000004a4b4a723e */ /* 0x000fc400000000ff */
[----:B------:R-:W-:Y:S01]  /*9fc0*/  F2FP.PACK_AB R29, R29, R76 ;  /* 0x0000004c1d1d723e */ /* 0x000fe200000000ff */
[----:B------:R3:W-:Y:S01]  /*9fd0*/  STS [R3+0x80], R5 ;  /* 0x0000800503007388 */ /* 0x0007e20000000800 */
[----:B------:R-:W-:Y:S02]  /*9fe0*/  F2FP.PACK_AB R78, R79, R78 ;  /* 0x0000004e4f4e723e */ /* 0x000fe400000000ff */
[----:B------:R-:W-:Y:S01]  /*9ff0*/  F2FP.PACK_AB R28, R28, R80 ;  /* 0x000000501c1c723e */ /* 0x000fe200000000ff */
[----:B------:R-:W-:Y:S01]  /*a000*/  STS [R3+0x480], R158 ;  /* 0x0004809e03007388 */ /* 0x000fe20000000800 */
[----:B------:R-:W-:Y:S02]  /*a010*/  F2FP.PACK_AB R82, R83, R82 ;  /* 0x000000525352723e */ /* 0x000fe400000000ff */
[----:B------:R-:W-:Y:S01]  /*a020*/  F2FP.PACK_AB R27, R27, R84 ;  /* 0x000000541b1b723e */ /* 0x000fe200000000ff */
[----:B-1----:R-:W-:Y:S01]  /*a030*/  IMAD.MOV.U32 R8, RZ, RZ, 0x40 ;  /* 0x00000040ff087424 */ /* 0x002fe200078e00ff */
[----:B------:R-:W-:-:S02]  /*a040*/  F2FP.PACK_AB R86, R87, R86 ;  /* 0x000000565756723e */ /* 0x000fc400000000ff */
[----:B------:R-:W-:Y:S02]  /*a050*/  F2FP.PACK_AB R26, R26, R88 ;  /* 0x000000581a1a723e */ /* 0x000fe400000000ff */
[----:B------:R-:W-:Y:S02]  /*a060*/  F2FP.PACK_AB R90, R91, R90 ;  /* 0x0000005a5b5a723e */ /* 0x000fe400000000ff */
[----:B------:R-:W-:Y:S02]  /*a070*/  F2FP.PACK_AB R25, R25, R92 ;  /* 0x0000005c1919723e */ /* 0x000fe400000000ff */
[----:B--2---:R-:W-:Y:S01]  /*a080*/  SEL R6, R8, 0xffffffc0, !P2 ;  /* 0xffffffc008067807 */ /* 0x004fe20005000000 */
[----:B------:R-:W-:Y:S01]  /*a090*/  IMAD.IADD R8, R4, 0x1, R2 ;  /* 0x0000000104087824 */ /* 0x000fe200078e0202 */
[----:B------:R-:W-:Y:S02]  /*a0a0*/  F2FP.PACK_AB R94, R95, R94 ;  /* 0x0000005e5f5e723e */ /* 0x000fe400000000ff */
[----:B------:R-:W-:Y:S01]  /*a0b0*/  F2FP.PACK_AB R24, R24, R96 ;  /* 0x000000601818723e */ /* 0x000fe200000000ff */
[----:B------:R-:W-:Y:S01]  /*a0c0*/  IMAD.IADD R4, R6, 0x1, R3 ;  /* 0x0000000106047824 */ /* 0x000fe200078e0203 */
[----:B------:R1:W-:Y:S01]  /*a0d0*/  STS [R8], R7 ;  /* 0x0000000708007388 */ /* 0x0003e20000000800 */
[----:B---3--:R-:W-:Y:S01]  /*a0e0*/  IMAD.IADD R5, R0, 0x1, R6 ;  /* 0x0000000100057824 */ /* 0x008fe200078e0206 */
[----:B------:R-:W-:-:S02]  /*a0f0*/  F2FP.PACK_AB R98, R99, R98 ;  /* 0x000000626362723e */ /* 0x000fc400000000ff */
[----:B------:R-:W-:Y:S01]  /*a100*/  STS [R8+0x400], R154 ;  /* 0x0004009a08007388 */ /* 0x000fe20000000800 */
[----:B------:R-:W-:Y:S02]  /*a110*/  F2FP.PACK_AB R23, R23, R100 ;  /* 0x000000641717723e */ /* 0x000fe400000000ff */
[----:B------:R-:W-:Y:S01]  /*a120*/  F2FP.PACK_AB R103, R103, R102 ;  /* 0x000000666767723e */ /* 0x000fe200000000ff */
[----:B------:R-:W-:Y:S01]  /*a130*/  STS [R5+0x80], R49 ;  /* 0x0000803105007388 */ /* 0x000fe20000000800 */
[----:B------:R-:W-:Y:S02]  /*a140*/  F2FP.PACK_AB R21, R21, R104 ;  /* 0x000000681515723e */ /* 0x000fe400000000ff */
[----:B------:R-:W-:Y:S01]  /*a150*/  F2FP.PACK_AB R107, R107, R106 ;  /* 0x0000006a6b6b723e */ /* 0x000fe200000000ff */
[----:B------:R-:W-:Y:S01]  /*a160*/  STS [R5+0x480], R150 ;  /* 0x0004809605007388 */ /* 0x000fe20000000800 */
[----:B------:R-:W-:Y:S02]  /*a170*/  F2FP.PACK_AB R20, R109, R108 ;  /* 0x0000006c6d14723e */ /* 0x000fe400000000ff */
[----:B------:R-:W-:-:S02]  /*a180*/  F2FP.PACK_AB R19, R19, R110 ;  /* 0x0000006e1313723e */ /* 0x000fc400000000ff */
[----:B------:R-:W-:Y:S02]  /*a190*/  F2FP.PACK_AB R18, R113, R112 ;  /* 0x000000707112723e */ /* 0x000fe400000000ff */
[----:B------:R-:W-:Y:S02]  /*a1a0*/  F2FP.PACK_AB R17, R17, R114 ;  /* 0x000000721111723e */ /* 0x000fe400000000ff */
[----:B------:R-:W-:Y:S02]  /*a1b0*/  F2FP.PACK_AB R16, R117, R116 ;  /* 0x000000747510723e */ /* 0x000fe400000000ff */
[----:B-----5:R-:W-:Y:S01]  /*a1c0*/  F2FP.PACK_AB R13, R119, R118 ;  /* 0x00000076770d723e */ /* 0x020fe200000000ff */
[----:B-1----:R-:W-:Y:S01]  /*a1d0*/  IMAD.IADD R7, R6, 0x1, R2 ;  /* 0x0000000106077824 */ /* 0x002fe200078e0202 */
[----:B------:R-:W-:Y:S01]  /*a1e0*/  F2FP.PACK_AB R12, R121, R120 ;  /* 0x00000078790c723e */ /* 0x000fe200000000ff */
[----:B------:R-:W-:Y:S01]  /*a1f0*/  IMAD.IADD R6, R8, 0x1, R6 ;  /* 0x0000000108067824 */ /* 0x000fe200078e0206 */
[----:B------:R-:W-:-:S02]  /*a200*/  F2FP.PACK_AB R11, R11, R122 ;  /* 0x0000007a0b0b723e */ /* 0x000fc400000000ff */
[----:B------:R-:W-:Y:S01]  /*a210*/  STS [R7], R48 ;  /* 0x0000003007007388 */ /* 0x000fe20000000800 */
[----:B------:R-:W-:Y:S02]  /*a220*/  F2FP.PACK_AB R9, R125, R124 ;  /* 0x0000007c7d09723e */ /* 0x000fe400000000ff */
[----:B------:R-:W-:Y:S01]  /*a230*/  F2FP.PACK_AB R15, R15, R126 ;  /* 0x0000007e0f0f723e */ /* 0x000fe200000000ff */
[----:B------:R-:W-:Y:S01]  /*a240*/  STS [R7+0x400], R146 ;  /* 0x0004009207007388 */ /* 0x000fe20000000800 */
[----:B------:R-:W-:Y:S02]  /*a250*/  F2FP.PACK_AB R14, R129, R128 ;  /* 0x00000080810e723e */ /* 0x000fe400000000ff */
[----:B------:R-:W-:Y:S01]  /*a260*/  F2FP.PACK_AB R10, R10, R130 ;  /* 0x000000820a0a723e */ /* 0x000fe200000000ff */
[----:B------:R-:W-:Y:S01]  /*a270*/  STS [R4+0x80], R45 ;  /* 0x0000802d04007388 */ /* 0x000fe20000000800 */
[----:B------:R-:W-:-:S03]  /*a280*/  PLOP3.LUT P0, PT, PT, PT, UP1, 0x80, 0x0 ;  /* 0x000000000000781c */ /* 0x000fc60003f0f018 */
[----:B------:R-:W-:Y:S04]  /*a290*/  STS [R4+0x480], R142 ;  /* 0x0004808e04007388 */ /* 0x000fe80000000800 */
[----:B------:R-:W-:Y:S04]  /*a2a0*/  STS [R6], R44 ;  /* 0x0000002c06007388 */ /* 0x000fe80000000800 */
        /* <DEDUP_REMOVED lines=45> */
[----:B------:R2:W-:Y:S04]  /*a580*/  STS [R4+0xc080], R9 ;  /* 0x00c0800904007388 */ /* 0x0005e80000000800 */
[----:B------:R3:W-:Y:S01]  /*a590*/  STS [R4+0xc480], R15 ;  /* 0x00c4800f04007388 */ /* 0x0007e20000000800 */
[----:B-1----:R-:W-:-:S03]  /*a5a0*/  IMAD.U32 R8, RZ, RZ, UR4 ;  /* 0x00000004ff087e24 */ /* 0x002fc6000f8e00ff */
[----:B------:R3:W-:Y:S04]  /*a5b0*/  STS [R6+0xc000], R14 ;  /* 0x00c0000e06007388 */ /* 0x0007e80000000800 */
[----:B------:R3:W-:Y:S01]  /*a5c0*/  STS [R6+0xc400], R10 ;  /* 0x00c4000a06007388 */ /* 0x0007e20000000800 */
[----:B--2---:R-:W-:-:S03]  /*a5d0*/  IMAD.U32 R9, RZ, RZ, UR5 ;  /* 0x00000005ff097e24 */ /* 0x004fc6000f8e00ff */
[----:B------:R-:W-:Y:S06]  /*a5e0*/  BAR.SYNC.DEFER_BLOCKING 0x1, 0x100 ;  /* 0x0044000000007b1d */ /* 0x000fec0000010000 */
[----:B------:R-:W-:Y:S02]  /*a5f0*/  ULDC.64 UR4, c[0x0][0x508] ;  /* 0x0001420000047ab9 */ /* 0x000fe40000000a00 */
[----:B------:R-:W-:Y:S01]  /*a600*/  UISETP.NE.U32.AND UP0, UPT, URZ, UR4, UPT ;  /* 0x000000043f00728c */ /* 0x000fe2000bf05070 */
[----:B------:R-:W2:Y:S03]  /*a610*/  @P0 LDG.E R0, [R8.64] ;  /* 0x0000000c08000981 */ /* 0x000ea6000c1e1900 */
[----:B------:R-:W-:Y:S01]  /*a620*/  UISETP.NE.AND.EX UP0, UPT, URZ, UR5, UPT, UP0 ;  /* 0x000000053f00728c */ /* 0x000fe2000bf05300 */
[----:B------:R-:W-:-:S02]  /*a630*/  IMAD.MOV.U32 R16, RZ, RZ, c[0x0][0x388] ;  /* 0x0000e200ff107624 */ /* 0x000fc400078e00ff */
[----:B------:R-:W-:-:S03]  /*a640*/  ULDC.64 UR4, c[0x0][0x508] ;  /* 0x0001420000047ab9 */ /* 0x000fc60000000a00 */
[----:B------:R-:W-:-:S05]  /*a650*/  PLOP3.LUT P1, PT, PT, PT, UP0, 0x80, 0x0 ;  /* 0x000000000000781c */ /* 0x000fca0003f2f008 */
[----:B------:R-:W-:-:S06]  /*a660*/  @UP0 UIMAD.WIDE UR4, UR11, UR6, UR4 ;  /* 0x000000060b0402a5 */ /* 0x000fcc000f8e0204 */
[----:B------:R-:W-:Y:S02]  /*a670*/  IMAD.U32 R2, RZ, RZ, UR4 ;  /* 0x00000004ff027e24 */ /* 0x000fe4000f8e00ff */
[----:B------:R-:W-:-:S05]  /*a680*/  IMAD.U32 R3, RZ, RZ, UR5 ;  /* 0x00000005ff037e24 */ /* 0x000fca000f8e00ff */
[----:B------:R3:W5:Y:S01]  /*a690*/  @P1 LDG.E R16, [R2.64] ;  /* 0x0000000c02101981 */ /* 0x000762000c1e1900 */
[----:B------:R-:W-:Y:S02]  /*a6a0*/  UMOV UR16, URZ ;  /* 0x0000003f00107c82 */ /* 0x000fe40008000000 */
[----:B------:R-:W-:Y:S01]  /*a6b0*/  UMOV UR17, URZ ;  /* 0x0000003f00117c82 */ /* 0x000fe20008000000 */
[----:B--2---:R-:W1:Y:S02]  /*a6c0*/  @P0 R2UR UR5, R0 ;  /* 0x00000000000503c2 */ /* 0x004e6400000e0000 */
[----:B-1----:R-:W-:Y:S02]  /*a6d0*/  @UP1 USHF.R.S32.HI UR4, URZ, 0x1f, UR5 ;  /* 0x0000001f3f041899 */ /* 0x002fe40008011405 */
[----:B------:R-:W-:-:S05]  /*a6e0*/  @UP1 UMOV UR16, UR5 ;  /* 0x0000000500101c82 */ /* 0x000fca0008000000 */
[----:B------:R-:W-:Y:S01]  /*a6f0*/  @UP1 UMOV UR17, UR4 ;  /* 0x0000000400111c82 */ /* 0x000fe20008000000 */
[----:B------:R-:W-:Y:S05]  /*a700*/  @P1 BRA `(.L_x_31) ;  /* 0x0000004000001947 */ /* 0x000fea0003800000 */
[----:B---3--:R-:W-:Y:S05]  /*a710*/  @!P0 BRA `(.L_x_31) ;  /* 0x0000003000008947 */ /* 0x008fea0003800000 */
[----:B------:R-:W2:Y:S04]  /*a720*/  LDG.E R0, [R8.64] ;  /* 0x0000000c08007981 */ /* 0x000ea8000c1e1900 */
[----:B------:R-:W2:Y:S02]  /*a730*/  LDG.E R2, [R8.64+0x4] ;  /* 0x0000040c08027981 */ /* 0x000ea4000c1e1900 */
[----:B--2--5:R-:W-:Y:S02]  /*a740*/  IADD3 R16, -R0, R2, RZ ;  /* 0x0000000200107210 */ /* 0x024fe40007ffe1ff */
.L_x_31:
[----:B---3--:R-:W-:Y:S01]  /*a750*/  SHF.R.S32.HI R0, RZ, 0x1f, R41 ;  /* 0x0000001fff007819 */ /* 0x008fe20000011429 */
[----:B------:R-:W-:Y:S01]  /*a760*/  IMAD.MOV.U32 R2, RZ, RZ, c[0x0][0x4e8] ;  /* 0x00013a00ff027624 */ /* 0x000fe200078e00ff */
[----:B------:R-:W-:Y:S01]  /*a770*/  LOP3.LUT R3, R43, 0xffffffe0, RZ, 0xc0, !PT ;  /* 0xffffffe02b037812 */ /* 0x000fe200078ec0ff */
[----:B------:R-:W1:Y:S01]  /*a780*/  S2R R28, SR_CTAID.X ;  /* 0x00000000001c7919 */ /* 0x000e620000002500 */
[----:B------:R-:W-:Y:S01]  /*a790*/  LEA.HI R0, R0, R41, RZ, 0x3 ;  /* 0x0000002900007211 */ /* 0x000fe200078f18ff */
[----:B------:R-:W-:Y:S01]  /*a7a0*/  ULDC.64 UR4, c[0x0][0x3a0] ;  /* 0x0000e80000047ab9 */ /* 0x000fe20000000a00 */
[----:B------:R-:W-:Y:S01]  /*a7b0*/  ISETP.NE.AND P1, PT, R2, 0x1, PT ;  /* 0x000000010200780c */ /* 0x000fe20003f25270 */
[----:B------:R-:W-:Y:S01]  /*a7c0*/  IMAD.IADD R3, R57, 0x1, -R3 ;  /* 0x0000000139037824 */ /* 0x000fe200078e0a03 */
[----:B------:R-:W-:Y:S01]  /*a7d0*/  LOP3.LUT R0, R0, 0xffffff8, RZ, 0xc0, !PT ;  /* 0x0ffffff800007812 */ /* 0x000fe200078ec0ff */
[----:B------:R-:W-:Y:S01]  /*a7e0*/  UMOV UR15, UR17 ;  /* 0x00000011000f7c82 */ /* 0x000fe20008000000 */
[----:B------:R-:W-:Y:S01]  /*a7f0*/  LEA.HI R6, R47, R57, RZ, 0x3 ;  /* 0x000000392f067211 */ /* 0x000fe200078f18ff */
[----:B------:R-:W-:Y:S01]  /*a800*/  UIMAD UR17, UR17, UR4, URZ ;  /* 0x00000004111172a4 */ /* 0x000fe2000f8e023f */
[----:B------:R-:W-:Y:S01]  /*a810*/  SHF.R.S32.HI R2, RZ, 0x1f, R3 ;  /* 0x0000001fff027819 */ /* 0x000fe20000011403 */
[----:B------:R-:W-:Y:S01]  /*a820*/  IMAD.IADD R4, R41, 0x1, -R0 ;  /* 0x0000000129047824 */ /* 0x000fe200078e0a00 */
[----:B------:R-:W-:Y:S01]  /*a830*/  LEA.HI R0, R22, R22, RZ, 0x1 ;  /* 0x0000001616007211 */ /* 0x000fe200078f08ff */
[----:B------:R-:W-:Y:S01]  /*a840*/  UMOV UR14, UR16 ;  /* 0x00000010000e7c82 */ /* 0x000fe20008000000 */
[----:B------:R-:W-:Y:S01]  /*a850*/  LEA.HI R2, R2, R3, RZ, 0x2 ;  /* 0x0000000302027211 */ /* 0x000fe200078f10ff */
[----:B------:R-:W-:Y:S01]  /*a860*/  ULDC.64 UR6, c[0x0][0x490] ;  /* 0x0001240000067ab9 */ /* 0x000fe20000000a00 */
[----:B------:R-:W-:Y:S01]  /*a870*/  LOP3.LUT R0, R0, 0x1ffffffe, RZ, 0xc0, !PT ;  /* 0x1ffffffe00007812 */ /* 0x000fe200078ec0ff */
[----:B------:R-:W-:Y:S01]  /*a880*/  UIMAD.WIDE.U32 UR18, UR16, UR4, URZ ;  /* 0x00000004101272a5 */ /* 0x000fe2000f8e003f */
[----:B------:R-:W-:Y:S01]  /*a890*/  SHF.R.S32.HI R2, RZ, 0x2, R2 ;  /* 0x00000002ff027819 */ /* 0x000fe20000011402 */
[----:B------:R-:W-:Y:S01]  /*a8a0*/  UIMAD UR17, UR16, UR5, UR17 ;  /* 0x00000005101172a4 */ /* 0x000fe2000f8e0211 */
[----:B------:R-:W-:Y:S01]  /*a8b0*/  LOP3.LUT P2, RZ, R3, 0x3, RZ, 0xc0, !PT ;  /* 0x0000000303ff7812 */ /* 0x000fe2000784c0ff */
[----:B------:R-:W-:Y:S01]  /*a8c0*/  IMAD.IADD R0, R22, 0x1, -R0 ;  /* 0x0000000116007824 */ /* 0x000fe200078e0a00 */
[----:B------:R-:W-:Y:S01]  /*a8d0*/  USHF.R.S32.HI UR16, URZ, 0x1f, UR11 ;  /* 0x0000001f3f107899 */ /* 0x000fe2000801140b */
[----:B------:R-:W-:Y:S01]  /*a8e0*/  IMAD R15, R4, 0x10, R2 ;  /* 0x00000010040f7824 */ /* 0x000fe200078e0202 */
[----:B------:R-:W-:Y:S01]  /*a8f0*/  UIMAD UR10, UR8, UR6, URZ ;  /* 0x00000006080a72a4 */ /* 0x000fe2000f8e023f */
[----:B------:R-:W-:Y:S01]  /*a900*/  LOP3.LUT R4, R6, 0xfffffff8, RZ, 0xc0, !PT ;  /* 0xfffffff806047812 */ /* 0x000fe200078ec0ff */
[----:B------:R-:W-:Y:S01]  /*a910*/  USEL UR16, UR16, URZ, !UP1 ;  /* 0x0000003f10107287 */ /* 0x000fe2000c800000 */
[----:B------:R-:W-:Y:S01]  /*a920*/  IMAD R0, R0, 0x8, R15 ;  /* 0x0000000800007824 */ /* 0x000fe200078e020f */
[----:B------:R-:W-:Y:S01]  /*a930*/  UIMAD.WIDE.U32 UR14, UR9, UR6, UR14 ;  /* 0x00000006090e72a5 */ /* 0x000fe2000f8e000e */
[----:B------:R-:W-:Y:S01]  /*a940*/  SHF.R.S32.HI R14, RZ, 0x3, R6 ;  /* 0x00000003ff0e7819 */ /* 0x000fe20000011406 */
[----:B------:R-:W-:Y:S01]  /*a950*/  UIMAD UR10, UR9, UR7, UR10 ;  /* 0x00000007090a72a4 */ /* 0x000fe2000f8e020a */
[----:B------:R-:W-:Y:S01]  /*a960*/  IMAD.IADD R7, R57, 0x1, -R4 ;  /* 0x0000000139077824 */ /* 0x000fe200078e0a04 */
[----:B-1----:R-:W-:Y:S01]  /*a970*/  LEA R0, R28, R0, 0x7 ;  /* 0x000000001c007211 */ /* 0x002fe200078e38ff */
[----:B------:R-:W-:Y:S01]  /*a980*/  ULDC.64 UR6, c[0x0][0x498] ;  /* 0x0001260000067ab9 */ /* 0x000fe20000000a00 */
[----:B-----5:R-:W-:Y:S01]  /*a990*/  IMAD R29, R16, c[0x0][0x4e8], RZ ;  /* 0x00013a00101d7a24 */ /* 0x020fe200078e02ff */
[----:B------:R-:W-:Y:S01]  /*a9a0*/  USEL UR11, UR11, URZ, !UP1 ;  /* 0x0000003f0b0b7287 */ /* 0x000fe2000c800000 */
[----:B------:R-:W-:Y:S01]  /*a9b0*/  LEA R6, R7, R14, 0x5 ;  /* 0x0000000e07067211 */ /* 0x000fe200078e28ff */
[----:B------:R-:W-:Y:S01]  /*a9c0*/  @P1 IMAD.HI.U32 R3, R0, c[0x0][0x4ec], RZ ;  /* 0x00013b0000031a27 */ /* 0x000fe200078e00ff */
[----:B------:R-:W-:Y:S01]  /*a9d0*/  UIMAD UR20, UR16, UR6, URZ ;  /* 0x00000006101472a4 */ /* 0x000fe2000f8e023f */
[----:B------:R-:W-:Y:S01]  /*a9e0*/  LEA.HI R18, R47, R57, RZ, 0x6 ;  /* 0x000000392f127211 */ /* 0x000fe200078f30ff */
[----:B------:R-:W-:Y:S01]  /*a9f0*/  UIADD3 UR15, UR15, UR10, URZ ;  /* 0x0000000a0f0f7290 */ /* 0x000fe2000fffe03f */
[----:B------:R-:W-:Y:S01]  /*aa00*/  IMAD.MOV.U32 R2, RZ, RZ, R0 ;  /* 0x000000ffff027224 */ /* 0x000fe200078e0000 */
[----:B------:R-:W-:Y:S01]  /*aa10*/  @P1 SHF.R.U32.HI R2, RZ, c[0x0][0x4f0], R3 ;  /* 0x00013c00ff021a19 */ /* 0x000fe20000011603 */
[----:B------:R-:W-:Y:S01]  /*aa20*/  UIMAD UR7, UR11, UR7, UR20 ;  /* 0x000000070b0772a4 */ /* 0x000fe2000f8e0214 */
[----:B------:R-:W-:Y:S01]  /*aa30*/  IMAD R6, R28, 0x80, R6 ;  /* 0x000000801c067824 */ /* 0x000fe200078e0206 */
[----:B------:R-:W-:Y:S01]  /*aa40*/  UIMAD.WIDE.U32 UR14, UR11, UR6, UR14 ;  /* 0x000000060b0e72a5 */ /* 0x000fe2000f8e000e */
[--C-:B------:R-:W-:Y:S01]  /*aa50*/  SHF.R.S32.HI R5, RZ, 0x1f, R2.reuse ;  /* 0x0000001fff057819 */ /* 0x100fe20000011402 */
[----:B------:R-:W-:Y:S01]  /*aa60*/  IMAD.MOV R3, RZ, RZ, -R2 ;  /* 0x000000ffff037224 */ /* 0x000fe200078e0a02 */
[----:B------:R-:W-:Y:S01]  /*aa70*/  ULDC.64 UR4, c[0x0][0x3e8] ;  /* 0x0000fa0000047ab9 */ /* 0x000fe20000000a00 */
[----:B------:R-:W-:Y:S01]  /*aa80*/  @P1 IMAD.HI.U32 R10, R6, c[0x0][0x4ec], RZ ;  /* 0x00013b00060a1a27 */ /* 0x000fe200078e00ff */
[----:B------:R-:W-:Y:S01]  /*aa90*/  UIMAD UR8, UR8, UR4, URZ ;  /* 0x00000004080872a4 */ /* 0x000fe2000f8e023f */
[----:B------:R-:W-:Y:S01]  /*aaa0*/  IADD3 R2, P0, R2, UR14, RZ ;  /* 0x0000000e02027c10 */ /* 0x000fe2000ff1e0ff */
[----:B------:R-:W-:Y:S01]  /*aab0*/  UIADD3 UR19, UR19, UR17, URZ ;  /* 0x0000001113137290 */ /* 0x000fe2000fffe03f */
[----:B------:R-:W-:Y:S01]  /*aac0*/  IMAD R0, R3, c[0x0][0x4e8], R0 ;  /* 0x00013a0003007a24 */ /* 0x000fe200078e0200 */
[----:B------:R-:W-:Y:S01]  /*aad0*/  UIMAD UR5, UR9, UR5, UR8 ;  /* 0x00000005090572a4 */ /* 0x000fe2000f8e0208 */
[----:B------:R-:W-:Y:S01]  /*aae0*/  IMAD.U32 R3, RZ, RZ, UR7 ;  /* 0x00000007ff037e24 */ /* 0x000fe2000f8e00ff */
[----:B------:R-:W-:Y:S01]  /*aaf0*/  UIMAD.WIDE.U32 UR18, UR9, UR4, UR18 ;  /* 0x00000004091272a5 */ /* 0x000fe2000f8e0012 */
[----:B------:R-:W-:Y:S01]  /*ab00*/  BSSY B0, `(.L_x_32) ;  /* 0x0000062000007945 */ /* 0x000fe20003800000 */
[----:B------:R-:W-:Y:S01]  /*ab10*/  SHF.R.S32.HI R4, RZ, 0x1f, R0 ;  /* 0x0000001fff047819 */ /* 0x000fe20000011400 */
[----:B------:R-:W-:Y:S01]  /*ab20*/  ULDC.64 UR6, c[0x0][0x3f0] ;  /* 0x0000fc0000067ab9 */ /* 0x000fe20000000a00 */
[----:B------:R-:W-:Y:S01]  /*ab30*/  IADD3.X R3, R5, UR15, R3, P0, !PT ;  /* 0x0000000f05037c10 */ /* 0x000fe200087fe403 */
[----:B------:R-:W-:Y:S01]  /*ab40*/  IMAD.SHL.U32 R5, R14, 0x40, RZ ;  /* 0x000000400e057824 */ /* 0x000fe200078e00ff */
[----:B------:R-:W-:Y:S01]  /*ab50*/  UIMAD UR16, UR16, UR6, URZ ;  /* 0x00000006101072a4 */ /* 0x000fe2000f8e023f */
[----:B------:R-:W-:Y:S01]  /*ab60*/  IMAD R4, R4, c[0x0][0x488], RZ ;  /* 0x0001220004047a24 */ /* 0x000fe200078e02ff */
[----:B------:R-:W-:Y:S01]  /*ab70*/  UIADD3 UR19, UR19, UR5, URZ ;  /* 0x0000000513137290 */ /* 0x000fe2000fffe03f */
[----:B------:R-:W-:Y:S01]  /*ab80*/  IMAD.WIDE.U32 R2, R0, c[0x0][0x488], R2 ;  /* 0x0001220000027a25 */ /* 0x000fe200078e0002 */
[----:B------:R-:W-:Y:S01]  /*ab90*/  LOP3.LUT R5, R5, 0x1c0, RZ, 0xc0, !PT ;  /* 0x000001c005057812 */ /* 0x000fe200078ec0ff */
[----:B------:R-:W-:-:S02]  /*aba0*/  UIMAD UR7, UR11, UR7, UR16 ;  /* 0x000000070b0772a4 */ /* 0x000fc4000f8e0210 */
[----:B------:R-:W-:Y:S01]  /*abb0*/  IMAD R9, R0, c[0x0][0x48c], R4 ;  /* 0x0001230000097a24 */ /* 0x000fe200078e0204 */
[----:B------:R-:W-:Y:S01]  /*abc0*/  SHF.R.U32.HI R8, RZ, 0x3, R5 ;  /* 0x00000003ff087819 */ /* 0x000fe20000011605 */
[----:B------:R-:W-:Y:S01]  /*abd0*/  IMAD.SHL.U32 R4, R7, 0x8, RZ ;  /* 0x0000000807047824 */ /* 0x000fe200078e00ff */
[C---:B------:R-:W-:Y:S01]  /*abe0*/  LEA R7, P0, R2.reuse, c[0x0][0x450], 0x2 ;  /* 0x0001140002077a11 */ /* 0x040fe200078010ff */
[----:B------:R-:W-:Y:S01]  /*abf0*/  IMAD.IADD R3, R3, 0x1, R9 ;  /* 0x0000000103037824 */ /* 0x000fe200078e0209 */
[----:B------:R-:W-:Y:S01]  /*ac00*/  UIMAD.WIDE.U32 UR18, UR11, UR6, UR18 ;  /* 0x000000060b1272a5 */ /* 0x000fe2000f8e0012 */
[----:B------:R-:W-:Y:S01]  /*ac10*/  IMAD.MOV.U32 R0, RZ, RZ, R6 ;  /* 0x000000ffff007224 */ /* 0x000fe200078e0006 */
[----:B------:R-:W-:Y:S01]  /*ac20*/  LOP3.LUT R5, R5, 0x38, R4, 0xf8, !PT ;  /* 0x0000003805057812 */ /* 0x000fe200078ef804 */
[----:B------:R-:W-:Y:S01]  /*ac30*/  SHFL.IDX PT, R12, R7, RZ, 0x1c1f ;  /* 0x001c1fff070c7589 */ /* 0x000fe200000e0000 */
[----:B------:R-:W-:Y:S01]  /*ac40*/  @P1 SHF.R.U32.HI R0, RZ, c[0x0][0x4f0], R10 ;  /* 0x00013c00ff001a19 */ /* 0x000fe2000001160a */
[----:B------:R-:W-:Y:S01]  /*ac50*/  UIADD3 UR7, UR19, UR7, URZ ;  /* 0x0000000713077290 */ /* 0x000fe2000fffe03f */
[----:B------:R-:W-:Y:S01]  /*ac60*/  LOP3.LUT R17, R5, R8, RZ, 0x3c, !PT ;  /* 0x0000000805117212 */ /* 0x000fe200078e3cff */
[----:B------:R1:W-:Y:S01]  /*ac70*/  SHFL.IDX PT, R10, R7, 0x1, 0x1c1f ;  /* 0x003c1f00070a7f89 */ /* 0x0003e200000e0000 */
[----:B------:R-:W-:Y:S01]  /*ac80*/  LEA.HI.X R5, R2, c[0x0][0x454], R3, 0x2, P0 ;  /* 0x0001150002057a11 */ /* 0x000fe200000f1403 */
[--C-:B------:R-:W-:Y:S01]  /*ac90*/  IMAD.MOV R8, RZ, RZ, -R0.reuse ;  /* 0x000000ffff087224 */ /* 0x100fe200078e0a00 */
[----:B------:R-:W-:Y:S01]  /*aca0*/  SHF.R.S32.HI R9, RZ, 0x1f, R0 ;  /* 0x0000001fff097819 */ /* 0x000fe20000011400 */
[----:B------:R-:W-:Y:S01]  /*acb0*/  IMAD.U32 R3, RZ, RZ, UR19 ;  /* 0x00000013ff037e24 */ /* 0x000fe2000f8e00ff */
[----:B------:R-:W-:Y:S01]  /*acc0*/  MOV R2, UR18 ;  /* 0x0000001200027c02 */ /* 0x000fe20008000f00 */
[----:B------:R-:W2:Y:S01]  /*acd0*/  SHFL.IDX PT, R13, R5, RZ, 0x1c1f ;  /* 0x001c1fff050d7589 */ /* 0x000ea200000e0000 */
[----:B------:R-:W-:-:S02]  /*ace0*/  IMAD.U32 R3, RZ, RZ, UR7 ;  /* 0x00000007ff037e24 */ /* 0x000fc4000f8e00ff */
[----:B------:R-:W-:Y:S01]  /*acf0*/  IMAD R6, R8, c[0x0][0x4e8], R6 ;  /* 0x00013a0008067a24 */ /* 0x000fe200078e0206 */
[----:B------:R3:W4:Y:S01]  /*ad00*/  SHFL.IDX PT, R11, R5, 0x1, 0x1c1f ;  /* 0x003c1f00050b7f89 */ /* 0x00072200000e0000 */
[----:B------:R-:W-:-:S04]  /*ad10*/  IMAD.WIDE.U32 R2, R0, c[0x0][0x3e0], R2 ;  /* 0x0000f80000027a25 */ /* 0x000fc800078e0002 */
[----:B-1----:R-:W-:-:S04]  /*ad20*/  IMAD R7, R9, c[0x0][0x3e0], RZ ;  /* 0x0000f80009077a24 */ /* 0x002fc800078e02ff */
[----:B------:R-:W-:Y:S01]  /*ad30*/  IMAD R7, R0, c[0x0][0x3e4], R7 ;  /* 0x0000f90000077a24 */ /* 0x000fe200078e0207 */
[----:B------:R-:W-:-:S04]  /*ad40*/  SHF.R.S32.HI R0, RZ, 0x1f, R6 ;  /* 0x0000001fff007819 */ /* 0x000fc80000011406 */
[----:B------:R-:W-:Y:S01]  /*ad50*/  IADD3 R3, R3, R7, RZ ;  /* 0x0000000703037210 */ /* 0x000fe20007ffe0ff */
[----:B---3--:R-:W-:Y:S02]  /*ad60*/  IMAD R5, R28, 0x80, R15 ;  /* 0x000000801c057824 */ /* 0x008fe400078e020f */
[----:B------:R-:W-:Y:S02]  /*ad70*/  IMAD R0, R0, c[0x0][0x3d8], RZ ;  /* 0x0000f60000007a24 */ /* 0x000fe400078e02ff */
[----:B------:R-:W-:Y:S01]  /*ad80*/  IMAD.WIDE.U32 R2, R6, c[0x0][0x3d8], R2 ;  /* 0x0000f60006027a25 */ /* 0x000fe200078e0002 */
[C---:B------:R-:W-:Y:S02]  /*ad90*/  IADD3 R8, R5.reuse, 0x8, RZ ;  /* 0x0000000805087810 */ /* 0x040fe40007ffe0ff */
[-C--:B------:R-:W-:Y:S01]  /*ada0*/  ISETP.GE.OR P1, PT, R5, R29.reuse, P2 ;  /* 0x0000001d0500720c */ /* 0x080fe20001726670 */
[----:B------:R-:W-:Y:S01]  /*adb0*/  IMAD.SHL.U32 R5, R18, 0x8, RZ ;  /* 0x0000000812057824 */ /* 0x000fe200078e00ff */
[----:B------:R-:W-:Y:S01]  /*adc0*/  ISETP.GE.OR P0, PT, R8, R29, P2 ;  /* 0x0000001d0800720c */ /* 0x000fe20001706670 */
[----:B------:R-:W-:-:S03]  /*add0*/  IMAD R28, R28, 0x80, R14 ;  /* 0x000000801c1c7824 */ /* 0x000fc600078e020e */
[----:B------:R-:W-:Y:S01]  /*ade0*/  LOP3.LUT R7, R17, 0x7ffffe00, R5, 0xf8, !PT ;  /* 0x7ffffe0011077812 */ /* 0x000fe200078ef805 */
[----:B------:R-:W-:-:S04]  /*adf0*/  IMAD R5, R6, c[0x0][0x3dc], R0 ;  /* 0x0000f70006057a24 */ /* 0x000fc800078e0200 */
[----:B------:R-:W-:Y:S02]  /*ae00*/  IMAD.SHL.U32 R0, R7, 0x2, RZ ;  /* 0x0000000207007824 */ /* 0x000fe400078e00ff */
[----:B--2---:R1:W-:Y:S01]  /*ae10*/  @!P1 ST.E [R12.64], R52 ;  /* 0x000000340c009985 */ /* 0x0043e2000c10190c */
[----:B------:R-:W-:-:S03]  /*ae20*/  IMAD.IADD R3, R3, 0x1, R5 ;  /* 0x0000000103037824 */ /* 0x000fc600078e0205 */
[----:B----4-:R1:W-:Y:S01]  /*ae30*/  @!P0 ST.E [R10.64], R53 ;  /* 0x000000350a008985 */ /* 0x0103e2000c10190c */
[----:B------:R-:W-:-:S03]  /*ae40*/  LEA R31, P0, R2, c[0x0][0x380], 0x1 ;  /* 0x0000e000021f7a11 */ /* 0x000fc600078008ff */
[----:B------:R1:W2:Y:S01]  /*ae50*/  LDS.128 R44, [R0+0x1080] ;  /* 0x00108000002c7984 */ /* 0x0002a20000000c00 */
[----:B------:R-:W-:Y:S02]  /*ae60*/  LEA.HI.X R30, R2, c[0x0][0x384], R3, 0x1, P0 ;  /* 0x0000e100021e7a11 */ /* 0x000fe400000f0c03 */
[----:B------:R-:W-:Y:S01]  /*ae70*/  ISETP.GE.AND P0, PT, R28, R29, PT ;  /* 0x0000001d1c00720c */ /* 0x000fe20003f06270 */
[----:B------:R1:W3:Y:S04]  /*ae80*/  LDS.128 R60, [R0+0x2080] ;  /* 0x00208000003c7984 */ /* 0x0002e80000000c00 */
[----:B------:R1:W4:Y:S04]  /*ae90*/  LDS.128 R72, [R0+0x3080] ;  /* 0x0030800000487984 */ /* 0x0003280000000c00 */
[----:B------:R1:W1:Y:S04]  /*aea0*/  LDS.128 R40, [R0+0x5080] ;  /* 0x0050800000287984 */ /* 0x0002680000000c00 */
        /* <DEDUP_REMOVED lines=8> */
[----:B------:R1:W1:Y:S04]  /*af30*/  SHFL.IDX PT, R2, R31, RZ, 0x181f ;  /* 0x00181fff1f027589 */ /* 0x00026800000e0000 */
[----:B------:R1:W1:Y:S01]  /*af40*/  SHFL.IDX PT, R3, R30, RZ, 0x181f ;  /* 0x00181fff1e037589 */ /* 0x00026200000e0000 */
[----:B------:R-:W-:Y:S05]  /*af50*/  @P0 BRA `(.L_x_33) ;  /* 0x000001c000000947 */ /* 0x000fea0003800000 */
[----:B--234-:R-:W2:Y:S01]  /*af60*/  LDS.128 R24, [R0+0x80] ;  /* 0x0000800000187984 */ /* 0x01cea20000000c00 */
[----:B------:R-:W-:-:S02]  /*af70*/  IADD3 R7, R4, 0x40, RZ ;  /* 0x0000004004077810 */ /* 0x000fc40007ffe0ff */
[C---:B------:R-:W-:Y:S01]  /*af80*/  IADD3 R8, R4.reuse, 0x80, RZ ;  /* 0x0000008004087810 */ /* 0x040fe20007ffe0ff */
[----:B------:R-:W3:Y:S01]  /*af90*/  LDS.128 R20, [R0+0x4080] ;  /* 0x0040800000147984 */ /* 0x000ee20000000c00 */
[----:B------:R-:W-:Y:S02]  /*afa0*/  IADD3 R9, R4, 0xc0, RZ ;  /* 0x000000c004097810 */ /* 0x000fe40007ffe0ff */
[----:B------:R-:W-:Y:S01]  /*afb0*/  ISETP.GE.AND P2, PT, R7, c[0x0][0x3c8], PT ;  /* 0x0000f20007007a0c */ /* 0x000fe20003f46270 */
[----:B------:R-:W4:Y:S01]  /*afc0*/  LDS.128 R16, [R0+0x8080] ;  /* 0x0080800000107984 */ /* 0x000f220000000c00 */
[----:B------:R-:W-:Y:S02]  /*afd0*/  ISETP.GE.AND P1, PT, R8, c[0x0][0x3c8], PT ;  /* 0x0000f20008007a0c */ /* 0x000fe40003f26270 */
[----:B------:R-:W-:Y:S01]  /*afe0*/  ISETP.GE.AND P0, PT, R9, c[0x0][0x3c8], PT ;  /* 0x0000f20009007a0c */ /* 0x000fe20003f06270 */
[----:B-1----:R1:W5:Y:S01]  /*aff0*/  LDS.128 R12, [R0+0xc080] ;  /* 0x00c08000000c7984 */ /* 0x0023620000000c00 */
[----:B------:R-:W-:-:S07]  /*b000*/  ISETP.GE.AND P3, PT, R4, c[0x0][0x3c8], PT ;  /* 0x0000f20004007a0c */ /* 0x000fce0003f66270 */
[----:B------:R-:W-:-:S04]  /*b010*/  @!P2 SHF.R.S32.HI R5, RZ, 0x1f, R7 ;  /* 0x0000001fff05a819 */ /* 0x000fc80000011407 */
[----:B------:R-:W-:Y:S02]  /*b020*/  @!P0 SHF.R.S32.HI R6, RZ, 0x1f, R9 ;  /* 0x0000001fff068819 */ /* 0x000fe40000011409 */
[----:B------:R-:W-:Y:S01]  /*b030*/  @!P2 LEA.HI R7, R5, R7, RZ, 0x3 ;  /* 0x000000070507a211 */ /* 0x000fe200078f18ff */
[----:B------:R-:W-:Y:S01]  /*b040*/  @!P3 IMAD.WIDE R10, R4, 0x2, R2 ;  /* 0x00000002040ab825 */ /* 0x000fe200078e0202 */
[----:B-1----:R-:W-:-:S04]  /*b050*/  @!P1 SHF.R.S32.HI R0, RZ, 0x1f, R8 ;  /* 0x0000001fff009819 */ /* 0x002fc80000011408 */
[----:B------:R-:W-:Y:S01]  /*b060*/  @!P1 LEA.HI R5, R0, R8, RZ, 0x3 ;  /* 0x0000000800059211 */ /* 0x000fe200078f18ff */
[----:B--2---:R1:W-:Y:S01]  /*b070*/  @!P3 ST.E.128 [R10.64], R24 ;  /* 0x000000180a00b985 */ /* 0x0043e2000c101d0c */
[----:B------:R-:W-:Y:S02]  /*b080*/  @!P0 LEA.HI R0, R6, R9, RZ, 0x3 ;  /* 0x0000000906008211 */ /* 0x000fe400078f18ff */
[----:B------:R-:W-:Y:S02]  /*b090*/  @!P2 LOP3.LUT R6, R7, 0xfffffff8, RZ, 0xc0, !PT ;  /* 0xfffffff80706a812 */ /* 0x000fe400078ec0ff */
[----:B------:R-:W-:Y:S02]  /*b0a0*/  @!P1 LOP3.LUT R5, R5, 0xfffffff8, RZ, 0xc0, !PT ;  /* 0xfffffff805059812 */ /* 0x000fe400078ec0ff */
[----:B------:R-:W-:Y:S01]  /*b0b0*/  @!P0 LOP3.LUT R0, R0, 0xfffffff8, RZ, 0xc0, !PT ;  /* 0xfffffff800008812 */ /* 0x000fe200078ec0ff */
[----:B------:R-:W-:-:S04]  /*b0c0*/  @!P2 IMAD.WIDE R8, R6, 0x2, R2 ;  /* 0x000000020608a825 */ /* 0x000fc800078e0202 */
[--C-:B------:R-:W-:Y:S01]  /*b0d0*/  @!P1 IMAD.WIDE R6, R5, 0x2, R2.reuse ;  /* 0x0000000205069825 */ /* 0x100fe200078e0202 */
[----:B---3--:R1:W-:Y:S03]  /*b0e0*/  @!P2 ST.E.128 [R8.64], R20 ;  /* 0x000000140800a985 */ /* 0x0083e6000c101d0c */
[----:B------:R-:W-:Y:S01]  /*b0f0*/  @!P0 IMAD.WIDE R2, R0, 0x2, R2 ;  /* 0x0000000200028825 */ /* 0x000fe200078e0202 */
[----:B----4-:R1:W-:Y:S04]  /*b100*/  @!P1 ST.E.128 [R6.64], R16 ;  /* 0x0000001006009985 */ /* 0x0103e8000c101d0c */
[----:B-----5:R1:W-:Y:S02]  /*b110*/  @!P0 ST.E.128 [R2.64], R12 ;  /* 0x0000000c02008985 */ /* 0x0203e4000c101d0c */
.L_x_33:
[----:B--234-:R-:W-:Y:S05]  /*b120*/  BSYNC B0 ;  /* 0x0000000000007941 */ /* 0x01cfea0003800000 */
.L_x_32:
[----:B-1----:R-:W-:Y:S01]  /*b130*/  IADD3 R0, R28, 0x20, RZ ;  /* 0x000000201c007810 */ /* 0x002fe20007ffe0ff */
[----:B------:R1:W2:Y:S01]  /*b140*/  SHFL.IDX PT, R3, R30, 0x1, 0x181f ;  /* 0x00381f001e037f89 */ /* 0x0002a200000e0000 */
[----:B------:R-:W-:Y:S02]  /*b150*/  BSSY B0, `(.L_x_34) ;  /* 0x000001c000007945 */ /* 0x000fe40003800000 */
[----:B------:R-:W-:Y:S01]  /*b160*/  ISETP.GE.AND P0, PT, R0, R29, PT ;  /* 0x0000001d0000720c */ /* 0x000fe20003f06270 */
[----:B------:R1:W3:-:S12]  /*b170*/  SHFL.IDX PT, R2, R31, 0x1, 0x181f ;  /* 0x00381f001f027f89 */ /* 0x0002d800000e0000 */
[----:B------:R-:W-:Y:S05]  /*b180*/  @P0 BRA `(.L_x_35) ;  /* 0x0000018000000947 */ /* 0x000fea0003800000 */
[C---:B------:R-:W-:Y:S02]  /*b190*/  IADD3 R7, R4.reuse, 0x40, RZ ;  /* 0x0000004004077810 */ /* 0x040fe40007ffe0ff */
        /* <DEDUP_REMOVED lines=9> */
[----:B------:R-:W-:Y:S01]  /*b230*/  @!P2 LEA.HI R7, R5, R7, RZ, 0x3 ;  /* 0x000000070507a211 */ /* 0x000fe200078f18ff */
[----:B--23--:R-:W-:Y:S01]  /*b240*/  @!P3 IMAD.WIDE R10, R4, 0x2, R2 ;  /* 0x00000002040ab825 */ /* 0x00cfe200078e0202 */
[----:B------:R-:W-:Y:S02]  /*b250*/  @!P1 LEA.HI R5, R0, R8, RZ, 0x3 ;  /* 0x0000000800059211 */ /* 0x000fe400078f18ff */
[----:B------:R-:W-:-:S02]  /*b260*/  @!P0 LEA.HI R0, R6, R9, RZ, 0x3 ;  /* 0x0000000906008211 */ /* 0x000fc400078f18ff */
[----:B------:R-:W-:Y:S01]  /*b270*/  @!P2 LOP3.LUT R6, R7, 0xfffffff8, RZ, 0xc0, !PT ;  /* 0xfffffff80706a812 */ /* 0x000fe200078ec0ff */
[----:B------:R2:W-:Y:S01]  /*b280*/  @!P3 ST.E.128 [R10.64], R44 ;  /* 0x0000002c0a00b985 */ /* 0x0005e2000c101d0c */
[----:B------:R-:W-:Y:S02]  /*b290*/  @!P1 LOP3.LUT R5, R5, 0xfffffff8, RZ, 0xc0, !PT ;  /* 0xfffffff805059812 */ /* 0x000fe400078ec0ff */
[----:B------:R-:W-:Y:S01]  /*b2a0*/  @!P0 LOP3.LUT R0, R0, 0xfffffff8, RZ, 0xc0, !PT ;  /* 0xfffffff800008812 */ /* 0x000fe200078ec0ff */
[----:B------:R-:W-:-:S04]  /*b2b0*/  @!P2 IMAD.WIDE R8, R6, 0x2, R2 ;  /* 0x000000020608a825 */ /* 0x000fc800078e0202 */
[--C-:B------:R-:W-:Y:S01]  /*b2c0*/  @!P1 IMAD.WIDE R6, R5, 0x2, R2.reuse ;  /* 0x0000000205069825 */ /* 0x100fe200078e0202 */
[----:B------:R2:W-:Y:S03]  /*b2d0*/  @!P2 ST.E.128 [R8.64], R40 ;  /* 0x000000280800a985 */ /* 0x0005e6000c101d0c */
[----:B------:R-:W-:Y:S01]  /*b2e0*/  @!P0 IMAD.WIDE R2, R0, 0x2, R2 ;  /* 0x0000000200028825 */ /* 0x000fe200078e0202 */
[----:B------:R2:W-:Y:S04]  /*b2f0*/  @!P1 ST.E.128 [R6.64], R36 ;  /* 0x0000002406009985 */ /* 0x0005e8000c101d0c */
[----:B------:R2:W-:Y:S02]  /*b300*/  @!P0 ST.E.128 [R2.64], R32 ;  /* 0x0000002002008985 */ /* 0x0005e4000c101d0c */
.L_x_35:
[----:B------:R-:W-:Y:S05]  /*b310*/  BSYNC B0 ;  /* 0x0000000000007941 */ /* 0x000fea0003800000 */
.L_x_34:
[----:B------:R-:W-:Y:S01]  /*b320*/  IADD3 R0, R28, 0x40, RZ ;  /* 0x000000401c007810 */ /* 0x000fe20007ffe0ff */
[----:B--2---:R2:W4:Y:S01]  /*b330*/  SHFL.IDX PT, R3, R30, 0x2, 0x181f ;  /* 0x00581f001e037f89 */ /* 0x00452200000e0000 */
[----:B------:R-:W-:Y:S02]  /*b340*/  BSSY B0, `(.L_x_36) ;  /* 0x000001c000007945 */ /* 0x000fe40003800000 */
[----:B------:R-:W-:Y:S01]  /*b350*/  ISETP.GE.AND P0, PT, R0, R29, PT ;  /* 0x0000001d0000720c */ /* 0x000fe20003f06270 */
[----:B---3--:R2:W3:-:S12]  /*b360*/  SHFL.IDX PT, R2, R31, 0x2, 0x181f ;  /* 0x00581f001f027f89 */ /* 0x0084d800000e0000 */
        /* <DEDUP_REMOVED lines=12> */
[----:B---34-:R-:W-:Y:S01]  /*b430*/  @!P3 IMAD.WIDE R10, R4, 0x2, R2 ;  /* 0x00000002040ab825 */ /* 0x018fe200078e0202 */
        /* <DEDUP_REMOVED lines=12> */
.L_x_37:
[----:B------:R-:W-:Y:S05]  /*b500*/  BSYNC B0 ;  /* 0x0000000000007941 */ /* 0x000fea0003800000 */
.L_x_36:
[----:B------:R-:W-:Y:S01]  /*b510*/  IADD3 R0, R28, 0x60, RZ ;  /* 0x000000601c007810 */ /* 0x000fe20007ffe0ff */
[----:B---34-:R3:W4:Y:S03]  /*b520*/  SHFL.IDX PT, R3, R30, 0x3, 0x181f ;  /* 0x00781f001e037f89 */ /* 0x01872600000e0000 */
[----:B------:R-:W-:Y:S01]  /*b530*/  ISETP.GE.AND P0, PT, R0, R29, PT ;  /* 0x0000001d0000720c */ /* 0x000fe20003f06270 */
[----:B------:R3:W1:-:S12]  /*b540*/  SHFL.IDX PT, R2, R31, 0x3, 0x181f ;  /* 0x00781f001f027f89 */ /* 0x00065800000e0000 */
[----:B------:R-:W-:Y:S05]  /*b550*/  @P0 EXIT ;  /* 0x000000000000094d */ /* 0x000fea0003800000 */
[C---:B------:R-:W-:Y:S02]  /*b560*/  IADD3 R6, R4.reuse, 0x40, RZ ;  /* 0x0000004004067810 */ /* 0x040fe40007ffe0ff */
        /* <DEDUP_REMOVED lines=19> */
[----:B------:R-:W-:-:S04]  /*b6a0*/  SHF.R.S32.HI R4, RZ, 0x1f, R0 ;  /* 0x0000001fff047819 */ /* 0x000fc80000011400 */
[----:B------:R-:W-:-:S04]  /*b6b0*/  LEA.HI R0, R4, R0, RZ, 0x3 ;  /* 0x0000000004007211 */ /* 0x000fc800078f18ff */
[----:B------:R-:W-:-:S05]  /*b6c0*/  LOP3.LUT R0, R0, 0xfffffff8, RZ, 0xc0, !PT ;  /* 0xfffffff800007812 */ /* 0x000fca00078ec0ff */
[----:B------:R-:W-:-:S05]  /*b6d0*/  IMAD.WIDE R2, R0, 0x2, R2 ;  /* 0x0000000200027825 */ /* 0x000fca00078e0202 */
[----:B------:R-:W-:Y:S01]  /*b6e0*/  ST.E.128 [R2.64], R76 ;  /* 0x0000004c02007985 */ /* 0x000fe2000c101d0c */
[----:B------:R-:W-:Y:S05]  /*b6f0*/  EXIT ;  /* 0x000000000000794d */ /* 0x000fea0003800000 */
.L_x_30:
[----:B------:R-:W-:Y:S02]  /*b700*/  ULDC.64 UR4, c[0x0][0x500] ;  /* 0x0001400000047ab9 */ /* 0x000fe40000000a00 */
[----:B------:R-:W-:Y:S02]  /*b710*/  UISETP.NE.U32.AND UP1, UPT, URZ, UR4, UPT ;  /* 0x000000043f00728c */ /* 0x000fe4000bf25070 */
[----:B------:R-:W-:Y:S02]  /*b720*/  UMOV UR6, 0x4 ;  /* 0x0000000400067882 */ /* 0x000fe40000000000 */
[----:B------:R-:W-:-:S03]  /*b730*/  UISETP.NE.AND.EX UP1, UPT, URZ, UR5, UPT, UP1 ;  /* 0x000000053f00728c */ /* 0x000fc6000bf25310 */
[----:B------:R-:W-:Y:S02]  /*b740*/  ULDC.64 UR4, c[0x0][0x500] ;  /* 0x0001400000047ab9 */ /* 0x000fe40000000a00 */
[----:B------:R-:W-:Y:S01]  /*b750*/  UIMAD.WIDE UR4, UR11, UR6, UR4 ;  /* 0x000000060b0472a5 */ /* 0x000fe2000f8e0204 */
[----:B------:R-:W-:-:S05]  /*b760*/  PLOP3.LUT P0, PT, PT, PT, UP1, 0x80, 0x0 ;  /* 0x000000000000781c */ /* 0x000fca0003f0f018 */
[----:B------:R-:W-:Y:S01]  /*b770*/  IMAD.U32 R4, RZ, RZ, UR4 ;  /* 0x00000004ff047e24 */ /* 0x000fe2000f8e00ff */
[----:B------:R-:W-:Y:S01]  /*b780*/  MOV R5, UR5 ;  /* 0x0000000500057c02 */ /* 0x000fe20008000f00 */
[----:B------:R-:W-:-:S06]  /*b790*/  ULDC.64 UR4, c[0x0][0x508] ;  /* 0x0001420000047ab9 */ /* 0x000fcc0000000a00 */
[----:B------:R-:W2:Y:S01]  /*b7a0*/  @P0 LDG.E R0, [R4.64] ;  /* 0x0000000c04000981 */ /* 0x000ea2000c1e1900 */
[----:B------:R-:W-:Y:S01]  /*b7b0*/  UISETP.NE.U32.AND UP0, UPT, URZ, UR4, UPT ;  /* 0x000000043f00728c */ /* 0x000fe2000bf05070 */
[----:B------:R-:W-:-:S03]  /*b7c0*/  IMAD.MOV.U32 R9, RZ, RZ, c[0x0][0x388] ;  /* 0x0000e200ff097624 */ /* 0x000fc600078e00ff */
[----:B------:R-:W-:-:S03]  /*b7d0*/  UISETP.NE.AND.EX UP0, UPT, URZ, UR5, UPT, UP0 ;  /* 0x000000053f00728c */ /* 0x000fc6000bf05300 */
[----:B------:R-:W-:-:S03]  /*b7e0*/  ULDC.64 UR4, c[0x0][0x508] ;  /* 0x0001420000047ab9 */ /* 0x000fc60000000a00 */
[----:B------:R-:W-:-:S05]  /*b7f0*/  PLOP3.LUT P1, PT, PT, PT, UP0, 0x80, 0x0 ;  /* 0x000000000000781c */ /* 0x000fca0003f2f008 */
[----:B------:R-:W-:-:S06]  /*b800*/  @UP0 UIMAD.WIDE UR4, UR11, UR6, UR4 ;  /* 0x000000060b0402a5 */ /* 0x000fcc000f8e0204 */
[----:B------:R-:W-:Y:S01]  /*b810*/  MOV R2, UR4 ;  /* 0x0000000400027c02 */ /* 0x000fe20008000f00 */
[----:B------:R-:W-:-:S05]  /*b820*/  IMAD.U32 R3, RZ, RZ, UR5 ;  /* 0x00000005ff037e24 */ /* 0x000fca000f8e00ff */
[----:B------:R1:W5:Y:S01]  /*b830*/  @P1 LDG.E R9, [R2.64] ;  /* 0x0000000c02091981 */ /* 0x000362000c1e1900 */
[----:B------:R-:W-:Y:S02]  /*b840*/  UMOV UR14, URZ ;  /* 0x0000003f000e7c82 */ /* 0x000fe40008000000 */
[----:B------:R-:W-:Y:S01]  /*b850*/  UMOV UR15, URZ ;  /* 0x0000003f000f7c82 */ /* 0x000fe20008000000 */
[----:B--2---:R-:W2:Y:S02]  /*b860*/  @P0 R2UR UR5, R0 ;  /* 0x00000000000503c2 */ /* 0x004ea400000e0000 */
[----:B--2---:R-:W-:Y:S02]  /*b870*/  @UP1 USHF.R.S32.HI UR4, URZ, 0x1f, UR5 ;  /* 0x0000001f3f041899 */ /* 0x004fe40008011405 */
[----:B------:R-:W-:-:S05]  /*b880*/  @UP1 UMOV UR14, UR5 ;  /* 0x00000005000e1c82 */ /* 0x000fca0008000000 */
[----:B------:R-:W-:Y:S01]  /*b890*/  @UP1 UMOV UR15, UR4 ;  /* 0x00000004000f1c82 */ /* 0x000fe20008000000 */
[----:B------:R-:W-:Y:S05]  /*b8a0*/  @P1 BRA `(.L_x_38) ;  /* 0x0000004000001947 */ /* 0x000fea0003800000 */
[----:B-1----:R-:W-:Y:S05]  /*b8b0*/  @!P0 BRA `(.L_x_38) ;  /* 0x0000003000008947 */ /* 0x002fea0003800000 */
[----:B------:R-:W2:Y:S04]  /*b8c0*/  LDG.E R0, [R4.64] ;  /* 0x0000000c04007981 */ /* 0x000ea8000c1e1900 */
[----:B------:R-:W2:Y:S02]  /*b8d0*/  LDG.E R2, [R4.64+0x4] ;  /* 0x0000040c04027981 */ /* 0x000ea4000c1e1900 */
[----:B--2--5:R-:W-:Y:S02]  /*b8e0*/  IADD3 R9, -R0, R2, RZ ;  /* 0x0000000200097210 */ /* 0x024fe40007ffe1ff */
.L_x_38:
[----:B-1----:R-:W1:Y:S01]  /*b8f0*/  S2R R8, SR_TID.X ;  /* 0x0000000000087919 */ /* 0x002e620000002100 */
[----:B------:R-:W-:Y:S01]  /*b900*/  USHF.R.S32.HI UR6, URZ, 0x1f, UR11 ;  /* 0x0000001f3f067899 */ /* 0x000fe2000801140b */
[----:B------:R-:W-:Y:S01]  /*b910*/  BSSY B0, `(.L_x_39) ;  /* 0x0000029000007945 */ /* 0x000fe20003800000 */
[----:B------:R-:W-:-:S02]  /*b920*/  USEL UR11, UR11, URZ, !UP1 ;  /* 0x0000003f0b0b7287 */ /* 0x000fc4000c800000 */
[----:B------:R-:W-:Y:S01]  /*b930*/  USEL UR6, UR6, URZ, !UP1 ;  /* 0x0000003f06067287 */ /* 0x000fe2000c800000 */
[----:B-1----:R-:W-:-:S13]  /*b940*/  ISETP.GE.AND P0, PT, R8, 0x80, PT ;  /* 0x000000800800780c */ /* 0x002fda0003f06270 */
[----:B------:R-:W-:Y:S05]  /*b950*/  @P0 BRA `(.L_x_40) ;  /* 0x0000024000000947 */ /* 0x000fea0003800000 */
[----:B------:R-:W1:Y:S01]  /*b960*/  S2R R3, SR_CTAID.X ;  /* 0x0000000000037919 */ /* 0x000e620000002500 */
[----:B-----5:R-:W-:Y:S01]  /*b970*/  IMAD R0, R9, c[0x0][0x4e8], RZ ;  /* 0x00013a0009007a24 */ /* 0x020fe200078e02ff */
[----:B-1----:R-:W-:-:S04]  /*b980*/  LEA R3, R3, R8, 0x7 ;  /* 0x0000000803037211 */ /* 0x002fc800078e38ff */
[----:B------:R-:W-:-:S13]  /*b990*/  ISETP.GE.AND P0, PT, R3, R0, PT ;  /* 0x000000000300720c */ /* 0x000fda0003f06270 */
[----:B------:R-:W-:Y:S05]  /*b9a0*/  @P0 BRA `(.L_x_40) ;  /* 0x000001f000000947 */ /* 0x000fea0003800000 */
[----:B------:R-:W-:Y:S01]  /*b9b0*/  IMAD.MOV.U32 R0, RZ, RZ, c[0x0][0x4e8] ;  /* 0x00013a00ff007624 */ /* 0x000fe200078e00ff */
[----:B------:R-:W-:Y:S01]  /*b9c0*/  ULDC.64 UR4, c[0x0][0x490] ;  /* 0x0001240000047ab9 */ /* 0x000fe20000000a00 */
[----:B------:R-:W-:Y:S01]  /*b9d0*/  IMAD.MOV.U32 R2, RZ, RZ, R3 ;  /* 0x000000ffff027224 */ /* 0x000fe200078e0003 */
[----:B------:R-:W-:Y:S02]  /*b9e0*/  UIMAD UR7, UR8, UR4, URZ ;  /* 0x00000004080772a4 */ /* 0x000fe4000f8e023f */
[----:B------:R-:W-:Y:S01]  /*b9f0*/  ISETP.NE.AND P0, PT, R0, 0x1, PT ;  /* 0x000000010000780c */ /* 0x000fe20003f05270 */
[----:B------:R-:W-:Y:S02]  /*ba00*/  UMOV UR16, UR14 ;  /* 0x0000000e00107c82 */ /* 0x000fe40008000000 */
[----:B------:R-:W-:Y:S02]  /*ba10*/  UMOV UR17, UR15 ;  /* 0x0000000f00117c82 */ /* 0x000fe40008000000 */
[----:B------:R-:W-:-:S02]  /*ba20*/  UIMAD.WIDE.U32 UR16, UR9, UR4, UR16 ;  /* 0x00000004091072a5 */ /* 0x000fc4000f8e0010 */
[----:B------:R-:W-:-:S03]  /*ba30*/  UIMAD UR7, UR9, UR5, UR7 ;  /* 0x00000005090772a4 */ /* 0x000fc6000f8e0207 */
[----:B------:R-:W-:Y:S02]  /*ba40*/  ULDC.64 UR4, c[0x0][0x498] ;  /* 0x0001260000047ab9 */ /* 0x000fe40000000a00 */
[----:B------:R-:W-:Y:S01]  /*ba50*/  UIADD3 UR17, UR7, UR17, URZ ;  /* 0x0000001107117290 */ /* 0x000fe2000fffe03f */
[----:B------:R-:W-:Y:S01]  /*ba60*/  @P0 IMAD.HI.U32 R0, R3, c[0x0][0x4ec], RZ ;  /* 0x00013b0003000a27 */ /* 0x000fe200078e00ff */
[----:B------:R-:W-:Y:S02]  /*ba70*/  UIMAD UR7, UR6, UR4, URZ ;  /* 0x00000004060772a4 */ /* 0x000fe4000f8e023f */
[----:B------:R-:W-:Y:S02]  /*ba80*/  UIMAD.WIDE.U32 UR16, UR11, UR4, UR16 ;  /* 0x000000040b1072a5 */ /* 0x000fe4000f8e0010 */
[----:B------:R-:W-:Y:S01]  /*ba90*/  @P0 SHF.R.U32.HI R2, RZ, c[0x0][0x4f0], R0 ;  /* 0x00013c00ff020a19 */ /* 0x000fe20000011600 */
[----:B------:R-:W-:-:S03]  /*baa0*/  UIMAD UR5, UR11, UR5, UR7 ;  /* 0x000000050b0572a4 */ /* 0x000fc6000f8e0207 */
[----:B------:R-:W-:-:S03]  /*bab0*/  IADD3 R0, -R2, RZ, RZ ;  /* 0x000000ff02007210 */ /* 0x000fc60007ffe1ff */
[----:B------:R-:W-:Y:S02]  /*bac0*/  IMAD.U32 R5, RZ, RZ, UR5 ;  /* 0x00000005ff057e24 */ /* 0x000fe4000f8e00ff */
[----:B------:R-:W-:Y:S01]  /*bad0*/  IMAD R0, R0, c[0x0][0x4e8], R3 ;  /* 0x00013a0000007a24 */ /* 0x000fe200078e0203 */
[----:B------:R-:W-:Y:S02]  /*bae0*/  SHF.R.S32.HI R3, RZ, 0x1f, R2 ;  /* 0x0000001fff037819 */ /* 0x000fe40000011402 */
[----:B------:R-:W-:Y:S02]  /*baf0*/  IADD3 R2, P0, R2, UR16, RZ ;  /* 0x0000001002027c10 */ /* 0x000fe4000ff1e0ff */
[----:B------:R-:W-:Y:S02]  /*bb00*/  SHF.R.S32.HI R4, RZ, 0x1f, R0 ;  /* 0x0000001fff047819 */ /* 0x000fe40000011400 */
[----:B------:R-:W-:-:S03]  /*bb10*/  IADD3.X R3, R3, UR17, R5, P0, !PT ;  /* 0x0000001103037c10 */ /* 0x000fc600087fe405 */
[----:B------:R-:W-:Y:S02]  /*bb20*/  IMAD R4, R4, c[0x0][0x488], RZ ;  /* 0x0001220004047a24 */ /* 0x000fe400078e02ff */
[----:B------:R-:W-:-:S04]  /*bb30*/  IMAD.WIDE.U32 R2, R0, c[0x0][0x488], R2 ;  /* 0x0001220000027a25 */ /* 0x000fc800078e0002 */
[----:B------:R-:W-:-:S05]  /*bb40*/  IMAD R4, R0, c[0x0][0x48c], R4 ;  /* 0x0001230000047a24 */ /* 0x000fca00078e0204 */
[----:B------:R-:W-:Y:S02]  /*bb50*/  IADD3 R0, R3, R4, RZ ;  /* 0x0000000403007210 */ /* 0x000fe40007ffe0ff */
[----:B------:R-:W-:-:S04]  /*bb60*/  LEA R4, P0, R2, c[0x0][0x450], 0x2 ;  /* 0x0001140002047a11 */ /* 0x000fc800078010ff */
[----:B------:R-:W-:Y:S01]  /*bb70*/  LEA.HI.X R5, R2, c[0x0][0x454], R0, 0x2, P0 ;  /* 0x0001150002057a11 */ /* 0x000fe200000f1400 */
[----:B------:R-:W-:-:S05]  /*bb80*/  IMAD.MOV.U32 R0, RZ, RZ, -0x800000 ;  /* 0xff800000ff007424 */ /* 0x000fca00078e00ff */
[----:B------:R1:W-:Y:S03]  /*bb90*/  STG.E [R4.64], R0 ;  /* 0x0000000004007986 */ /* 0x0003e6000c10190c */
.L_x_40:
[----:B------:R-:W-:Y:S05]  /*bba0*/  BSYNC B0 ;  /* 0x0000000000007941 */ /* 0x000fea0003800000 */
.L_x_39:
[----:B------:R-:W2:Y:S01]  /*bbb0*/  S2R R14, SR_CTAID.X ;  /* 0x00000000000e7919 */ /* 0x000ea20000002500 */
[----:B-1----:R-:W-:Y:S01]  /*bbc0*/  SHF.R.S32.HI R0, RZ, 0x1f, R8 ;  /* 0x0000001fff007819 */ /* 0x002fe20000011408 */
[----:B------:R-:W-:Y:S01]  /*bbd0*/  IMAD.MOV.U32 R3, RZ, RZ, c[0x0][0x4e8] ;  /* 0x00013a00ff037624 */ /* 0x000fe200078e00ff */
[----:B------:R-:W-:Y:S01]  /*bbe0*/  ULDC.64 UR4, c[0x0][0x3a0] ;  /* 0x0000e80000047ab9 */ /* 0x000fe20000000a00 */
[----:B-----5:R-:W-:Y:S01]  /*bbf0*/  IMAD R16, R9, c[0x0][0x4e8], RZ ;  /* 0x00013a0009107a24 */ /* 0x020fe200078e02ff */
[----:B------:R-:W-:Y:S01]  /*bc00*/  LEA.HI R0, R0, R8, RZ, 0x3 ;  /* 0x0000000800007211 */ /* 0x000fe200078f18ff */
[----:B------:R-:W-:Y:S01]  /*bc10*/  UIMAD UR7, UR15, UR4, URZ ;  /* 0x000000040f0772a4 */ /* 0x000fe2000f8e023f */
[----:B------:R-:W-:Y:S01]  /*bc20*/  ISETP.NE.AND P0, PT, R3, 0x1, PT ;  /* 0x000000010300780c */ /* 0x000fe20003f05270 */
[----:B------:R-:W-:Y:S01]  /*bc30*/  UIMAD.WIDE.U32 UR16, UR14, UR4, URZ ;  /* 0x000000040e1072a5 */ /* 0x000fe2000f8e003f */
[----:B------:R-:W-:Y:S01]  /*bc40*/  LOP3.LUT R2, R0, 0xfffffff8, RZ, 0xc0, !PT ;  /* 0xfffffff800027812 */ /* 0x000fe200078ec0ff */
[----:B------:R-:W-:Y:S01]  /*bc50*/  UIMAD UR7, UR14, UR5, UR7 ;  /* 0x000000050e0772a4 */ /* 0x000fe2000f8e0207 */
[----:B------:R-:W-:Y:S01]  /*bc60*/  SHF.R.S32.HI R7, RZ, 0x3, R0 ;  /* 0x00000003ff077819 */ /* 0x000fe20000011400 */
[----:B------:R-:W-:Y:S01]  /*bc70*/  BSSY B0, `(.L_x_41) ;  /* 0x0000041000007945 */ /* 0x000fe20003800000 */
[----:B------:R-:W-:Y:S01]  /*bc80*/  ULDC.64 UR4, c[0x0][0x3e8] ;  /* 0x0000fa0000047ab9 */ /* 0x000fe20000000a00 */
[----:B------:R-:W-:Y:S01]  /*bc90*/  IMAD.IADD R8, R8, 0x1, -R2 ;  /* 0x0000000108087824 */ /* 0x000fe200078e0a02 */
[----:B------:R-:W-:-:S02]  /*bca0*/  UIADD3 UR17, UR17, UR7, URZ ;  /* 0x0000000711117290 */ /* 0x000fc4000fffe03f */
[----:B------:R-:W-:Y:S02]  /*bcb0*/  UIMAD UR7, UR8, UR4, URZ ;  /* 0x00000004080772a4 */ /* 0x000fe4000f8e023f */
[----:B------:R-:W-:Y:S01]  /*bcc0*/  LEA R0, R8, R7, 0x5 ;  /* 0x0000000708007211 */ /* 0x000fe200078e28ff */
[----:B------:R-:W-:Y:S02]  /*bcd0*/  UIMAD.WIDE.U32 UR16, UR9, UR4, UR16 ;  /* 0x00000004091072a5 */ /* 0x000fe4000f8e0010 */
[----:B------:R-:W-:Y:S02]  /*bce0*/  UIMAD UR7, UR9, UR5, UR7 ;  /* 0x00000005090772a4 */ /* 0x000fe4000f8e0207 */
[C---:B--2---:R-:W-:Y:S01]  /*bcf0*/  IMAD R0, R14.reuse, 0x80, R0 ;  /* 0x000000800e007824 */ /* 0x044fe200078e0200 */
[----:B------:R-:W-:Y:S01]  /*bd00*/  ULDC.64 UR4, c[0x0][0x3f0] ;  /* 0x0000fc0000047ab9 */ /* 0x000fe20000000a00 */
[----:B------:R-:W-:Y:S01]  /*bd10*/  IMAD R14, R14, 0x80, R7 ;  /* 0x000000800e0e7824 */ /* 0x000fe200078e0207 */
[----:B------:R-:W-:Y:S01]  /*bd20*/  UIMAD UR6, UR6, UR4, URZ ;  /* 0x00000004060672a4 */ /* 0x000fe2000f8e023f */
[----:B------:R-:W-:Y:S01]  /*bd30*/  @P0 IMAD.HI.U32 R2, R0, c[0x0][0x4ec], RZ ;  /* 0x00013b0000020a27 */ /* 0x000fe200078e00ff */
[----:B------:R-:W-:-:S02]  /*bd40*/  UIADD3 UR17, UR7, UR17, URZ ;  /* 0x0000001107117290 */ /* 0x000fc4000fffe03f */
[----:B------:R-:W-:Y:S01]  /*bd50*/  UIMAD UR5, UR11, UR5, UR6 ;  /* 0x000000050b0572a4 */ /* 0x000fe2000f8e0206 */
[----:B------:R-:W-:Y:S01]  /*bd60*/  IMAD.MOV.U32 R4, RZ, RZ, R0 ;  /* 0x000000ffff047224 */ /* 0x000fe200078e0000 */
[----:B------:R-:W-:Y:S01]  /*bd70*/  @P0 SHF.R.U32.HI R4, RZ, c[0x0][0x4f0], R2 ;  /* 0x00013c00ff040a19 */ /* 0x000fe20000011602 */
[----:B------:R-:W-:-:S03]  /*bd80*/  UIMAD.WIDE.U32 UR16, UR11, UR4, UR16 ;  /* 0x000000040b1072a5 */ /* 0x000fc6000f8e0010 */
[----:B------:R-:W-:Y:S01]  /*bd90*/  IADD3 R2, -R4, RZ, RZ ;  /* 0x000000ff04027210 */ /* 0x000fe20007ffe1ff */
[----:B------:R-:W-:Y:S01]  /*bda0*/  UIADD3 UR5, UR17, UR5, URZ ;  /* 0x0000000511057290 */ /* 0x000fe2000fffe03f */
[----:B------:R-:W-:-:S03]  /*bdb0*/  SHF.R.S32.HI R3, RZ, 0x1f, R4 ;  /* 0x0000001fff037819 */ /* 0x000fc60000011404 */
[----:B------:R-:W-:Y:S02]  /*bdc0*/  IMAD R5, R2, c[0x0][0x4e8], R0 ;  /* 0x00013a0002057a24 */ /* 0x000fe400078e0200 */
[----:B------:R-:W-:Y:S02]  /*bdd0*/  IMAD R0, R3, c[0x0][0x3e0], RZ ;  /* 0x0000f80003007a24 */ /* 0x000fe400078e02ff */
[----:B------:R-:W-:Y:S01]  /*bde0*/  IMAD.U32 R3, RZ, RZ, UR17 ;  /* 0x00000011ff037e24 */ /* 0x000fe2000f8e00ff */
[----:B------:R-:W-:Y:S01]  /*bdf0*/  MOV R3, UR5 ;  /* 0x0000000500037c02 */ /* 0x000fe20008000f00 */
[----:B------:R-:W-:Y:S02]  /*be00*/  IMAD.U32 R2, RZ, RZ, UR16 ;  /* 0x00000010ff027e24 */ /* 0x000fe4000f8e00ff */
[C---:B------:R-:W-:Y:S01]  /*be10*/  IMAD R6, R4.reuse, c[0x0][0x3e4], R0 ;  /* 0x0000f90004067a24 */ /* 0x040fe200078e0200 */
[----:B------:R-:W-:Y:S01]  /*be20*/  SHF.R.S32.HI R0, RZ, 0x1f, R5 ;  /* 0x0000001fff007819 */ /* 0x000fe20000011405 */
[----:B------:R-:W-:-:S04]  /*be30*/  IMAD.WIDE.U32 R2, R4, c[0x0][0x3e0], R2 ;  /* 0x0000f80004027a25 */ /* 0x000fc800078e0002 */
[----:B------:R-:W-:Y:S02]  /*be40*/  IMAD R0, R0, c[0x0][0x3d8], RZ ;  /* 0x0000f60000007a24 */ /* 0x000fe400078e02ff */
[----:B------:R-:W-:Y:S02]  /*be50*/  IMAD.IADD R3, R3, 0x1, R6 ;  /* 0x0000000103037824 */ /* 0x000fe400078e0206 */
[C---:B------:R-:W-:Y:S02]  /*be60*/  IMAD R0, R5.reuse, c[0x0][0x3dc], R0 ;  /* 0x0000f70005007a24 */ /* 0x040fe400078e0200 */
[----:B------:R-:W-:-:S05]  /*be70*/  IMAD.WIDE.U32 R2, R5, c[0x0][0x3d8], R2 ;  /* 0x0000f60005027a25 */ /* 0x000fca00078e0002 */
[----:B------:R-:W-:Y:S02]  /*be80*/  IADD3 R0, R3, R0, RZ ;  /* 0x0000000003007210 */ /* 0x000fe40007ffe0ff */
[----:B------:R-:W-:-:S04]  /*be90*/  LEA R17, P0, R2, c[0x0][0x380], 0x1 ;  /* 0x0000e00002117a11 */ /* 0x000fc800078008ff */
[----:B------:R-:W-:Y:S02]  /*bea0*/  LEA.HI.X R15, R2, c[0x0][0x384], R0, 0x1, P0 ;  /* 0x0000e100020f7a11 */ /* 0x000fe400000f0c00 */
[----:B------:R-:W-:Y:S01]  /*beb0*/  ISETP.GE.AND P0, PT, R14, R16, PT ;  /* 0x000000100e00720c */ /* 0x000fe20003f06270 */
[----:B------:R1:W2:Y:S01]  /*bec0*/  SHFL.IDX PT, R2, R17, RZ, 0x181f ;  /* 0x00181fff11027589 */ /* 0x0002a200000e0000 */
[----:B------:R-:W-:-:S03]  /*bed0*/  SHF.L.U32 R0, R8, 0x3, RZ ;  /* 0x0000000308007819 */ /* 0x000fc600000006ff */
[----:B------:R1:W3:Y:S01]  /*bee0*/  SHFL.IDX PT, R3, R15, RZ, 0x181f ;  /* 0x00181fff0f037589 */ /* 0x0002e200000e0000 */
[C---:B------:R-:W-:Y:S02]  /*bef0*/  IADD3 R11, R0.reuse, 0x40, RZ ;  /* 0x00000040000b7810 */ /* 0x040fe40007ffe0ff */
[C---:B------:R-:W-:Y:S02]  /*bf00*/  IADD3 R12, R0.reuse, 0x80, RZ ;  /* 0x00000080000c7810 */ /* 0x040fe40007ffe0ff */
[----:B------:R-:W-:-:S03]  /*bf10*/  IADD3 R13, R0, 0xc0, RZ ;  /* 0x000000c0000d7810 */ /* 0x000fc60007ffe0ff */
[----:B------:R-:W-:Y:S05]  /*bf20*/  @P0 BRA `(.L_x_42) ;  /* 0x0000015000000947 */ /* 0x000fea0003800000 */
[----:B------:R-:W-:Y:S02]  /*bf30*/  ISETP.GE.AND P2, PT, R11, c[0x0][0x3c8], PT ;  /* 0x0000f2000b007a0c */ /* 0x000fe40003f46270 */
[----:B------:R-:W-:Y:S02]  /*bf40*/  ISETP.GE.AND P1, PT, R12, c[0x0][0x3c8], PT ;  /* 0x0000f2000c007a0c */ /* 0x000fe40003f26270 */
[----:B------:R-:W-:Y:S02]  /*bf50*/  ISETP.GE.AND P0, PT, R13, c[0x0][0x3c8], PT ;  /* 0x0000f2000d007a0c */ /* 0x000fe40003f06270 */
        /* <DEDUP_REMOVED lines=9> */
[----:B------:R2:W-:Y:S01]  /*bff0*/  @!P3 ST.E.128 [R8.64], RZ ;  /* 0x000000ff0800b985 */ /* 0x0005e2000c101d0c */
[----:B------:R-:W-:Y:S02]  /*c000*/  @!P1 LOP3.LUT R5, R5, 0xfffffff8, RZ, 0xc0, !PT ;  /* 0xfffffff805059812 */ /* 0x000fe400078ec0ff */
[----:B------:R-:W-:Y:S01]  /*c010*/  @!P0 LOP3.LUT R10, R4, 0xfffffff8, RZ, 0xc0, !PT ;  /* 0xfffffff8040a8812 */ /* 0x000fe200078ec0ff */
[----:B------:R-:W-:-:S04]  /*c020*/  @!P2 IMAD.WIDE R6, R6, 0x2, R2 ;  /* 0x000000020606a825 */ /* 0x000fc800078e0202 */
[--C-:B------:R-:W-:Y:S01]  /*c030*/  @!P1 IMAD.WIDE R4, R5, 0x2, R2.reuse ;  /* 0x0000000205049825 */ /* 0x100fe200078e0202 */
[----:B------:R2:W-:Y:S03]  /*c040*/  @!P2 ST.E.128 [R6.64], RZ ;  /* 0x000000ff0600a985 */ /* 0x0005e6000c101d0c */
[----:B------:R-:W-:Y:S01]  /*c050*/  @!P0 IMAD.WIDE R2, R10, 0x2, R2 ;  /* 0x000000020a028825 */ /* 0x000fe200078e0202 */
[----:B------:R2:W-:Y:S04]  /*c060*/  @!P1 ST.E.128 [R4.64], RZ ;  /* 0x000000ff04009985 */ /* 0x0005e8000c101d0c */
[----:B------:R2:W-:Y:S02]  /*c070*/  @!P0 ST.E.128 [R2.64], RZ ;  /* 0x000000ff02008985 */ /* 0x0005e4000c101d0c */
.L_x_42:
[----:B------:R-:W-:Y:S05]  /*c080*/  BSYNC B0 ;  /* 0x0000000000007941 */ /* 0x000fea0003800000 */
.L_x_41:
[----:B--2---:R-:W-:Y:S01]  /*c090*/  IADD3 R4, R14, 0x20, RZ ;  /* 0x000000200e047810 */ /* 0x004fe20007ffe0ff */
[----:B---3--:R2:W3:Y:S01]  /*c0a0*/  SHFL.IDX PT, R3, R15, 0x1, 0x181f ;  /* 0x00381f000f037f89 */ /* 0x0084e200000e0000 */
[----:B------:R-:W-:Y:S02]  /*c0b0*/  BSSY B0, `(.L_x_43) ;  /* 0x0000019000007945 */ /* 0x000fe40003800000 */
[----:B------:R-:W-:Y:S01]  /*c0c0*/  ISETP.GE.AND P0, PT, R4, R16, PT ;  /* 0x000000100400720c */ /* 0x000fe20003f06270 */
[----:B------:R2:W4:-:S12]  /*c0d0*/  SHFL.IDX PT, R2, R17, 0x1, 0x181f ;  /* 0x00381f0011027f89 */ /* 0x00051800000e0000 */
        /* <DEDUP_REMOVED lines=22> */
.L_x_44:
[----:B------:R-:W-:Y:S05]  /*c240*/  BSYNC B0 ;  /* 0x0000000000007941 */ /* 0x000fea0003800000 */
.L_x_43:
[----:B---3--:R-:W-:Y:S01]  /*c250*/  IADD3 R4, R14, 0x40, RZ ;  /* 0x000000400e047810 */ /* 0x008fe20007ffe0ff */
[----:B------:R3:W1:Y:S01]  /*c260*/  SHFL.IDX PT, R3, R15, 0x2, 0x181f ;  /* 0x00581f000f037f89 */ /* 0x00066200000e0000 */
[----:B------:R-:W-:Y:S02]  /*c270*/  BSSY B0, `(.L_x_45) ;  /* 0x0000019000007945 */ /* 0x000fe40003800000 */
[----:B------:R-:W-:Y:S01]  /*c280*/  ISETP.GE.AND P0, PT, R4, R16, PT ;  /* 0x000000100400720c */ /* 0x000fe20003f06270 */
[----:B----4-:R3:W4:-:S12]  /*c290*/  SHFL.IDX PT, R2, R17, 0x2, 0x181f ;  /* 0x00581f0011027f89 */ /* 0x01071800000e0000 */
        /* <DEDUP_REMOVED lines=9> */
[----:B-1--4-:R-:W-:Y:S01]  /*c330*/  @!P3 IMAD.WIDE R8, R0, 0x2, R2 ;  /* 0x000000020008b825 */ /* 0x012fe200078e0202 */
        /* <DEDUP_REMOVED lines=12> */
.L_x_46:
[----:B------:R-:W-:Y:S05]  /*c400*/  BSYNC B0 ;  /* 0x0000000000007941 */ /* 0x000fea0003800000 */
.L_x_45:
[----:B-1----:R-:W-:Y:S01]  /*c410*/  IADD3 R4, R14, 0x60, RZ ;  /* 0x000000600e047810 */ /* 0x002fe20007ffe0ff */
[----:B------:R1:W2:Y:S03]  /*c420*/  SHFL.IDX PT, R3, R15, 0x3, 0x181f ;  /* 0x00781f000f037f89 */ /* 0x0002a600000e0000 */
[----:B------:R-:W-:Y:S01]  /*c430*/  ISETP.GE.AND P0, PT, R4, R16, PT ;  /* 0x000000100400720c */ /* 0x000fe20003f06270 */
[----:B----4-:R1:W4:-:S12]  /*c440*/  SHFL.IDX PT, R2, R17, 0x3, 0x181f ;  /* 0x00781f0011027f89 */ /* 0x01031800000e0000 */
[----:B------:R-:W-:Y:S05]  /*c450*/  @P0 EXIT ;  /* 0x000000000000094d */ /* 0x000fea0003800000 */
[----:B------:R-:W-:Y:S02]  /*c460*/  ISETP.GE.AND P1, PT, R11, c[0x0][0x3c8], PT ;  /* 0x0000f2000b007a0c */ /* 0x000fe40003f26270 */
[----:B------:R-:W-:Y:S02]  /*c470*/  ISETP.GE.AND P0, PT, R12, c[0x0][0x3c8], PT ;  /* 0x0000f2000c007a0c */ /* 0x000fe40003f06270 */
[----:B------:R-:W-:-:S09]  /*c480*/  ISETP.GE.AND P2, PT, R0, c[0x0][0x3c8], PT ;  /* 0x0000f20000007a0c */ /* 0x000fd20003f46270 */
[----:B------:R-:W-:Y:S02]  /*c490*/  @!P1 SHF.R.S32.HI R5, RZ, 0x1f, R11 ;  /* 0x0000001fff059819 */ /* 0x000fe4000001140b */
[----:B------:R-:W-:Y:S02]  /*c4a0*/  @!P0 SHF.R.S32.HI R4, RZ, 0x1f, R12 ;  /* 0x0000001fff048819 */ /* 0x000fe4000001140c */
[----:B------:R-:W-:Y:S01]  /*c4b0*/  @!P1 LEA.HI R5, R5, R11, RZ, 0x3 ;  /* 0x0000000b05059211 */ /* 0x000fe200078f18ff */
[--C-:B--2-4-:R-:W-:Y:S01]  /*c4c0*/  @!P2 IMAD.WIDE R8, R0, 0x2, R2.reuse ;  /* 0x000000020008a825 */ /* 0x114fe200078e0202 */
[----:B------:R-:W-:Y:S02]  /*c4d0*/  @!P0 LEA.HI R4, R4, R12, RZ, 0x3 ;  /* 0x0000000c04048211 */ /* 0x000fe400078f18ff */
[----:B------:R-:W-:Y:S02]  /*c4e0*/  @!P1 LOP3.LUT R5, R5, 0xfffffff8, RZ, 0xc0, !PT ;  /* 0xfffffff805059812 */ /* 0x000fe400078ec0ff */
[----:B------:R-:W-:Y:S01]  /*c4f0*/  @!P0 LOP3.LUT R4, R4, 0xfffffff8, RZ, 0xc0, !PT ;  /* 0xfffffff804048812 */ /* 0x000fe200078ec0ff */
[----:B------:R2:W-:Y:S02]  /*c500*/  @!P2 ST.E.128 [R8.64], RZ ;  /* 0x000000ff0800a985 */ /* 0x0005e4000c101d0c */
[----:B------:R-:W-:-:S04]  /*c510*/  @!P1 IMAD.WIDE R6, R5, 0x2, R2 ;  /* 0x0000000205069825 */ /* 0x000fc800078e0202 */
[----:B------:R-:W-:Y:S01]  /*c520*/  @!P0 IMAD.WIDE R4, R4, 0x2, R2 ;  /* 0x0000000204048825 */ /* 0x000fe200078e0202 */
[----:B------:R2:W-:Y:S04]  /*c530*/  @!P1 ST.E.128 [R6.64], RZ ;  /* 0x000000ff06009985 */ /* 0x0005e8000c101d0c */
[----:B------:R2:W-:Y:S01]  /*c540*/  @!P0 ST.E.128 [R4.64], RZ ;  /* 0x000000ff04008985 */ /* 0x0005e2000c101d0c */
[----:B------:R-:W-:-:S13]  /*c550*/  ISETP.GE.AND P0, PT, R13, c[0x0][0x3c8], PT ;  /* 0x0000f2000d007a0c */ /* 0x000fda0003f06270 */
[----:B------:R-:W-:Y:S05]  /*c560*/  @P0 EXIT ;  /* 0x000000000000094d */ /* 0x000fea0003800000 */
[----:B------:R-:W-:-:S04]  /*c570*/  SHF.R.S32.HI R0, RZ, 0x1f, R13 ;  /* 0x0000001fff007819 */ /* 0x000fc8000001140d */
[----:B------:R-:W-:-:S04]  /*c580*/  LEA.HI R0, R0, R13, RZ, 0x3 ;  /* 0x0000000d00007211 */ /* 0x000fc800078f18ff */
[----:B------:R-:W-:-:S05]  /*c590*/  LOP3.LUT R0, R0, 0xfffffff8, RZ, 0xc0, !PT ;  /* 0xfffffff800007812 */ /* 0x000fca00078ec0ff */
[----:B------:R-:W-:-:S05]  /*c5a0*/  IMAD.WIDE R2, R0, 0x2, R2 ;  /* 0x0000000200027825 */ /* 0x000fca00078e0202 */
[----:B------:R-:W-:Y:S01]  /*c5b0*/  ST.E.128 [R2.64], RZ ;  /* 0x000000ff02007985 */ /* 0x000fe2000c101d0c */
[----:B------:R-:W-:Y:S05]  /*c5c0*/  EXIT ;  /* 0x000000000000794d */ /* 0x000fea0003800000 */
.L_x_47:
        /* <DEDUP_REMOVED lines=11> */
.L_x_1767:


//--------------------- .text._ZN7cutlass13device_kernelIN5flash19enable_sm80_to_sm89INS1_16FlashAttnFwdSm80INS1_25CollectiveMainloopFwdSm80ILi8ELi1ELb0EN4cute5tupleIJNS5_1CILi128EEENS7_ILi32EEENS7_ILi256EEEEEELi256ENS_6half_tEfNS_4arch4Sm80ELb0ELb0ELb0ELb1ELb1ELb1ELb1ELb0EEENS1_21CollectiveEpilogueFwdINS6_IJS8_SA_S9_EEENS6_IJNS7_ILi1EEESI_SI_EEESC_SE_Li256ELb1ELb1ELb0ELb0EEENS1_19SingleTileSchedulerILb1ELb0ELb1ELi128EEEEEEEEEvNT_6ParamsE --------------------------
	.section	.text._ZN7cutlass13device_kernelIN5flash19enable_sm80_to_sm89INS1_16FlashAttnFwdSm80INS1_25CollectiveMainloopFwdSm80ILi8ELi1ELb0EN4cute5tupleIJNS5_1CILi128EEENS7_ILi32EEENS7_ILi256EEEEEELi256ENS_6half_tEfNS_4arch4Sm80ELb0ELb0ELb0ELb1ELb1ELb1ELb1ELb0EEENS1_21CollectiveEpilogueFwdINS6_IJS8_SA_S9_EEENS6_IJNS7_ILi1EEESI_SI_EEESC_SE_Li256ELb1ELb1ELb0ELb0EEENS1_19SingleTileSchedulerILb1ELb0ELb1ELi128EEEEEEEEEvNT_6ParamsE,"ax",@progbits
	.sectioninfo	@"SHI_REGISTERS=248"
	.align	128
.text._ZN7cutlass13device_kernelIN5flash19enable_sm80_to_sm89INS1_16FlashAttnFwdSm80INS1_25CollectiveMainloopFwdSm80ILi8ELi1ELb0EN4cute5tupleIJNS5_1CILi128EEENS7_ILi32EEENS7_ILi256EEEEEELi256ENS_6half_tEfNS_4arch4Sm80ELb0ELb0ELb0ELb1ELb1ELb1ELb1ELb0EEENS1_21CollectiveEpilogueFwdINS6_IJS8_SA_S9_EEENS6_IJNS7_ILi1EEESI_SI_EEESC_SE_Li256ELb1ELb1ELb0ELb0EEENS1_19SingleTileSchedulerILb1ELb0ELb1ELi128EEEEEEEEEvNT_6ParamsE:
        .type           _ZN7cutlass13device_kernelIN5flash19enable_sm80_to_sm89INS1_16FlashAttnFwdSm80INS1_25CollectiveMainloopFwdSm80ILi8ELi1ELb0EN4cute5tupleIJNS5_1CILi128EEENS7_ILi32EEENS7_ILi256EEEEEELi256ENS_6half_tEfNS_4arch4Sm80ELb0ELb0ELb0ELb1ELb1ELb1ELb1ELb0EEENS1_21CollectiveEpilogueFwdINS6_IJS8_SA_S9_EEENS6_IJNS7_ILi1EEESI_SI_EEESC_SE_Li256ELb1ELb1ELb0ELb0EEENS1_19SingleTileSchedulerILb1ELb0ELb1ELi128EEEEEEEEEvNT_6ParamsE,@function
        .size           _ZN7cutlass13device_kernelIN5flash19enable_sm80_to_sm89INS1_16FlashAttnFwdSm80INS1_25CollectiveMainloopFwdSm80ILi8ELi1ELb0EN4cute5tupleIJNS5_1CILi128EEENS7_ILi32EEENS7_ILi256EEEEEELi256ENS_6half_tEfNS_4arch4Sm80ELb0ELb0ELb0ELb1ELb1ELb1ELb1ELb0EEENS1_21CollectiveEpilogueFwdINS6_IJS8_SA_S9_EEENS6_IJNS7_ILi1EEESI_SI_EEESC_SE_Li256ELb1ELb1ELb0ELb0EEENS1_19SingleTileSchedulerILb1ELb0ELb1ELi128EEEEEEEEEvNT_6ParamsE,(.L_x_1768 - _ZN7cutlass13device_kernelIN5flash19enable_sm80_to_sm89INS1_16FlashAttnFwdSm80INS1_25CollectiveMainloopFwdSm80ILi8ELi1ELb0EN4cute5tupleIJNS5_1CILi128EEENS7_ILi32EEENS7_ILi256EEEEEELi256ENS_6half_tEfNS_4arch4Sm80ELb0ELb0ELb0ELb1ELb1ELb1ELb1ELb0EEENS1_21CollectiveEpilogueFwdINS6_IJS8_SA_S9_EEENS6_IJNS7_ILi1EEESI_SI_EEESC_SE_Li256ELb1ELb1ELb0ELb0EEENS1_19SingleTileSchedulerILb1ELb0ELb1ELi128EEEEEEEEEvNT_6ParamsE)
        .other          _ZN7cutlass13device_kernelIN5flash19enable_sm80_to_sm89INS1_16FlashAttnFwdSm80INS1_25CollectiveMainloopFwdSm80ILi8ELi1ELb0EN4cute5tupleIJNS5_1CILi128EEENS7_ILi32EEENS7_ILi256EEEEEELi256ENS_6half_tEfNS_4arch4Sm80ELb0ELb0ELb0ELb1ELb1ELb1ELb1ELb0EEENS1_21CollectiveEpilogueFwdINS6_IJS8_SA_S9_EEENS6_IJNS7_ILi1EEESI_SI_EEESC_SE_Li256ELb1ELb1ELb0ELb0EEENS1_19SingleTileSchedulerILb1ELb0ELb1ELi128EEEEEEEEEvNT_6ParamsE,@"STO_CUDA_ENTRY STV_DEFAULT"
_ZN7cutlass13device_kernelIN5flash19enable_sm80_to_sm89INS1_16FlashAttnFwdSm80INS1_25CollectiveMainloopFwdSm80ILi8ELi1ELb0EN4cute5tupleIJNS5_1CILi128EEENS7_ILi32EEENS7_ILi256EEEEEELi256ENS_6half_tEfNS_4arch4Sm80ELb0ELb0ELb0ELb1ELb1ELb1ELb1ELb0EEENS1_21CollectiveEpilogueFwdINS6_IJS8_SA_S9_EEENS6_IJNS7_ILi1EEESI_SI_EEESC_SE_Li256ELb1ELb1ELb0ELb0EEENS1_19SingleTileSchedulerILb1ELb0ELb1ELi128EEEEEEEEEvNT_6ParamsE:
[----:B------:R-:W-:Y:S02]  /*0000*/  MOV R1, c[0x0][0x28] ;  /* 0x00000a0000017a02 */ /* 0x000fe40000000f00 */
[----:B------:R-:W1:Y:S01]  /*0010*/  S2R R62, SR_TID.X ;  /* 0x00000000003e7919 */ /* 0x000e620000002100 */
[----:B------:R-:W2:Y:S01]  /*0020*/  S2UR UR20, SR_CTAID.Z ;  /* 0x00000000001479c3 */ /* 0x000ea20000002700 */
[----:B------:R-:W-:Y:S02]  /*0030*/  UMOV UR6, 0x4 ;  /* 0x0000000400067882 */ /* 0x000fe40000000000 */
[----:B------:R-:W-:Y:S02]  /*0040*/  ULDC.64 UR4, c[0x0][0x568] ;  /* 0x00015a0000047ab9 */ /* 0x000fe40000000a00 */
[----:B------:R-:W-:-:S03]  /*0050*/  ULDC.64 UR22, c[0x0][0x118] ;  /* 0x0000460000167ab9 */ /* 0x000fc60000000a00 */
[----:B------:R-:W3:Y:S01]  /*0060*/  S2UR UR14, SR_CTAID.X ;  /* 0x00000000000e79c3 */ /* 0x000ee20000002500 */
[----:B-1----:R-:W-:Y:S01]  /*0070*/  SHF.R.U32.HI R0, RZ, 0x5, R62 ;  /* 0x00000005ff007819 */ /* 0x002fe2000001163e */
[----:B--2---:R-:W-:-:S05]  /*0080*/  UIMAD.WIDE UR4, UR20, UR6, UR4 ;  /* 0x00000006140472a5 */ /* 0x004fca000f8e0204 */
[----:B------:R-:W1:Y:S02]  /*0090*/  SHFL.IDX PT, R0, R0, RZ, 0x1f ;  /* 0x00001fff00007589 */ /* 0x000e6400000e0000 */
[----:B-1----:R-:W-:-:S13]  /*00a0*/  ISETP.NE.AND P0, PT, R0, RZ, PT ;  /* 0x000000ff0000720c */ /* 0x002fda0003f05270 */
[----:B------:R-:W-:Y:S05]  /*00b0*/  @!P0 BRA `(.L_x_48) ;  /* 0x000001c000008947 */ /* 0x000fea0003800000 */
[----:B---3--:R-:W-:-:S04]  /*00c0*/  ISETP.NE.U32.AND P0, PT, RZ, c[0x0][0x568], PT ;  /* 0x00015a00ff007a0c */ /* 0x008fc80003f05070 */
[----:B------:R-:W-:-:S13]  /*00d0*/  ISETP.NE.AND.EX P0, PT, RZ, c[0x0][0x56c], PT, P0 ;  /* 0x00015b00ff007a0c */ /* 0x000fda0003f05300 */
[----:B------:R-:W-:Y:S05]  /*00e0*/  @!P0 BRA `(.L_x_49) ;  /* 0x0000005000008947 */ /* 0x000fea0003800000 */
[----:B------:R-:W-:Y:S02]  /*00f0*/  MOV R2, UR4 ;  /* 0x0000000400027c02 */ /* 0x000fe40008000f00 */
[----:B------:R-:W-:-:S05]  /*0100*/  MOV R3, UR5 ;  /* 0x0000000500037c02 */ /* 0x000fca0008000f00 */
[----:B------:R-:W2:Y:S02]  /*0110*/  LDG.E R2, [R2.64] ;  /* 0x0000001602027981 */ /* 0x000ea4000c1e1900 */
[----:B--2---:R1:W2:Y:S02]  /*0120*/  R2UR UR7, R2 ;  /* 0x00000000020773c2 */ /* 0x0042a400000e0000 */
[----:B-12---:R-:W-:Y:S05]  /*0130*/  BRA `(.L_x_50) ;  /* 0x000000e000007947 */ /* 0x006fea0003800000 */
.L_x_49:
        /* <DEDUP_REMOVED lines=11> */
[----:B-1----:R-:W-:Y:S01]  /*01f0*/  UIADD3 UR7, -UR4, UR7, URZ ;  /* 0x0000000704077290 */ /* 0x002fe2000fffe13f */
[----:B------:R-:W-:Y:S05]  /*0200*/  BRA `(.L_x_50) ;  /* 0x0000001000007947 */ /* 0x000fea0003800000 */
.L_x_51:
[----:B------:R-:W-:Y:S02]  /*0210*/  ULDC UR7, c[0x0][0x54c] ;  /* 0x0001530000077ab9 */ /* 0x000fe40000000800 */
.L_x_50:
[----:B------:R-:W-:Y:S02]  /*0220*/  ULDC UR4, c[0x0][0x548] ;  /* 0x0001520000047ab9 */ /* 0x000fe40000000800 */
[----:B------:R-:W-:-:S02]  /*0230*/  USHF.L.U32 UR5, UR14, 0x7, URZ ;  /* 0x000000070e057899 */ /* 0x000fc4000800063f */
[----:B------:R-:W-:-:S04]  /*0240*/  UIMAD UR4, UR7, UR4, URZ ;  /* 0x00000004070472a4 */ /* 0x000fc8000f8e023f */
[----:B------:R-:W-:-:S04]  /*0250*/  UISETP.GE.AND UP0, UPT, UR5, UR4, UPT ;  /* 0x000000040500728c */ /* 0x000fc8000bf06270 */
[----:B------:R-:W-:Y:S01]  /*0260*/  USEL UR20, UR20, 0xffffffff, !UP0 ;  /* 0xffffffff14147887 */ /* 0x000fe2000c000000 */
[----:B------:R-:W-:Y:S05]  /*0270*/  BRA `(.L_x_52) ;  /* 0x000001b000007947 */ /* 0x000fea0003800000 */
.L_x_48:
        /* <DEDUP_REMOVED lines=8> */
.L_x_53:
        /* <DEDUP_REMOVED lines=13> */
.L_x_55:
[----:B------:R-:W-:Y:S02]  /*03d0*/  ULDC UR7, c[0x0][0x54c] ;  /* 0x0001530000077ab9 */ /* 0x000fe40000000800 */
.L_x_54:
[----:B------:R-:W-:Y:S02]  /*03e0*/  ULDC UR4, c[0x0][0x548] ;  /* 0x0001520000047ab9 */ /* 0x000fe40000000800 */
[----:B------:R-:W-:-:S02]  /*03f0*/  USHF.L.U32 UR5, UR14, 0x7, URZ ;  /* 0x000000070e057899 */ /* 0x000fc4000800063f */
[----:B------:R-:W-:-:S04]  /*0400*/  UIMAD UR4, UR7, UR4, URZ ;  /* 0x00000004070472a4 */ /* 0x000fc8000f8e023f */
[----:B------:R-:W-:-:S04]  /*0410*/  UISETP.GE.AND UP0, UPT, UR5, UR4, UPT ;  /* 0x000000040500728c */ /* 0x000fc8000bf06270 */
[----:B------:R-:W-:-:S06]  /*0420*/  USEL UR20, UR20, 0xffffffff, !UP0 ;  /* 0xffffffff14147887 */ /* 0x000fcc000c000000 */
.L_x_52:
[----:B------:R-:W-:-:S13]  /*0430*/  ISETP.LE.AND P0, PT, RZ, UR20, PT ;  /* 0x00000014ff007c0c */ /* 0x000fda000bf03270 */
[----:B------:R-:W-:Y:S05]  /*0440*/  @!P0 EXIT ;  /* 0x000000000000894d */ /* 0x000fea0003800000 */
[----:B------:R-:W-:Y:S01]  /*0450*/  ULDC.64 UR4, c[0x0][0x360] ;  /* 0x0000d80000047ab9 */ /* 0x000fe20000000a00 */
[----:B------:R-:W-:Y:S01]  /*0460*/  ISETP.NE.U32.AND P3, PT, RZ, c[0x0][0x348], PT ;  /* 0x0000d200ff007a0c */ /* 0x000fe20003f65070 */
[----:B------:R-:W-:Y:S02]  /*0470*/  UISETP.NE.U32.AND UP0, UPT, URZ, UR4, UPT ;  /* 0x000000043f00728c */ /* 0x000fe4000bf05070 */
[----:B------:R-:W-:Y:S01]  /*0480*/  ULDC.64 UR8, c[0x0][0x370] ;  /* 0x0000dc0000087ab9 */ /* 0x000fe20000000a00 */
[----:B------:R-:W-:Y:S01]  /*0490*/  ISETP.NE.AND.EX P3, PT, RZ, c[0x0][0x34c], PT, P3 ;  /* 0x0000d300ff007a0c */ /* 0x000fe20003f65330 */
[----:B------:R-:W-:Y:S02]  /*04a0*/  UISETP.NE.AND.EX UP0, UPT, URZ, UR5, UPT, UP0 ;  /* 0x000000053f00728c */ /* 0x000fe4000bf05300 */
[----:B------:R-:W-:Y:S02]  /*04b0*/  UISETP.NE.U32.AND UP1, UPT, URZ, UR8, UPT ;  /* 0x000000083f00728c */ /* 0x000fe4000bf25070 */
[----:B------:R-:W-:-:S02]  /*04c0*/  ULDC.64 UR4, c[0x0][0x360] ;  /* 0x0000d80000047ab9 */ /* 0x000fc40000000a00 */
[----:B------:R-:W-:Y:S01]  /*04d0*/  UISETP.NE.AND.EX UP1, UPT, URZ, UR9, UPT, UP1 ;  /* 0x000000093f00728c */ /* 0x000fe2000bf25310 */
[----:B------:R-:W-:Y:S01]  /*04e0*/  PLOP3.LUT P1, PT, PT, PT, UP0, 0x80, 0x0 ;  /* 0x000000000000781c */ /* 0x000fe20003f2f008 */
[----:B------:R-:W-:Y:S02]  /*04f0*/  ULDC.64 UR10, c[0x0][0x370] ;  /* 0x0000dc00000a7ab9 */ /* 0x000fe40000000a00 */
[----:B------:R-:W-:Y:S02]  /*0500*/  ULDC.64 UR8, c[0x0][0x348] ;  /* 0x0000d20000087ab9 */ /* 0x000fe40000000a00 */
[----:B------:R-:W-:Y:S01]  /*0510*/  @UP0 UIMAD.WIDE UR4, UR20, UR6, UR4 ;  /* 0x00000006140402a5 */ /* 0x000fe2000f8e0204 */
[----:B------:R-:W-:Y:S01]  /*0520*/  PLOP3.LUT P2, PT, PT, PT, UP1, 0x80, 0x0 ;  /* 0x000000000000781c */ /* 0x000fe20003f4f018 */
[----:B------:R-:W-:Y:S01]  /*0530*/  UIMAD.WIDE UR8, UR20, UR6, UR8 ;  /* 0x00000006140872a5 */ /* 0x000fe2000f8e0208 */
[----:B------:R-:W-:Y:S02]  /*0540*/  ISETP.NE.U32.AND P4, PT, RZ, c[0x0][0x350], PT ;  /* 0x0000d400ff007a0c */ /* 0x000fe40003f85070 */
[----:B------:R-:W-:Y:S01]  /*0550*/  @UP1 UIMAD.WIDE UR10, UR20, UR6, UR10 ;  /* 0x00000006140a12a5 */ /* 0x000fe2000f8e020a */
[----:B------:R-:W-:Y:S01]  /*0560*/  IMAD.U32 R6, RZ, RZ, UR4 ;  /* 0x00000004ff067e24 */ /* 0x000fe2000f8e00ff */
[----:B------:R-:W-:Y:S01]  /*0570*/  MOV R7, UR5 ;  /* 0x0000000500077c02 */ /* 0x000fe20008000f00 */
[----:B------:R-:W-:Y:S01]  /*0580*/  ULDC.64 UR4, c[0x0][0x358] ;  /* 0x0000d60000047ab9 */ /* 0x000fe20000000a00 */
[----:B------:R-:W-:Y:S01]  /*0590*/  IMAD.U32 R10, RZ, RZ, UR8 ;  /* 0x00000008ff0a7e24 */ /* 0x000fe2000f8e00ff */
[----:B------:R-:W-:Y:S01]  /*05a0*/  UISETP.NE.U32.AND UP2, UPT, URZ, UR4, UPT ;  /* 0x000000043f00728c */ /* 0x000fe2000bf45070 */
[----:B------:R-:W-:Y:S01]  /*05b0*/  IMAD.U32 R11, RZ, RZ, UR9 ;  /* 0x00000009ff0b7e24 */ /* 0x000fe2000f8e00ff */
[----:B------:R-:W-:Y:S01]  /*05c0*/  ISETP.NE.AND.EX P4, PT, RZ, c[0x0][0x354], PT, P4 ;  /* 0x0000d500ff007a0c */ /* 0x000fe20003f85340 */
[----:B------:R-:W-:Y:S01]  /*05d0*/  IMAD.U32 R4, RZ, RZ, UR10 ;  /* 0x0000000aff047e24 */ /* 0x000fe2000f8e00ff */
[----:B------:R-:W-:Y:S01]  /*05e0*/  UISETP.NE.AND.EX UP2, UPT, URZ, UR5, UPT, UP2 ;  /* 0x000000053f00728c */ /* 0x000fe2000bf45320 */
[----:B------:R-:W-:Y:S01]  /*05f0*/  IMAD.U32 R5, RZ, RZ, UR11 ;  /* 0x0000000bff057e24 */ /* 0x000fe2000f8e00ff */
[----:B------:R-:W-:Y:S01]  /*0600*/  ULDC.64 UR8, c[0x0][0x350] ;  /* 0x0000d40000087ab9 */ /* 0x000fe20000000a00 */
[----:B------:R1:W2:Y:S01]  /*0610*/  @P1 LDG.E R0, [R6.64] ;  /* 0x0000001606001981 */ /* 0x0002a2000c1e1900 */
[----:B------:R-:W-:-:S02]  /*0620*/  ULDC.64 UR4, c[0x0][0x358] ;  /* 0x0000d60000047ab9 */ /* 0x000fc40000000a00 */
[----:B------:R-:W-:Y:S01]  /*0630*/  PLOP3.LUT P0, PT, PT, PT, UP2, 0x80, 0x0 ;  /* 0x000000000000781c */ /* 0x000fe20003f0f028 */
[----:B------:R-:W-:Y:S01]  /*0640*/  UIMAD.WIDE UR8, UR20, UR6, UR8 ;  /* 0x00000006140872a5 */ /* 0x000fe2000f8e0208 */
[----:B------:R-:W3:Y:S01]  /*0650*/  @P2 LDG.E R4, [R4.64] ;  /* 0x0000001604042981 */ /* 0x000ee2000c1e1900 */
[----:B------:R-:W-:Y:S01]  /*0660*/  UIMAD.WIDE UR4, UR20, UR6, UR4 ;  /* 0x00000006140472a5 */ /* 0x000fe2000f8e0204 */
[----:B------:R-:W-:Y:S01]  /*0670*/  MOV R73, RZ ;  /* 0x000000ff00497202 */ /* 0x000fe20000000f00 */
[----:B------:R-:W-:Y:S01]  /*0680*/  IMAD.MOV.U32 R2, RZ, RZ, RZ ;  /* 0x000000ffff027224 */ /* 0x000fe200078e00ff */
[----:B------:R-:W4:Y:S01]  /*0690*/  @P3 LDG.E R3, [R10.64] ;  /* 0x000000160a033981 */ /* 0x000f22000c1e1900 */
[----:B------:R-:W-:Y:S01]  /*06a0*/  IMAD.U32 R8, RZ, RZ, UR8 ;  /* 0x00000008ff087e24 */ /* 0x000fe2000f8e00ff */
[----:B------:R-:W-:-:S05]  /*06b0*/  MOV R9, UR9 ;  /* 0x0000000900097c02 */ /* 0x000fca0008000f00 */
[----:B------:R2:W5:Y:S01]  /*06c0*/  @P4 LDG.E R73, [R8.64] ;  /* 0x0000001608494981 */ /* 0x000562000c1e1900 */
[----:B-1----:R-:W-:Y:S01]  /*06d0*/  IMAD.U32 R6, RZ, RZ, UR4 ;  /* 0x00000004ff067e24 */ /* 0x002fe2000f8e00ff */
[----:B------:R-:W-:-:S05]  /*06e0*/  MOV R7, UR5 ;  /* 0x0000000500077c02 */ /* 0x000fca0008000f00 */
[----:B------:R1:W5:Y:S01]  /*06f0*/  @P0 LDG.E R2, [R6.64] ;  /* 0x0000001606020981 */ /* 0x000362000c1e1900 */
[----:B------:R-:W1:Y:S01]  /*0700*/  S2UR UR13, SR_CTAID.Y ;  /* 0x00000000000d79c3 */ /* 0x000e620000002600 */
[----:B------:R-:W-:Y:S02]  /*0710*/  UMOV UR15, URZ ;  /* 0x0000003f000f7c82 */ /* 0x000fe40008000000 */
[----:B------:R-:W-:Y:S02]  /*0720*/  ULDC UR19, c[0x0][0x168] ;  /* 0x00005a0000137ab9 */ /* 0x000fe40000000800 */
[----:B------:R-:W-:Y:S02]  /*0730*/  UMOV UR16, URZ ;  /* 0x0000003f00107c82 */ /* 0x000fe40008000000 */
[----:B------:R-:W-:Y:S02]  /*0740*/  ULDC UR4, c[0x0][0x2ac] ;  /* 0x0000ab0000047ab9 */ /* 0x000fe40000000800 */
[----:B------:R-:W-:-:S02]  /*0750*/  ULDC UR18, c[0x0][0x1d0] ;  /* 0x0000740000127ab9 */ /* 0x000fc40000000800 */
[----:B------:R-:W-:Y:S02]  /*0760*/  UIMAD UR18, UR4, UR18, URZ ;  /* 0x00000012041272a4 */ /* 0x000fe4000f8e023f */
[----:B------:R-:W-:Y:S02]  /*0770*/  ULDC UR17, c[0x0][0x228] ;  /* 0x00008a0000117ab9 */ /* 0x000fe40000000800 */
[----:B-1----:R-:W-:Y:S01]  /*0780*/  USHF.R.S32.HI UR12, URZ, 0x1f, UR13 ;  /* 0x0000001f3f0c7899 */ /* 0x002fe2000801140d */
[----:B--2---:R1:W2:Y:S08]  /*0790*/  @P1 R2UR UR19, R0 ;  /* 0x00000000001313c2 */ /* 0x0042b000000e0000 */
[----:B---3--:R1:W3:Y:S08]  /*07a0*/  @P2 R2UR UR15, R4 ;  /* 0x00000000040f23c2 */ /* 0x0082f000000e0000 */
[----:B----4-:R1:W4:Y:S01]  /*07b0*/  @P3 R2UR UR16, R3 ;  /* 0x00000000031033c2 */ /* 0x01032200000e0000 */
[----:B------:R-:W-:Y:S05]  /*07c0*/  @P1 BRA `(.L_x_56) ;  /* 0x0000006000001947 */ /* 0x000fea0003800000 */
[----:B------:R-:W-:Y:S05]  /*07d0*/  @!P3 BRA `(.L_x_56) ;  /* 0x000000500000b947 */ /* 0x000fea0003800000 */
[----:B-1--4-:R-:W4:Y:S04]  /*07e0*/  LDG.E R0, [R10.64] ;  /* 0x000000160a007981 */ /* 0x012f28000c1e1900 */
[----:B---3--:R-:W3:Y:S01]  /*07f0*/  LDG.E R3, [R10.64+0x4] ;  /* 0x000004160a037981 */ /* 0x008ee2000c1e1900 */
[----:B--2-4-:R-:W1:Y:S08]  /*0800*/  R2UR UR19, R0 ;  /* 0x00000000001373c2 */ /* 0x014e7000000e0000 */
[----:B---3--:R-:W1:Y:S02]  /*0810*/  R2UR UR4, R3 ;  /* 0x00000000030473c2 */ /* 0x008e6400000e0000 */
[----:B-1----:R-:W-:-:S06]  /*0820*/  UIADD3 UR19, -UR19, UR4, URZ ;  /* 0x0000000413137290 */ /* 0x002fcc000fffe13f */
.L_x_56:
[----:B------:R-:W-:-:S04]  /*0830*/  ISETP.NE.U32.AND P1, PT, RZ, c[0x0][0x368], PT ;  /* 0x0000da00ff007a0c */ /* 0x000fc80003f25070 */
[----:B------:R-:W-:-:S13]  /*0840*/  ISETP.NE.AND.EX P1, PT, RZ, c[0x0][0x36c], PT, P1 ;  /* 0x0000db00ff007a0c */ /* 0x000fda0003f25310 */
[----:B------:R-:W-:Y:S05]  /*0850*/  @!P1 BRA `(.L_x_57) ;  /* 0x0000007000009947 */ /* 0x000fea0003800000 */
[----:B------:R-:W-:Y:S02]  /*0860*/  ULDC.64 UR4, c[0x0][0x368] ;  /* 0x0000da0000047ab9 */ /* 0x000fe40000000a00 */
[----:B------:R-:W-:-:S06]  /*0870*/  UIMAD.WIDE UR4, UR20, UR6, UR4 ;  /* 0x00000006140472a5 */ /* 0x000fcc000f8e0204 */
[----:B-1----:R-:W-:Y:S02]  /*0880*/  MOV R4, UR4 ;  /* 0x0000000400047c02 */ /* 0x002fe40008000f00 */
[----:B------:R-:W-:-:S05]  /*0890*/  MOV R5, UR5 ;  /* 0x0000000500057c02 */ /* 0x000fca0008000f00 */
[----:B----4-:R-:W4:Y:S02]  /*08a0*/  LDG.E R0, [R4.64] ;  /* 0x0000001604007981 */ /* 0x010f24000c1e1900 */
[----:B----4-:R1:W4:Y:S01]  /*08b0*/  R2UR UR18, R0 ;  /* 0x00000000001273c2 */ /* 0x01032200000e0000 */
[----:B------:R-:W-:Y:S05]  /*08c0*/  BRA `(.L_x_58) ;  /* 0x0000006000007947 */ /* 0x000fea0003800000 */
.L_x_57:
[----:B------:R-:W-:Y:S05]  /*08d0*/  @!P4 BRA `(.L_x_58) ;  /* 0x000000500000c947 */ /* 0x000fea0003800000 */
[----:B-1--4-:R-:W4:Y:S04]  /*08e0*/  LDG.E R0, [R8.64] ;  /* 0x0000001608007981 */ /* 0x012f28000c1e1900 */
[----:B---3--:R-:W3:Y:S01]  /*08f0*/  LDG.E R3, [R8.64+0x4] ;  /* 0x0000041608037981 */ /* 0x008ee2000c1e1900 */
[----:B----4-:R-:W1:Y:S08]  /*0900*/  R2UR UR18, R0 ;  /* 0x00000000001273c2 */ /* 0x010e7000000e0000 */
[----:B---3--:R-:W1:Y:S02]  /*0910*/  R2UR UR4, R3 ;  /* 0x00000000030473c2 */ /* 0x008e6400000e0000 */
[----:B-1----:R-:W-:-:S06]  /*0920*/  UIADD3 UR18, -UR18, UR4, URZ ;  /* 0x0000000412127290 */ /* 0x002fcc000fffe13f */
.L_x_58:
[----:B-1--4-:R-:W4:Y:S01]  /*0930*/  @P0 LDG.E R0, [R6.64] ;  /* 0x0000001606000981 */ /* 0x012f22000c1e1900 */
[----:B------:R-:W-:-:S03]  /*0940*/  ULDC.64 UR4, c[0x0][0x378] ;  /* 0x0000de0000047ab9 */ /* 0x000fc60000000a00 */
[----:B---3--:R-:W3:Y:S01]  /*0950*/  @P0 LDG.E R3, [R6.64+0x4] ;  /* 0x0000041606030981 */ /* 0x008ee2000c1e1900 */
[----:B------:R-:W-:Y:S01]  /*0960*/  UISETP.NE.U32.AND UP0, UPT, URZ, UR4, UPT ;  /* 0x000000043f00728c */ /* 0x000fe2000bf05070 */
[----:B------:R-:W-:-:S03]  /*0970*/  IMAD.U32 R63, RZ, RZ, UR18 ;  /* 0x00000012ff3f7e24 */ /* 0x000fc6000f8e00ff */
[----:B------:R-:W-:-:S03]  /*0980*/  UISETP.NE.AND.EX UP0, UPT, URZ, UR5, UPT, UP0 ;  /* 0x000000053f00728c */ /* 0x000fc6000bf05300 */
[----:B------:R-:W-:-:S03]  /*0990*/  ULDC.64 UR4, c[0x0][0x378] ;  /* 0x0000de0000047ab9 */ /* 0x000fc60000000a00 */
[----:B------:R-:W-:-:S05]  /*09a0*/  PLOP3.LUT P1, PT, PT, PT, UP0, 0x80, 0x0 ;  /* 0x000000000000781c */ /* 0x000fca0003f2f008 */
[----:B------:R-:W-:-:S06]  /*09b0*/  @UP0 UIMAD.WIDE UR4, UR20, UR6, UR4 ;  /* 0x00000006140402a5 */ /* 0x000fcc000f8e0204 */
[----:B------:R-:W-:Y:S01]  /*09c0*/  MOV R4, UR4 ;  /* 0x0000000400047c02 */ /* 0x000fe20008000f00 */
[----:B------:R-:W-:-:S05]  /*09d0*/  IMAD.U32 R5, RZ, RZ, UR5 ;  /* 0x00000005ff057e24 */ /* 0x000fca000f8e00ff */
[----:B------:R1:W5:Y:S01]  /*09e0*/  @P1 LDG.E R63, [R4.64] ;  /* 0x00000016043f1981 */ /* 0x000362000c1e1900 */
[----:B------:R-:W-:-:S04]  /*09f0*/  UIADD3 UR5, -UR15, UR18, URZ ;  /* 0x000000120f057290 */ /* 0x000fc8000fffe13f */
[----:B------:R-:W-:-:S04]  /*0a00*/  UIADD3 UR8, -UR5, URZ, URZ ;  /* 0x0000003f05087290 */ /* 0x000fc8000fffe13f */
[----:B------:R-:W-:-:S04]  /*0a10*/  UISETP.LT.AND UP1, UPT, URZ, UR8, UPT ;  /* 0x000000083f00728c */ /* 0x000fc8000bf21270 */
[----:B------:R-:W-:Y:S01]  /*0a20*/  USEL UR8, URZ, UR8, !UP1 ;  /* 0x000000083f087287 */ /* 0x000fe2000c800000 */
[----:B----4-:R-:W4:Y:S08]  /*0a30*/  @P0 R2UR UR4, R0 ;  /* 0x00000000000403c2 */ /* 0x010f3000000e0000 */
[----:B---3--:R-:W4:Y:S02]  /*0a40*/  @P0 R2UR UR7, R3 ;  /* 0x00000000030703c2 */ /* 0x008f2400000e0000 */
[----:B----4-:R-:W-:-:S04]  /*0a50*/  @UP2 UIADD3 UR17, -UR4, UR7, URZ ;  /* 0x0000000704112290 */ /* 0x010fc8000fffe13f */
[----:B------:R-:W-:-:S04]  /*0a60*/  UIADD3 UR11, UR5, UR17, URZ ;  /* 0x00000011050b7290 */ /* 0x000fc8000fffe03f */
[----:B------:R-:W-:-:S04]  /*0a70*/  UIADD3 UR4, UR11, 0x1f, URZ ;  /* 0x0000001f0b047890 */ /* 0x000fc8000fffe03f */
[----:B------:R-:W-:-:S04]  /*0a80*/  USHF.R.S32.HI UR10, URZ, 0x1f, UR4 ;  /* 0x0000001f3f0a7899 */ /* 0x000fc80008011404 */
[----:B------:R-:W-:-:S04]  /*0a90*/  ULEA.HI UR10, UR10, UR4, URZ, 0x5 ;  /* 0x000000040a0a7291 */ /* 0x000fc8000f8f283f */
[----:B------:R-:W-:-:S04]  /*0aa0*/  ULOP3.LUT UR9, UR10, 0xffffffe0, URZ, 0xc0, !UPT ;  /* 0xffffffe00a097892 */ /* 0x000fc8000f8ec03f */
[----:B------:R-:W-:-:S04]  /*0ab0*/  UIADD3 UR5, -UR5, UR9, URZ ;  /* 0x0000000905057290 */ /* 0x000fc8000fffe13f */
[----:B------:R-:W-:-:S04]  /*0ac0*/  UISETP.LT.AND UP0, UPT, UR5, UR17, UPT ;  /* 0x000000110500728c */ /* 0x000fc8000bf01270 */
[----:B------:R-:W-:-:S04]  /*0ad0*/  USEL UR5, UR5, UR17, UP0 ;  /* 0x0000001105057287 */ /* 0x000fc80008000000 */
[----:B------:R-:W-:Y:S02]  /*0ae0*/  UISETP.GT.AND UP0, UPT, UR5, UR8, UPT ;  /* 0x000000080500728c */ /* 0x000fe4000bf04270 */
[----:B------:R-:W-:-:S07]  /*0af0*/  USHF.R.U32.HI UR8, URZ, 0x5, UR8 ;  /* 0x000000053f087899 */ /* 0x000fce0008011608 */
[----:B------:R-:W-:Y:S02]  /*0b00*/  UMOV UR7, UR8 ;  /* 0x0000000800077c82 */ /* 0x000fe40008000000 */
[----:B------:R-:W-:-:S04]  /*0b10*/  @UP0 UIADD3 UR5, UR5, 0x1f, URZ ;  /* 0x0000001f05050890 */ /* 0x000fc8000fffe03f */
[----:B------:R-:W-:-:S04]  /*0b20*/  @UP0 USHF.R.S32.HI UR4, URZ, 0x1f, UR5 ;  /* 0x0000001f3f040899 */ /* 0x000fc80008011405 */
[----:B------:R-:W-:-:S04]  /*0b30*/  @UP0 ULEA.HI UR4, UR4, UR5, URZ, 0x5 ;  /* 0x0000000504040291 */ /* 0x000fc8000f8f283f */
[----:B------:R-:W-:-:S04]  /*0b40*/  @UP0 USHF.R.S32.HI UR7, URZ, 0x5, UR4 ;  /* 0x000000053f070899 */ /* 0x000fc80008011404 */
[----:B------:R-:W-:-:S06]  /*0b50*/  UISETP.GT.AND UP0, UPT, UR7, UR8, UPT ;  /* 0x000000080700728c */ /* 0x000fcc000bf04270 */
[----:B------:R-:W-:-:S13]  /*0b60*/  PLOP3.LUT P0, PT, PT, PT, UP0, 0x80, 0x0 ;  /* 0x000000000000781c */ /* 0x000fda0003f0f008 */
[----:B------:R-:W-:Y:S05]  /*0b70*/  @!P0 BRA `(.L_x_59) ;  /* 0x00003dc000008947 */ /* 0x000fea0003800000 */
[----:B-1----:R-:W-:Y:S02]  /*0b80*/  ULDC.64 UR4, c[0x0][0x340] ;  /* 0x0000d00000047ab9 */ /* 0x002fe40000000a00 */
        /* <DEDUP_REMOVED lines=8> */
[----:B------:R-:W-:Y:S02]  /*0c10*/  UIADD3 UR26, UR7, -0x1, URZ ;  /* 0xffffffff071a7890 */ /* 0x000fe4000fffe03f */
[----:B------:R-:W-:Y:S01]  /*0c20*/  ULDC.64 UR4, c[0x0][0x240] ;  /* 0x0000900000047ab9 */ /* 0x000fe20000000a00 */
[----:B------:R1:W3:Y:S01]  /*0c30*/  @P1 LDG.E R4, [R8.64] ;  /* 0x0000001608041981 */ /* 0x0002e2000c1e1900 */
[----:B------:R-:W-:Y:S01]  /*0c40*/  LEA.HI R5, R7, R62, RZ, 0x3 ;  /* 0x0000003e07057211 */ /* 0x000fe200078f18ff */
[----:B------:R-:W-:Y:S01]  /*0c50*/  UMOV UR25, 0x5 ;  /* 0x0000000500197882 */ /* 0x000fe20000000000 */
[----:B------:R-:W-:Y:S01]  /*0c60*/  IMAD.U32 R116, RZ, RZ, UR13 ;  /* 0x0000000dff747e24 */ /* 0x000fe2000f8e00ff */
[----:B------:R-:W-:Y:S01]  /*0c70*/  ULDC.64 UR6, c[0x0][0x238] ;  /* 0x00008e0000067ab9 */ /* 0x000fe20000000a00 */
[----:B------:R-:W-:Y:S01]  /*0c80*/  SHF.R.S32.HI R105, RZ, 0x3, R5 ;  /* 0x00000003ff697819 */ /* 0x000fe20000011405 */
[----:B------:R-:W-:Y:S01]  /*0c90*/  UIMAD UR4, UR12, UR4, URZ ;  /* 0x000000040c0472a4 */ /* 0x000fe2000f8e023f */
[----:B------:R-:W-:Y:S01]  /*0ca0*/  LOP3.LUT R5, R5, 0xfffffff8, RZ, 0xc0, !PT ;  /* 0xfffffff805057812 */ /* 0x000fe200078ec0ff */
[----:B------:R-:W-:Y:S01]  /*0cb0*/  USHF.L.U64.HI UR21, UR6, UR25, UR7 ;  /* 0x0000001906157299 */ /* 0x000fe20008010207 */
[----:B------:R-:W-:Y:S01]  /*0cc0*/  SHF.R.S32.HI R3, RZ, 0x1f, R105 ;  /* 0x0000001fff037819 */ /* 0x000fe20000011469 */
[----:B------:R-:W-:Y:S01]  /*0cd0*/  USHF.L.U32 UR24, UR6, 0x5, URZ ;  /* 0x0000000506187899 */ /* 0x000fe2000800063f */
[C---:B-----5:R-:W-:Y:S01]  /*0ce0*/  IADD3 R118, P0, R105.reuse, R2, RZ ;  /* 0x0000000269767210 */ /* 0x060fe20007f1e0ff */
[----:B------:R-:W-:Y:S01]  /*0cf0*/  IMAD.IADD R0, R62, 0x1, -R5 ;  /* 0x000000013e007824 */ /* 0x000fe200078e0a05 */
[----:B------:R-:W-:Y:S01]  /*0d00*/  IADD3 R77, -R105, UR17, RZ ;  /* 0x00000011694d7c10 */ /* 0x000fe2000fffe1ff */
[----:B------:R-:W-:Y:S01]  /*0d10*/  USHF.R.S32.HI UR6, URZ, 0x1f, UR20 ;  /* 0x0000001f3f067899 */ /* 0x000fe20008011414 */
[----:B------:R-:W-:Y:S01]  /*0d20*/  LEA.HI.X.SX32 R119, R2, R3, 0x1, P0 ;  /* 0x0000000302777211 */ /* 0x000fe200000f0eff */
[C---:B------:R-:W-:Y:S01]  /*0d30*/  IMAD.SHL.U32 R16, R0.reuse, 0x8, RZ ;  /* 0x0000000800107824 */ /* 0x040fe200078e00ff */
[----:B------:R-:W-:Y:S01]  /*0d40*/  UIMAD UR7, UR13, UR5, UR4 ;  /* 0x000000050d0772a4 */ /* 0x000fe2000f8e0204 */
[----:B------:R-:W-:Y:S01]  /*0d50*/  IMAD.SHL.U32 R14, R0, 0x4, RZ ;  /* 0x00000004000e7824 */ /* 0x000fe200078e00ff */
[----:B------:R-:W-:Y:S01]  /*0d60*/  LEA.HI R100, R7, R62, RZ, 0x6 ;  /* 0x0000003e07647211 */ /* 0x000fe200078f30ff */
[----:B------:R-:W-:Y:S01]  /*0d70*/  IMAD.U32 R2, RZ, RZ, UR26 ;  /* 0x0000001aff027e24 */ /* 0x000fe2000f8e00ff */
[----:B------:R-:W-:Y:S01]  /*0d80*/  SHF.R.S32.HI R17, RZ, 0x1f, R16 ;  /* 0x0000001fff117819 */ /* 0x000fe20000011410 */
[----:B------:R-:W-:Y:S01]  /*0d90*/  USEL UR31, UR20, URZ, !UP2 ;  /* 0x0000003f141f7287 */ /* 0x000fe2000d000000 */
[----:B------:R-:W-:Y:S01]  /*0da0*/  IADD3 R12, R14, 0x40, RZ ;  /* 0x000000400e0c7810 */ /* 0x000fe20007ffe0ff */
[----:B------:R-:W-:Y:S01]  /*0db0*/  IMAD R5, R2, -0x20, R77 ;  /* 0xffffffe002057824 */ /* 0x000fe200078e024d */
[----:B------:R-:W-:Y:S01]  /*0dc0*/  USEL UR30, UR6, URZ, !UP2 ;  /* 0x0000003f061e7287 */ /* 0x000fe2000d000000 */
[----:B-1----:R-:W-:Y:S01]  /*0dd0*/  IMAD R9, R119, c[0x0][0x238], RZ ;  /* 0x00008e0077097a24 */ /* 0x002fe200078e02ff */
[----:B------:R-:W-:Y:S01]  /*0de0*/  ULDC.64 UR4, c[0x0][0x248] ;  /* 0x0000920000047ab9 */ /* 0x000fe20000000a00 */
[----:B------:R-:W-:Y:S01]  /*0df0*/  IMAD.IADD R11, R14, 0x1, R12 ;  /* 0x000000010e0b7824 */ /* 0x000fe200078e020c */
[----:B------:R-:W-:Y:S01]  /*0e00*/  ISETP.GT.AND P3, PT, R5, RZ, PT ;  /* 0x000000ff0500720c */ /* 0x000fe20003f64270 */
[----:B------:R-:W-:Y:S01]  /*0e10*/  IMAD R2, R118, c[0x0][0x23c], R9 ;  /* 0x00008f0076027a24 */ /* 0x000fe200078e0209 */
[----:B------:R-:W-:Y:S01]  /*0e20*/  ISETP.GE.AND P2, PT, R16, c[0x0][0x1d4], PT ;  /* 0x0000750010007a0c */ /* 0x000fe20003f46270 */
[----:B------:R-:W-:Y:S01]  /*0e30*/  IMAD.WIDE.U32 R8, R118, c[0x0][0x238], R16 ;  /* 0x00008e0076087a25 */ /* 0x000fe200078e0010 */
[----:B------:R-:W-:Y:S01]  /*0e40*/  ISETP.GE.AND P0, PT, R11, c[0x0][0x1d4], PT ;  /* 0x000075000b007a0c */ /* 0x000fe20003f06270 */
[----:B------:R-:W-:Y:S01]  /*0e50*/  UIMAD UR4, UR30, UR4, URZ ;  /* 0x000000041e0472a4 */ /* 0x000fe2000f8e023f */
[C---:B------:R-:W-:Y:S01]  /*0e60*/  IADD3 R104, R16.reuse, 0x80, RZ ;  /* 0x0000008010687810 */ /* 0x040fe20007ffe0ff */
[----:B------:R-:W-:Y:S01]  /*0e70*/  IMAD.IADD R9, R9, 0x1, R2 ;  /* 0x0000000109097824 */ /* 0x000fe200078e0202 */
[----:B------:R-:W-:Y:S01]  /*0e80*/  SEL R2, RZ, 0xffffffff, P0 ;  /* 0xffffffffff027807 */ /* 0x000fe20000000000 */
[----:B------:R-:W-:Y:S01]  /*0e90*/  IMAD.SHL.U32 R103, R105, 0x40, RZ ;  /* 0x0000004069677824 */ /* 0x000fe200078e00ff */
[----:B------:R-:W-:Y:S01]  /*0ea0*/  IADD3 R102, R16, 0xc0, RZ ;  /* 0x000000c010667810 */ /* 0x000fe20007ffe0ff */
[----:B------:R-:W-:Y:S01]  /*0eb0*/  IMAD.WIDE.U32 R116, R116, c[0x0][0x240], R8 ;  /* 0x0000900074747a25 */ /* 0x000fe200078e0008 */
[----:B------:R-:W-:Y:S01]  /*0ec0*/  SEL R5, RZ, 0x1, P2 ;  /* 0x00000001ff057807 */ /* 0x000fe20001000000 */
[----:B------:R-:W-:Y:S01]  /*0ed0*/  UIMAD UR5, UR31, UR5, UR4 ;  /* 0x000000051f0572a4 */ /* 0x000fe2000f8e0204 */
[----:B------:R-:W-:Y:S01]  /*0ee0*/  LOP3.LUT R103, R103, 0x1c0, RZ, 0xc0, !PT ;  /* 0x000001c067677812 */ /* 0x000fe200078ec0ff */
[----:B------:R-:W-:Y:S01]  /*0ef0*/  IMAD.SHL.U32 R100, R100, 0x8, RZ ;  /* 0x0000000864647824 */ /* 0x000fe200078e00ff */
[----:B------:R-:W-:Y:S01]  /*0f00*/  IADD3 R117, R117, UR7, RZ ;  /* 0x0000000775757c10 */ /* 0x000fe2000fffe0ff */
[----:B------:R-:W-:Y:S01]  /*0f10*/  IMAD.U32 R114, RZ, RZ, UR31 ;  /* 0x0000001fff727e24 */ /* 0x000fe2000f8e00ff */
[----:B------:R-:W-:Y:S01]  /*0f20*/  LOP3.LUT R99, R103, 0x38, R16, 0xf8, !PT ;  /* 0x0000003867637812 */ /* 0x000fe200078ef810 */
[----:B------:R-:W-:Y:S01]  /*0f30*/  IMAD.SHL.U32 R2, R2, 0x2, RZ ;  /* 0x0000000202027824 */ /* 0x000fe200078e00ff */
[----:B------:R-:W-:Y:S01]  /*0f40*/  LOP3.LUT R100, R100, 0xfffffe00, RZ, 0xc0, !PT ;  /* 0xfffffe0064647812 */ /* 0x000fe200078ec0ff */
[----:B------:R-:W-:Y:S01]  /*0f50*/  IMAD.WIDE.U32 R116, R114, c[0x0][0x248], R116 ;  /* 0x0000920072747a25 */ /* 0x000fe200078e0074 */
[----:B------:R-:W-:Y:S01]  /*0f60*/  SHF.R.U32.HI R101, RZ, 0x3, R103 ;  /* 0x00000003ff657819 */ /* 0x000fe20000011667 */
[----:B------:R-:W-:Y:S01]  /*0f70*/  BSSY B0, `(.L_x_60) ;  /* 0x0000028000007945 */ /* 0x000fe20003800000 */
[----:B------:R-:W-:Y:S01]  /*0f80*/  ISETP.GE.AND P0, PT, R102, c[0x0][0x1d4], PT ;  /* 0x0000750066007a0c */ /* 0x000fe20003f06270 */
[----:B------:R-:W-:Y:S01]  /*0f90*/  IMAD.U32 R98, RZ, RZ, UR26 ;  /* 0x0000001aff627e24 */ /* 0x000fe2000f8e00ff */
[----:B------:R-:W-:-:S02]  /*0fa0*/  LOP3.LUT R2, R2, 0x2, R5, 0xe2, !PT ;  /* 0x0000000202027812 */ /* 0x000fc400078ee205 */
[----:B------:R-:W-:Y:S02]  /*0fb0*/  LOP3.LUT R99, R100, R99, R101, 0xf6, !PT ;  /* 0x0000006364637212 */ /* 0x000fe400078ef665 */
[----:B------:R-:W-:Y:S02]  /*0fc0*/  SEL R94, RZ, 0x8, P0 ;  /* 0x00000008ff5e7807 */ /* 0x000fe40000000000 */
[----:B------:R-:W-:Y:S01]  /*0fd0*/  IADD3 R121, R117, UR5, RZ ;  /* 0x0000000575797c10 */ /* 0x000fe2000fffe0ff */
[----:B------:R-:W-:Y:S01]  /*0fe0*/  IMAD.SHL.U32 R99, R99, 0x2, RZ ;  /* 0x0000000263637824 */ /* 0x000fe200078e00ff */
[----:B---3--:R-:W1:Y:S01]  /*0ff0*/  @P1 R2UR UR28, R4 ;  /* 0x00000000041c13c2 */ /* 0x008e6200000e0000 */
[----:B------:R-:W-:-:S04]  /*1000*/  ISETP.GE.AND P1, PT, R104, c[0x0][0x1d4], PT ;  /* 0x0000750068007a0c */ /* 0x000fc80003f26270 */
[----:B------:R-:W-:-:S04]  /*1010*/  SEL R5, RZ, 0x4, P1 ;  /* 0x00000004ff057807 */ /* 0x000fc80000800000 */
[----:B------:R-:W-:Y:S01]  /*1020*/  LOP3.LUT R94, R94, R2, R5, 0xfe, !PT ;  /* 0x000000025e5e7212 */ /* 0x000fe200078efe05 */
[----:B-1----:R-:W-:-:S03]  /*1030*/  @UP0 USHF.R.S32.HI UR29, URZ, 0x1f, UR28 ;  /* 0x0000001f3f1d0899 */ /* 0x002fc6000801141c */
[----:B------:R-:W-:-:S04]  /*1040*/  @!UP0 UMOV UR28, UR20 ;  /* 0x00000014001c8c82 */ /* 0x000fc80008000000 */
[----:B------:R-:W-:Y:S01]  /*1050*/  @!UP0 UMOV UR29, UR6 ;  /* 0x00000006001d8c82 */ /* 0x000fe20008000000 */
[----:B------:R-:W-:Y:S05]  /*1060*/  @!P3 BRA `(.L_x_61) ;  /* 0x000001800000b947 */ /* 0x000fea0003800000 */
[----:B------:R-:W-:Y:S01]  /*1070*/  SHF.R.S32.HI R5, RZ, 0x1f, R98 ;  /* 0x0000001fff057819 */ /* 0x000fe20000011462 */
[----:B------:R-:W-:Y:S01]  /*1080*/  IMAD R2, R98, UR21, RZ ;  /* 0x0000001562027c24 */ /* 0x000fe2000f8e02ff */
[C---:B------:R-:W-:Y:S01]  /*1090*/  LOP3.LUT R4, R94.reuse, 0xff, RZ, 0xc0, !PT ;  /* 0x000000ff5e047812 */ /* 0x040fe200078ec0ff */
[----:B------:R-:W-:Y:S02]  /*10a0*/  IMAD.SHL.U32 R7, R94, 0x10, RZ ;  /* 0x000000105e077824 */ /* 0x000fe400078e00ff */
[----:B------:R-:W-:Y:S02]  /*10b0*/  IMAD.MOV.U32 R120, RZ, RZ, R116 ;  /* 0x000000ffff787224 */ /* 0x000fe400078e0074 */
[----:B------:R-:W-:Y:S01]  /*10c0*/  IMAD R2, R5, UR24, R2 ;  /* 0x0000001805027c24 */ /* 0x000fe2000f8e0202 */
[C---:B------:R-:W-:Y:S01]  /*10d0*/  SHF.L.U32 R5, R4.reuse, 0x2, RZ ;  /* 0x0000000204057819 */ /* 0x040fe200000006ff */
[C---:B------:R-:W-:Y:S01]  /*10e0*/  IMAD.SHL.U32 R6, R4.reuse, 0x8, RZ ;  /* 0x0000000804067824 */ /* 0x040fe200078e00ff */
[----:B------:R-:W-:Y:S01]  /*10f0*/  LOP3.LUT P4, RZ, R7, 0x10, RZ, 0xc0, !PT ;  /* 0x0000001007ff7812 */ /* 0x000fe2000788c0ff */
[----:B------:R-:W-:Y:S01]  /*1100*/  IMAD.SHL.U32 R4, R4, 0x2, RZ ;  /* 0x0000000204047824 */ /* 0x000fe200078e00ff */
[----:B------:R-:W-:Y:S01]  /*1110*/  LOP3.LUT P2, RZ, R5, 0x10, RZ, 0xc0, !PT ;  /* 0x0000001005ff7812 */ /* 0x000fe2000784c0ff */
[----:B------:R-:W-:Y:S01]  /*1120*/  IMAD.WIDE.U32 R8, R98, UR24, R120 ;  /* 0x0000001862087c25 */ /* 0x000fe2000f8e0078 */
[----:B------:R-:W-:-:S02]  /*1130*/  LOP3.LUT P3, RZ, R6, 0x10, RZ, 0xc0, !PT ;  /* 0x0000001006ff7812 */ /* 0x000fc4000786c0ff */
[----:B------:R-:W-:Y:S02]  /*1140*/  LOP3.LUT P1, RZ, R4, 0x10, RZ, 0xc0, !PT ;  /* 0x0000001004ff7812 */ /* 0x000fe4000782c0ff */
[----:B------:R-:W-:Y:S02]  /*1150*/  IADD3 R2, R9, R2, RZ ;  /* 0x0000000209027210 */ /* 0x000fe40007ffe0ff */
[----:B------:R-:W-:-:S04]  /*1160*/  LEA R4, P0, R8, c[0x0][0x220], 0x1 ;  /* 0x0000880008047a11 */ /* 0x000fc800078008ff */
[----:B------:R-:W-:-:S05]  /*1170*/  LEA.HI.X R5, R8, c[0x0][0x224], R2, 0x1, P0 ;  /* 0x0000890008057a11 */ /* 0x000fca00000f0c02 */
[----:B------:R-:W-:Y:S01]  /*1180*/  @!PT LDS RZ, [RZ] ;  /* 0x00000000fffff984 */ /* 0x000fe20000000800 */
[----:B------:R-:W-:Y:S01]  /*1190*/  @!PT LDS RZ, [RZ] ;  /* 0x00000000fffff984 */ /* 0x000fe20000000800 */
[----:B------:R-:W-:Y:S01]  /*11a0*/  @!PT LDS RZ, [RZ] ;  /* 0x00000000fffff984 */ /* 0x000fe20000000800 */
[----:B------:R1:W-:Y:S04]  /*11b0*/  LDGSTS.E.BYPASS.LTC128B.128 [R99+0xc080], [R4.64], P4 ;  /* 0x0c08000004637fae */ /* 0x0003e8000a101d56 */
[----:B------:R1:W-:Y:S04]  /*11c0*/  LDGSTS.E.BYPASS.LTC128B.128 [R99+0xd080], [R4.64+0x80], P3 ;  /* 0x0d08008004637fae */ /* 0x0003e80009901d56 */
[----:B------:R1:W-:Y:S04]  /*11d0*/  LDGSTS.E.BYPASS.LTC128B.128 [R99+0xe080], [R4.64+0x100], P2 ;  /* 0x0e08010004637fae */ /* 0x0003e80009101d56 */
[----:B------:R1:W-:Y:S02]  /*11e0*/  LDGSTS.E.BYPASS.LTC128B.128 [R99+0xf080], [R4.64+0x180], P1 ;  /* 0x0f08018004637fae */ /* 0x0003e40008901d56 */
.L_x_61:
[----:B------:R-:W-:Y:S05]  /*11f0*/  BSYNC B0 ;  /* 0x0000000000007941 */ /* 0x000fea0003800000 */
.L_x_60:
[----:B------:R-:W-:Y:S01]  /*1200*/  ISETP.GE.AND P4, PT, R11, c[0x0][0x27c], PT ;  /* 0x00009f000b007a0c */ /* 0x000fe20003f86270 */
[C---:B------:R-:W-:Y:S01]  /*1210*/  IMAD R108, R3.reuse, c[0x0][0x290], RZ ;  /* 0x0000a400036c7a24 */ /* 0x040fe200078e02ff */
[C---:B------:R-:W-:Y:S01]  /*1220*/  ISETP.GE.AND P3, PT, R16.reuse, c[0x0][0x27c], PT ;  /* 0x00009f0010007a0c */ /* 0x040fe20003f66270 */
[----:B------:R-:W-:Y:S01]  /*1230*/  IMAD R106, R3, c[0x0][0x280], RZ ;  /* 0x0000a000036a7a24 */ /* 0x000fe200078e02ff */
[----:B------:R-:W-:Y:S01]  /*1240*/  SEL R2, RZ, c[0x0][0x27c], !P4 ;  /* 0x00009f00ff027a07 */ /* 0x000fe20006000000 */
[----:B------:R-:W-:Y:S01]  /*1250*/  IMAD.U32 R3, RZ, RZ, UR13 ;  /* 0x0000000dff037e24 */ /* 0x000fe2000f8e00ff */
[----:B-1----:R-:W-:Y:S01]  /*1260*/  SEL R5, RZ, c[0x0][0x27c], !P3 ;  /* 0x00009f00ff057a07 */ /* 0x002fe20005800000 */
[----:B------:R-:W-:Y:S01]  /*1270*/  ULDC.64 UR4, c[0x0][0x260] ;  /* 0x0000980000047ab9 */ /* 0x000fe20000000a00 */
[----:B------:R-:W0:Y:S01]  /*1280*/  LDGDEPBAR ;  /* 0x00000000000079af */ /* 0x000e220000000000 */
[----:B------:R-:W-:Y:S01]  /*1290*/  IMAD.WIDE.U32 R6, R3, c[0x0][0x260], R16 ;  /* 0x0000980003067a25 */ /* 0x000fe200078e0010 */
[----:B------:R-:W-:Y:S01]  /*12a0*/  UIMAD UR4, UR12, UR4, URZ ;  /* 0x000000040c0472a4 */ /* 0x000fe2000f8e023f */
[----:B------:R-:W-:Y:S01]  /*12b0*/  SHF.R.S32.HI R15, RZ, 0x1f, R14 ;  /* 0x0000001fff0f7819 */ /* 0x000fe2000001140e */
[----:B------:R-:W-:Y:S01]  /*12c0*/  ULDC.64 UR6, c[0x0][0x290] ;  /* 0x0000a40000067ab9 */ /* 0x000fe20000000a00 */
[----:B------:R-:W-:Y:S01]  /*12d0*/  IMAD.IADD R3, R11, 0x1, R2 ;  /* 0x000000010b037824 */ /* 0x000fe200078e0202 */
[----:B------:R-:W-:Y:S01]  /*12e0*/  UIMAD UR32, UR13, UR5, UR4 ;  /* 0x000000050d2072a4 */ /* 0x000fe2000f8e0204 */
[----:B------:R-:W-:Y:S01]  /*12f0*/  IMAD.IADD R5, R16, 0x1, R5 ;  /* 0x0000000110057824 */ /* 0x000fe200078e0205 */
[----:B------:R-:W-:Y:S01]  /*1300*/  USHF.L.U64.HI UR26, UR6, UR25, UR7 ;  /* 0x00000019061a7299 */ /* 0x000fe20008010207 */
[----:B------:R-:W-:Y:S01]  /*1310*/  IMAD R93, R0, 0x20, R105 ;  /* 0x00000020005d7824 */ /* 0x000fe200078e0269 */
[----:B------:R-:W-:Y:S01]  /*1320*/  SHF.R.S32.HI R84, RZ, 0x1f, R3 ;  /* 0x0000001fff547819 */ /* 0x000fe20000011403 */
[----:B------:R-:W-:Y:S01]  /*1330*/  ULDC.64 UR4, c[0x0][0x268] ;  /* 0x00009a0000047ab9 */ /* 0x000fe20000000a00 */
[----:B------:R-:W-:Y:S01]  /*1340*/  SHF.R.S32.HI R2, RZ, 0x1f, R5 ;  /* 0x0000001fff027819 */ /* 0x000fe20000011405 */
[----:B------:R-:W-:Y:S01]  /*1350*/  UIMAD UR4, UR30, UR4, URZ ;  /* 0x000000041e0472a4 */ /* 0x000fe2000f8e023f */
[----:B------:R-:W-:Y:S01]  /*1360*/  LEA.HI R80, R84, R3, RZ, 0x3 ;  /* 0x0000000354507211 */ /* 0x000fe200078f18ff */
[----:B------:R-:W-:Y:S01]  /*1370*/  USHF.L.U32 UR27, UR6, 0x5, URZ ;  /* 0x00000005061b7899 */ /* 0x000fe2000800063f */
[----:B------:R-:W-:Y:S01]  /*1380*/  LEA.HI R78, R2, R5, RZ, 0x3 ;  /* 0x00000005024e7211 */ /* 0x000fe200078f18ff */
[----:B------:R-:W-:Y:S01]  /*1390*/  UIMAD UR31, UR31, UR5, UR4 ;  /* 0x000000051f1f72a4 */ /* 0x000fe2000f8e0204 */
[----:B------:R-:W-:Y:S01]  /*13a0*/  LEA.HI R84, R84, R3, RZ, 0x6 ;  /* 0x0000000354547211 */ /* 0x000fe200078f30ff */
[----:B------:R-:W-:Y:S01]  /*13b0*/  ULDC.64 UR6, c[0x0][0x280] ;  /* 0x0000a00000067ab9 */ /* 0x000fe20000000a00 */
[----:B------:R-:W-:Y:S01]  /*13c0*/  IADD3 R7, R7, UR32, RZ ;  /* 0x0000002007077c10 */ /* 0x000fe2000fffe0ff */
[----:B------:R-:W-:Y:S01]  /*13d0*/  ULDC.64 UR4, c[0x0][0x210] ;  /* 0x0000840000047ab9 */ /* 0x000fe20000000a00 */
[----:B------:R-:W-:Y:S01]  /*13e0*/  LEA.HI R2, R2, R5, RZ, 0x6 ;  /* 0x0000000502027211 */ /* 0x000fe200078f30ff */
[----:B------:R-:W-:Y:S01]  /*13f0*/  IMAD.SHL.U32 R84, R84, 0x20, RZ ;  /* 0x0000002054547824 */ /* 0x000fe200078e00ff */
[C---:B------:R-:W-:Y:S01]  /*1400*/  LOP3.LUT R4, R103.reuse, 0x38, R80, 0xf8, !PT ;  /* 0x0000003867047812 */ /* 0x040fe200078ef850 */
[----:B------:R-:W-:Y:S01]  /*1410*/  IMAD.WIDE.U32 R114, R114, c[0x0][0x268], R6 ;  /* 0x00009a0072727a25 */ /* 0x000fe200078e0006 */
[----:B------:R-:W-:Y:S01]  /*1420*/  USHF.L.U64.HI UR7, UR6, UR25, UR7 ;  /* 0x0000001906077299 */ /* 0x000fe20008010207 */
[----:B------:R-:W-:Y:S01]  /*1430*/  LOP3.LUT R6, R103, 0x38, R78, 0xf8, !PT ;  /* 0x0000003867067812 */ /* 0x000fe200078ef84e */
[----:B------:R-:W-:Y:S01]  /*1440*/  UIMAD UR25, UR12, UR4, URZ ;  /* 0x000000040c1972a4 */ /* 0x000fe2000f8e023f */
[----:B------:R-:W-:Y:S01]  /*1450*/  IMAD.SHL.U32 R2, R2, 0x20, RZ ;  /* 0x0000002002027824 */ /* 0x000fe200078e00ff */
[----:B------:R-:W-:Y:S01]  /*1460*/  LOP3.LUT R84, R84, 0x7ffff800, RZ, 0xc0, !PT ;  /* 0x7ffff80054547812 */ /* 0x000fe200078ec0ff */
[----:B------:R-:W-:Y:S01]  /*1470*/  UIMAD.WIDE.U32 UR32, UR13, UR4, URZ ;  /* 0x000000040d2072a5 */ /* 0x000fe2000f8e003f */
[-C--:B------:R-:W-:Y:S01]  /*1480*/  LOP3.LUT R3, R4, R101.reuse, RZ, 0x3c, !PT ;  /* 0x0000006504037212 */ /* 0x080fe200078e3cff */
[----:B------:R-:W-:Y:S01]  /*1490*/  UIMAD UR25, UR13, UR5, UR25 ;  /* 0x000000050d1972a4 */ /* 0x000fe2000f8e0219 */
[----:B------:R-:W-:Y:S01]  /*14a0*/  LOP3.LUT R2, R2, 0x7ffff800, RZ, 0xc0, !PT ;  /* 0x7ffff80002027812 */ /* 0x000fe200078ec0ff */
[C---:B------:R-:W-:Y:S01]  /*14b0*/  IMAD.WIDE.U32 R112, R105.reuse, c[0x0][0x290], R16 ;  /* 0x0000a40069707a25 */ /* 0x040fe200078e0010 */
[----:B------:R-:W-:Y:S01]  /*14c0*/  LOP3.LUT R85, R6, R101, RZ, 0x3c, !PT ;  /* 0x0000006506557212 */ /* 0x000fe200078e3cff */
[----:B------:R-:W-:Y:S01]  /*14d0*/  ULDC.64 UR4, c[0x0][0x1e8] ;  /* 0x00007a0000047ab9 */ /* 0x000fe20000000a00 */
[----:B------:R-:W-:Y:S01]  /*14e0*/  SHF.R.S32.HI R0, RZ, 0x1f, R63 ;  /* 0x0000001fff007819 */ /* 0x000fe2000001143f */
[----:B------:R-:W-:Y:S01]  /*14f0*/  IMAD R108, R105, c[0x0][0x294], R108 ;  /* 0x0000a500696c7a24 */ /* 0x000fe200078e026c */
[----:B------:R-:W-:Y:S01]  /*1500*/  IADD3 R84, R3, R84, R100 ;  /* 0x0000005403547210 */ /* 0x000fe20007ffe064 */
[----:B------:R-:W-:Y:S01]  /*1510*/  IMAD.WIDE.U32 R110, R105, c[0x0][0x280], R16 ;  /* 0x0000a000696e7a25 */ /* 0x000fe200078e0010 */
[----:B------:R-:W-:Y:S01]  /*1520*/  UIMAD UR30, UR12, UR4, URZ ;  /* 0x000000040c1e72a4 */ /* 0x000fe2000f8e023f */
[----:B------:R-:W-:Y:S01]  /*1530*/  IADD3 R85, R85, R2, R100 ;  /* 0x0000000255557210 */ /* 0x000fe20007ffe064 */
[----:B------:R-:W-:Y:S01]  /*1540*/  UIMAD.WIDE.U32 UR34, UR13, UR4, URZ ;  /* 0x000000040d2272a5 */ /* 0x000fe2000f8e003f */
[C---:B------:R-:W-:Y:S01]  /*1550*/  IMAD R106, R105.reuse, c[0x0][0x284], R106 ;  /* 0x0000a100696a7a24 */ /* 0x040fe200078e026a */
[----:B------:R-:W-:Y:S01]  /*1560*/  SHF.R.S32.HI R92, RZ, 0x1f, R11 ;  /* 0x0000001fff5c7819 */ /* 0x000fe2000001140b */
[C---:B------:R-:W-:Y:S01]  /*1570*/  IMAD.WIDE.U32 R18, R105.reuse, c[0x0][0x290], R14 ;  /* 0x0000a40069127a25 */ /* 0x040fe200078e000e */
[----:B------:R-:W-:Y:S01]  /*1580*/  SHF.R.S32.HI R91, RZ, 0x1f, R104 ;  /* 0x0000001fff5b7819 */ /* 0x000fe20000011468 */
[----:B------:R-:W-:Y:S01]  /*1590*/  UIMAD UR30, UR13, UR5, UR30 ;  /* 0x000000050d1e72a4 */ /* 0x000fe2000f8e021e */
[----:B------:R-:W-:Y:S01]  /*15a0*/  SHF.R.S32.HI R3, RZ, 0x1f, R102 ;  /* 0x0000001fff037819 */ /* 0x000fe20000011466 */
[----:B------:R-:W-:Y:S01]  /*15b0*/  IMAD.WIDE.U32 R8, R105, c[0x0][0x280], R14 ;  /* 0x0000a00069087a25 */ /* 0x000fe200078e000e */
[----:B------:R-:W-:Y:S01]  /*15c0*/  SHF.R.S32.HI R89, RZ, 0x3, R78 ;  /* 0x00000003ff597819 */ /* 0x000fe2000001144e */
[----:B------:R-:W-:Y:S01]  /*15d0*/  ULDC.64 UR4, c[0x0][0x2b0] ;  /* 0x0000ac0000047ab9 */ /* 0x000fe20000000a00 */
[----:B------:R-:W-:Y:S01]  /*15e0*/  SHF.R.S32.HI R88, RZ, 0x3, R80 ;  /* 0x00000003ff587819 */ /* 0x000fe20000011450 */
[C---:B------:R-:W-:Y:S01]  /*15f0*/  IMAD.SHL.U32 R97, R94.reuse, 0x10, RZ ;  /* 0x000000105e617824 */ /* 0x040fe200078e00ff */
[----:B------:R-:W-:Y:S01]  /*1600*/  LOP3.LUT R94, R94, 0xff, RZ, 0xc0, !PT ;  /* 0x000000ff5e5e7812 */ /* 0x000fe200078ec0ff */
[----:B------:R-:W-:Y:S01]  /*1610*/  IMAD R2, R0, c[0x0][0x290], RZ ;  /* 0x0000a40000027a24 */ /* 0x000fe200078e02ff */
[----:B------:R-:W-:Y:S01]  /*1620*/  LOP3.LUT R78, R78, 0xfffffff8, RZ, 0xc0, !PT ;  /* 0xfffffff84e4e7812 */ /* 0x000fe200078ec0ff */
[----:B------:R-:W-:Y:S01]  /*1630*/  IMAD R0, R0, c[0x0][0x280], RZ ;  /* 0x0000a00000007a24 */ /* 0x000fe200078e02ff */
[----:B------:R-:W-:Y:S01]  /*1640*/  LOP3.LUT R80, R80, 0xfffffff8, RZ, 0xc0, !PT ;  /* 0xfffffff850507812 */ /* 0x000fe200078ec0ff */
[----:B------:R-:W-:Y:S01]  /*1650*/  IMAD.IADD R113, R113, 0x1, R108 ;  /* 0x0000000171717824 */ /* 0x000fe200078e026c */
[----:B------:R-:W-:Y:S01]  /*1660*/  LEA.HI R92, R92, R11, RZ, 0x3 ;  /* 0x0000000b5c5c7211 */ /* 0x000fe200078f18ff */
[----:B------:R-:W-:Y:S01]  /*1670*/  IMAD.IADD R111, R111, 0x1, R106 ;  /* 0x000000016f6f7824 */ /* 0x000fe200078e026a */
[----:B------:R-:W-:Y:S01]  /*1680*/  LEA.HI R91, R91, R104, RZ, 0x3 ;  /* 0x000000685b5b7211 */ /* 0x000fe200078f18ff */
[----:B------:R-:W-:Y:S01]  /*1690*/  IMAD.IADD R109, R108, 0x1, R19 ;  /* 0x000000016c6d7824 */ /* 0x000fe200078e0213 */
[----:B------:R-:W-:Y:S01]  /*16a0*/  LEA.HI R90, R3, R102, RZ, 0x3 ;  /* 0x00000066035a7211 */ /* 0x000fe200078f18ff */
[----:B------:R-:W-:Y:S01]  /*16b0*/  IMAD.IADD R107, R106, 0x1, R9 ;  /* 0x000000016a6b7824 */ /* 0x000fe200078e0209 */
[----:B------:R-:W-:Y:S01]  /*16c0*/  UIMAD UR29, UR29, UR4, URZ ;  /* 0x000000041d1d72a4 */ /* 0x000fe2000f8e023f */
[----:B------:R-:W-:Y:S01]  /*16d0*/  IMAD.MOV.U32 R108, RZ, RZ, R18 ;  /* 0x000000ffff6c7224 */ /* 0x000fe200078e0012 */
[----:B------:R-:W-:Y:S01]  /*16e0*/  SHF.R.S32.HI R3, RZ, 0x1f, R78 ;  /* 0x0000001fff037819 */ /* 0x000fe2000001144e */
[----:B------:R-:W-:Y:S01]  /*16f0*/  IMAD.MOV.U32 R106, RZ, RZ, R8 ;  /* 0x000000ffff6a7224 */ /* 0x000fe200078e0008 */
[----:B------:R-:W-:Y:S01]  /*1700*/  SHF.R.S32.HI R79, RZ, 0x1f, R80 ;  /* 0x0000001fff4f7819 */ /* 0x000fe20000011450 */
[----:B------:R-:W-:Y:S01]  /*1710*/  IMAD.SHL.U32 R96, R94, 0x8, RZ ;  /* 0x000000085e607824 */ /* 0x000fe200078e00ff */
[----:B------:R-:W-:Y:S01]  /*1720*/  LOP3.LUT R92, R92, 0xfffffff8, RZ, 0xc0, !PT ;  /* 0xfffffff85c5c7812 */ /* 0x000fe200078ec0ff */
[----:B------:R-:W-:Y:S01]  /*1730*/  IMAD.SHL.U32 R95, R94, 0x4, RZ ;  /* 0x000000045e5f7824 */ /* 0x000fe200078e00ff */
[----:B------:R-:W-:Y:S01]  /*1740*/  LOP3.LUT R91, R91, 0xfffffff8, RZ, 0xc0, !PT ;  /* 0xfffffff85b5b7812 */ /* 0x000fe200078ec0ff */
[C---:B------:R-:W-:Y:S01]  /*1750*/  IMAD R5, R63.reuse, c[0x0][0x294], R2 ;  /* 0x0000a5003f057a24 */ /* 0x040fe200078e0202 */
[----:B------:R-:W-:Y:S01]  /*1760*/  LOP3.LUT R90, R90, 0xfffffff8, RZ, 0xc0, !PT ;  /* 0xfffffff85a5a7812 */ /* 0x000fe200078ec0ff */
[C---:B------:R-:W-:Y:S01]  /*1770*/  IMAD R69, R63.reuse, c[0x0][0x284], R0 ;  /* 0x0000a1003f457a24 */ /* 0x040fe200078e0200 */
[----:B------:R-:W-:Y:S01]  /*1780*/  UIMAD.WIDE.U32 UR36, UR28, UR4, URZ ;  /* 0x000000041c2472a5 */ /* 0x000fe2000f8e003f */
[----:B------:R-:W-:Y:S01]  /*1790*/  IMAD.SHL.U32 R94, R94, 0x2, RZ ;  /* 0x000000025e5e7824 */ /* 0x000fe200078e00ff */
[----:B------:R-:W-:Y:S01]  /*17a0*/  UIMAD UR29, UR28, UR5, UR29 ;  /* 0x000000051c1d72a4 */ /* 0x000fe2000f8e021d */
[----:B------:R-:W-:Y:S01]  /*17b0*/  IMAD.WIDE.U32 R110, R63, c[0x0][0x280], R110 ;  /* 0x0000a0003f6e7a25 */ /* 0x000fe200078e006e */
[----:B------:R-:W-:Y:S01]  /*17c0*/  SHF.L.U64.HI R76, R78, 0x1, R3 ;  /* 0x000000014e4c7819 */ /* 0x000fe20000010203 */
[----:B------:R-:W-:Y:S01]  /*17d0*/  USHF.L.U32 UR6, UR6, 0x5, URZ ;  /* 0x0000000506067899 */ /* 0x000fe2000800063f */
[----:B------:R-:W-:Y:S01]  /*17e0*/  SHF.L.U64.HI R79, R80, 0x1, R79 ;  /* 0x00000001504f7819 */ /* 0x000fe2000001024f */
[----:B------:R-:W-:Y:S01]  /*17f0*/  IMAD.MOV.U32 R2, RZ, RZ, c[0x0][0x2b8] ;  /* 0x0000ae00ff027624 */ /* 0x000fe200078e00ff */
[----:B------:R-:W-:Y:S01]  /*1800*/  IADD3 R73, R73, UR18, RZ ;  /* 0x0000001249497c10 */ /* 0x000fe2000fffe0ff */
[----:B------:R-:W-:Y:S01]  /*1810*/  IMAD.MOV.U32 R0, RZ, RZ, c[0x0][0x27c] ;  /* 0x00009f00ff007624 */ /* 0x000fe200078e00ff */
[C---:B------:R-:W-:Y:S01]  /*1820*/  IADD3 R10, R14.reuse, 0x60, RZ ;  /* 0x000000600e0a7810 */ /* 0x040fe20007ffe0ff */
[----:B------:R-:W-:Y:S01]  /*1830*/  IMAD.MOV.U32 R86, RZ, RZ, c[0x0][0x27c] ;  /* 0x00009f00ff567624 */ /* 0x000fe200078e00ff */
[----:B------:R-:W-:Y:S01]  /*1840*/  IADD3 R9, R14, 0x20, RZ ;  /* 0x000000200e097810 */ /* 0x000fe20007ffe0ff */
[----:B------:R-:W-:Y:S01]  /*1850*/  IMAD.WIDE.U32 R112, R63, c[0x0][0x290], R112 ;  /* 0x0000a4003f707a25 */ /* 0x000fe200078e0070 */
[----:B------:R-:W-:Y:S01]  /*1860*/  LOP3.LUT R97, R97, 0x10, RZ, 0xc0, !PT ;  /* 0x0000001061617812 */ /* 0x000fe200078ec0ff */
[----:B------:R-:W-:Y:S01]  /*1870*/  UIADD3 UR25, UR33, UR25, URZ ;  /* 0x0000001921197290 */ /* 0x000fe2000fffe03f */
[----:B------:R-:W-:Y:S01]  /*1880*/  LOP3.LUT R96, R96, 0x10, RZ, 0xc0, !PT ;  /* 0x0000001060607812 */ /* 0x000fe200078ec0ff */
[----:B------:R-:W-:Y:S01]  /*1890*/  IMAD.WIDE.U32 R108, R63, c[0x0][0x290], R108 ;  /* 0x0000a4003f6c7a25 */ /* 0x000fe200078e006c */
[----:B------:R-:W-:Y:S01]  /*18a0*/  LOP3.LUT R95, R95, 0x10, RZ, 0xc0, !PT ;  /* 0x000000105f5f7812 */ /* 0x000fe200078ec0ff */
[----:B------:R-:W-:Y:S01]  /*18b0*/  UIADD3 UR30, UR35, UR30, URZ ;  /* 0x0000001e231e7290 */ /* 0x000fe2000fffe03f */
[----:B------:R-:W-:Y:S01]  /*18c0*/  LOP3.LUT R94, R94, 0x10, RZ, 0xc0, !PT ;  /* 0x000000105e5e7812 */ /* 0x000fe200078ec0ff */
[----:B------:R-:W-:Y:S01]  /*18d0*/  IMAD.WIDE.U32 R106, R63, c[0x0][0x280], R106 ;  /* 0x0000a0003f6a7a25 */ /* 0x000fe200078e006a */
[----:B------:R-:W-:Y:S01]  /*18e0*/  SHF.R.S32.HI R83, RZ, 0x1f, R92 ;  /* 0x0000001fff537819 */ /* 0x000fe2000001145c */
[----:B------:R-:W-:Y:S01]  /*18f0*/  UIADD3 UR29, UR37, UR29, URZ ;  /* 0x0000001d251d7290 */ /* 0x000fe2000fffe03f */
[----:B------:R-:W-:Y:S01]  /*1900*/  SHF.R.S32.HI R82, RZ, 0x1f, R91 ;  /* 0x0000001fff527819 */ /* 0x000fe2000001145b */
[----:B------:R-:W-:Y:S01]  /*1910*/  IMAD.IADD R71, R111, 0x1, R69 ;  /* 0x000000016f477824 */ /* 0x000fe200078e0245 */
[----:B------:R-:W-:Y:S01]  /*1920*/  SHF.R.S32.HI R81, RZ, 0x1f, R90 ;  /* 0x0000001fff517819 */ /* 0x000fe2000001145a */
[----:B------:R-:W-:Y:S01]  /*1930*/  IMAD.SHL.U32 R86, R86, 0x2, RZ ;  /* 0x0000000256567824 */ /* 0x000fe200078e00ff */
[----:B------:R-:W-:Y:S01]  /*1940*/  IADD3 R75, R115, UR31, RZ ;  /* 0x0000001f734b7c10 */ /* 0x000fe2000fffe0ff */
[----:B------:R-:W-:Y:S01]  /*1950*/  IMAD.IADD R72, R113, 0x1, R5 ;  /* 0x0000000171487824 */ /* 0x000fe200078e0205 */
[----:B------:R-:W-:Y:S01]  /*1960*/  ISETP.NE.AND P5, PT, R2, 0x1, PT ;  /* 0x000000010200780c */ /* 0x000fe20003fa5270 */
[----:B------:R-:W-:Y:S01]  /*1970*/  IMAD.IADD R70, R5, 0x1, R109 ;  /* 0x0000000105467824 */ /* 0x000fe200078e026d */
[----:B------:R-:W-:Y:S01]  /*1980*/  BAR.SYNC.DEFER_BLOCKING 0x0 ;  /* 0x0000000000007b1d */ /* 0x000fe20000010000 */
[----:B------:R-:W-:Y:S01]  /*1990*/  IMAD.IADD R69, R69, 0x1, R107 ;  /* 0x0000000145457824 */ /* 0x000fe200078e026b */
[----:B------:R-:W-:Y:S01]  /*19a0*/  ISETP.GE.AND P6, PT, R0, 0x1, PT ;  /* 0x000000010000780c */ /* 0x000fe20003fc6270 */
[----:B------:R-:W-:-:S02]  /*19b0*/  IMAD.SHL.U32 R78, R78, 0x2, RZ ;  /* 0x000000024e4e7824 */ /* 0x000fc400078e00ff */
[----:B------:R-:W-:Y:S01]  /*19c0*/  IMAD.SHL.U32 R80, R80, 0x2, RZ ;  /* 0x0000000250507824 */ /* 0x000fe200078e00ff */
[----:B------:R-:W-:Y:S01]  /*19d0*/  ULDC.U8 UR4, c[0x0][0x298] ;  /* 0x0000a60000047ab9 */ /* 0x000fe20000000000 */
[----:B------:R-:W-:Y:S02]  /*19e0*/  IMAD.SHL.U32 R85, R85, 0x2, RZ ;  /* 0x0000000255557824 */ /* 0x000fe400078e00ff */
[----:B------:R-:W-:Y:S02]  /*19f0*/  IMAD.SHL.U32 R84, R84, 0x2, RZ ;  /* 0x0000000254547824 */ /* 0x000fe400078e00ff */
.L_x_80:
[----:B------:R-:W-:Y:S01]  /*1a00*/  IMAD.SHL.U32 R68, R98, 0x20, RZ ;  /* 0x0000002062447824 */ /* 0x000fe200078e00ff */
[----:B------:R-:W-:Y:S04]  /*1a10*/  DEPBAR.LE SB0, 0x0 ;  /* 0x000080000000791a */ /* 0x000fe80000000000 */
[----:B------:R-:W-:Y:S01]  /*1a20*/  IMAD.IADD R0, R93, 0x1, R68 ;  /* 0x000000015d007824 */ /* 0x000fe200078e0244 */
[----:B------:R-:W-:Y:S01]  /*1a30*/  BSSY B1, `(.L_x_62) ;  /* 0x0000299000017945 */ /* 0x000fe20003800000 */
[----:B------:R-:W-:Y:S02]  /*1a40*/  IMAD.MOV.U32 R87, RZ, RZ, RZ ;  /* 0x000000ffff577224 */ /* 0x000fe400078e00ff */
[----:B------:R-:W-:Y:S01]  /*1a50*/  IMAD.IADD R67, R73, 0x1, R0 ;  /* 0x0000000149437824 */ /* 0x000fe200078e0200 */
[----:B------:R-:W-:Y:S03]  /*1a60*/  ISETP.GE.AND P0, PT, R0, UR17, PT ;  /* 0x0000001100007c0c */ /* 0x000fe6000bf06270 */
[----:B------:R-:W-:Y:S01]  /*1a70*/  @P5 IMAD.HI.U32 R2, R67, c[0x0][0x2bc], RZ ;  /* 0x0000af0043025a27 */ /* 0x000fe200078e00ff */
[----:B------:R-:W-:Y:S02]  /*1a80*/  ISETP.GT.OR P0, PT, R93, 0x1f, P0 ;  /* 0x0000001f5d00780c */ /* 0x000fe40000704670 */
[----:B------:R-:W-:Y:S02]  /*1a90*/  MOV R0, R67 ;  /* 0x0000004300007202 */ /* 0x000fe40000000f00 */
[----:B------:R-:W-:Y:S09]  /*1aa0*/  @P5 SHF.R.U32.HI R0, RZ, c[0x0][0x2c0], R2 ;  /* 0x0000b000ff005a19 */ /* 0x000ff20000011602 */
[C---:B------:R-:W-:Y:S04]  /*1ab0*/  @!P0 IADD3 R3, P1, R0.reuse, UR36, RZ ;  /* 0x0000002400038c10 */ /* 0x040fe8000ff3e0ff */
[----:B------:R-:W-:Y:S01]  /*1ac0*/  @!P0 LEA.HI.X.SX32 R2, R0, UR29, 0x1, P1 ;  /* 0x0000001d00028c11 */ /* 0x000fe200088f0eff */
[----:B------:R-:W-:Y:S01]  /*1ad0*/  IMAD.MOV R0, RZ, RZ, -R0 ;  /* 0x000000ffff007224 */ /* 0x000fe200078e0a00 */
[C---:B-1----:R-:W-:Y:S03]  /*1ae0*/  @!P0 LEA R6, P1, R3.reuse, c[0x0][0x2a0], 0x2 ;  /* 0x0000a80003068a11 */ /* 0x042fe600078210ff */
[----:B------:R-:W-:Y:S01]  /*1af0*/  IMAD R67, R0, c[0x0][0x2b8], R67 ;  /* 0x0000ae0000437a24 */ /* 0x000fe200078e0243 */
[----:B------:R-:W-:Y:S03]  /*1b00*/  @!P0 LEA.HI.X R7, R3, c[0x0][0x2a4], R2, 0x2, P1 ;  /* 0x0000a90003078a11 */ /* 0x000fe600008f1402 */
[C---:B------:R-:W-:Y:S01]  /*1b10*/  IMAD.WIDE.U32 R4, R67.reuse, c[0x0][0x1e0], RZ ;  /* 0x0000780043047a25 */ /* 0x040fe200078e00ff */
[----:B------:R-:W-:Y:S01]  /*1b20*/  SHF.R.S32.HI R66, RZ, 0x1f, R67 ;  /* 0x0000001fff427819 */ /* 0x000fe20000011443 */
[----:B------:R-:W3:Y:S04]  /*1b30*/  @!P0 LDG.E R87, [R6.64] ;  /* 0x0000001606578981 */ /* 0x000ee8000c1e1900 */
[----:B------:R-:W-:Y:S01]  /*1b40*/  IMAD R0, R66, c[0x0][0x1e0], RZ ;  /* 0x0000780042007a24 */ /* 0x000fe200078e02ff */
[----:B------:R-:W-:Y:S03]  /*1b50*/  BAR.SYNC.DEFER_BLOCKING 0x0 ;  /* 0x0000000000007b1d */ /* 0x000fe60000010000 */
[----:B------:R-:W-:Y:S05]  /*1b60*/  IMAD R0, R67, c[0x0][0x1e4], R0 ;  /* 0x0000790043007a24 */ /* 0x000fea00078e0200 */
[----:B------:R-:W-:Y:S02]  /*1b70*/  IADD3 R5, R5, R0, RZ ;  /* 0x0000000005057210 */ /* 0x000fe40007ffe0ff */
[----:B---3--:R-:W-:Y:S03]  /*1b80*/  SHF.R.S32.HI R65, RZ, 0x1f, R87 ;  /* 0x0000001fff417819 */ /* 0x008fe60000011457 */
[----:B------:R-:W-:Y:S04]  /*1b90*/  IMAD.WIDE.U32 R4, R87, c[0x0][0x1f0], R4 ;  /* 0x00007c0057047a25 */ /* 0x000fe800078e0004 */
[----:B------:R-:W-:Y:S01]  /*1ba0*/  IMAD R2, R65, c[0x0][0x1f0], RZ ;  /* 0x00007c0041027a24 */ /* 0x000fe200078e02ff */
[----:B------:R-:W-:Y:S03]  /*1bb0*/  IADD3 R4, P1, R4, UR34, RZ ;  /* 0x0000002204047c10 */ /* 0x000fe6000ff3e0ff */
[----:B------:R-:W-:Y:S01]  /*1bc0*/  IMAD R2, R87, c[0x0][0x1f4], R2 ;  /* 0x00007d0057027a24 */ /* 0x000fe200078e0202 */
[C---:B------:R-:W-:Y:S04]  /*1bd0*/  LEA R0, P0, R4.reuse, c[0x0][0x1c8], 0x1 ;  /* 0x0000720004007a11 */ /* 0x040fe800078008ff */
[----:B------:R-:W-:Y:S04]  /*1be0*/  IADD3.X R3, R5, UR30, R2, P1, !PT ;  /* 0x0000001e05037c10 */ /* 0x000fe80008ffe402 */
[----:B------:R-:W-:Y:S01]  /*1bf0*/  LEA.HI.X R4, R4, c[0x0][0x1cc], R3, 0x1, P0 ;  /* 0x0000730004047a11 */ /* 0x000fe200000f0c03 */
[----:B----45:R-:W-:-:S05]  /*1c00*/  @!P6 BRA `(.L_x_63) ;  /* 0x000026000000e947 */ /* 0x030fca0003800000 */
[C---:B------:R-:W-:Y:S01]  /*1c10*/  IMAD R5, R98.reuse, UR7, RZ ;  /* 0x0000000762057c24 */ /* 0x040fe2000f8e02ff */
[----:B------:R-:W-:Y:S01]  /*1c20*/  ISETP.NE.AND P0, PT, RZ, UR4, PT ;  /* 0x00000004ff007c0c */ /* 0x000fe2000bf05270 */
[C---:B------:R-:W-:Y:S01]  /*1c30*/  IMAD R3, R98.reuse, UR26, RZ ;  /* 0x0000001a62037c24 */ /* 0x040fe2000f8e02ff */
[----:B------:R-:W-:Y:S01]  /*1c40*/  SHF.R.S32.HI R2, RZ, 0x1f, R98 ;  /* 0x0000001fff027819 */ /* 0x000fe20000011462 */
[----:B------:R-:W-:Y:S01]  /*1c50*/  IMAD.WIDE.U32 R20, R98, UR6, RZ ;  /* 0x0000000662147c25 */ /* 0x000fe2000f8e00ff */
[----:B------:R-:W-:Y:S03]  /*1c60*/  IADD3 R64, -R68, UR17, RZ ;  /* 0x0000001144407c10 */ /* 0x000fe6000fffe1ff */
[----:B------:R-:W-:Y:S01]  /*1c70*/  IMAD R5, R2, UR6, R5 ;  /* 0x0000000602057c24 */ /* 0x000fe2000f8e0205 */
[----:B------:R-:W-:Y:S01]  /*1c80*/  IMNMX R64, R64, 0x20, PT ;  /* 0x0000002040407817 */ /* 0x000fe20003800200 */
[----:B------:R-:W-:Y:S02]  /*1c90*/  IMAD R3, R2, UR27, R3 ;  /* 0x0000001b02037c24 */ /* 0x000fe4000f8e0203 */
[----:B------:R-:W-:Y:S01]  /*1ca0*/  IMAD.WIDE.U32 R6, R98, UR27, RZ ;  /* 0x0000001b62067c25 */ /* 0x000fe2000f8e00ff */
[----:B------:R-:W-:Y:S04]  /*1cb0*/  IADD3 R2, R21, R5, RZ ;  /* 0x0000000515027210 */ /* 0x000fe80007ffe0ff */
[----:B------:R-:W-:Y:S01]  /*1cc0*/  IADD3 R3, R7, R3, RZ ;  /* 0x0000000307037210 */ /* 0x000fe20007ffe0ff */
[----:B------:R-:W-:-:S05]  /*1cd0*/  @!P0 BRA `(.L_x_64) ;  /* 0x0000127000008947 */ /* 0x000fca0003800000 */
[----:B------:R-:W-:Y:S01]  /*1ce0*/  ISETP.GE.AND P2, PT, R105, R64, PT ;  /* 0x000000406900720c */ /* 0x000fe20003f46270 */
[----:B------:R-:W-:Y:S01]  /*1cf0*/  BSSY B0, `(.L_x_65) ;  /* 0x0000026000007945 */ /* 0x000fe20003800000 */
[----:B------:R-:W-:Y:S01]  /*1d00*/  CS2R R40, SRZ ;  /* 0x0000000000287805 */ /* 0x000fe2000001ff00 */
[----:B------:R-:W-:Y:S01]  /*1d10*/  CS2R R44, SRZ ;  /* 0x00000000002c7805 */ /* 0x000fe2000001ff00 */
[----:B------:R-:W-:Y:S01]  /*1d20*/  CS2R R46, SRZ ;  /* 0x00000000002e7805 */ /* 0x000fe2000001ff00 */
[----:B------:R-:W-:Y:S01]  /*1d30*/  CS2R R50, SRZ ;  /* 0x0000000000327805 */ /* 0x000fe2000001ff00 */
[----:B------:R-:W-:Y:S01]  /*1d40*/  CS2R R18, SRZ ;  /* 0x0000000000127805 */ /* 0x000fe2000001ff00 */
[----:B------:R-:W-:Y:S01]  /*1d50*/  CS2R R24, SRZ ;  /* 0x0000000000187805 */ /* 0x000fe2000001ff00 */
[----:B------:R-:W-:Y:S01]  /*1d60*/  CS2R R28, SRZ ;  /* 0x00000000001c7805 */ /* 0x000fe2000001ff00 */
[----:B------:R-:W-:Y:S04]  /*1d70*/  CS2R R32, SRZ ;  /* 0x0000000000207805 */ /* 0x000fe8000001ff00 */
[----:B------:R-:W-:-:S05]  /*1d80*/  @P2 BRA `(.L_x_66) ;  /* 0x000001c000002947 */ /* 0x000fca0003800000 */
[----:B------:R-:W-:Y:S01]  /*1d90*/  IADD3 R20, P1, R106, R20, RZ ;  /* 0x000000146a147210 */ /* 0x000fe20007f3e0ff */
[----:B------:R-:W-:Y:S01]  /*1da0*/  CS2R R50, SRZ ;  /* 0x0000000000327805 */ /* 0x000fe2000001ff00 */
[----:B------:R-:W-:Y:S01]  /*1db0*/  IADD3 R6, P0, R108, R6, RZ ;  /* 0x000000066c067210 */ /* 0x000fe20007f1e0ff */
[----:B------:R-:W-:Y:S01]  /*1dc0*/  CS2R R32, SRZ ;  /* 0x0000000000207805 */ /* 0x000fe2000001ff00 */
[----:B------:R-:W-:Y:S01]  /*1dd0*/  CS2R R46, SRZ ;  /* 0x00000000002e7805 */ /* 0x000fe2000001ff00 */
[----:B------:R-:W-:Y:S01]  /*1de0*/  IMAD.X R5, R2, 0x1, R69, P1 ;  /* 0x0000000102057824 */ /* 0x000fe200008e0645 */
[----:B------:R-:W-:Y:S01]  /*1df0*/  LEA R22, P1, R20, c[0x0][0x270], 0x1 ;  /* 0x00009c0014167a11 */ /* 0x000fe200078208ff */
[----:B------:R-:W-:Y:S01]  /*1e00*/  IMAD.X R3, R3, 0x1, R70, P0 ;  /* 0x0000000103037824 */ /* 0x000fe200000e0646 */
[----:B------:R-:W-:Y:S01]  /*1e10*/  LEA R2, P0, R6, c[0x0][0x288], 0x1 ;  /* 0x0000a20006027a11 */ /* 0x000fe200078008ff */
[----:B------:R-:W-:Y:S01]  /*1e20*/  CS2R R28, SRZ ;  /* 0x00000000001c7805 */ /* 0x000fe2000001ff00 */
[----:B------:R-:W-:Y:S01]  /*1e30*/  LEA.HI.X R23, R20, c[0x0][0x274], R5, 0x1, P1 ;  /* 0x00009d0014177a11 */ /* 0x000fe200008f0c05 */
[----:B------:R-:W-:Y:S01]  /*1e40*/  CS2R R44, SRZ ;  /* 0x00000000002c7805 */ /* 0x000fe2000001ff00 */
[----:B------:R-:W-:Y:S01]  /*1e50*/  ISETP.GE.AND P1, PT, R14, c[0x0][0x27c], PT ;  /* 0x00009f000e007a0c */ /* 0x000fe20003f26270 */
[----:B------:R-:W-:Y:S01]  /*1e60*/  CS2R R40, SRZ ;  /* 0x0000000000287805 */ /* 0x000fe2000001ff00 */
[----:B------:R-:W-:Y:S01]  /*1e70*/  LEA.HI.X R3, R6, c[0x0][0x28c], R3, 0x1, P0 ;  /* 0x0000a30006037a11 */ /* 0x000fe200000f0c03 */
[----:B------:R-:W-:Y:S01]  /*1e80*/  CS2R R24, SRZ ;  /* 0x0000000000187805 */ /* 0x000fe2000001ff00 */
[----:B------:R-:W-:Y:S01]  /*1e90*/  ISETP.GE.AND P0, PT, R9, c[0x0][0x27c], PT ;  /* 0x00009f0009007a0c */ /* 0x000fe20003f06270 */
[----:B------:R-:W-:Y:S08]  /*1ea0*/  CS2R R18, SRZ ;  /* 0x0000000000127805 */ /* 0x000ff0000001ff00 */
[----:B------:R1:W5:Y:S04]  /*1eb0*/  @!P1 LDG.E.64 R50, [R22.64] ;  /* 0x0000001616329981 */ /* 0x000368000c1e1b00 */
[----:B------:R1:W5:Y:S01]  /*1ec0*/  @!P1 LDG.E.64 R32, [R2.64] ;  /* 0x0000001602209981 */ /* 0x000362000c1e1b00 */
[----:B------:R-:W-:Y:S03]  /*1ed0*/  ISETP.GE.AND P1, PT, R12, c[0x0][0x27c], PT ;  /* 0x00009f000c007a0c */ /* 0x000fe60003f26270 */
[----:B------:R1:W5:Y:S04]  /*1ee0*/  @!P0 LDG.E.64 R46, [R22.64+0x40] ;  /* 0x00004016162e8981 */ /* 0x000368000c1e1b00 */
[----:B------:R1:W5:Y:S01]  /*1ef0*/  @!P0 LDG.E.64 R28, [R2.64+0x40] ;  /* 0x00004016021c8981 */ /* 0x000362000c1e1b00 */
[----:B------:R-:W-:Y:S05]  /*1f00*/  ISETP.GE.AND P0, PT, R10, c[0x0][0x27c], PT ;  /* 0x00009f000a007a0c */ /* 0x000fea0003f06270 */
[----:B------:R1:W5:Y:S04]  /*1f10*/  @!P1 LDG.E.64 R44, [R22.64+0x80] ;  /* 0x00008016162c9981 */ /* 0x000368000c1e1b00 */
[----:B------:R1:W5:Y:S04]  /*1f20*/  @!P1 LDG.E.64 R24, [R2.64+0x80] ;  /* 0x0000801602189981 */ /* 0x000368000c1e1b00 */
[----:B------:R1:W5:Y:S04]  /*1f30*/  @!P0 LDG.E.64 R40, [R22.64+0xc0] ;  /* 0x0000c01616288981 */ /* 0x000368000c1e1b00 */
[----:B------:R1:W5:Y:S02]  /*1f40*/  @!P0 LDG.E.64 R18, [R2.64+0xc0] ;  /* 0x0000c01602128981 */ /* 0x000364000c1e1b00 */
.L_x_66:
[----:B------:R-:W-:Y:S05]  /*1f50*/  BSYNC B0 ;  /* 0x0000000000007941 */ /* 0x000fea0003800000 */
.L_x_65:
[----:B------:R3:W4:Y:S04]  /*1f60*/  SHFL.IDX PT, R55, R4, RZ, 0x181f ;  /* 0x00181fff04377589 */ /* 0x00072800000e0000 */
[----:B------:R3:W1:Y:S01]  /*1f70*/  SHFL.IDX PT, R53, R0, RZ, 0x181f ;  /* 0x00181fff00357589 */ /* 0x00066200000e0000 */
[----:B------:R-:W-:-:S05]  /*1f80*/  @P2 BRA `(.L_x_67) ;  /* 0x0000243000002947 */ /* 0x000fca0003800000 */
[----:B------:R-:W-:Y:S01]  /*1f90*/  ISETP.GE.AND P0, PT, R16, c[0x0][0x1d4], PT ;  /* 0x0000750010007a0c */ /* 0x000fe20003f06270 */
[----:B-----5:R-:W-:Y:S01]  /*1fa0*/  IMAD.MOV.U32 R13, RZ, RZ, R44 ;  /* 0x000000ffff0d7224 */ /* 0x020fe200078e002c */
[----:B------:R-:W-:Y:S01]  /*1fb0*/  MOV R8, R45 ;  /* 0x0000002d00087202 */ /* 0x000fe20000000f00 */
[----:B---3--:R-:W-:Y:S01]  /*1fc0*/  IMAD.MOV.U32 R0, RZ, RZ, R19 ;  /* 0x000000ffff007224 */ /* 0x008fe200078e0013 */
[----:B-1----:R-:W-:Y:S01]  /*1fd0*/  MOV R2, R18 ;  /* 0x0000001200027202 */ /* 0x002fe20000000f00 */
[----:B------:R-:W-:Y:S01]  /*1fe0*/  IMAD.MOV.U32 R21, RZ, RZ, R40 ;  /* 0x000000ffff157224 */ /* 0x000fe200078e0028 */
[----:B------:R-:W-:Y:S01]  /*1ff0*/  PRMT R42, R8, 0x5410, R13 ;  /* 0x00005410082a7816 */ /* 0x000fe2000000000d */
[----:B------:R-:W-:Y:S01]  /*2000*/  IMAD.MOV.U32 R20, RZ, RZ, R41 ;  /* 0x000000ffff147224 */ /* 0x000fe200078e0029 */
[----:B------:R-:W-:Y:S01]  /*2010*/  PRMT R5, R0, 0x5410, R2 ;  /* 0x0000541000057816 */ /* 0x000fe20000000002 */
[----:B------:R-:W-:Y:S01]  /*2020*/  IMAD.MOV.U32 R13, RZ, RZ, R46 ;  /* 0x000000ffff0d7224 */ /* 0x000fe200078e002e */
[----:B------:R-:W-:Y:S01]  /*2030*/  MOV R3, R25 ;  /* 0x0000001900037202 */ /* 0x000fe20000000f00 */
[----:B------:R-:W-:Y:S01]  /*2040*/  IMAD.MOV.U32 R8, RZ, RZ, R47 ;  /* 0x000000ffff087224 */ /* 0x000fe200078e002f */
[----:B------:R-:W-:Y:S01]  /*2050*/  MOV R0, R29 ;  /* 0x0000001d00007202 */ /* 0x000fe20000000f00 */
[----:B------:R-:W-:Y:S01]  /*2060*/  IMAD.MOV.U32 R4, RZ, RZ, R24 ;  /* 0x000000ffff047224 */ /* 0x000fe200078e0018 */
[----:B------:R-:W-:Y:S01]  /*2070*/  PRMT R38, R20, 0x5410, R21 ;  /* 0x0000541014267816 */ /* 0x000fe20000000015 */
[----:B------:R-:W-:Y:S01]  /*2080*/  IMAD.MOV.U32 R2, RZ, RZ, R28 ;  /* 0x000000ffff027224 */ /* 0x000fe200078e001c */
[----:B------:R-:W-:Y:S01]  /*2090*/  PRMT R43, R8, 0x5410, R13 ;  /* 0x00005410082b7816 */ /* 0x000fe2000000000d */
[----:B------:R-:W-:Y:S01]  /*20a0*/  BSSY B0, `(.L_x_68) ;  /* 0x000003d000007945 */ /* 0x000fe20003800000 */
[----:B------:R-:W-:Y:S02]  /*20b0*/  PRMT R6, R3, 0x5410, R4 ;  /* 0x0000541003067816 */ /* 0x000fe40000000004 */
[----:B------:R-:W-:Y:S01]  /*20c0*/  PRMT R7, R0, 0x5410, R2 ;  /* 0x0000541000077816 */ /* 0x000fe20000000002 */
[----:B------:R-:W-:-:S05]  /*20d0*/  @P0 BRA `(.L_x_69) ;  /* 0x0000039000000947 */ /* 0x000fca0003800000 */
[----:B------:R-:W-:Y:S01]  /*20e0*/  ISETP.GE.AND P0, PT, R14, c[0x0][0x27c], PT ;  /* 0x00009f000e007a0c */ /* 0x000fe20003f06270 */
[----:B------:R-:W1:Y:S01]  /*20f0*/  LDS.128 R20, [R99+0xc080] ;  /* 0x00c0800063147984 */ /* 0x000e620000000c00 */
[----:B------:R-:W-:Y:S01]  /*2100*/  MOV R26, R32 ;  /* 0x00000020001a7202 */ /* 0x000fe20000000f00 */
[----:B------:R-:W-:Y:S01]  /*2110*/  IMAD.MOV.U32 R34, RZ, RZ, R50 ;  /* 0x000000ffff227224 */ /* 0x000fe200078e0032 */
[----:B------:R-:W-:Y:S02]  /*2120*/  MOV R27, R33 ;  /* 0x00000021001b7202 */ /* 0x000fe40000000f00 */
[----:B------:R-:W-:Y:S02]  /*2130*/  MOV R49, R51 ;  /* 0x0000003300317202 */ /* 0x000fe40000000f00 */
[C---:B------:R-:W-:Y:S04]  /*2140*/  LEA R60, P1, R16.reuse, R53, 0x1 ;  /* 0x00000035103c7211 */ /* 0x040fe800078208ff */
[----:B----4-:R-:W-:Y:S01]  /*2150*/  LEA.HI.X R61, R16, R55, R17, 0x1, P1 ;  /* 0x00000037103d7211 */ /* 0x010fe200008f0c11 */
[----:B------:R-:W-:Y:S01]  /*2160*/  @!P0 HADD2.F32 R35, -RZ, R34.H0_H0 ;  /* 0x20000022ff238230 */ /* 0x000fe20000004100 */
[--C-:B------:R-:W-:Y:S01]  /*2170*/  @!P0 SHF.R.U64 R31, R32, 0x10, R33.reuse ;  /* 0x00000010201f8819 */ /* 0x100fe20000001221 */
[----:B------:R-:W-:Y:S01]  /*2180*/  @!P0 HADD2.F32 R27, -RZ, R27.H0_H0 ;  /* 0x2000001bff1b8230 */ /* 0x000fe20000004100 */
[----:B------:R-:W-:Y:S01]  /*2190*/  @!P0 SHF.R.U32.HI R13, RZ, 0x10, R33 ;  /* 0x00000010ff0d8819 */ /* 0x000fe20000011621 */
[----:B------:R-:W-:Y:S01]  /*21a0*/  @!P0 HADD2.F32 R33, -RZ, R26.H0_H0 ;  /* 0x2000001aff218230 */ /* 0x000fe20000004100 */
[--C-:B------:R-:W-:Y:S01]  /*21b0*/  @!P0 SHF.R.U64 R37, R50, 0x10, R51.reuse ;  /* 0x0000001032258819 */ /* 0x100fe20000001233 */
[----:B------:R-:W-:Y:S01]  /*21c0*/  @!P0 HADD2.F32 R31, -RZ, R31.H0_H0 ;  /* 0x2000001fff1f8230 */ /* 0x000fe20000004100 */
[----:B------:R-:W-:Y:S01]  /*21d0*/  @!P0 SHF.R.U32.HI R39, RZ, 0x10, R51 ;  /* 0x00000010ff278819 */ /* 0x000fe20000011633 */
[----:B------:R-:W-:Y:S02]  /*21e0*/  @!P0 HADD2.F32 R13, -RZ, R13.H0_H0 ;  /* 0x2000000dff0d8230 */ /* 0x000fe40000004100 */
[----:B------:R-:W-:Y:S02]  /*21f0*/  @!P0 HADD2.F32 R37, -RZ, R37.H0_H0 ;  /* 0x20000025ff258230 */ /* 0x000fe40000004100 */
[----:B------:R-:W-:Y:S01]  /*2200*/  @!P0 HADD2.F32 R39, -RZ, R39.H0_H0 ;  /* 0x20000027ff278230 */ /* 0x000fe20000004100 */
[----:B-1----:R-:W-:Y:S02]  /*2210*/  @!P0 MOV R8, R20 ;  /* 0x0000001400088202 */ /* 0x002fe40000000f00 */
[----:B------:R-:W-:Y:S03]  /*2220*/  @!P0 MOV R26, R21 ;  /* 0x00000015001a8202 */ /* 0x000fe60000000f00 */
[--C-:B------:R-:W-:Y:S02]  /*2230*/  @!P0 HADD2.F32 R30, -RZ, R8.reuse.H1_H1 ;  /* 0x30000008ff1e8230 */ /* 0x100fe40000004100 */
[----:B------:R-:W-:Y:S02]  /*2240*/  @!P0 HADD2.F32 R8, -RZ, R8.H0_H0 ;  /* 0x20000008ff088230 */ /* 0x000fe40000004100 */
[--C-:B------:R-:W-:Y:S01]  /*2250*/  @!P0 HADD2.F32 R34, -RZ, R26.reuse.H1_H1 ;  /* 0x3000001aff228230 */ /* 0x100fe20000004100 */
[-C--:B------:R-:W-:Y:S02]  /*2260*/  @!P0 FMUL.FTZ R57, R30, R33.reuse ;  /* 0x000000211e398220 */ /* 0x080fe40000410000 */
[C---:B------:R-:W-:Y:S02]  /*2270*/  @!P0 FMUL.FTZ R0, R8.reuse, R33 ;  /* 0x0000002108008220 */ /* 0x040fe40000410000 */
[----:B------:R-:W-:Y:S01]  /*2280*/  @!P0 FFMA.FTZ R57, R8, R35, -R57 ;  /* 0x0000002308398223 */ /* 0x000fe20000010839 */
[----:B------:R-:W-:Y:S01]  /*2290*/  @!P0 HADD2.F32 R8, -RZ, R26.H0_H0 ;  /* 0x2000001aff088230 */ /* 0x000fe20000004100 */
[-C--:B------:R-:W-:Y:S02]  /*22a0*/  @!P0 FMUL.FTZ R59, R34, R31.reuse ;  /* 0x0000001f223b8220 */ /* 0x080fe40000410000 */
[----:B------:R-:W-:Y:S02]  /*22b0*/  @!P0 IMAD.MOV.U32 R26, RZ, RZ, R22 ;  /* 0x000000ffff1a8224 */ /* 0x000fe400078e0016 */
[C---:B------:R-:W-:Y:S02]  /*22c0*/  @!P0 FMUL.FTZ R2, R8.reuse, R31 ;  /* 0x0000001f08028220 */ /* 0x040fe40000410000 */
[----:B------:R-:W-:Y:S01]  /*22d0*/  @!P0 FFMA.FTZ R59, R8, R37, -R59 ;  /* 0x00000025083b8223 */ /* 0x000fe2000001083b */
[----:B------:R-:W-:Y:S01]  /*22e0*/  @!P0 MOV R8, R23 ;  /* 0x0000001700088202 */ /* 0x000fe20000000f00 */
[----:B------:R-:W-:Y:S01]  /*22f0*/  @!P0 FFMA.FTZ R0, R30, R35, R0 ;  /* 0x000000231e008223 */ /* 0x000fe20000010000 */
[--C-:B------:R-:W-:Y:S01]  /*2300*/  @!P0 HADD2.F32 R30, -RZ, R26.reuse.H1_H1 ;  /* 0x3000001aff1e8230 */ /* 0x100fe20000004100 */
[----:B------:R-:W-:Y:S01]  /*2310*/  @!P0 FFMA.FTZ R2, R34, R37, R2 ;  /* 0x0000002522028223 */ /* 0x000fe20000010002 */
[----:B------:R-:W-:Y:S02]  /*2320*/  @!P0 HADD2.F32 R26, -RZ, R26.H0_H0 ;  /* 0x2000001aff1a8230 */ /* 0x000fe40000004100 */
[--C-:B------:R-:W-:Y:S01]  /*2330*/  @!P0 HADD2.F32 R36, -RZ, R8.reuse.H1_H1 ;  /* 0x30000008ff248230 */ /* 0x100fe20000004100 */
[-C--:B------:R-:W-:Y:S01]  /*2340*/  @!P0 FMUL.FTZ R48, R30, R27.reuse ;  /* 0x0000001b1e308220 */ /* 0x080fe20000410000 */
[----:B------:R-:W-:Y:S01]  /*2350*/  @!P0 HADD2.F32 R8, -RZ, R8.H0_H0 ;  /* 0x20000008ff088230 */ /* 0x000fe20000004100 */
[----:B------:R-:W-:Y:S01]  /*2360*/  @!P0 FMUL.FTZ R3, R26, R27 ;  /* 0x0000001b1a038220 */ /* 0x000fe20000410000 */
[----:B------:R-:W-:Y:S01]  /*2370*/  @!P0 F2FP.PACK_AB R54, R2, R59 ;  /* 0x0000003b0236823e */ /* 0x000fe200000000ff */
[----:B------:R-:W-:Y:S01]  /*2380*/  @!P0 FMUL.FTZ R52, R36, R13 ;  /* 0x0000000d24348220 */ /* 0x000fe20000410000 */
[----:B------:R-:W-:Y:S01]  /*2390*/  @!P0 F2FP.PACK_AB R57, R0, R57 ;  /* 0x000000390039823e */ /* 0x000fe200000000ff */
[C---:B------:R-:W-:Y:S01]  /*23a0*/  @!P0 FMUL.FTZ R4, R8.reuse, R13 ;  /* 0x0000000d08048220 */ /* 0x040fe20000410000 */
[----:B------:R-:W-:Y:S01]  /*23b0*/  @!P0 HADD2.F32 R35, -RZ, R49.H0_H0 ;  /* 0x20000031ff238230 */ /* 0x000fe20000004100 */
[----:B------:R-:W-:Y:S01]  /*23c0*/  @!P0 FFMA.FTZ R52, R8, R39, -R52 ;  /* 0x0000002708348223 */ /* 0x000fe20000010834 */
[----:B------:R-:W-:Y:S01]  /*23d0*/  @!P0 MOV R20, R57 ;  /* 0x0000003900148202 */ /* 0x000fe20000000f00 */
[----:B------:R-:W-:Y:S02]  /*23e0*/  @!P0 IMAD.MOV.U32 R21, RZ, RZ, R54 ;  /* 0x000000ffff158224 */ /* 0x000fe400078e0036 */
[-C--:B------:R-:W-:Y:S02]  /*23f0*/  @!P0 FFMA.FTZ R3, R30, R35.reuse, R3 ;  /* 0x000000231e038223 */ /* 0x080fe40000010003 */
[----:B------:R-:W-:Y:S02]  /*2400*/  @!P0 FFMA.FTZ R48, R26, R35, -R48 ;  /* 0x000000231a308223 */ /* 0x000fe40000010830 */
[----:B------:R-:W-:Y:S03]  /*2410*/  @!P0 FFMA.FTZ R4, R36, R39, R4 ;  /* 0x0000002724048223 */ /* 0x000fe60000010004 */
[----:B------:R-:W-:Y:S02]  /*2420*/  @!P0 F2FP.PACK_AB R48, R3, R48 ;  /* 0x000000300330823e */ /* 0x000fe400000000ff */
[----:B------:R-:W-:Y:S02]  /*2430*/  @!P0 F2FP.PACK_AB R59, R4, R52 ;  /* 0x00000034043b823e */ /* 0x000fe400000000ff */
[----:B------:R-:W-:Y:S02]  /*2440*/  @!P0 MOV R22, R48 ;  /* 0x0000003000168202 */ /* 0x000fe40000000f00 */
[----:B------:R-:W-:Y:S05]  /*2450*/  @!P0 MOV R23, R59 ;  /* 0x0000003b00178202 */ /* 0x000fea0000000f00 */
[----:B------:R1:W-:Y:S02]  /*2460*/  ST.E.128 [R60.64], R20 ;  /* 0x000000143c007985 */ /* 0x0003e4000c101d16 */
.L_x_69:
[----:B------:R-:W-:Y:S05]  /*2470*/  BSYNC B0 ;  /* 0x0000000000007941 */ /* 0x000fea0003800000 */
.L_x_68:
[----:B------:R-:W-:Y:S01]  /*2480*/  ISETP.GE.AND P0, PT, R11, c[0x0][0x1d4], PT ;  /* 0x000075000b007a0c */ /* 0x000fe20003f06270 */
[----:B------:R-:W-:Y:S01]  /*2490*/  @!UPT UIADD3 URZ, URZ, URZ, URZ ;  /* 0x0000003f3f3ff290 */ /* 0x000fe2000fffe03f */
[----:B------:R-:W-:Y:S11]  /*24a0*/  BSSY B0, `(.L_x_70) ;  /* 0x0000037000007945 */ /* 0x000ff60003800000 */
[----:B------:R-:W-:-:S05]  /*24b0*/  @P0 BRA `(.L_x_71) ;  /* 0x0000035000000947 */ /* 0x000fca0003800000 */
[----:B------:R-:W-:Y:S01]  /*24c0*/  ISETP.GE.AND P0, PT, R9, c[0x0][0x27c], PT ;  /* 0x00009f0009007a0c */ /* 0x000fe20003f06270 */
[----:B-1----:R-:W1:Y:S01]  /*24d0*/  LDS.128 R20, [R99+0xd080] ;  /* 0x00d0800063147984 */ /* 0x002e620000000c00 */
[C---:B------:R-:W-:Y:S04]  /*24e0*/  LEA R56, P1, R92.reuse, R53, 0x1 ;  /* 0x000000355c387211 */ /* 0x040fe800078208ff */
[----:B----4-:R-:W-:Y:S07]  /*24f0*/  LEA.HI.X R57, R92, R55, R83, 0x1, P1 ;  /* 0x000000375c397211 */ /* 0x010fee00008f0c53 */
[----:B------:R-:W-:Y:S01]  /*2500*/  @!P0 HADD2.F32 R27, -RZ, R7.H1_H1 ;  /* 0x30000007ff1b8230 */ /* 0x000fe20000004100 */
[----:B------:R-:W-:Y:S01]  /*2510*/  @!P0 SHF.R.U64 R8, R28, 0x10, R29 ;  /* 0x000000101c088819 */ /* 0x000fe2000000121d */
[----:B------:R-:W-:Y:S01]  /*2520*/  @!P0 HADD2.F32 R33, -RZ, R43.H1_H1 ;  /* 0x3000002bff218230 */ /* 0x000fe20000004100 */
[----:B------:R-:W-:Y:S01]  /*2530*/  @!P0 SHF.R.U64 R32, R46, 0x10, R47 ;  /* 0x000000102e208819 */ /* 0x000fe2000000122f */
[----:B------:R-:W-:Y:S01]  /*2540*/  @!P0 HADD2.F32 R7, -RZ, R7.H0_H0 ;  /* 0x20000007ff078230 */ /* 0x000fe20000004100 */
[----:B------:R-:W-:Y:S01]  /*2550*/  @!P0 SHF.R.U32.HI R28, RZ, 0x10, R29 ;  /* 0x00000010ff1c8819 */ /* 0x000fe2000001161d */
        /* <DEDUP_REMOVED lines=8> */
[----:B------:R-:W-:Y:S01]  /*25e0*/  @!P0 HADD2.F32 R30, -RZ, R13.H0_H0 ;  /* 0x2000000dff1e8230 */ /* 0x000fe20000004100 */
[----:B------:R-:W-:Y:S01]  /*25f0*/  @!P0 MOV R13, R22 ;  /* 0x00000016000d8202 */ /* 0x000fe20000000f00 */
[--C-:B------:R-:W-:Y:S01]  /*2600*/  @!P0 HADD2.F32 R35, -RZ, R26.reuse.H1_H1 ;  /* 0x3000001aff238230 */ /* 0x100fe20000004100 */
[-C--:B------:R-:W-:Y:S02]  /*2610*/  @!P0 FMUL.FTZ R37, R31, R27.reuse ;  /* 0x0000001b1f258220 */ /* 0x080fe40000410000 */
[C---:B------:R-:W-:Y:S01]  /*2620*/  @!P0 FMUL.FTZ R0, R30.reuse, R27 ;  /* 0x0000001b1e008220 */ /* 0x040fe20000410000 */
[----:B------:R-:W-:Y:S01]  /*2630*/  @!P0 HADD2.F32 R27, -RZ, R26.H0_H0 ;  /* 0x2000001aff1b8230 */ /* 0x000fe20000004100 */
[-C--:B------:R-:W-:Y:S01]  /*2640*/  @!P0 FMUL.FTZ R39, R35, R8.reuse ;  /* 0x0000000823278220 */ /* 0x080fe20000410000 */
[--C-:B------:R-:W-:Y:S01]  /*2650*/  @!P0 HADD2.F32 R26, -RZ, R13.reuse.H0_H0 ;  /* 0x2000000dff1a8230 */ /* 0x100fe20000004100 */
[----:B------:R-:W-:Y:S01]  /*2660*/  @!P0 FFMA.FTZ R37, R30, R33, -R37 ;  /* 0x000000211e258223 */ /* 0x000fe20000010825 */
[----:B------:R-:W-:Y:S01]  /*2670*/  @!P0 HADD2.F32 R34, -RZ, R13.H1_H1 ;  /* 0x3000000dff228230 */ /* 0x000fe20000004100 */
[----:B------:R-:W-:Y:S01]  /*2680*/  @!P0 FMUL.FTZ R2, R27, R8 ;  /* 0x000000081b028220 */ /* 0x000fe20000410000 */
[----:B------:R-:W-:Y:S01]  /*2690*/  @!P0 MOV R8, R23 ;  /* 0x0000001700088202 */ /* 0x000fe20000000f00 */
[----:B------:R-:W-:Y:S01]  /*26a0*/  @!P0 FFMA.FTZ R0, R31, R33, R0 ;  /* 0x000000211f008223 */ /* 0x000fe20000010000 */
[----:B------:R-:W-:Y:S01]  /*26b0*/  @!P0 HADD2.F32 R31, -RZ, R43.H0_H0 ;  /* 0x2000002bff1f8230 */ /* 0x000fe20000004100 */
[-C--:B------:R-:W-:Y:S02]  /*26c0*/  @!P0 FMUL.FTZ R3, R26, R7.reuse ;  /* 0x000000071a038220 */ /* 0x080fe40000410000 */
[----:B------:R-:W-:Y:S01]  /*26d0*/  @!P0 FMUL.FTZ R48, R34, R7 ;  /* 0x0000000722308220 */ /* 0x000fe20000410000 */
[----:B------:R-:W-:Y:S01]  /*26e0*/  @!P0 F2FP.PACK_AB R37, R0, R37 ;  /* 0x000000250025823e */ /* 0x000fe200000000ff */
[-C--:B------:R-:W-:Y:S01]  /*26f0*/  @!P0 FFMA.FTZ R2, R35, R32.reuse, R2 ;  /* 0x0000002023028223 */ /* 0x080fe20000010002 */
[--C-:B------:R-:W-:Y:S01]  /*2700*/  @!P0 HADD2.F32 R33, -RZ, R8.reuse.H1_H1 ;  /* 0x30000008ff218230 */ /* 0x100fe20000004100 */
[----:B------:R-:W-:Y:S01]  /*2710*/  @!P0 FFMA.FTZ R3, R34, R31, R3 ;  /* 0x0000001f22038223 */ /* 0x000fe20000010003 */
[----:B------:R-:W-:Y:S01]  /*2720*/  @!P0 MOV R20, R37 ;  /* 0x0000002500148202 */ /* 0x000fe20000000f00 */
[----:B------:R-:W-:Y:S01]  /*2730*/  @!P0 HADD2.F32 R13, -RZ, R8.H0_H0 ;  /* 0x20000008ff0d8230 */ /* 0x000fe20000004100 */
[----:B------:R-:W-:Y:S02]  /*2740*/  @!P0 FFMA.FTZ R39, R27, R32, -R39 ;  /* 0x000000201b278223 */ /* 0x000fe40000010827 */
[-C--:B------:R-:W-:Y:S02]  /*2750*/  @!P0 FMUL.FTZ R49, R33, R28.reuse ;  /* 0x0000001c21318220 */ /* 0x080fe40000410000 */
[C---:B------:R-:W-:Y:S01]  /*2760*/  @!P0 FMUL.FTZ R4, R13.reuse, R28 ;  /* 0x0000001c0d048220 */ /* 0x040fe20000410000 */
[----:B------:R-:W-:Y:S01]  /*2770*/  @!P0 F2FP.PACK_AB R50, R2, R39 ;  /* 0x000000270232823e */ /* 0x000fe200000000ff */
[----:B------:R-:W-:Y:S02]  /*2780*/  @!P0 FFMA.FTZ R48, R26, R31, -R48 ;  /* 0x0000001f1a308223 */ /* 0x000fe40000010830 */
[----:B------:R-:W-:Y:S01]  /*2790*/  @!P0 FFMA.FTZ R49, R13, R36, -R49 ;  /* 0x000000240d318223 */ /* 0x000fe20000010831 */
[----:B------:R-:W-:Y:S01]  /*27a0*/  @!P0 MOV R21, R50 ;  /* 0x0000003200158202 */ /* 0x000fe20000000f00 */
[----:B------:R-:W-:Y:S01]  /*27b0*/  @!P0 FFMA.FTZ R4, R33, R36, R4 ;  /* 0x0000002421048223 */ /* 0x000fe20000010004 */
[----:B------:R-:W-:Y:S04]  /*27c0*/  @!P0 F2FP.PACK_AB R48, R3, R48 ;  /* 0x000000300330823e */ /* 0x000fe800000000ff */
[----:B------:R-:W-:Y:S02]  /*27d0*/  @!P0 F2FP.PACK_AB R49, R4, R49 ;  /* 0x000000310431823e */ /* 0x000fe400000000ff */
[----:B------:R-:W-:Y:S02]  /*27e0*/  @!P0 MOV R22, R48 ;  /* 0x0000003000168202 */ /* 0x000fe40000000f00 */
[----:B------:R-:W-:Y:S05]  /*27f0*/  @!P0 MOV R23, R49 ;  /* 0x0000003100178202 */ /* 0x000fea0000000f00 */
[----:B------:R1:W-:Y:S02]  /*2800*/  ST.E.128 [R56.64], R20 ;  /* 0x0000001438007985 */ /* 0x0003e4000c101d16 */
.L_x_71:
[----:B------:R-:W-:Y:S05]  /*2810*/  BSYNC B0 ;  /* 0x0000000000007941 */ /* 0x000fea0003800000 */
.L_x_70:
        /* <DEDUP_REMOVED lines=8> */
[--C-:B------:R-:W-:Y:S01]  /*28a0*/  @!P0 HADD2.F32 R29, -RZ, R42.reuse.H1_H1 ;  /* 0x3000002aff1d8230 */ /* 0x100fe20000004100 */
[--C-:B------:R-:W-:Y:S01]  /*28b0*/  @!P0 SHF.R.U64 R7, R24, 0x10, R25.reuse ;  /* 0x0000001018078819 */ /* 0x100fe20000001219 */
[----:B------:R-:W-:Y:S01]  /*28c0*/  @!P0 HADD2.F32 R30, -RZ, R42.H0_H0 ;  /* 0x2000002aff1e8230 */ /* 0x000fe20000004100 */
[----:B------:R-:W-:Y:S01]  /*28d0*/  @!P0 SHF.R.U32.HI R24, RZ, 0x10, R25 ;  /* 0x00000010ff188819 */ /* 0x000fe20000011619 */
[--C-:B------:R-:W-:Y:S01]  /*28e0*/  @!P0 HADD2.F32 R25, -RZ, R6.reuse.H1_H1 ;  /* 0x30000006ff198230 */ /* 0x100fe20000004100 */
[--C-:B------:R-:W-:Y:S01]  /*28f0*/  @!P0 SHF.R.U64 R31, R44, 0x10, R45.reuse ;  /* 0x000000102c1f8819 */ /* 0x100fe2000000122d */
[----:B------:R-:W-:Y:S01]  /*2900*/  @!P0 HADD2.F32 R7, -RZ, R7.H0_H0 ;  /* 0x20000007ff078230 */ /* 0x000fe20000004100 */
[----:B------:R-:W-:Y:S01]  /*2910*/  @!P0 SHF.R.U32.HI R32, RZ, 0x10, R45 ;  /* 0x00000010ff208819 */ /* 0x000fe2000001162d */
[----:B------:R-:W-:Y:S02]  /*2920*/  @!P0 HADD2.F32 R6, -RZ, R6.H0_H0 ;  /* 0x20000006ff068230 */ /* 0x000fe40000004100 */
        /* <DEDUP_REMOVED lines=8> */
[CC--:B------:R-:W-:Y:S01]  /*29b0*/  @!P0 FMUL.FTZ R33, R27.reuse, R25.reuse ;  /* 0x000000191b218220 */ /* 0x0c0fe20000410000 */
[----:B------:R-:W-:Y:S01]  /*29c0*/  @!P0 HADD2.F32 R26, -RZ, R13.H0_H0 ;  /* 0x2000000dff1a8230 */ /* 0x000fe20000004100 */
[C---:B------:R-:W-:Y:S02]  /*29d0*/  @!P0 FMUL.FTZ R0, R8.reuse, R25 ;  /* 0x0000001908008220 */ /* 0x040fe40000410000 */
[----:B------:R-:W-:Y:S01]  /*29e0*/  @!P0 FFMA.FTZ R33, R8, R29, -R33 ;  /* 0x0000001d08218223 */ /* 0x000fe20000010821 */
[----:B------:R-:W-:Y:S01]  /*29f0*/  @!P0 MOV R8, R22 ;  /* 0x0000001600088202 */ /* 0x000fe20000000f00 */
[-C--:B------:R-:W-:Y:S02]  /*2a00*/  @!P0 FMUL.FTZ R35, R28, R7.reuse ;  /* 0x000000071c238220 */ /* 0x080fe40000410000 */
[----:B------:R-:W-:Y:S01]  /*2a10*/  @!P0 FMUL.FTZ R2, R26, R7 ;  /* 0x000000071a028220 */ /* 0x000fe20000410000 */
[----:B------:R-:W-:Y:S01]  /*2a20*/  @!P0 MOV R7, R23 ;  /* 0x0000001700078202 */ /* 0x000fe20000000f00 */
[----:B------:R-:W-:Y:S01]  /*2a30*/  @!P0 FFMA.FTZ R0, R27, R29, R0 ;  /* 0x0000001d1b008223 */ /* 0x000fe20000010000 */
[--C-:B------:R-:W-:Y:S01]  /*2a40*/  @!P0 HADD2.F32 R13, -RZ, R8.reuse.H0_H0 ;  /* 0x20000008ff0d8230 */ /* 0x100fe20000004100 */
[-C--:B------:R-:W-:Y:S01]  /*2a50*/  @!P0 FFMA.FTZ R2, R28, R31.reuse, R2 ;  /* 0x0000001f1c028223 */ /* 0x080fe20000010002 */
[----:B------:R-:W-:Y:S01]  /*2a60*/  @!P0 HADD2.F32 R27, -RZ, R8.H1_H1 ;  /* 0x30000008ff1b8230 */ /* 0x000fe20000004100 */
[----:B------:R-:W-:Y:S01]  /*2a70*/  @!P0 FFMA.FTZ R35, R26, R31, -R35 ;  /* 0x0000001f1a238223 */ /* 0x000fe20000010823 */
[----:B------:R-:W-:Y:S01]  /*2a80*/  @!P0 F2FP.PACK_AB R33, R0, R33 ;  /* 0x000000210021823e */ /* 0x000fe200000000ff */
[-C--:B------:R-:W-:Y:S01]  /*2a90*/  @!P0 FMUL.FTZ R3, R13, R6.reuse ;  /* 0x000000060d038220 */ /* 0x080fe20000410000 */
[--C-:B------:R-:W-:Y:S01]  /*2aa0*/  @!P0 HADD2.F32 R29, -RZ, R7.reuse.H1_H1 ;  /* 0x30000007ff1d8230 */ /* 0x100fe20000004100 */
[----:B------:R-:W-:Y:S01]  /*2ab0*/  @!P0 FMUL.FTZ R34, R27, R6 ;  /* 0x000000061b228220 */ /* 0x000fe20000410000 */
[----:B------:R-:W-:Y:S01]  /*2ac0*/  @!P0 F2FP.PACK_AB R46, R2, R35 ;  /* 0x00000023022e823e */ /* 0x000fe200000000ff */
[----:B------:R-:W-:Y:S01]  /*2ad0*/  @!P0 HADD2.F32 R7, -RZ, R7.H0_H0 ;  /* 0x20000007ff078230 */ /* 0x000fe20000004100 */
[----:B------:R-:W-:Y:S01]  /*2ae0*/  @!P0 MOV R20, R33 ;  /* 0x0000002100148202 */ /* 0x000fe20000000f00 */
[----:B------:R-:W-:Y:S01]  /*2af0*/  @!P0 FMUL.FTZ R36, R29, R24 ;  /* 0x000000181d248220 */ /* 0x000fe20000410000 */
[----:B------:R-:W-:Y:S01]  /*2b00*/  @!P0 MOV R21, R46 ;  /* 0x0000002e00158202 */ /* 0x000fe20000000f00 */
[----:B------:R-:W-:Y:S02]  /*2b10*/  @!P0 FFMA.FTZ R3, R27, R30, R3 ;  /* 0x0000001e1b038223 */ /* 0x000fe40000010003 */
[----:B------:R-:W-:Y:S02]  /*2b20*/  @!P0 FMUL.FTZ R4, R7, R24 ;  /* 0x0000001807048220 */ /* 0x000fe40000410000 */
[----:B------:R-:W-:Y:S02]  /*2b30*/  @!P0 FFMA.FTZ R34, R13, R30, -R34 ;  /* 0x0000001e0d228223 */ /* 0x000fe40000010822 */
[-C--:B------:R-:W-:Y:S02]  /*2b40*/  @!P0 FFMA.FTZ R36, R7, R32.reuse, -R36 ;  /* 0x0000002007248223 */ /* 0x080fe40000010824 */
[----:B------:R-:W-:Y:S01]  /*2b50*/  @!P0 FFMA.FTZ R4, R29, R32, R4 ;  /* 0x000000201d048223 */ /* 0x000fe20000010004 */
[----:B------:R-:W-:Y:S04]  /*2b60*/  @!P0 F2FP.PACK_AB R34, R3, R34 ;  /* 0x000000220322823e */ /* 0x000fe800000000ff */
[----:B------:R-:W-:Y:S02]  /*2b70*/  @!P0 F2FP.PACK_AB R35, R4, R36 ;  /* 0x000000240423823e */ /* 0x000fe400000000ff */
[----:B------:R-:W-:Y:S02]  /*2b80*/  @!P0 MOV R22, R34 ;  /* 0x0000002200168202 */ /* 0x000fe40000000f00 */
[----:B------:R-:W-:Y:S05]  /*2b90*/  @!P0 MOV R23, R35 ;  /* 0x0000002300178202 */ /* 0x000fea0000000f00 */
[----:B------:R1:W-:Y:S02]  /*2ba0*/  ST.E.128 [R48.64], R20 ;  /* 0x0000001430007985 */ /* 0x0003e4000c101d16 */
.L_x_73:
[----:B------:R-:W-:Y:S05]  /*2bb0*/  BSYNC B0 ;  /* 0x0000000000007941 */ /* 0x000fea0003800000 */
.L_x_72:
[----:B------:R-:W-:Y:S11]  /*2bc0*/  ISETP.GE.AND P0, PT, R102, c[0x0][0x1d4], PT ;  /* 0x0000750066007a0c */ /* 0x000ff60003f06270 */
[----:B------:R-:W-:Y:S02]  /*2bd0*/  @!UPT UIADD3 URZ, URZ, URZ, URZ ;  /* 0x0000003f3f3ff290 */ /* 0x000fe4000fffe03f */
[----:B------:R-:W-:-:S05]  /*2be0*/  @P0 BRA `(.L_x_67) ;  /* 0x000017d000000947 */ /* 0x000fca0003800000 */
[----:B------:R-:W-:Y:S01]  /*2bf0*/  ISETP.GE.AND P0, PT, R10, c[0x0][0x27c], PT ;  /* 0x00009f000a007a0c */ /* 0x000fe20003f06270 */
[----:B-1----:R-:W1:Y:S01]  /*2c00*/  LDS.128 R20, [R99+0xf080] ;  /* 0x00f0800063147984 */ /* 0x002e620000000c00 */
[C---:B------:R-:W-:Y:S04]  /*2c10*/  LEA R42, P1, R90.reuse, R53, 0x1 ;  /* 0x000000355a2a7211 */ /* 0x040fe800078208ff */
[----:B----4-:R-:W-:Y:S07]  /*2c20*/  LEA.HI.X R43, R90, R55, R81, 0x1, P1 ;  /* 0x000000375a2b7211 */ /* 0x010fee00008f0c51 */
[--C-:B------:R-:W-:Y:S01]  /*2c30*/  @!P0 HADD2.F32 R13, -RZ, R5.reuse.H1_H1 ;  /* 0x30000005ff0d8230 */ /* 0x100fe20000004100 */
        /* <DEDUP_REMOVED lines=47> */
[----:B------:R1:W-:Y:S01]  /*2f30*/  ST.E.128 [R42.64], R20 ;  /* 0x000000142a007985 */ /* 0x0003e2000c101d16 */
[----:B------:R-:W-:-:S05]  /*2f40*/  BRA `(.L_x_67) ;  /* 0x0000147000007947 */ /* 0x000fca0003800000 */
.L_x_64:
        /* <DEDUP_REMOVED lines=21> */
[----:B------:R-:W-:Y:S02]  /*30a0*/  LEA.HI.X R19, R5, c[0x0][0x274], R2, 0x1, P1 ;  /* 0x00009d0005137a11 */ /* 0x000fe400008f0c02 */
[----:B------:R-:W-:Y:S02]  /*30b0*/  ISETP.GE.AND P1, PT, R16, c[0x0][0x27c], PT ;  /* 0x00009f0010007a0c */ /* 0x000fe40003f26270 */
[----:B------:R-:W-:Y:S02]  /*30c0*/  LEA.HI.X R21, R6, c[0x0][0x28c], R3, 0x1, P0 ;  /* 0x0000a30006157a11 */ /* 0x000fe400000f0c03 */
[----:B------:R-:W-:Y:S09]  /*30d0*/  ISETP.GE.AND P0, PT, R11, c[0x0][0x27c], PT ;  /* 0x00009f000b007a0c */ /* 0x000ff20003f06270 */
[----:B------:R1:W5:Y:S04]  /*30e0*/  @!P1 LDG.E.128 R40, [R18.64] ;  /* 0x0000001612289981 */ /* 0x000368000c1e1d00 */
[----:B------:R1:W5:Y:S04]  /*30f0*/  @!P0 LDG.E.128 R52, [R18.64+0x80] ;  /* 0x0000801612348981 */ /* 0x000368000c1e1d00 */
[----:B------:R1:W5:Y:S04]  /*3100*/  @!P1 LDG.E.128 R28, [R20.64] ;  /* 0x00000016141c9981 */ /* 0x000368000c1e1d00 */
[----:B------:R1:W5:Y:S02]  /*3110*/  @!P0 LDG.E.128 R24, [R20.64+0x80] ;  /* 0x0000801614188981 */ /* 0x000364000c1e1d00 */
.L_x_75:
[----:B------:R-:W-:Y:S05]  /*3120*/  BSYNC B0 ;  /* 0x0000000000007941 */ /* 0x000fea0003800000 */
.L_x_74:
[----:B------:R3:W4:Y:S04]  /*3130*/  SHFL.IDX PT, R123, R4, RZ, 0x181f ;  /* 0x00181fff047b7589 */ /* 0x00072800000e0000 */
[----:B------:R3:W1:Y:S01]  /*3140*/  SHFL.IDX PT, R122, R0, RZ, 0x181f ;  /* 0x00181fff007a7589 */ /* 0x00066200000e0000 */
[----:B------:R-:W-:-:S05]  /*3150*/  @P2 BRA `(.L_x_67) ;  /* 0x0000126000002947 */ /* 0x000fca0003800000 */
[----:B------:R-:W-:Y:S01]  /*3160*/  ISETP.GE.AND P0, PT, R16, c[0x0][0x1d4], PT ;  /* 0x0000750010007a0c */ /* 0x000fe20003f06270 */
[----:B-----5:R-:W-:Y:S01]  /*3170*/  IMAD.MOV.U32 R8, RZ, RZ, R54 ;  /* 0x000000ffff087224 */ /* 0x020fe200078e0036 */
[----:B---3--:R-:W-:Y:S01]  /*3180*/  MOV R4, R26 ;  /* 0x0000001a00047202 */ /* 0x008fe20000000f00 */
[----:B------:R-:W-:Y:S01]  /*3190*/  IMAD.MOV.U32 R7, RZ, RZ, R55 ;  /* 0x000000ffff077224 */ /* 0x000fe200078e0037 */
[----:B------:R-:W-:Y:S01]  /*31a0*/  MOV R0, R25 ;  /* 0x0000001900007202 */ /* 0x000fe20000000f00 */
[----:B------:R-:W-:Y:S01]  /*31b0*/  IMAD.MOV.U32 R6, RZ, RZ, R52 ;  /* 0x000000ffff067224 */ /* 0x000fe200078e0034 */
[----:B------:R-:W-:Y:S01]  /*31c0*/  IADD3 R125, -R86, c[0x0][0x1d4], RZ ;  /* 0x00007500567d7a10 */ /* 0x000fe20007ffe1ff */
[----:B------:R-:W-:Y:S01]  /*31d0*/  IMAD.MOV.U32 R5, RZ, RZ, R53 ;  /* 0x000000ffff057224 */ /* 0x000fe200078e0035 */
[----:B------:R-:W-:Y:S01]  /*31e0*/  PRMT R60, R7, 0x5410, R8 ;  /* 0x00005410073c7816 */ /* 0x000fe20000000008 */
[----:B------:R-:W-:Y:S01]  /*31f0*/  IMAD.MOV.U32 R3, RZ, RZ, R27 ;  /* 0x000000ffff037224 */ /* 0x000fe200078e001b */
[----:B------:R-:W-:Y:S01]  /*3200*/  BSSY B0, `(.L_x_76) ;  /* 0x0000084000007945 */ /* 0x000fe20003800000 */
[----:B------:R-:W-:Y:S01]  /*3210*/  IMAD.MOV.U32 R2, RZ, RZ, R24 ;  /* 0x000000ffff027224 */ /* 0x000fe200078e0018 */
[----:B------:R-:W-:Y:S02]  /*3220*/  PRMT R61, R6, 0x5410, R5 ;  /* 0x00005410063d7816 */ /* 0x000fe40000000005 */
[----:B------:R-:W-:Y:S02]  /*3230*/  PRMT R13, R3, 0x5410, R4 ;  /* 0x00005410030d7816 */ /* 0x000fe40000000004 */
[----:B-1----:R-:W-:Y:S01]  /*3240*/  PRMT R18, R2, 0x5410, R0 ;  /* 0x0000541002127816 */ /* 0x002fe20000000000 */
[----:B------:R-:W-:-:S05]  /*3250*/  @P0 BRA `(.L_x_77) ;  /* 0x000007e000000947 */ /* 0x000fca0003800000 */
[----:B------:R-:W-:Y:S01]  /*3260*/  IMAD.MOV.U32 R33, RZ, RZ, R28 ;  /* 0x000000ffff217224 */ /* 0x000fe200078e001c */
[----:B------:R-:W-:Y:S01]  /*3270*/  SEL R74, R86, R125, !P3 ;  /* 0x0000007d564a7207 */ /* 0x000fe20005800000 */
[----:B------:R-:W-:Y:S01]  /*3280*/  IMAD.MOV.U32 R38, RZ, RZ, R40 ;  /* 0x000000ffff267224 */ /* 0x000fe200078e0028 */
[----:B------:R-:W-:Y:S01]  /*3290*/  ISETP.GE.AND P0, PT, R16, c[0x0][0x27c], PT ;  /* 0x00009f0010007a0c */ /* 0x000fe20003f06270 */
[----:B------:R-:W-:Y:S01]  /*32a0*/  IMAD.MOV.U32 R44, RZ, RZ, R42 ;  /* 0x000000ffff2c7224 */ /* 0x000fe200078e002a */
[----:B------:R-:W-:Y:S01]  /*32b0*/  SHF.R.S32.HI R51, RZ, 0x1f, R74 ;  /* 0x0000001fff337819 */ /* 0x000fe2000001144a */
[----:B------:R-:W1:Y:S01]  /*32c0*/  LDS.128 R20, [R85+0xc080] ;  /* 0x00c0800055147984 */ /* 0x000e620000000c00 */
[----:B------:R-:W-:Y:S02]  /*32d0*/  MOV R48, R41 ;  /* 0x0000002900307202 */ /* 0x000fe40000000f00 */
[----:B------:R-:W-:Y:S02]  /*32e0*/  LEA.HI R74, R51, R74, RZ, 0x4 ;  /* 0x0000004a334a7211 */ /* 0x000fe400078f20ff */
[----:B------:R-:W-:Y:S02]  /*32f0*/  MOV R19, R31 ;  /* 0x0000001f00137202 */ /* 0x000fe40000000f00 */
[----:B------:R-:W-:Y:S02]  /*3300*/  LEA.HI.SX32 R127, R74, R89, 0x1c ;  /* 0x000000594a7f7211 */ /* 0x000fe400078fe2ff */
[----:B------:R-:W-:Y:S01]  /*3310*/  MOV R32, R29 ;  /* 0x0000001d00207202 */ /* 0x000fe20000000f00 */
[----:B------:R-:W-:Y:S01]  /*3320*/  @!P0 HADD2.F32 R36, -RZ, R33.H0_H0 ;  /* 0x20000021ff248230 */ /* 0x000fe20000004100 */
[----:B------:R-:W-:Y:S01]  /*3330*/  SHF.R.S32.HI R124, RZ, 0x1f, R127 ;  /* 0x0000001fff7c7819 */ /* 0x000fe2000001147f */
[----:B------:R-:W-:Y:S01]  /*3340*/  @!P0 HADD2.F32 R38, -RZ, R38.H0_H0 ;  /* 0x20000026ff268230 */ /* 0x000fe20000004100 */
[----:B------:R-:W-:Y:S02]  /*3350*/  SHF.L.U32 R51, R127, 0x3, RZ ;  /* 0x000000037f337819 */ /* 0x000fe400000006ff */
[----:B------:R-:W-:Y:S02]  /*3360*/  LEA.HI R124, R124, R127, RZ, 0x3 ;  /* 0x0000007f7c7c7211 */ /* 0x000fe400078f18ff */
[----:B------:R-:W-:Y:S02]  /*3370*/  ISETP.GE.AND P1, PT, R51, c[0x0][0x1d4], PT ;  /* 0x0000750033007a0c */ /* 0x000fe40003f26270 */
[----:B------:R-:W-:Y:S01]  /*3380*/  @!P0 SHF.R.U64 R40, R40, 0x10, R41 ;  /* 0x0000001028288819 */ /* 0x000fe20000001229 */
[----:B------:R-:W-:Y:S01]  /*3390*/  IMAD.SHL.U32 R124, R124, 0x100, RZ ;  /* 0x000001007c7c7824 */ /* 0x000fe200078e00ff */
[----:B------:R-:W-:Y:S02]  /*33a0*/  LOP3.LUT R126, R103, 0x38, R51, 0xf8, !PT ;  /* 0x00000038677e7812 */ /* 0x000fe400078ef833 */
[----:B------:R-:W-:Y:S01]  /*33b0*/  @!P0 SHF.R.U32.HI R46, RZ, 0x10, R41 ;  /* 0x00000010ff2e8819 */ /* 0x000fe20000011629 */
[----:B------:R-:W-:Y:S01]  /*33c0*/  @!P0 HADD2.F32 R40, -RZ, R40.H0_H0 ;  /* 0x20000028ff288230 */ /* 0x000fe20000004100 */
[----:B------:R-:W-:Y:S02]  /*33d0*/  LOP3.LUT R127, R126, R101, RZ, 0x3c, !PT ;  /* 0x000000657e7f7212 */ /* 0x000fe400078e3cff */
[----:B------:R-:W-:Y:S02]  /*33e0*/  LOP3.LUT R124, R124, 0x7ffff800, RZ, 0xc0, !PT ;  /* 0x7ffff8007c7c7812 */ /* 0x000fe400078ec0ff */
[----:B------:R-:W-:Y:S01]  /*33f0*/  @!P0 SHF.R.U64 R45, R42, 0x10, R43 ;  /* 0x000000102a2d8819 */ /* 0x000fe2000000122b */
[----:B----4-:R-:W-:Y:S01]  /*3400*/  @!P1 IMAD.WIDE R132, R51, 0x2, R122 ;  /* 0x0000000233849825 */ /* 0x010fe200078e027a */
[----:B------:R-:W-:Y:S02]  /*3410*/  IADD3 R124, R127, R124, R100 ;  /* 0x0000007c7f7c7210 */ /* 0x000fe40007ffe064 */
[----:B------:R-:W-:Y:S01]  /*3420*/  MOV R47, R43 ;  /* 0x0000002b002f7202 */ /* 0x000fe20000000f00 */
[----:B------:R-:W-:Y:S01]  /*3430*/  @!P0 HADD2.F32 R45, -RZ, R45.H0_H0 ;  /* 0x2000002dff2d8230 */ /* 0x000fe20000004100 */
[----:B------:R-:W-:Y:S02]  /*3440*/  SHF.L.U32 R74, R124, 0x1, RZ ;  /* 0x000000017c4a7819 */ /* 0x000fe400000006ff */
[--C-:B------:R-:W-:Y:S01]  /*3450*/  @!P0 SHF.R.U64 R34, R28, 0x10, R29.reuse ;  /* 0x000000101c228819 */ /* 0x100fe2000000121d */
[----:B------:R-:W-:Y:S01]  /*3460*/  IMAD.MOV.U32 R28, RZ, RZ, R30 ;  /* 0x000000ffff1c7224 */ /* 0x000fe200078e001e */
[----:B------:R-:W-:Y:S01]  /*3470*/  @!P0 SHF.R.U32.HI R35, RZ, 0x10, R29 ;  /* 0x00000010ff238819 */ /* 0x000fe2000001161d */
[----:B-1----:R-:W-:Y:S01]  /*3480*/  @!P0 IMAD.MOV.U32 R37, RZ, RZ, R20 ;  /* 0x000000ffff258224 */ /* 0x002fe200078e0014 */
[----:B------:R-:W1:Y:S01]  /*3490*/  LDS.128 R56, [R74+0xc080] ;  /* 0x00c080004a387984 */ /* 0x000e620000000c00 */
[--C-:B------:R-:W-:Y:S01]  /*34a0*/  @!P0 SHF.R.U64 R29, R30, 0x10, R31.reuse ;  /* 0x000000101e1d8819 */ /* 0x100fe2000000121f */
[----:B------:R-:W-:Y:S01]  /*34b0*/  @!P0 HADD2.F32 R34, -RZ, R34.H0_H0 ;  /* 0x20000022ff228230 */ /* 0x000fe20000004100 */
[----:B------:R-:W-:Y:S01]  /*34c0*/  @!P0 SHF.R.U32.HI R30, RZ, 0x10, R31 ;  /* 0x00000010ff1e8819 */ /* 0x000fe2000001161f */
[--C-:B------:R-:W-:Y:S01]  /*34d0*/  @!P0 HADD2.F32 R31, -RZ, R37.reuse.H0_H0 ;  /* 0x20000025ff1f8230 */ /* 0x100fe20000004100 */
[----:B------:R-:W-:Y:S01]  /*34e0*/  @!P0 SHF.R.U32.HI R50, RZ, 0x10, R43 ;  /* 0x00000010ff328819 */ /* 0x000fe2000001162b */
[----:B------:R-:W-:Y:S02]  /*34f0*/  @!P0 HADD2.F32 R33, -RZ, R37.H1_H1 ;  /* 0x30000025ff218230 */ /* 0x000fe40000004100 */
[----:B------:R-:W-:Y:S01]  /*3500*/  @!P0 HADD2.F32 R43, -RZ, R44.H0_H0 ;  /* 0x2000002cff2b8230 */ /* 0x000fe20000004100 */
[----:B------:R-:W-:Y:S01]  /*3510*/  @!P0 FMUL.FTZ R0, R31, R36 ;  /* 0x000000241f008220 */ /* 0x000fe20000410000 */
[----:B------:R-:W-:Y:S01]  /*3520*/  @!P0 HADD2.F32 R29, -RZ, R29.H0_H0 ;  /* 0x2000001dff1d8230 */ /* 0x000fe20000004100 */
[----:B------:R-:W-:Y:S01]  /*3530*/  @!P0 FMUL.FTZ R2, R33, R34 ;  /* 0x0000002221028220 */ /* 0x000fe20000410000 */
[----:B------:R-:W-:Y:S02]  /*3540*/  @!P0 HADD2.F32 R50, -RZ, R50.H0_H0 ;  /* 0x20000032ff328230 */ /* 0x000fe40000004100 */
[----:B------:R-:W-:Y:S01]  /*3550*/  @!P0 HADD2.F32 R30, -RZ, R30.H0_H0 ;  /* 0x2000001eff1e8230 */ /* 0x000fe20000004100 */
[----:B-1----:R-:W-:Y:S01]  /*3560*/  @!P0 IMAD.MOV.U32 R42, RZ, RZ, R57 ;  /* 0x000000ffff2a8224 */ /* 0x002fe200078e0039 */
[----:B------:R-:W-:Y:S01]  /*3570*/  @!P0 MOV R41, R56 ;  /* 0x0000003800298202 */ /* 0x000fe20000000f00 */
[----:B------:R-:W-:Y:S04]  /*3580*/  @!P0 IMAD.MOV.U32 R49, RZ, RZ, R59 ;  /* 0x000000ffff318224 */ /* 0x000fe800078e003b */
[--C-:B------:R-:W-:Y:S02]  /*3590*/  @!P0 HADD2.F32 R39, -RZ, R41.reuse.H0_H0 ;  /* 0x20000029ff278230 */ /* 0x100fe40000004100 */
[----:B------:R-:W-:Y:S03]  /*35a0*/  @!P0 HADD2.F32 R41, -RZ, R41.H1_H1 ;  /* 0x30000029ff298230 */ /* 0x000fe60000004100 */
[----:B------:R-:W-:Y:S02]  /*35b0*/  @!P0 FMUL.FTZ R74, R39, R36 ;  /* 0x00000024274a8220 */ /* 0x000fe40000410000 */
[----:B------:R-:W-:Y:S02]  /*35c0*/  @!P0 FMUL.FTZ R127, R41, R34 ;  /* 0x00000022297f8220 */ /* 0x000fe40000410000 */
[-C--:B------:R-:W-:Y:S01]  /*35d0*/  @!P0 FFMA.FTZ R74, R31, R38.reuse, -R74 ;  /* 0x000000261f4a8223 */ /* 0x080fe2000001084a */
[----:B------:R-:W-:Y:S01]  /*35e0*/  @!P0 MOV R31, R21 ;  /* 0x00000015001f8202 */ /* 0x000fe20000000f00 */
[----:B------:R-:W-:Y:S01]  /*35f0*/  @!P0 FFMA.FTZ R0, R39, R38, R0 ;  /* 0x0000002627008223 */ /* 0x000fe20000010000 */
[----:B------:R-:W-:Y:S01]  /*3600*/  @!P0 HADD2.F32 R38, -RZ, R42.H0_H0 ;  /* 0x2000002aff268230 */ /* 0x000fe20000004100 */
[-C--:B------:R-:W-:Y:S01]  /*3610*/  @!P0 FFMA.FTZ R127, R33, R40.reuse, -R127 ;  /* 0x00000028217f8223 */ /* 0x080fe2000001087f */
[----:B------:R-:W-:Y:S01]  /*3620*/  @!P0 HADD2.F32 R33, -RZ, R32.H0_H0 ;  /* 0x20000020ff218230 */ /* 0x000fe20000004100 */
[----:B------:R-:W-:Y:S01]  /*3630*/  @!P0 FFMA.FTZ R2, R41, R40, R2 ;  /* 0x0000002829028223 */ /* 0x000fe20000010002 */
[----:B------:R-:W-:Y:S02]  /*3640*/  @!P0 HADD2.F32 R34, -RZ, R31.H0_H0 ;  /* 0x2000001fff228230 */ /* 0x000fe40000004100 */
[----:B------:R-:W-:Y:S01]  /*3650*/  @!P0 HADD2.F32 R40, -RZ, R46.H0_H0 ;  /* 0x2000002eff288230 */ /* 0x000fe20000004100 */
[----:B------:R-:W-:Y:S01]  /*3660*/  @!P0 IMAD.MOV.U32 R46, RZ, RZ, R58 ;  /* 0x000000ffff2e8224 */ /* 0x000fe200078e003a */
[----:B------:R-:W-:Y:S01]  /*3670*/  @!P0 HADD2.F32 R41, -RZ, R42.H1_H1 ;  /* 0x3000002aff298230 */ /* 0x000fe20000004100 */
[-C--:B------:R-:W-:Y:S01]  /*3680*/  @!P0 FMUL.FTZ R124, R38, R33.reuse ;  /* 0x00000021267c8220 */ /* 0x080fe20000410000 */
[----:B------:R-:W-:Y:S01]  /*3690*/  @!P0 HADD2.F32 R32, -RZ, R35.H0_H0 ;  /* 0x20000023ff208230 */ /* 0x000fe20000004100 */
[----:B------:R-:W-:Y:S01]  /*36a0*/  @!P0 FMUL.FTZ R3, R34, R33 ;  /* 0x0000002122038220 */ /* 0x000fe20000410000 */
[----:B------:R-:W-:Y:S01]  /*36b0*/  @!P0 MOV R33, R22 ;  /* 0x0000001600218202 */ /* 0x000fe20000000f00 */
[----:B------:R-:W-:Y:S02]  /*36c0*/  @!P0 HADD2.F32 R31, -RZ, R31.H1_H1 ;  /* 0x3000001fff1f8230 */ /* 0x000fe40000004100 */
[-C--:B------:R-:W-:Y:S01]  /*36d0*/  @!P0 FMUL.FTZ R129, R41, R32.reuse ;  /* 0x0000002029818220 */ /* 0x080fe20000410000 */
[----:B------:R-:W-:Y:S02]  /*36e0*/  @!P0 HADD2.F32 R44, -RZ, R46.H1_H1 ;  /* 0x3000002eff2c8230 */ /* 0x000fe40000004100 */
[C---:B------:R-:W-:Y:S01]  /*36f0*/  @!P0 FMUL.FTZ R4, R31.reuse, R32 ;  /* 0x000000201f048220 */ /* 0x040fe20000410000 */
[----:B------:R-:W-:Y:S01]  /*3700*/  @!P0 HADD2.F32 R39, -RZ, R48.H0_H0 ;  /* 0x20000030ff278230 */ /* 0x000fe20000004100 */
[-C--:B------:R-:W-:Y:S01]  /*3710*/  @!P0 FFMA.FTZ R129, R31, R40.reuse, -R129 ;  /* 0x000000281f818223 */ /* 0x080fe20000010881 */
[----:B------:R-:W-:Y:S01]  /*3720*/  @!P0 HADD2.F32 R31, -RZ, R28.H0_H0 ;  /* 0x2000001cff1f8230 */ /* 0x000fe20000004100 */
[----:B------:R-:W-:Y:S01]  /*3730*/  @!P0 FMUL.FTZ R131, R44, R29 ;  /* 0x0000001d2c838220 */ /* 0x000fe20000410000 */
[----:B------:R-:W-:Y:S01]  /*3740*/  @!P0 HADD2.F32 R28, -RZ, R33.H1_H1 ;  /* 0x30000021ff1c8230 */ /* 0x000fe20000004100 */
[-C--:B------:R-:W-:Y:S01]  /*3750*/  @!P0 FFMA.FTZ R3, R38, R39.reuse, R3 ;  /* 0x0000002726038223 */ /* 0x080fe20000010003 */
[----:B------:R-:W-:Y:S01]  /*3760*/  @!P0 HADD2.F32 R48, -RZ, R47.H0_H0 ;  /* 0x2000002fff308230 */ /* 0x000fe20000004100 */
[----:B------:R-:W-:Y:S01]  /*3770*/  @!P0 FFMA.FTZ R124, R34, R39, -R124 ;  /* 0x00000027227c8223 */ /* 0x000fe2000001087c */
[----:B------:R-:W-:Y:S01]  /*3780*/  @!P0 HADD2.F32 R42, -RZ, R46.H0_H0 ;  /* 0x2000002eff2a8230 */ /* 0x000fe20000004100 */
[C---:B------:R-:W-:Y:S01]  /*3790*/  @!P0 FMUL.FTZ R6, R28.reuse, R29 ;  /* 0x0000001d1c068220 */ /* 0x040fe20000410000 */
[----:B------:R-:W-:Y:S01]  /*37a0*/  @!P0 HADD2.F32 R46, -RZ, R49.H0_H0 ;  /* 0x20000031ff2e8230 */ /* 0x000fe20000004100 */
[----:B------:R-:W-:Y:S01]  /*37b0*/  @!P0 FFMA.FTZ R131, R28, R45, -R131 ;  /* 0x0000002d1c838223 */ /* 0x000fe20000010883 */
[----:B------:R-:W-:Y:S01]  /*37c0*/  @!P0 HADD2.F32 R28, -RZ, R19.H0_H0 ;  /* 0x20000013ff1c8230 */ /* 0x000fe20000004100 */
[----:B------:R-:W-:Y:S01]  /*37d0*/  @!P0 FMUL.FTZ R126, R42, R31 ;  /* 0x0000001f2a7e8220 */ /* 0x000fe20000410000 */
[----:B------:R-:W-:Y:S01]  /*37e0*/  @!P0 MOV R19, R23 ;  /* 0x0000001700138202 */ /* 0x000fe20000000f00 */
[----:B------:R-:W-:Y:S01]  /*37f0*/  @!P0 FFMA.FTZ R4, R41, R40, R4 ;  /* 0x0000002829048223 */ /* 0x000fe20000010004 */
[----:B------:R-:W-:Y:S01]  /*3800*/  @!P0 F2FP.PACK_AB R124, R129, R124 ;  /* 0x0000007c817c823e */ /* 0x000fe200000000ff */
[----:B------:R-:W-:Y:S01]  /*3810*/  @!P0 FMUL.FTZ R130, R46, R28 ;  /* 0x0000001c2e828220 */ /* 0x000fe20000410000 */
[----:B------:R-:W-:Y:S01]  /*3820*/  @!P0 F2FP.PACK_AB R129, R127, R74 ;  /* 0x0000004a7f81823e */ /* 0x000fe200000000ff */
[----:B------:R-:W-:Y:S01]  /*3830*/  @!P0 HADD2.F32 R47, -RZ, R49.H1_H1 ;  /* 0x30000031ff2f8230 */ /* 0x000fe20000004100 */
[----:B------:R-:W-:Y:S01]  /*3840*/  @!P0 MOV R21, R124 ;  /* 0x0000007c00158202 */ /* 0x000fe20000000f00 */
[----:B------:R-:W-:Y:S01]  /*3850*/  @!P0 HADD2.F32 R32, -RZ, R33.H0_H0 ;  /* 0x20000021ff208230 */ /* 0x000fe20000004100 */
[----:B------:R-:W-:Y:S01]  /*3860*/  @!P0 F2FP.PACK_AB R74, R2, R0 ;  /* 0x00000000024a823e */ /* 0x000fe200000000ff */
[----:B------:R-:W-:Y:S01]  /*3870*/  @!P0 IMAD.MOV.U32 R20, RZ, RZ, R129 ;  /* 0x000000ffff148224 */ /* 0x000fe200078e0081 */
[--C-:B------:R-:W-:Y:S01]  /*3880*/  @!P0 HADD2.F32 R29, -RZ, R19.reuse.H0_H0 ;  /* 0x20000013ff1d8230 */ /* 0x100fe20000004100 */
[----:B------:R-:W-:Y:S01]  /*3890*/  @!P0 FMUL.FTZ R128, R47, R30 ;  /* 0x0000001e2f808220 */ /* 0x000fe20000410000 */
[----:B------:R-:W-:Y:S01]  /*38a0*/  @!P0 HADD2.F32 R19, -RZ, R19.H1_H1 ;  /* 0x30000013ff138230 */ /* 0x000fe20000004100 */
[C---:B------:R-:W-:Y:S01]  /*38b0*/  @!P0 FMUL.FTZ R5, R32.reuse, R31 ;  /* 0x0000001f20058220 */ /* 0x040fe20000410000 */
[----:B------:R-:W-:Y:S01]  /*38c0*/  @!P0 MOV R56, R74 ;  /* 0x0000004a00388202 */ /* 0x000fe20000000f00 */
[----:B------:R-:W-:Y:S02]  /*38d0*/  @!P0 FFMA.FTZ R130, R29, R48, -R130 ;  /* 0x000000301d828223 */ /* 0x000fe40000010882 */
[----:B------:R-:W-:Y:S02]  /*38e0*/  @!P0 FFMA.FTZ R128, R19, R50, -R128 ;  /* 0x0000003213808223 */ /* 0x000fe40000010880 */
[-C--:B------:R-:W-:Y:S02]  /*38f0*/  @!P0 FFMA.FTZ R126, R32, R43.reuse, -R126 ;  /* 0x0000002b207e8223 */ /* 0x080fe4000001087e */
[----:B------:R-:W-:Y:S01]  /*3900*/  @!P0 FFMA.FTZ R5, R42, R43, R5 ;  /* 0x0000002b2a058223 */ /* 0x000fe20000010005 */
[----:B------:R-:W-:Y:S01]  /*3910*/  @!P0 F2FP.PACK_AB R127, R128, R130 ;  /* 0x00000082807f823e */ /* 0x000fe200000000ff */
[----:B------:R-:W-:Y:S01]  /*3920*/  @!P0 FMUL.FTZ R7, R29, R28 ;  /* 0x0000001c1d078220 */ /* 0x000fe20000410000 */
[----:B------:R-:W-:Y:S01]  /*3930*/  @!P0 F2FP.PACK_AB R126, R131, R126 ;  /* 0x0000007e837e823e */ /* 0x000fe200000000ff */
[----:B------:R-:W-:Y:S01]  /*3940*/  @!P0 FFMA.FTZ R6, R44, R45, R6 ;  /* 0x0000002d2c068223 */ /* 0x000fe20000010006 */
[----:B------:R-:W-:Y:S01]  /*3950*/  IADD3 R130, P2, R122, R78, RZ ;  /* 0x0000004e7a827210 */ /* 0x000fe20007f5e0ff */
[----:B------:R-:W-:Y:S01]  /*3960*/  @!P0 FMUL.FTZ R8, R19, R30 ;  /* 0x0000001e13088220 */ /* 0x000fe20000410000 */
[----:B------:R-:W-:Y:S01]  /*3970*/  @!P0 MOV R22, R126 ;  /* 0x0000007e00168202 */ /* 0x000fe20000000f00 */
[----:B------:R-:W-:Y:S01]  /*3980*/  @!P0 FFMA.FTZ R7, R46, R48, R7 ;  /* 0x000000302e078223 */ /* 0x000fe20000010007 */
[----:B------:R-:W-:Y:S01]  /*3990*/  IADD3.X R131, R123, R76, RZ, P2, !PT ;  /* 0x0000004c7b837210 */ /* 0x000fe200017fe4ff */
[----:B------:R-:W-:Y:S01]  /*39a0*/  @!P0 FFMA.FTZ R8, R47, R50, R8 ;  /* 0x000000322f088223 */ /* 0x000fe20000010008 */
[----:B------:R-:W-:Y:S01]  /*39b0*/  @!P0 F2FP.PACK_AB R124, R6, R5 ;  /* 0x00000005067c823e */ /* 0x000fe200000000ff */
[----:B------:R-:W-:Y:S01]  /*39c0*/  @!P0 IMAD.MOV.U32 R23, RZ, RZ, R127 ;  /* 0x000000ffff178224 */ /* 0x000fe200078e007f */
[----:B------:R-:W-:Y:S02]  /*39d0*/  @!P0 F2FP.PACK_AB R127, R4, R3 ;  /* 0x00000003047f823e */ /* 0x000fe400000000ff */
[----:B------:R-:W-:Y:S02]  /*39e0*/  @!P0 F2FP.PACK_AB R129, R8, R7 ;  /* 0x000000070881823e */ /* 0x000fe400000000ff */
[----:B------:R1:W-:Y:S01]  /*39f0*/  ST.E.128 [R130.64], R20 ;  /* 0x0000001482007985 */ /* 0x0003e2000c101d16 */
[----:B------:R-:W-:Y:S01]  /*3a00*/  @!P0 IMAD.MOV.U32 R57, RZ, RZ, R127 ;  /* 0x000000ffff398224 */ /* 0x000fe200078e007f */
[----:B------:R-:W-:Y:S02]  /*3a10*/  @!P0 MOV R58, R124 ;  /* 0x0000007c003a8202 */ /* 0x000fe40000000f00 */
[----:B------:R-:W-:Y:S05]  /*3a20*/  @!P0 MOV R59, R129 ;  /* 0x00000081003b8202 */ /* 0x000fea0000000f00 */
[----:B------:R1:W-:Y:S02]  /*3a30*/  @!P1 ST.E.128 [R132.64], R56 ;  /* 0x0000003884009985 */ /* 0x0003e4000c101d16 */
.L_x_77:
[----:B------:R-:W-:Y:S05]  /*3a40*/  BSYNC B0 ;  /* 0x0000000000007941 */ /* 0x000fea0003800000 */
.L_x_76:
[----:B------:R-:W-:Y:S11]  /*3a50*/  ISETP.GE.AND P0, PT, R11, c[0x0][0x1d4], PT ;  /* 0x000075000b007a0c */ /* 0x000ff60003f06270 */
[----:B------:R-:W-:Y:S02]  /*3a60*/  @!UPT UIADD3 URZ, URZ, URZ, URZ ;  /* 0x0000003f3f3ff290 */ /* 0x000fe4000fffe03f */
[----:B------:R-:W-:-:S05]  /*3a70*/  @P0 BRA `(.L_x_67) ;  /* 0x0000094000000947 */ /* 0x000fca0003800000 */
[----:B------:R-:W-:Y:S01]  /*3a80*/  SEL R125, R86, R125, !P4 ;  /* 0x0000007d567d7207 */ /* 0x000fe20006000000 */
[----:B-1----:R-:W1:Y:S01]  /*3a90*/  LDS.128 R20, [R84+0xc080] ;  /* 0x00c0800054147984 */ /* 0x002e620000000c00 */
[----:B------:R-:W-:Y:S02]  /*3aa0*/  ISETP.GE.AND P0, PT, R11, c[0x0][0x27c], PT ;  /* 0x00009f000b007a0c */ /* 0x000fe40003f06270 */
[----:B------:R-:W-:Y:S02]  /*3ab0*/  SHF.R.S32.HI R46, RZ, 0x1f, R125 ;  /* 0x0000001fff2e7819 */ /* 0x000fe4000001147d */
[----:B------:R-:W-:Y:S02]  /*3ac0*/  IADD3 R128, P1, R122, R80, RZ ;  /* 0x000000507a807210 */ /* 0x000fe40007f3e0ff */
[----:B------:R-:W-:Y:S03]  /*3ad0*/  LEA.HI R59, R46, R125, RZ, 0x4 ;  /* 0x0000007d2e3b7211 */ /* 0x000fe600078f20ff */
[----:B----4-:R-:W-:Y:S01]  /*3ae0*/  IMAD.X R129, R123, 0x1, R79, P1 ;  /* 0x000000017b817824 */ /* 0x010fe200008e064f */
[----:B------:R-:W-:Y:S03]  /*3af0*/  LEA.HI.SX32 R59, R59, R88, 0x1c ;  /* 0x000000583b3b7211 */ /* 0x000fe600078fe2ff */
[----:B------:R-:W-:Y:S01]  /*3b00*/  @!P0 SHF.R.U32.HI R28, RZ, 0x10, R25 ;  /* 0x00000010ff1c8819 */ /* 0x000fe20000011619 */
[--C-:B------:R-:W-:Y:S01]  /*3b10*/  @!P0 HADD2.F32 R33, -RZ, R61.reuse.H0_H0 ;  /* 0x2000003dff218230 */ /* 0x100fe20000004100 */
[----:B------:R-:W-:Y:S01]  /*3b20*/  SHF.R.S32.HI R46, RZ, 0x1f, R59 ;  /* 0x0000001fff2e7819 */ /* 0x000fe2000001143b */
[----:B------:R-:W-:Y:S01]  /*3b30*/  @!P0 HADD2.F32 R40, -RZ, R60.H1_H1 ;  /* 0x3000003cff288230 */ /* 0x000fe20000004100 */
[----:B------:R-:W-:Y:S01]  /*3b40*/  SHF.L.U32 R57, R59, 0x3, RZ ;  /* 0x000000033b397819 */ /* 0x000fe200000006ff */
[----:B------:R-:W-:Y:S01]  /*3b50*/  @!P0 HADD2.F32 R28, -RZ, R28.H0_H0 ;  /* 0x2000001cff1c8230 */ /* 0x000fe20000004100 */
[----:B------:R-:W-:Y:S01]  /*3b60*/  LEA.HI R46, R46, R59, RZ, 0x3 ;  /* 0x0000003b2e2e7211 */ /* 0x000fe200078f18ff */
[----:B------:R-:W-:Y:S01]  /*3b70*/  @!P0 HADD2.F32 R37, -RZ, R61.H1_H1 ;  /* 0x3000003dff258230 */ /* 0x000fe20000004100 */
[----:B------:R-:W-:Y:S01]  /*3b80*/  @!P0 SHF.R.U64 R24, R24, 0x10, R25 ;  /* 0x0000001018188819 */ /* 0x000fe20000001219 */
[----:B------:R-:W-:Y:S01]  /*3b90*/  @!P0 HADD2.F32 R44, -RZ, R60.H0_H0 ;  /* 0x2000003cff2c8230 */ /* 0x000fe20000004100 */
[----:B------:R-:W-:Y:S01]  /*3ba0*/  LOP3.LUT R56, R103, 0x38, R57, 0xf8, !PT ;  /* 0x0000003867387812 */ /* 0x000fe200078ef839 */
[----:B------:R-:W-:Y:S01]  /*3bb0*/  IMAD.SHL.U32 R46, R46, 0x100, RZ ;  /* 0x000001002e2e7824 */ /* 0x000fe200078e00ff */
[--C-:B------:R-:W-:Y:S02]  /*3bc0*/  @!P0 SHF.R.U32.HI R19, RZ, 0x10, R27.reuse ;  /* 0x00000010ff138819 */ /* 0x100fe4000001161b */
[----:B------:R-:W-:Y:S02]  /*3bd0*/  LOP3.LUT R59, R56, R101, RZ, 0x3c, !PT ;  /* 0x00000065383b7212 */ /* 0x000fe400078e3cff */
[----:B------:R-:W-:Y:S02]  /*3be0*/  LOP3.LUT R46, R46, 0x7ffff800, RZ, 0xc0, !PT ;  /* 0x7ffff8002e2e7812 */ /* 0x000fe400078ec0ff */
[----:B------:R-:W-:Y:S01]  /*3bf0*/  @!P0 SHF.R.U64 R26, R26, 0x10, R27 ;  /* 0x000000101a1a8819 */ /* 0x000fe2000000121b */
[----:B------:R-:W-:Y:S01]  /*3c00*/  @!P0 HADD2.F32 R27, -RZ, R18.H1_H1 ;  /* 0x30000012ff1b8230 */ /* 0x000fe20000004100 */
[----:B------:R-:W-:Y:S02]  /*3c10*/  IADD3 R46, R59, R46, R100 ;  /* 0x0000002e3b2e7210 */ /* 0x000fe40007ffe064 */
[--C-:B------:R-:W-:Y:S02]  /*3c20*/  @!P0 SHF.R.U32.HI R36, RZ, 0x10, R53.reuse ;  /* 0x00000010ff248819 */ /* 0x100fe40000011635 */
[----:B------:R-:W-:Y:S02]  /*3c30*/  SHF.L.U32 R58, R46, 0x1, RZ ;  /* 0x000000012e3a7819 */ /* 0x000fe400000006ff */
[----:B-1----:R-:W-:Y:S01]  /*3c40*/  @!P0 MOV R25, R21 ;  /* 0x0000001500198202 */ /* 0x002fe20000000f00 */
[----:B------:R-:W-:Y:S01]  /*3c50*/  @!P0 HADD2.F32 R36, -RZ, R36.H0_H0 ;  /* 0x20000024ff248230 */ /* 0x000fe20000004100 */
[----:B------:R-:W-:Y:S01]  /*3c60*/  @!P0 SHF.R.U64 R35, R52, 0x10, R53 ;  /* 0x0000001034238819 */ /* 0x000fe20000001235 */
[----:B------:R-:W1:Y:S01]  /*3c70*/  LDS.128 R48, [R58+0xc080] ;  /* 0x00c080003a307984 */ /* 0x000e620000000c00 */
[--C-:B------:R-:W-:Y:S01]  /*3c80*/  @!P0 SHF.R.U64 R43, R54, 0x10, R55.reuse ;  /* 0x00000010362b8819 */ /* 0x100fe20000001237 */
[--C-:B------:R-:W-:Y:S01]  /*3c90*/  @!P0 HADD2.F32 R30, -RZ, R25.reuse.H0_H0 ;  /* 0x20000019ff1e8230 */ /* 0x100fe20000004100 */
[----:B------:R-:W-:Y:S01]  /*3ca0*/  @!P0 SHF.R.U32.HI R47, RZ, 0x10, R55 ;  /* 0x00000010ff2f8819 */ /* 0x000fe20000011637 */
[----:B------:R-:W-:Y:S01]  /*3cb0*/  @!P0 HADD2.F32 R25, -RZ, R25.H1_H1 ;  /* 0x30000019ff198230 */ /* 0x000fe20000004100 */
[----:B------:R-:W-:Y:S01]  /*3cc0*/  ISETP.GE.AND P1, PT, R57, c[0x0][0x1d4], PT ;  /* 0x0000750039007a0c */ /* 0x000fe20003f26270 */
[----:B------:R-:W-:Y:S01]  /*3cd0*/  @!P0 HADD2.F32 R35, -RZ, R35.H0_H0 ;  /* 0x20000023ff238230 */ /* 0x000fe20000004100 */
[----:B------:R-:W-:Y:S01]  /*3ce0*/  @!P0 FMUL.FTZ R3, R30, R27 ;  /* 0x0000001b1e038220 */ /* 0x000fe20000410000 */
[----:B------:R-:W-:Y:S01]  /*3cf0*/  @!P0 HADD2.F32 R43, -RZ, R43.H0_H0 ;  /* 0x2000002bff2b8230 */ /* 0x000fe20000004100 */
[-C--:B------:R-:W-:Y:S01]  /*3d00*/  @!P0 FMUL.FTZ R4, R25, R28.reuse ;  /* 0x0000001c19048220 */ /* 0x080fe20000410000 */
[----:B------:R-:W-:Y:S01]  /*3d10*/  @!P0 HADD2.F32 R47, -RZ, R47.H0_H0 ;  /* 0x2000002fff2f8230 */ /* 0x000fe20000004100 */
[----:B-1----:R-:W-:Y:S01]  /*3d20*/  @!P0 IMAD.MOV.U32 R31, RZ, RZ, R49 ;  /* 0x000000ffff1f8224 */ /* 0x002fe200078e0031 */
[----:B------:R-:W-:Y:S01]  /*3d30*/  @!P0 MOV R45, R51 ;  /* 0x00000033002d8202 */ /* 0x000fe20000000f00 */
[----:B------:R-:W-:Y:S02]  /*3d40*/  @!P0 IMAD.MOV.U32 R32, RZ, RZ, R48 ;  /* 0x000000ffff208224 */ /* 0x000fe400078e0030 */
[----:B------:R-:W-:Y:S01]  /*3d50*/  @!P0 IMAD.MOV.U32 R41, RZ, RZ, R50 ;  /* 0x000000ffff298224 */ /* 0x000fe200078e0032 */
[--C-:B------:R-:W-:Y:S02]  /*3d60*/  @!P0 HADD2.F32 R39, -RZ, R31.reuse.H1_H1 ;  /* 0x3000001fff278230 */ /* 0x100fe40000004100 */
[----:B------:R-:W-:Y:S02]  /*3d70*/  @!P0 HADD2.F32 R34, -RZ, R31.H0_H0 ;  /* 0x2000001fff228230 */ /* 0x000fe40000004100 */
[--C-:B------:R-:W-:Y:S01]  /*3d80*/  @!P0 HADD2.F32 R31, -RZ, R32.reuse.H0_H0 ;  /* 0x20000020ff1f8230 */ /* 0x100fe20000004100 */
[----:B------:R-:W-:Y:S01]  /*3d90*/  @!P0 FMUL.FTZ R59, R39, R28 ;  /* 0x0000001c273b8220 */ /* 0x000fe20000410000 */
[----:B------:R-:W-:Y:S01]  /*3da0*/  @!P0 HADD2.F32 R32, -RZ, R32.H1_H1 ;  /* 0x30000020ff208230 */ /* 0x000fe20000004100 */
[----:B------:R-:W-:Y:S01]  /*3db0*/  @!P0 FMUL.FTZ R46, R34, R27 ;  /* 0x0000001b222e8220 */ /* 0x000fe20000410000 */
[----:B------:R-:W-:Y:S01]  /*3dc0*/  @!P0 HADD2.F32 R27, -RZ, R18.H0_H0 ;  /* 0x20000012ff1b8230 */ /* 0x000fe20000004100 */
[----:B------:R-:W-:Y:S01]  /*3dd0*/  @!P0 FFMA.FTZ R59, R25, R36, -R59 ;  /* 0x00000024193b8223 */ /* 0x000fe2000001083b */
[----:B------:R-:W-:Y:S01]  /*3de0*/  @!P0 MOV R18, R20 ;  /* 0x0000001400128202 */ /* 0x000fe20000000f00 */
[----:B------:R-:W-:Y:S01]  /*3df0*/  @!P0 IMAD.MOV.U32 R28, RZ, RZ, R23 ;  /* 0x000000ffff1c8224 */ /* 0x000fe200078e0017 */
[----:B------:R-:W-:Y:S01]  /*3e00*/  @!P0 HADD2.F32 R25, -RZ, R24.H0_H0 ;  /* 0x20000018ff198230 */ /* 0x000fe20000004100 */
[----:B------:R-:W-:Y:S01]  /*3e10*/  @!P0 FMUL.FTZ R56, R31, R27 ;  /* 0x0000001b1f388220 */ /* 0x000fe20000410000 */
[----:B------:R-:W-:Y:S01]  /*3e20*/  @!P0 HADD2.F32 R38, -RZ, R41.H0_H0 ;  /* 0x20000029ff268230 */ /* 0x000fe20000004100 */
[----:B------:R-:W-:Y:S01]  /*3e30*/  @!P0 FFMA.FTZ R46, R30, R37, -R46 ;  /* 0x000000251e2e8223 */ /* 0x000fe2000001082e */
[--C-:B------:R-:W-:Y:S01]  /*3e40*/  @!P0 HADD2.F32 R24, -RZ, R18.reuse.H0_H0 ;  /* 0x20000012ff188230 */ /* 0x100fe20000004100 */
[----:B------:R-:W-:Y:S01]  /*3e50*/  @!P0 FMUL.FTZ R125, R32, R25 ;  /* 0x00000019207d8220 */ /* 0x000fe20000410000 */
[----:B------:R-:W-:Y:S02]  /*3e60*/  @!P0 HADD2.F32 R18, -RZ, R18.H1_H1 ;  /* 0x30000012ff128230 */ /* 0x000fe40000004100 */
[----:B------:R-:W-:Y:S01]  /*3e70*/  @!P0 F2FP.PACK_AB R46, R59, R46 ;  /* 0x0000002e3b2e823e */ /* 0x000fe200000000ff */
[----:B------:R-:W-:Y:S01]  /*3e80*/  @!P0 FMUL.FTZ R0, R24, R27 ;  /* 0x0000001b18008220 */ /* 0x000fe20000410000 */
[----:B------:R-:W-:Y:S01]  /*3e90*/  @!P0 HADD2.F32 R27, -RZ, R26.H0_H0 ;  /* 0x2000001aff1b8230 */ /* 0x000fe20000004100 */
[----:B------:R-:W-:Y:S01]  /*3ea0*/  @!P0 FMUL.FTZ R2, R18, R25 ;  /* 0x0000001912028220 */ /* 0x000fe20000410000 */
[----:B------:R-:W-:Y:S01]  /*3eb0*/  @!P0 MOV R25, R22 ;  /* 0x0000001600198202 */ /* 0x000fe20000000f00 */
[----:B------:R-:W-:Y:S01]  /*3ec0*/  @!P0 FFMA.FTZ R56, R24, R33, -R56 ;  /* 0x0000002118388223 */ /* 0x000fe20000010838 */
[----:B------:R-:W-:Y:S01]  /*3ed0*/  @!P0 HADD2.F32 R24, -RZ, R13.H1_H1 ;  /* 0x3000000dff188230 */ /* 0x000fe20000004100 */
[----:B------:R-:W-:Y:S01]  /*3ee0*/  @!P0 FFMA.FTZ R125, R18, R35, -R125 ;  /* 0x00000023127d8223 */ /* 0x000fe2000001087d */
[----:B------:R-:W-:Y:S01]  /*3ef0*/  @!P0 HADD2.F32 R41, -RZ, R41.H1_H1 ;  /* 0x30000029ff298230 */ /* 0x000fe20000004100 */
[----:B------:R-:W-:Y:S01]  /*3f00*/  @!P0 FFMA.FTZ R0, R31, R33, R0 ;  /* 0x000000211f008223 */ /* 0x000fe20000010000 */
[----:B------:R-:W-:Y:S01]  /*3f10*/  @!P0 HADD2.F32 R18, -RZ, R13.H0_H0 ;  /* 0x2000000dff128230 */ /* 0x000fe20000004100 */
[----:B------:R-:W-:Y:S01]  /*3f20*/  @!P0 FMUL.FTZ R127, R38, R24 ;  /* 0x00000018267f8220 */ /* 0x000fe20000410000 */
[----:B------:R-:W-:Y:S01]  /*3f30*/  @!P0 HADD2.F32 R13, -RZ, R19.H0_H0 ;  /* 0x20000013ff0d8230 */ /* 0x000fe20000004100 */
[----:B------:R-:W-:Y:S01]  /*3f40*/  @!P0 FMUL.FTZ R124, R41, R27 ;  /* 0x0000001b297c8220 */ /* 0x000fe20000410000 */
[--C-:B------:R-:W-:Y:S01]  /*3f50*/  @!P0 HADD2.F32 R42, -RZ, R45.reuse.H0_H0 ;  /* 0x2000002dff2a8230 */ /* 0x100fe20000004100 */
[----:B------:R-:W-:Y:S01]  /*3f60*/  @!P0 FFMA.FTZ R2, R32, R35, R2 ;  /* 0x0000002320028223 */ /* 0x000fe20000010002 */
[----:B------:R-:W-:Y:S01]  /*3f70*/  @!P0 HADD2.F32 R45, -RZ, R45.H1_H1 ;  /* 0x3000002dff2d8230 */ /* 0x000fe20000004100 */
[----:B------:R-:W-:Y:S01]  /*3f80*/  @!P0 FFMA.FTZ R3, R34, R37, R3 ;  /* 0x0000002522038223 */ /* 0x000fe20000010003 */
[--C-:B------:R-:W-:Y:S01]  /*3f90*/  @!P0 HADD2.F32 R19, -RZ, R28.reuse.H0_H0 ;  /* 0x2000001cff138230 */ /* 0x100fe20000004100 */
[----:B------:R-:W-:Y:S01]  /*3fa0*/  @!P0 FMUL.FTZ R74, R42, R18 ;  /* 0x000000122a4a8220 */ /* 0x000fe20000410000 */
[----:B------:R-:W-:Y:S01]  /*3fb0*/  @!P0 HADD2.F32 R26, -RZ, R28.H1_H1 ;  /* 0x3000001cff1a8230 */ /* 0x000fe20000004100 */
[----:B------:R-:W-:Y:S01]  /*3fc0*/  @!P0 FMUL.FTZ R58, R45, R13 ;  /* 0x0000000d2d3a8220 */ /* 0x000fe20000410000 */
[--C-:B------:R-:W-:Y:S01]  /*3fd0*/  @!P0 HADD2.F32 R29, -RZ, R25.reuse.H0_H0 ;  /* 0x20000019ff1d8230 */ /* 0x100fe20000004100 */
[----:B------:R-:W-:Y:S01]  /*3fe0*/  @!P0 FFMA.FTZ R74, R19, R44, -R74 ;  /* 0x0000002c134a8223 */ /* 0x000fe2000001084a */
[----:B------:R-:W-:Y:S01]  /*3ff0*/  @!P0 HADD2.F32 R28, -RZ, R25.H1_H1 ;  /* 0x30000019ff1c8230 */ /* 0x000fe20000004100 */
[----:B------:R-:W-:Y:S01]  /*4000*/  @!P0 FFMA.FTZ R58, R26, R47, -R58 ;  /* 0x0000002f1a3a8223 */ /* 0x000fe2000001083a */
[----:B------:R-:W-:Y:S01]  /*4010*/  @!P0 F2FP.PACK_AB R125, R125, R56 ;  /* 0x000000387d7d823e */ /* 0x000fe200000000ff */
[C---:B------:R-:W-:Y:S01]  /*4020*/  @!P0 FFMA.FTZ R127, R29.reuse, R40, -R127 ;  /* 0x000000281d7f8223 */ /* 0x040fe2000001087f */
[----:B------:R-:W-:Y:S01]  /*4030*/  @!P0 MOV R21, R46 ;  /* 0x0000002e00158202 */ /* 0x000fe20000000f00 */
[----:B------:R-:W-:Y:S01]  /*4040*/  @!P0 FFMA.FTZ R124, R28, R43, -R124 ;  /* 0x0000002b1c7c8223 */ /* 0x000fe2000001087c */
[----:B------:R-:W-:Y:S01]  /*4050*/  @!P0 F2FP.PACK_AB R58, R58, R74 ;  /* 0x0000004a3a3a823e */ /* 0x000fe200000000ff */
[----:B------:R-:W-:Y:S01]  /*4060*/  @!P0 FMUL.FTZ R5, R29, R24 ;  /* 0x000000181d058220 */ /* 0x000fe20000410000 */
[----:B------:R-:W-:Y:S01]  /*4070*/  @!P0 MOV R20, R125 ;  /* 0x0000007d00148202 */ /* 0x000fe20000000f00 */
[----:B------:R-:W-:Y:S01]  /*4080*/  @!P0 FMUL.FTZ R6, R28, R27 ;  /* 0x0000001b1c068220 */ /* 0x000fe20000410000 */
[----:B------:R-:W-:Y:S01]  /*4090*/  @!P0 F2FP.PACK_AB R127, R124, R127 ;  /* 0x0000007f7c7f823e */ /* 0x000fe200000000ff */
[----:B------:R-:W-:Y:S01]  /*40a0*/  @!P0 FFMA.FTZ R4, R39, R36, R4 ;  /* 0x0000002427048223 */ /* 0x000fe20000010004 */
[----:B------:R-:W-:Y:S01]  /*40b0*/  @!P0 MOV R23, R58 ;  /* 0x0000003a00178202 */ /* 0x000fe20000000f00 */
[----:B------:R-:W-:Y:S01]  /*40c0*/  @!P0 FMUL.FTZ R7, R19, R18 ;  /* 0x0000001213078220 */ /* 0x000fe20000410000 */
[----:B------:R-:W-:Y:S01]  /*40d0*/  @!P0 F2FP.PACK_AB R46, R2, R0 ;  /* 0x00000000022e823e */ /* 0x000fe200000000ff */
[----:B------:R-:W-:Y:S01]  /*40e0*/  @!P0 IMAD.MOV.U32 R22, RZ, RZ, R127 ;  /* 0x000000ffff168224 */ /* 0x000fe200078e007f */
[----:B------:R-:W-:Y:S01]  /*40f0*/  @!P0 F2FP.PACK_AB R59, R4, R3 ;  /* 0x00000003043b823e */ /* 0x000fe200000000ff */
[----:B------:R-:W-:Y:S01]  /*4100*/  @!P0 FFMA.FTZ R5, R38, R40, R5 ;  /* 0x0000002826058223 */ /* 0x000fe20000010005 */
[----:B------:R-:W-:Y:S01]  /*4110*/  @!P0 MOV R48, R46 ;  /* 0x0000002e00308202 */ /* 0x000fe20000000f00 */
[----:B------:R-:W-:Y:S01]  /*4120*/  @!P0 FMUL.FTZ R8, R26, R13 ;  /* 0x0000000d1a088220 */ /* 0x000fe20000410000 */
[----:B------:R1:W-:Y:S01]  /*4130*/  ST.E.128 [R128.64], R20 ;  /* 0x0000001480007985 */ /* 0x0003e2000c101d16 */
[----:B------:R-:W-:Y:S02]  /*4140*/  @!P0 FFMA.FTZ R6, R41, R43, R6 ;  /* 0x0000002b29068223 */ /* 0x000fe40000010006 */
[----:B------:R-:W-:Y:S02]  /*4150*/  @!P0 FFMA.FTZ R7, R42, R44, R7 ;  /* 0x0000002c2a078223 */ /* 0x000fe40000010007 */
[----:B------:R-:W-:Y:S01]  /*4160*/  @!P0 FFMA.FTZ R8, R45, R47, R8 ;  /* 0x0000002f2d088223 */ /* 0x000fe20000010008 */
[----:B------:R-:W-:Y:S01]  /*4170*/  @!P0 F2FP.PACK_AB R56, R6, R5 ;  /* 0x000000050638823e */ /* 0x000fe200000000ff */
[----:B------:R-:W-:Y:S03]  /*4180*/  @!P0 IMAD.MOV.U32 R49, RZ, RZ, R59 ;  /* 0x000000ffff318224 */ /* 0x000fe600078e003b */
[----:B------:R-:W-:Y:S02]  /*4190*/  @!P0 F2FP.PACK_AB R125, R8, R7 ;  /* 0x00000007087d823e */ /* 0x000fe400000000ff */
[----:B------:R-:W-:Y:S02]  /*41a0*/  @!P0 MOV R50, R56 ;  /* 0x0000003800328202 */ /* 0x000fe40000000f00 */
[----:B------:R-:W-:Y:S01]  /*41b0*/  @!P0 MOV R51, R125 ;  /* 0x0000007d00338202 */ /* 0x000fe20000000f00 */
[----:B------:R-:W-:-:S05]  /*41c0*/  @P1 BRA `(.L_x_67) ;  /* 0x000001f000001947 */ /* 0x000fca0003800000 */
[C---:B------:R-:W-:Y:S04]  /*41d0*/  LEA R2, P0, R57.reuse, R122, 0x1 ;  /* 0x0000007a39027211 */ /* 0x040fe800078008ff */
[----:B------:R-:W-:Y:S05]  /*41e0*/  LEA.HI.X.SX32 R3, R57, R123, 0x1, P0 ;  /* 0x0000007b39037211 */ /* 0x000fea00000f0eff */
[----:B------:R3:W-:Y:S01]  /*41f0*/  ST.E.128 [R2.64], R48 ;  /* 0x0000003002007985 */ /* 0x0007e2000c101d16 */
[----:B------:R-:W-:-:S05]  /*4200*/  BRA `(.L_x_67) ;  /* 0x000001b000007947 */ /* 0x000fca0003800000 */
.L_x_63:
[----:B------:R1:W3:Y:S01]  /*4210*/  SHFL.IDX PT, R3, R4, RZ, 0x181f ;  /* 0x00181fff04037589 */ /* 0x0002e200000e0000 */
[----:B------:R-:W-:Y:S03]  /*4220*/  IADD3 R64, -R68, UR17, RZ ;  /* 0x0000001144407c10 */ /* 0x000fe6000fffe1ff */
[----:B------:R1:W4:Y:S01]  /*4230*/  SHFL.IDX PT, R13, R0, RZ, 0x181f ;  /* 0x00181fff000d7589 */ /* 0x00032200000e0000 */
[----:B------:R-:W-:Y:S04]  /*4240*/  IMNMX R64, R64, 0x20, PT ;  /* 0x0000002040407817 */ /* 0x000fe80003800200 */
[----:B------:R-:W-:Y:S11]  /*4250*/  ISETP.GT.AND P0, PT, R64, R105, PT ;  /* 0x000000694000720c */ /* 0x000ff60003f04270 */
[----:B------:R-:W-:Y:S02]  /*4260*/  @!UPT UIADD3 URZ, URZ, URZ, URZ ;  /* 0x0000003f3f3ff290 */ /* 0x000fe4000fffe03f */
[----:B------:R-:W-:-:S05]  /*4270*/  @!P0 BRA `(.L_x_67) ;  /* 0x0000014000008947 */ /* 0x000fca0003800000 */
[C---:B------:R-:W-:Y:S02]  /*4280*/  ISETP.GE.AND P0, PT, R16.reuse, c[0x0][0x1d4], PT ;  /* 0x0000750010007a0c */ /* 0x040fe40003f06270 */
[----:B------:R-:W-:Y:S11]  /*4290*/  ISETP.GE.AND P2, PT, R11, c[0x0][0x1d4], PT ;  /* 0x000075000b007a0c */ /* 0x000ff60003f46270 */
[----:B-1----:R-:W1:Y:S01]  /*42a0*/  @!P0 LDS.128 R4, [R99+0xc080] ;  /* 0x00c0800063048984 */ /* 0x002e620000000c00 */
[C---:B----4-:R-:W-:Y:S04]  /*42b0*/  @!P0 LEA R30, P1, R16.reuse, R13, 0x1 ;  /* 0x0000000d101e8211 */ /* 0x050fe800078208ff */
[----:B---3--:R-:W-:Y:S02]  /*42c0*/  @!P0 LEA.HI.X R31, R16, R3, R17, 0x1, P1 ;  /* 0x00000003101f8211 */ /* 0x008fe400008f0c11 */
[----:B------:R-:W-:Y:S03]  /*42d0*/  ISETP.GE.AND P1, PT, R104, c[0x0][0x1d4], PT ;  /* 0x0000750068007a0c */ /* 0x000fe60003f26270 */
[----:B-1----:R-:W-:Y:S01]  /*42e0*/  @!P0 ST.E.128 [R30.64], R4 ;  /* 0x000000041e008985 */ /* 0x002fe2000c101d16 */
[C---:B------:R-:W-:Y:S03]  /*42f0*/  @!P2 LEA R28, P0, R92.reuse, R13, 0x1 ;  /* 0x0000000d5c1ca211 */ /* 0x040fe600078008ff */
[----:B------:R-:W1:Y:S01]  /*4300*/  @!P2 LDS.128 R24, [R99+0xd080] ;  /* 0x00d080006318a984 */ /* 0x000e620000000c00 */
[----:B------:R-:W-:Y:S02]  /*4310*/  @!P2 LEA.HI.X R29, R92, R3, R83, 0x1, P0 ;  /* 0x000000035c1da211 */ /* 0x000fe400000f0c53 */
[----:B------:R-:W-:Y:S03]  /*4320*/  ISETP.GE.AND P0, PT, R102, c[0x0][0x1d4], PT ;  /* 0x0000750066007a0c */ /* 0x000fe60003f06270 */
[----:B-1----:R-:W-:Y:S01]  /*4330*/  @!P2 ST.E.128 [R28.64], R24 ;  /* 0x000000181c00a985 */ /* 0x002fe2000c101d16 */
[C---:B------:R-:W-:Y:S03]  /*4340*/  @!P1 LEA R18, P2, R91.reuse, R13, 0x1 ;  /* 0x0000000d5b129211 */ /* 0x040fe600078408ff */
[----:B------:R-:W1:Y:S01]  /*4350*/  @!P1 LDS.128 R20, [R99+0xe080] ;  /* 0x00e0800063149984 */ /* 0x000e620000000c00 */
[----:B------:R-:W-:Y:S05]  /*4360*/  @!P1 LEA.HI.X R19, R91, R3, R82, 0x1, P2 ;  /* 0x000000035b139211 */ /* 0x000fea00010f0c52 */
[----:B-1----:R-:W-:Y:S01]  /*4370*/  @!P1 ST.E.128 [R18.64], R20 ;  /* 0x0000001412009985 */ /* 0x002fe2000c101d16 */
[C---:B------:R-:W-:Y:S03]  /*4380*/  @!P0 LEA R2, P1, R90.reuse, R13, 0x1 ;  /* 0x0000000d5a028211 */ /* 0x040fe600078208ff */
[----:B------:R-:W1:Y:S01]  /*4390*/  @!P0 LDS.128 R4, [R99+0xf080] ;  /* 0x00f0800063048984 */ /* 0x000e620000000c00 */
[----:B------:R-:W-:Y:S05]  /*43a0*/  @!P0 LEA.HI.X R3, R90, R3, R81, 0x1, P1 ;  /* 0x000000035a038211 */ /* 0x000fea00008f0c51 */
[----:B-1----:R1:W-:Y:S04]  /*43b0*/  @!P0 ST.E.128 [R2.64], R4 ;  /* 0x0000000402008985 */ /* 0x0023e8000c101d16 */
.L_x_67:
[----:B------:R-:W-:Y:S05]  /*43c0*/  BSYNC B1 ;  /* 0x0000000000017941 */ /* 0x000fea0003800000 */
.L_x_62:
[----:B------:R-:W-:Y:S01]  /*43d0*/  IMAD.IADD R68, R77, 0x1, -R68 ;  /* 0x000000014d447824 */ /* 0x000fe200078e0a44 */
[----:B------:R-:W-:Y:S04]  /*43e0*/  BSSY B0, `(.L_x_78) ;  /* 0x000003c000007945 */ /* 0x000fe80003800000 */
[----:B------:R-:W-:Y:S11]  /*43f0*/  ISETP.GE.AND P0, PT, R68, 0x1, PT ;  /* 0x000000014400780c */ /* 0x000ff60003f06270 */
[----:B------:R-:W-:Y:S02]  /*4400*/  @!UPT UIADD3 URZ, URZ, URZ, URZ ;  /* 0x0000003f3f3ff290 */ /* 0x000fe4000fffe03f */
[----:B-1-3--:R-:W-:Y:S01]  /*4410*/  @P0 IMAD.WIDE R4, R98, 0x20, R118 ;  /* 0x0000002062040825 */ /* 0x00afe200078e0276 */
[----:B------:R-:W-:Y:S03]  /*4420*/  @P0 ISETP.NE.U32.AND P2, PT, R97, RZ, PT ;  /* 0x000000ff6100020c */ /* 0x000fe60003f45070 */
[----:B------:R-:W-:Y:S02]  /*4430*/  @P0 IMAD R0, R5, c[0x0][0x258], RZ ;  /* 0x0000960005000a24 */ /* 0x000fe400078e02ff */
[----:B------:R-:W-:Y:S02]  /*4440*/  @P0 IMAD.MOV.U32 R74, RZ, RZ, R114 ;  /* 0x000000ffff4a0224 */ /* 0x000fe400078e0072 */
[C---:B------:R-:W-:Y:S02]  /*4450*/  @P0 IMAD R0, R4.reuse, c[0x0][0x25c], R0 ;  /* 0x0000970004000a24 */ /* 0x040fe400078e0200 */
[----:B------:R-:W-:Y:S05]  /*4460*/  @P0 IMAD.WIDE.U32 R2, R4, c[0x0][0x258], R74 ;  /* 0x0000960004020a25 */ /* 0x000fea00078e004a */
[C---:B------:R-:W-:Y:S02]  /*4470*/  @P0 LEA R4, P1, R2.reuse, c[0x0][0x250], 0x1 ;  /* 0x0000940002040a11 */ /* 0x040fe400078208ff */
[----:B------:R-:W-:Y:S04]  /*4480*/  @P0 IADD3 R0, R3, R0, RZ ;  /* 0x0000000003000210 */ /* 0x000fe80007ffe0ff */
[----:B------:R-:W-:Y:S01]  /*4490*/  @P0 LEA.HI.X R5, R2, c[0x0][0x254], R0, 0x1, P1 ;  /* 0x0000950002050a11 */ /* 0x000fe200008f0c00 */
[----:B------:R-:W-:Y:S01]  /*44a0*/  IMAD R0, R66, c[0x0][0x208], RZ ;  /* 0x0000820042007a24 */ /* 0x000fe200078e02ff */
[----:B------:R-:W-:Y:S01]  /*44b0*/  @P0 ISETP.NE.U32.AND P1, PT, R96, RZ, PT ;  /* 0x000000ff6000020c */ /* 0x000fe20003f25070 */
[----:B------:R-:W-:Y:S02]  /*44c0*/  IMAD.WIDE.U32 R2, R67, c[0x0][0x208], RZ ;  /* 0x0000820043027a25 */ /* 0x000fe400078e00ff */
[----:B------:R-:W-:Y:S01]  /*44d0*/  @!PT LDS RZ, [RZ] ;  /* 0x00000000fffff984 */ /* 0x000fe20000000800 */
[----:B------:R-:W-:Y:S01]  /*44e0*/  @!PT LDS RZ, [RZ] ;  /* 0x00000000fffff984 */ /* 0x000fe20000000800 */
[----:B------:R-:W-:Y:S01]  /*44f0*/  @!PT LDS RZ, [RZ] ;  /* 0x00000000fffff984 */ /* 0x000fe20000000800 */
[----:B------:R1:W-:Y:S01]  /*4500*/  @P0 LDGSTS.E.BYPASS.LTC128B.128 [R99+0x8080], [R4.64], P2 ;  /* 0x0808000004630fae */ /* 0x0003e20009101d56 */
[----:B------:R-:W-:Y:S01]  /*4510*/  @P0 ISETP.NE.U32.AND P2, PT, R95, RZ, PT ;  /* 0x000000ff5f00020c */ /* 0x000fe20003f45070 */
[----:B------:R-:W-:Y:S04]  /*4520*/  IMAD R0, R67, c[0x0][0x20c], R0 ;  /* 0x0000830043007a24 */ /* 0x000fe800078e0200 */
[----:B------:R-:W-:Y:S02]  /*4530*/  IMAD.IADD R3, R3, 0x1, R0 ;  /* 0x0000000103037824 */ /* 0x000fe400078e0200 */
[----:B------:R-:W-:Y:S02]  /*4540*/  IMAD R0, R65, c[0x0][0x218], RZ ;  /* 0x0000860041007a24 */ /* 0x000fe400078e02ff */
[----:B------:R1:W-:Y:S01]  /*4550*/  @P0 LDGSTS.E.BYPASS.LTC128B.128 [R99+0x9080], [R4.64+0x80], P1 ;  /* 0x0908008004630fae */ /* 0x0003e20008901d56 */
[----:B------:R-:W-:Y:S01]  /*4560*/  @P0 ISETP.NE.U32.AND P1, PT, R94, RZ, PT ;  /* 0x000000ff5e00020c */ /* 0x000fe20003f25070 */
[C---:B------:R-:W-:Y:S02]  /*4570*/  IMAD.WIDE.U32 R6, R87.reuse, c[0x0][0x218], R2 ;  /* 0x0000860057067a25 */ /* 0x040fe400078e0002 */
[----:B------:R1:W-:Y:S02]  /*4580*/  @P0 LDGSTS.E.BYPASS.LTC128B.128 [R99+0xa080], [R4.64+0x100], P2 ;  /* 0x0a08010004630fae */ /* 0x0003e40009101d56 */
[----:B------:R-:W-:Y:S08]  /*4590*/  IMAD R0, R87, c[0x0][0x21c], R0 ;  /* 0x0000870057007a24 */ /* 0x000ff000078e0200 */
[----:B------:R1:W-:Y:S01]  /*45a0*/  @P0 LDGSTS.E.BYPASS.LTC128B.128 [R99+0xb080], [R4.64+0x180], P1 ;  /* 0x0b08018004630fae */ /* 0x0003e20008901d56 */
[----:B------:R-:W-:Y:S03]  /*45b0*/  IADD3 R3, P0, R6, UR32, RZ ;  /* 0x0000002006037c10 */ /* 0x000fe6000ff1e0ff */
[----:B------:R-:W0:Y:S01]  /*45c0*/  LDGDEPBAR ;  /* 0x00000000000079af */ /* 0x000e220000000000 */
[----:B------:R-:W-:Y:S02]  /*45d0*/  IADD3.X R0, R7, UR25, R0, P0, !PT ;  /* 0x0000001907007c10 */ /* 0x000fe400087fe400 */
[C---:B------:R-:W-:Y:S04]  /*45e0*/  LEA R2, P0, R3.reuse, c[0x0][0x1f8], 0x1 ;  /* 0x00007e0003027a11 */ /* 0x040fe800078008ff */
[----:B----4-:R-:W-:Y:S02]  /*45f0*/  LEA.HI.X R13, R3, c[0x0][0x1fc], R0, 0x1, P0 ;  /* 0x00007f00030d7a11 */ /* 0x010fe400000f0c00 */
[----:B------:R1:W3:Y:S01]  /*4600*/  SHFL.IDX PT, R3, R2, RZ, 0x181f ;  /* 0x00181fff02037589 */ /* 0x0002e200000e0000 */
[----:B------:R-:W-:Y:S03]  /*4610*/  ISETP.GT.AND P0, PT, R64, R105, PT ;  /* 0x000000694000720c */ /* 0x000fe60003f04270 */
[----:B------:R-:W4:Y:S01]  /*4620*/  SHFL.IDX PT, R13, R13, RZ, 0x181f ;  /* 0x00181fff0d0d7589 */ /* 0x000f2200000e0000 */
[----:B------:R-:W-:Y:S04]  /*4630*/  DEPBAR.LE SB0, 0x0 ;  /* 0x000080000000791a */ /* 0x000fe80000000000 */
[----:B------:R-:W-:Y:S06]  /*4640*/  BAR.SYNC.DEFER_BLOCKING 0x0 ;  /* 0x0000000000007b1d */ /* 0x000fec0000010000 */
[----:B------:R-:W-:-:S05]  /*4650*/  @!P0 BRA `(.L_x_79) ;  /* 0x0000014000008947 */ /* 0x000fca0003800000 */
[C---:B-1-3--:R-:W-:Y:S02]  /*4660*/  ISETP.GE.AND P0, PT, R16.reuse, c[0x0][0x1d4], PT ;  /* 0x0000750010007a0c */ /* 0x04afe40003f06270 */
[----:B------:R-:W-:Y:S11]  /*4670*/  ISETP.GE.AND P2, PT, R11, c[0x0][0x1d4], PT ;  /* 0x000075000b007a0c */ /* 0x000ff60003f46270 */
[----:B------:R-:W1:Y:S01]  /*4680*/  @!P0 LDS.128 R4, [R99+0x8080] ;  /* 0x0080800063048984 */ /* 0x000e620000000c00 */
[C---:B-----5:R-:W-:Y:S04]  /*4690*/  @!P0 LEA R30, P1, R16.reuse, R3, 0x1 ;  /* 0x00000003101e8211 */ /* 0x060fe800078208ff */
[----:B----4-:R-:W-:Y:S02]  /*46a0*/  @!P0 LEA.HI.X R31, R16, R13, R17, 0x1, P1 ;  /* 0x0000000d101f8211 */ /* 0x010fe400008f0c11 */
        /* <DEDUP_REMOVED lines=15> */
.L_x_79:
[----:B-1-3--:R-:W-:Y:S05]  /*47a0*/  BSYNC B0 ;  /* 0x0000000000007941 */ /* 0x00afea0003800000 */
.L_x_78:
[C---:B------:R-:W-:Y:S02]  /*47b0*/  ISETP.GT.AND P0, PT, R98.reuse, UR8, PT ;  /* 0x0000000862007c0c */ /* 0x040fe4000bf04270 */
[----:B------:R-:W-:Y:S11]  /*47c0*/  IADD3 R98, R98, -0x1, RZ ;  /* 0xffffffff62627810 */ /* 0x000ff60007ffe0ff */
[----:B------:R-:W-:Y:S01]  /*47d0*/  @P0 SHF.R.S32.HI R3, RZ, 0x1f, R98 ;  /* 0x0000001fff030819 */ /* 0x000fe20000011462 */
[----:B------:R-:W-:Y:S01]  /*47e0*/  @P0 IMAD.MOV.U32 R4, RZ, RZ, R116 ;  /* 0x000000ffff040224 */ /* 0x000fe200078e0074 */
[----:B------:R-:W-:Y:S01]  /*47f0*/  @P0 ISETP.NE.U32.AND P2, PT, R97, RZ, PT ;  /* 0x000000ff6100020c */ /* 0x000fe20003f45070 */
[----:B------:R-:W-:Y:S02]  /*4800*/  @P0 IMAD.MOV.U32 R5, RZ, RZ, R121 ;  /* 0x000000ffff050224 */ /* 0x000fe400078e0079 */
[C---:B------:R-:W-:Y:S02]  /*4810*/  @P0 IMAD R0, R98.reuse, UR21, RZ ;  /* 0x0000001562000c24 */ /* 0x040fe4000f8e02ff */
[----:B------:R-:W-:Y:S04]  /*4820*/  @P0 IMAD.WIDE.U32 R4, R98, UR24, R4 ;  /* 0x0000001862040c25 */ /* 0x000fe8000f8e0004 */
[----:B------:R-:W-:Y:S01]  /*4830*/  @P0 IMAD R0, R3, UR24, R0 ;  /* 0x0000001803000c24 */ /* 0x000fe2000f8e0200 */
[C---:B------:R-:W-:Y:S03]  /*4840*/  @P0 LEA R6, P1, R4.reuse, c[0x0][0x220], 0x1 ;  /* 0x0000880004060a11 */ /* 0x040fe600078208ff */
[----:B------:R-:W-:Y:S05]  /*4850*/  @P0 IMAD.IADD R0, R5, 0x1, R0 ;  /* 0x0000000105000824 */ /* 0x000fea00078e0200 */
[----:B------:R-:W-:Y:S02]  /*4860*/  @P0 LEA.HI.X R7, R4, c[0x0][0x224], R0, 0x1, P1 ;  /* 0x0000890004070a11 */ /* 0x000fe400008f0c00 */
[----:B------:R-:W-:Y:S03]  /*4870*/  @P0 ISETP.NE.U32.AND P1, PT, R96, RZ, PT ;  /* 0x000000ff6000020c */ /* 0x000fe60003f25070 */
[----:B------:R-:W-:Y:S01]  /*4880*/  @!PT LDS RZ, [RZ] ;  /* 0x00000000fffff984 */ /* 0x000fe20000000800 */
[----:B------:R-:W-:Y:S01]  /*4890*/  @!PT LDS RZ, [RZ] ;  /* 0x00000000fffff984 */ /* 0x000fe20000000800 */
[----:B------:R-:W-:Y:S01]  /*48a0*/  @!PT LDS RZ, [RZ] ;  /* 0x00000000fffff984 */ /* 0x000fe20000000800 */
[----:B------:R1:W-:Y:S01]  /*48b0*/  @P0 LDGSTS.E.BYPASS.LTC128B.128 [R99+0xc080], [R6.64], P2 ;  /* 0x0c08000006630fae */ /* 0x0003e20009101d56 */
[----:B------:R-:W-:Y:S09]  /*48c0*/  @P0 ISETP.NE.U32.AND P2, PT, R95, RZ, PT ;  /* 0x000000ff5f00020c */ /* 0x000ff20003f45070 */
[----:B------:R1:W-:Y:S01]  /*48d0*/  @P0 LDGSTS.E.BYPASS.LTC128B.128 [R99+0xd080], [R6.64+0x80], P1 ;  /* 0x0d08008006630fae */ /* 0x0003e20008901d56 */
[----:B------:R-:W-:Y:S03]  /*48e0*/  @P0 ISETP.NE.U32.AND P1, PT, R94, RZ, PT ;  /* 0x000000ff5e00020c */ /* 0x000fe60003f25070 */
[----:B------:R1:W-:Y:S10]  /*48f0*/  @P0 LDGSTS.E.BYPASS.LTC128B.128 [R99+0xe080], [R6.64+0x100], P2 ;  /* 0x0e08010006630fae */ /* 0x0003f40009101d56 */
[----:B------:R1:W-:Y:S04]  /*4900*/  @P0 LDGSTS.E.BYPASS.LTC128B.128 [R99+0xf080], [R6.64+0x180], P1 ;  /* 0x0f08018006630fae */ /* 0x0003e80008901d56 */
[----:B------:R-:W0:Y:S01]  /*4910*/  LDGDEPBAR ;  /* 0x00000000000079af */ /* 0x000e220000000000 */
[----:B------:R-:W-:-:S05]  /*4920*/  @P0 BRA `(.L_x_80) ;  /* 0xffffd0d000000947 */ /* 0x000fca000383ffff */
[----:B------:R-:W-:Y:S06]  /*4930*/  BAR.SYNC.DEFER_BLOCKING 0x0 ;  /* 0x0000000000007b1d */ /* 0x000fec0000010000 */
.L_x_59:
[----:B-1----:R-:W-:Y:S01]  /*4940*/  UISETP.GE.AND UP0, UPT, UR11, 0x1, UPT ;  /* 0x000000010b00788c */ /* 0x002fe2000bf06270 */
[----:B------:R-:W-:Y:S01]  /*4950*/  PLOP3.LUT P2, PT, PT, PT, PT, 0x80, 0x0 ;  /* 0x000000000000781c */ /* 0x000fe20003f4f070 */
[----:B------:R-:W-:Y:S01]  /*4960*/  CS2R R134, SRZ ;  /* 0x0000000000867805 */ /* 0x000fe2000001ff00 */
[----:B------:R-:W-:Y:S01]  /*4970*/  CS2R R132, SRZ ;  /* 0x0000000000847805 */ /* 0x000fe2000001ff00 */
[----:B------:R-:W-:Y:S01]  /*4980*/  CS2R R138, SRZ ;  /* 0x00000000008a7805 */ /* 0x000fe2000001ff00 */
[----:B------:R-:W-:Y:S01]  /*4990*/  CS2R R136, SRZ ;  /* 0x0000000000887805 */ /* 0x000fe2000001ff00 */
[----:B------:R-:W-:Y:S01]  /*49a0*/  PLOP3.LUT P0, PT, PT, PT, UP0, 0x80, 0x0 ;  /* 0x000000000000781c */ /* 0x000fe20003f0f008 */
        /* <DEDUP_REMOVED lines=31> */
[----:B-----5:R-:W-:Y:S01]  /*4ba0*/  CS2R R72, SRZ ;  /* 0x0000000000487805 */ /* 0x020fe2000001ff00 */
[----:B------:R-:W-:Y:S01]  /*4bb0*/  CS2R R70, SRZ ;  /* 0x0000000000467805 */ /* 0x000fe2000001ff00 */
[----:B------:R-:W-:Y:S01]  /*4bc0*/  CS2R R68, SRZ ;  /* 0x0000000000447805 */ /* 0x000fe2000001ff00 */
[----:B------:R-:W-:Y:S01]  /*4bd0*/  CS2R R66, SRZ ;  /* 0x0000000000427805 */ /* 0x000fe2000001ff00 */
[----:B------:R-:W-:Y:S01]  /*4be0*/  CS2R R64, SRZ ;  /* 0x0000000000407805 */ /* 0x000fe2000001ff00 */
[----:B------:R-:W-:Y:S01]  /*4bf0*/  CS2R R6, SRZ ;  /* 0x0000000000067805 */ /* 0x000fe2000001ff00 */
[----:B------:R-:W-:Y:S01]  /*4c00*/  IMAD.MOV.U32 R4, RZ, RZ, RZ ;  /* 0x000000ffff047224 */ /* 0x000fe200078e00ff */
        /* <DEDUP_REMOVED lines=24> */
[----:B------:R-:W-:Y:S05]  /*4d90*/  @!P0 BRA `(.L_x_81) ;  /* 0x0000c48000008947 */ /* 0x000fea0003800000 */
[----:B------:R-:W-:Y:S02]  /*4da0*/  ULDC.64 UR4, c[0x0][0x340] ;  /* 0x0000d00000047ab9 */ /* 0x000fe40000000a00 */
[----:B------:R-:W-:-:S02]  /*4db0*/  UISETP.NE.U32.AND UP1, UPT, URZ, UR4, UPT ;  /* 0x000000043f00728c */ /* 0x000fc4000bf25070 */
[----:B------:R-:W-:Y:S02]  /*4dc0*/  ULDC.64 UR6, c[0x0][0x340] ;  /* 0x0000d00000067ab9 */ /* 0x000fe40000000a00 */
[----:B------:R-:W-:-:S06]  /*4dd0*/  UISETP.NE.AND.EX UP1, UPT, URZ, UR5, UPT, UP1 ;  /* 0x000000053f00728c */ /* 0x000fcc000bf25310 */
[----:B------:R-:W-:-:S05]  /*4de0*/  PLOP3.LUT P1, PT, PT, PT, UP1, 0x80, 0x0 ;  /* 0x000000000000781c */ /* 0x000fca0003f2f018 */
[----:B------:R-:W-:Y:S02]  /*4df0*/  @UP1 UMOV UR4, 0x4 ;  /* 0x0000000400041882 */ /* 0x000fe40000000000 */
[----:B------:R-:W-:-:S06]  /*4e00*/  @UP1 UIMAD.WIDE UR4, UR20, UR4, UR6 ;  /* 0x00000004140412a5 */ /* 0x000fcc000f8e0206 */
[----:B------:R-:W-:Y:S02]  /*4e10*/  IMAD.U32 R2, RZ, RZ, UR4 ;  /* 0x00000004ff027e24 */ /* 0x000fe4000f8e00ff */
[----:B------:R-:W-:Y:S01]  /*4e20*/  IMAD.U32 R3, RZ, RZ, UR5 ;  /* 0x00000005ff037e24 */ /* 0x000fe2000f8e00ff */
[----:B------:R-:W1:Y:S01]  /*4e30*/  S2R R9, SR_CTAID.X ;  /* 0x0000000000097919 */ /* 0x000e620000002500 */
[----:B------:R-:W-:Y:S02]  /*4e40*/  USHF.R.S32.HI UR6, URZ, 0x1f, UR16 ;  /* 0x0000001f3f067899 */ /* 0x000fe40008011410 */
[----:B------:R-:W-:Y:S01]  /*4e50*/  ULDC.64 UR4, c[0x0][0x178] ;  /* 0x00005e0000047ab9 */ /* 0x000fe20000000a00 */
[----:B------:R3:W5:Y:S01]  /*4e60*/  @P1 LDG.E R0, [R2.64] ;  /* 0x0000001602001981 */ /* 0x000762000c1e1900 */
[----:B------:R-:W-:Y:S01]  /*4e70*/  UIMAD UR6, UR6, UR4, URZ ;  /* 0x00000004060672a4 */ /* 0x000fe2000f8e023f */
[----:B------:R-:W-:Y:S01]  /*4e80*/  IMAD.MOV.U32 R4, RZ, RZ, c[0x0][0x2c4] ;  /* 0x0000b100ff047624 */ /* 0x000fe200078e00ff */
[----:B------:R-:W-:Y:S01]  /*4e90*/  UIMAD.WIDE.U32 UR24, UR16, UR4, URZ ;  /* 0x00000004101872a5 */ /* 0x000fe2000f8e003f */
[----:B------:R-:W-:Y:S01]  /*4ea0*/  BSSY B0, `(.L_x_82) ;  /* 0x000006a000007945 */ /* 0x000fe20003800000 */
[----:B------:R-:W-:-:S02]  /*4eb0*/  UIMAD UR16, UR16, UR5, UR6 ;  /* 0x00000005101072a4 */ /* 0x000fc4000f8e0206 */
[----:B------:R-:W-:Y:S01]  /*4ec0*/  ISETP.NE.AND P0, PT, R4, 0x1, PT ;  /* 0x000000010400780c */ /* 0x000fe20003f05270 */
[----:B------:R-:W-:Y:S02]  /*4ed0*/  ULDC.64 UR6, c[0x0][0x348] ;  /* 0x0000d20000067ab9 */ /* 0x000fe40000000a00 */
[----:B------:R-:W-:Y:S02]  /*4ee0*/  UISETP.NE.U32.AND UP0, UPT, URZ, UR6, UPT ;  /* 0x000000063f00728c */ /* 0x000fe4000bf05070 */
[----:B------:R-:W-:Y:S02]  /*4ef0*/  ULDC.64 UR4, c[0x0][0x1b8] ;  /* 0x00006e0000047ab9 */ /* 0x000fe40000000a00 */
[----:B------:R-:W-:Y:S02]  /*4f00*/  UISETP.NE.AND.EX UP0, UPT, URZ, UR7, UPT, UP0 ;  /* 0x000000073f00728c */ /* 0x000fe4000bf05300 */
[----:B------:R-:W-:Y:S02]  /*4f10*/  UIADD3 UR17, UR25, UR16, URZ ;  /* 0x0000001019117290 */ /* 0x000fe4000fffe03f */
[----:B------:R-:W-:-:S02]  /*4f20*/  UIMAD UR6, UR12, UR4, URZ ;  /* 0x000000040c0672a4 */ /* 0x000fc4000f8e023f */
[----:B------:R-:W-:Y:S02]  /*4f30*/  USHF.R.S32.HI UR7, URZ, 0x1f, UR20 ;  /* 0x0000001f3f077899 */ /* 0x000fe40008011414 */
[----:B------:R-:W-:Y:S02]  /*4f40*/  UMOV UR16, UR24 ;  /* 0x0000001800107c82 */ /* 0x000fe40008000000 */
[----:B------:R-:W-:Y:S01]  /*4f50*/  UIMAD UR6, UR13, UR5, UR6 ;  /* 0x000000050d0672a4 */ /* 0x000fe2000f8e0206 */
[----:B---3--:R-:W-:Y:S01]  /*4f60*/  SHF.R.S32.HI R3, RZ, 0x1f, R62 ;  /* 0x0000001fff037819 */ /* 0x008fe2000001143e */
[----:B------:R-:W-:Y:S02]  /*4f70*/  UIMAD.WIDE.U32 UR16, UR13, UR4, UR16 ;  /* 0x000000040d1072a5 */ /* 0x000fe4000f8e0010 */
[----:B------:R-:W-:Y:S01]  /*4f80*/  USEL UR7, UR7, URZ, !UP0 ;  /* 0x0000003f07077287 */ /* 0x000fe2000c000000 */
[CC--:B------:R-:W-:Y:S01]  /*4f90*/  LEA.HI R17, R3.reuse, R62.reuse, RZ, 0x3 ;  /* 0x0000003e03117211 */ /* 0x0c0fe200078f18ff */
[----:B------:R-:W-:Y:S01]  /*4fa0*/  ULDC.64 UR4, c[0x0][0x1c0] ;  /* 0x0000700000047ab9 */ /* 0x000fe20000000a00 */
[-C--:B------:R-:W-:Y:S01]  /*4fb0*/  LEA.HI R22, R3, R62.reuse, RZ, 0x4 ;  /* 0x0000003e03167211 */ /* 0x080fe200078f20ff */
[----:B------:R-:W-:Y:S01]  /*4fc0*/  USEL UR8, UR20, URZ, !UP0 ;  /* 0x0000003f14087287 */ /* 0x000fe2000c000000 */
[----:B------:R-:W-:Y:S01]  /*4fd0*/  LOP3.LUT R5, R17, 0xfffffff8, RZ, 0xc0, !PT ;  /* 0xfffffff811057812 */ /* 0x000fe200078ec0ff */
[----:B------:R-:W-:Y:S01]  /*4fe0*/  UIMAD UR7, UR7, UR4, URZ ;  /* 0x00000004070772a4 */ /* 0x000fe2000f8e023f */
[----:B------:R-:W-:Y:S01]  /*4ff0*/  SHF.R.S32.HI R17, RZ, 0x3, R17 ;  /* 0x00000003ff117819 */ /* 0x000fe20000011411 */
[----:B------:R-:W-:Y:S01]  /*5000*/  UIADD3 UR17, UR17, UR6, URZ ;  /* 0x0000000611117290 */ /* 0x000fe2000fffe03f */
[----:B------:R-:W-:Y:S01]  /*5010*/  LEA.HI R40, R3, R62, RZ, 0x6 ;  /* 0x0000003e03287211 */ /* 0x000fe200078f30ff */
[----:B------:R-:W-:Y:S01]  /*5020*/  IMAD.IADD R2, R62, 0x1, -R5 ;  /* 0x000000013e027824 */ /* 0x000fe200078e0a05 */
[----:B------:R-:W-:Y:S01]  /*5030*/  UIMAD UR5, UR8, UR5, UR7 ;  /* 0x00000005080572a4 */ /* 0x000fe2000f8e0207 */
[----:B------:R-:W-:Y:S01]  /*5040*/  IMAD.SHL.U32 R43, R17, 0x40, RZ ;  /* 0x00000040112b7824 */ /* 0x000fe200078e00ff */
[----:B------:R-:W-:Y:S01]  /*5050*/  UIMAD.WIDE.U32 UR16, UR8, UR4, UR16 ;  /* 0x00000004081072a5 */ /* 0x000fe2000f8e0010 */
[----:B------:R-:W-:-:S02]  /*5060*/  IMAD R220, R2, 0x20, R17 ;  /* 0x0000002002dc7824 */ /* 0x000fc400078e0211 */
[----:B------:R-:W-:Y:S01]  /*5070*/  ULDC UR4, c[0x0][0x2c4] ;  /* 0x0000b10000047ab9 */ /* 0x000fe20000000800 */
[----:B------:R-:W-:Y:S01]  /*5080*/  IMAD.SHL.U32 R150, R2, 0x8, RZ ;  /* 0x0000000802967824 */ /* 0x000fe200078e00ff */
[----:B------:R-:W-:Y:S01]  /*5090*/  UIADD3 UR5, UR17, UR5, URZ ;  /* 0x0000000511057290 */ /* 0x000fe2000fffe03f */
[----:B-1----:R-:W-:Y:S01]  /*50a0*/  IMAD R7, R9, 0x80, R220 ;  /* 0x0000008009077824 */ /* 0x002fe200078e02dc */
[----:B--2---:R-:W-:Y:S01]  /*50b0*/  UIMAD UR19, UR19, UR4, URZ ;  /* 0x00000004131372a4 */ /* 0x004fe2000f8e023f */
[----:B------:R-:W-:Y:S01]  /*50c0*/  IMAD.U32 R11, RZ, RZ, UR17 ;  /* 0x00000011ff0b7e24 */ /* 0x000fe2000f8e00ff */
[----:B------:R-:W-:Y:S01]  /*50d0*/  LOP3.LUT R43, R43, 0x1c0, RZ, 0xc0, !PT ;  /* 0x000001c02b2b7812 */ /* 0x000fe200078ec0ff */
[----:B------:R-:W-:Y:S01]  /*50e0*/  @P0 IMAD.HI.U32 R4, R7, c[0x0][0x2c8], RZ ;  /* 0x0000b20007040a27 */ /* 0x000fe200078e00ff */
[C---:B------:R-:W-:Y:S02]  /*50f0*/  IADD3 R21, R150.reuse, 0x40, RZ ;  /* 0x0000004096157810 */ /* 0x040fe40007ffe0ff */
[C---:B------:R-:W-:Y:S01]  /*5100*/  IADD3 R20, R150.reuse, 0x80, RZ ;  /* 0x0000008096147810 */ /* 0x040fe20007ffe0ff */
[----:B------:R-:W-:Y:S01]  /*5110*/  IMAD.MOV.U32 R12, RZ, RZ, R7 ;  /* 0x000000ffff0c7224 */ /* 0x000fe200078e0007 */
[----:B------:R-:W-:Y:S01]  /*5120*/  @P0 SHF.R.U32.HI R12, RZ, c[0x0][0x2cc], R4 ;  /* 0x0000b300ff0c0a19 */ /* 0x000fe20000011604 */
[----:B------:R-:W-:Y:S01]  /*5130*/  IMAD.U32 R10, RZ, RZ, UR16 ;  /* 0x00000010ff0a7e24 */ /* 0x000fe2000f8e00ff */
[----:B------:R-:W-:Y:S01]  /*5140*/  SHF.R.U32.HI R41, RZ, 0x3, R43 ;  /* 0x00000003ff297819 */ /* 0x000fe2000001162b */
[----:B------:R-:W-:Y:S01]  /*5150*/  IMAD.U32 R11, RZ, RZ, UR5 ;  /* 0x00000005ff0b7e24 */ /* 0x000fe2000f8e00ff */
[--C-:B------:R-:W-:Y:S01]  /*5160*/  SHF.R.S32.HI R5, RZ, 0x1f, R12.reuse ;  /* 0x0000001fff057819 */ /* 0x100fe2000001140c */
[----:B------:R-:W-:Y:S01]  /*5170*/  IMAD.MOV R6, RZ, RZ, -R12 ;  /* 0x000000ffff067224 */ /* 0x000fe200078e0a0c */
[----:B------:R-:W-:Y:S01]  /*5180*/  ISETP.GE.AND P3, PT, R150, c[0x0][0x198], PT ;  /* 0x0000660096007a0c */ /* 0x000fe20003f66270 */
[----:B------:R-:W-:Y:S01]  /*5190*/  IMAD R9, R9, 0x80, R17 ;  /* 0x0000008009097824 */ /* 0x000fe200078e0211 */
[----:B------:R-:W-:Y:S01]  /*51a0*/  ISETP.GE.AND P4, PT, R21, c[0x0][0x198], PT ;  /* 0x0000660015007a0c */ /* 0x000fe20003f86270 */
[----:B------:R-:W-:Y:S01]  /*51b0*/  IMAD R5, R5, c[0x0][0x1b0], RZ ;  /* 0x00006c0005057a24 */ /* 0x000fe200078e02ff */
[----:B------:R-:W-:Y:S01]  /*51c0*/  ISETP.GE.AND P6, PT, R20, c[0x0][0x198], PT ;  /* 0x0000660014007a0c */ /* 0x000fe20003fc6270 */
[----:B------:R-:W-:Y:S01]  /*51d0*/  IMAD R6, R6, c[0x0][0x2c4], R7 ;  /* 0x0000b10006067a24 */ /* 0x000fe200078e0207 */
[----:B------:R-:W-:Y:S01]  /*51e0*/  LOP3.LUT R7, R22, 0xfffffff0, RZ, 0xc0, !PT ;  /* 0xfffffff016077812 */ /* 0x000fe200078ec0ff */
[----:B------:R-:W-:-:S02]  /*51f0*/  IMAD R5, R12, c[0x0][0x1b4], R5 ;  /* 0x00006d000c057a24 */ /* 0x000fc400078e0205 */
[----:B----4-:R-:W-:Y:S01]  /*5200*/  IMAD.WIDE.U32 R12, R12, c[0x0][0x1b0], R10 ;  /* 0x00006c000c0c7a25 */ /* 0x010fe200078e000a */
[----:B------:R-:W-:-:S03]  /*5210*/  SHF.R.S32.HI R11, RZ, 0x1f, R6 ;  /* 0x0000001fff0b7819 */ /* 0x000fc60000011406 */
[----:B------:R-:W-:Y:S02]  /*5220*/  IMAD.IADD R13, R13, 0x1, R5 ;  /* 0x000000010d0d7824 */ /* 0x000fe400078e0205 */
[----:B------:R-:W-:Y:S02]  /*5230*/  IMAD R11, R11, c[0x0][0x1a8], RZ ;  /* 0x00006a000b0b7a24 */ /* 0x000fe400078e02ff */
[----:B------:R-:W-:Y:S02]  /*5240*/  IMAD.IADD R8, R62, 0x1, -R7 ;  /* 0x000000013e087824 */ /* 0x000fe400078e0a07 */
[C---:B------:R-:W-:Y:S02]  /*5250*/  IMAD R11, R6.reuse, c[0x0][0x1ac], R11 ;  /* 0x00006b00060b7a24 */ /* 0x040fe400078e020b */
[----:B------:R-:W-:Y:S01]  /*5260*/  IMAD.WIDE.U32 R6, R6, c[0x0][0x1a8], R12 ;  /* 0x00006a0006067a25 */ /* 0x000fe200078e000c */
[----:B------:R-:W-:-:S03]  /*5270*/  SHF.R.S32.HI R5, RZ, 0x1f, R8 ;  /* 0x0000001fff057819 */ /* 0x000fc60000011408 */
[----:B------:R-:W-:Y:S01]  /*5280*/  IMAD.IADD R10, R7, 0x1, R11 ;  /* 0x00000001070a7824 */ /* 0x000fe200078e020b */
[----:B------:R-:W-:Y:S01]  /*5290*/  LEA R15, P0, R6, c[0x0][0x160], 0x1 ;  /* 0x00005800060f7a11 */ /* 0x000fe200078008ff */
[----:B------:R-:W-:Y:S01]  /*52a0*/  IMAD.SHL.U32 R40, R40, 0x8, RZ ;  /* 0x0000000828287824 */ /* 0x000fe200078e00ff */
[----:B------:R-:W-:Y:S02]  /*52b0*/  LEA.HI R4, R5, R8, RZ, 0x3 ;  /* 0x0000000805047211 */ /* 0x000fe400078f18ff */
[----:B------:R-:W-:Y:S01]  /*52c0*/  LEA.HI.X R10, R6, c[0x0][0x164], R10, 0x1, P0 ;  /* 0x00005900060a7a11 */ /* 0x000fe200000f0c0a */
[----:B------:R1:W2:Y:S01]  /*52d0*/  SHFL.IDX PT, R18, R15, RZ, 0x181f ;  /* 0x00181fff0f127589 */ /* 0x0002a200000e0000 */
[----:B------:R-:W-:Y:S02]  /*52e0*/  LOP3.LUT R5, R4, 0xfffffff8, RZ, 0xc0, !PT ;  /* 0xfffffff804057812 */ /* 0x000fe400078ec0ff */
[----:B------:R-:W-:Y:S01]  /*52f0*/  ISETP.GE.AND P0, PT, R9, UR19, PT ;  /* 0x0000001309007c0c */ /* 0x000fe2000bf06270 */
[----:B------:R1:W3:Y:S01]  /*5300*/  SHFL.IDX PT, R19, R10, RZ, 0x181f ;  /* 0x00181fff0a137589 */ /* 0x0002e200000e0000 */
[----:B------:R-:W-:Y:S01]  /*5310*/  IADD3 R6, R150, 0xc0, RZ ;  /* 0x000000c096067810 */ /* 0x000fe20007ffe0ff */
[----:B------:R-:W-:Y:S01]  /*5320*/  IMAD.IADD R7, R8, 0x1, -R5 ;  /* 0x0000000108077824 */ /* 0x000fe200078e0a05 */
[----:B------:R-:W-:Y:S01]  /*5330*/  LOP3.LUT R40, R40, 0xfffffe00, RZ, 0xc0, !PT ;  /* 0xfffffe0028287812 */ /* 0x000fe200078ec0ff */
[----:B------:R-:W-:Y:S01]  /*5340*/  IMAD.MOV.U32 R5, RZ, RZ, 0x20 ;  /* 0x00000020ff057424 */ /* 0x000fe200078e00ff */
[----:B------:R-:W-:-:S02]  /*5350*/  ISETP.GE.AND P5, PT, R6, c[0x0][0x198], PT ;  /* 0x0000660006007a0c */ /* 0x000fc40003fa6270 */
[----:B------:R-:W-:Y:S01]  /*5360*/  P2R R8, PR, RZ, 0x1 ;  /* 0x00000001ff087803 */ /* 0x000fe20000000000 */
[----:B-----5:R4:W5:Y:S01]  /*5370*/  @P1 R2UR UR7, R0 ;  /* 0x00000000000713c2 */ /* 0x02096200000e0000 */
[----:B------:R-:W-:Y:S01]  /*5380*/  R2P PR, R7, 0x6 ;  /* 0x0000000607007804 */ /* 0x000fe20000000000 */
[----:B-----5:R-:W-:-:S04]  /*5390*/  @!UP1 UMOV UR7, UR20 ;  /* 0x0000001400079c82 */ /* 0x020fc80008000000 */
[----:B------:R-:W-:Y:S02]  /*53a0*/  SEL R5, R5, 0xffffffe0, !P2 ;  /* 0xffffffe005057807 */ /* 0x000fe40005000000 */
[----:B----4-:R-:W-:-:S04]  /*53b0*/  LOP3.LUT R0, R43, 0x38, R150, 0xf8, !PT ;  /* 0x000000382b007812 */ /* 0x010fc800078ef896 */
[----:B------:R-:W-:Y:S01]  /*53c0*/  LOP3.LUT R11, R0, R41, RZ, 0x3c, !PT ;  /* 0x00000029000b7212 */ /* 0x000fe200078e3cff */
[----:B------:R-:W-:-:S04]  /*53d0*/  IMAD.MOV.U32 R0, RZ, RZ, 0x10 ;  /* 0x00000010ff007424 */ /* 0x000fc800078e00ff */
[----:B------:R-:W-:Y:S01]  /*53e0*/  IMAD.IADD R16, R11, 0x1, R40 ;  /* 0x000000010b107824 */ /* 0x000fe200078e0228 */
[----:B------:R-:W-:Y:S01]  /*53f0*/  SEL R0, R0, 0xfffffff0, !P1 ;  /* 0xfffffff000007807 */ /* 0x000fe20004800000 */
[----:B------:R-:W-:Y:S05]  /*5400*/  @P0 BRA `(.L_x_83) ;  /* 0x0000013000000947 */ /* 0x000fea0003800000 */
[----:B-123--:R-:W-:Y:S01]  /*5410*/  SHF.R.S32.HI R12, RZ, 0x1f, R21 ;  /* 0x0000001fff0c7819 */ /* 0x00efe20000011415 */
[----:B------:R-:W-:Y:S01]  /*5420*/  IMAD.SHL.U32 R14, R16, 0x2, RZ ;  /* 0x00000002100e7824 */ /* 0x000fe200078e00ff */
[----:B------:R-:W-:Y:S01]  /*5430*/  SHF.R.S32.HI R23, RZ, 0x1f, R20 ;  /* 0x0000001fff177819 */ /* 0x000fe20000011414 */
[----:B------:R-:W-:Y:S01]  /*5440*/  IMAD.WIDE R24, R150, 0x2, R18 ;  /* 0x0000000296187825 */ /* 0x000fe200078e0212 */
[----:B------:R-:W-:Y:S02]  /*5450*/  SHF.R.S32.HI R11, RZ, 0x1f, R6 ;  /* 0x0000001fff0b7819 */ /* 0x000fe40000011406 */
[----:B------:R-:W-:Y:S02]  /*5460*/  LEA.HI R13, R12, R21, RZ, 0x3 ;  /* 0x000000150c0d7211 */ /* 0x000fe400078f18ff */
[----:B------:R-:W-:Y:S01]  /*5470*/  LEA.HI R12, R23, R20, RZ, 0x3 ;  /* 0x00000014170c7211 */ /* 0x000fe200078f18ff */
[----:B------:R-:W-:Y:S01]  /*5480*/  @!PT LDS RZ, [RZ] ;  /* 0x00000000fffff984 */ /* 0x000fe20000000800 */
[----:B------:R1:W-:Y:S01]  /*5490*/  LDGSTS.E.BYPASS.LTC128B.128 [R14+0x10080], [R24.64], !P3 ;  /* 0x10080000180e7fae */ /* 0x0003e2000d901d56 */
[----:B------:R-:W-:-:S02]  /*54a0*/  LEA.HI R11, R11, R6, RZ, 0x3 ;  /* 0x000000060b0b7211 */ /* 0x000fc400078f18ff */
[----:B------:R-:W-:Y:S02]  /*54b0*/  LOP3.LUT R13, R13, 0xfffffff8, RZ, 0xc0, !PT ;  /* 0xfffffff80d0d7812 */ /* 0x000fe400078ec0ff */
[----:B------:R-:W-:Y:S02]  /*54c0*/  LOP3.LUT R12, R12, 0xfffffff8, RZ, 0xc0, !PT ;  /* 0xfffffff80c0c7812 */ /* 0x000fe400078ec0ff */
[----:B------:R-:W-:Y:S01]  /*54d0*/  LOP3.LUT R11, R11, 0xfffffff8, RZ, 0xc0, !PT ;  /* 0xfffffff80b0b7812 */ /* 0x000fe200078ec0ff */
[----:B------:R-:W-:-:S04]  /*54e0*/  IMAD.WIDE R26, R13, 0x2, R18 ;  /* 0x000000020d1a7825 */ /* 0x000fc800078e0212 */
[--C-:B------:R-:W-:Y:S01]  /*54f0*/  IMAD.WIDE R12, R12, 0x2, R18.reuse ;  /* 0x000000020c0c7825 */ /* 0x100fe200078e0212 */
[----:B------:R1:W-:Y:S03]  /*5500*/  LDGSTS.E.BYPASS.LTC128B.128 [R14+0x14080], [R26.64], !P4 ;  /* 0x140800001a0e7fae */ /* 0x0003e6000e101d56 */
[----:B------:R-:W-:Y:S01]  /*5510*/  IMAD.WIDE R18, R11, 0x2, R18 ;  /* 0x000000020b127825 */ /* 0x000fe200078e0212 */
[----:B------:R1:W-:Y:S04]  /*5520*/  LDGSTS.E.BYPASS.LTC128B.128 [R14+0x18080], [R12.64], !P6 ;  /* 0x180800000c0e7fae */ /* 0x0003e8000f101d56 */
[----:B------:R1:W-:Y:S02]  /*5530*/  LDGSTS.E.BYPASS.LTC128B.128 [R14+0x1c080], [R18.64], !P5 ;  /* 0x1c080000120e7fae */ /* 0x0003e4000e901d56 */
.L_x_83:
[----:B-123--:R-:W-:Y:S05]  /*5540*/  BSYNC B0 ;  /* 0x0000000000007941 */ /* 0x00efea0003800000 */
.L_x_82:
[----:B------:R-:W-:Y:S01]  /*5550*/  IADD3 R11, R9, 0x20, RZ ;  /* 0x00000020090b7810 */ /* 0x000fe20007ffe0ff */
[----:B------:R1:W2:Y:S01]  /*5560*/  SHFL.IDX PT, R19, R10, 0x1, 0x181f ;  /* 0x00381f000a137f89 */ /* 0x0002a200000e0000 */
[----:B------:R-:W-:Y:S02]  /*5570*/  BSSY B0, `(.L_x_84) ;  /* 0x0000017000007945 */ /* 0x000fe40003800000 */
[----:B------:R-:W-:Y:S01]  /*5580*/  ISETP.GE.AND P0, PT, R11, UR19, PT ;  /* 0x000000130b007c0c */ /* 0x000fe2000bf06270 */
[----:B------:R1:W3:-:S12]  /*5590*/  SHFL.IDX PT, R18, R15, 0x1, 0x181f ;  /* 0x00381f000f127f89 */ /* 0x0002d800000e0000 */
[----:B------:R-:W-:Y:S05]  /*55a0*/  @P0 BRA `(.L_x_85) ;  /* 0x0000013000000947 */ /* 0x000fea0003800000 */
[----:B------:R-:W-:Y:S01]  /*55b0*/  SHF.R.S32.HI R12, RZ, 0x1f, R21 ;  /* 0x0000001fff0c7819 */ /* 0x000fe20000011415 */
[----:B------:R-:W-:Y:S01]  /*55c0*/  IMAD.SHL.U32 R14, R16, 0x2, RZ ;  /* 0x00000002100e7824 */ /* 0x000fe200078e00ff */
[----:B------:R-:W-:Y:S01]  /*55d0*/  SHF.R.S32.HI R23, RZ, 0x1f, R20 ;  /* 0x0000001fff177819 */ /* 0x000fe20000011414 */
[----:B--23--:R-:W-:Y:S01]  /*55e0*/  IMAD.WIDE R24, R150, 0x2, R18 ;  /* 0x0000000296187825 */ /* 0x00cfe200078e0212 */
        /* <DEDUP_REMOVED lines=15> */
.L_x_85:
[----:B------:R-:W-:Y:S05]  /*56e0*/  BSYNC B0 ;  /* 0x0000000000007941 */ /* 0x000fea0003800000 */
.L_x_84:
[----:B------:R-:W-:Y:S01]  /*56f0*/  IADD3 R11, R9, 0x40, RZ ;  /* 0x00000040090b7810 */ /* 0x000fe20007ffe0ff */
[----:B--2---:R2:W4:Y:S01]  /*5700*/  SHFL.IDX PT, R19, R10, 0x2, 0x181f ;  /* 0x00581f000a137f89 */ /* 0x00452200000e0000 */
[----:B------:R-:W-:Y:S02]  /*5710*/  BSSY B0, `(.L_x_86) ;  /* 0x0000017000007945 */ /* 0x000fe40003800000 */
[----:B------:R-:W-:Y:S01]  /*5720*/  ISETP.GE.AND P0, PT, R11, UR19, PT ;  /* 0x000000130b007c0c */ /* 0x000fe2000bf06270 */
[----:B---3--:R2:W3:-:S12]  /*5730*/  SHFL.IDX PT, R18, R15, 0x2, 0x181f ;  /* 0x00581f000f127f89 */ /* 0x0084d800000e0000 */
[----:B------:R-:W-:Y:S05]  /*5740*/  @P0 BRA `(.L_x_87) ;  /* 0x0000013000000947 */ /* 0x000fea0003800000 */
[----:B------:R-:W-:Y:S01]  /*5750*/  SHF.R.S32.HI R12, RZ, 0x1f, R21 ;  /* 0x0000001fff0c7819 */ /* 0x000fe20000011415 */
[----:B------:R-:W-:Y:S01]  /*5760*/  IMAD.SHL.U32 R14, R16, 0x2, RZ ;  /* 0x00000002100e7824 */ /* 0x000fe200078e00ff */
[----:B------:R-:W-:Y:S01]  /*5770*/  SHF.R.S32.HI R23, RZ, 0x1f, R20 ;  /* 0x0000001fff177819 */ /* 0x000fe20000011414 */
[----:B---34-:R-:W-:Y:S01]  /*5780*/  IMAD.WIDE R24, R150, 0x2, R18 ;  /* 0x0000000296187825 */ /* 0x018fe200078e0212 */
        /* <DEDUP_REMOVED lines=15> */
.L_x_87:
[----:B------:R-:W-:Y:S05]  /*5880*/  BSYNC B0 ;  /* 0x0000000000007941 */ /* 0x000fea0003800000 */
.L_x_86:
[----:B------:R-:W-:Y:S01]  /*5890*/  IADD3 R9, R9, 0x60, RZ ;  /* 0x0000006009097810 */ /* 0x000fe20007ffe0ff */
[----:B---3--:R-:W-:Y:S01]  /*58a0*/  SHFL.IDX PT, R24, R15, 0x3, 0x181f ;  /* 0x00781f000f187f89 */ /* 0x008fe200000e0000 */
[----:B------:R-:W-:Y:S01]  /*58b0*/  UIADD3 UR6, UR9, -0x20, URZ ;  /* 0xffffffe009067890 */ /* 0x000fe2000fffe03f */
[----:B------:R-:W-:Y:S01]  /*58c0*/  IMAD.MOV.U32 R219, RZ, RZ, c[0x0][0x2b8] ;  /* 0x0000ae00ffdb7624 */ /* 0x000fe200078e00ff */
[----:B------:R-:W-:Y:S01]  /*58d0*/  ISETP.GE.AND P0, PT, R9, UR19, PT ;  /* 0x0000001309007c0c */ /* 0x000fe2000bf06270 */
[----:B------:R3:W5:Y:S01]  /*58e0*/  SHFL.IDX PT, R25, R10, 0x3, 0x181f ;  /* 0x00781f000a197f89 */ /* 0x00076200000e0000 */
[----:B------:R-:W-:Y:S01]  /*58f0*/  USHF.R.S32.HI UR8, URZ, 0x1f, UR7 ;  /* 0x0000001f3f087899 */ /* 0x000fe20008011407 */
[----:B------:R-:W-:Y:S01]  /*5900*/  IMAD.MOV.U32 R221, RZ, RZ, RZ ;  /* 0x000000ffffdd7224 */ /* 0x000fe200078e00ff */
[----:B------:R-:W-:Y:S01]  /*5910*/  ISETP.NE.AND P2, PT, R219, 0x1, PT ;  /* 0x00000001db00780c */ /* 0x000fe20003f45270 */
[----:B------:R-:W-:Y:S01]  /*5920*/  ULDC.64 UR4, c[0x0][0x2b0] ;  /* 0x0000ac0000047ab9 */ /* 0x000fe20000000a00 */
[----:B------:R-:W-:Y:S01]  /*5930*/  IADD3 R11, R220, UR6, RZ ;  /* 0x00000006dc0b7c10 */ /* 0x000fe2000fffe0ff */
[----:B------:R-:W-:-:S02]  /*5940*/  UIMAD UR8, UR8, UR4, URZ ;  /* 0x00000004080872a4 */ /* 0x000fc4000f8e023f */
[----:B------:R-:W-:Y:S01]  /*5950*/  UIMAD.WIDE.U32 UR16, UR7, UR4, URZ ;  /* 0x00000004071072a5 */ /* 0x000fe2000f8e003f */
[C---:B------:R-:W-:Y:S01]  /*5960*/  IADD3 R222, R11.reuse, UR15, RZ ;  /* 0x0000000f0bde7c10 */ /* 0x040fe2000fffe0ff */
[----:B------:R-:W-:Y:S01]  /*5970*/  UIMAD UR7, UR7, UR5, UR8 ;  /* 0x00000005070772a4 */ /* 0x000fe2000f8e0208 */
[----:B------:R-:W-:Y:S01]  /*5980*/  ISETP.GE.AND P1, PT, R11, UR11, PT ;  /* 0x0000000b0b007c0c */ /* 0x000fe2000bf26270 */
[----:B------:R-:W-:Y:S01]  /*5990*/  @!P0 IMAD.SHL.U32 R9, R16, 0x2, RZ ;  /* 0x0000000210098824 */ /* 0x000fe200078e00ff */
[----:B------:R-:W-:Y:S01]  /*59a0*/  @!P0 SHF.R.S32.HI R12, RZ, 0x1f, R21 ;  /* 0x0000001fff0c8819 */ /* 0x000fe20000011415 */
[----:B------:R-:W-:Y:S01]  /*59b0*/  UIADD3 UR7, UR17, UR7, URZ ;  /* 0x0000000711077290 */ /* 0x000fe2000fffe03f */
[----:B------:R-:W-:Y:S01]  /*59c0*/  @!P0 SHF.R.S32.HI R13, RZ, 0x1f, R20 ;  /* 0x0000001fff0d8819 */ /* 0x000fe20000011414 */
[----:B------:R-:W-:Y:S01]  /*59d0*/  ULDC.64 UR4, c[0x0][0x1e8] ;  /* 0x00007a0000047ab9 */ /* 0x000fe20000000a00 */
[----:B------:R-:W-:Y:S01]  /*59e0*/  @!P0 LEA.HI R11, R12, R21, RZ, 0x3 ;  /* 0x000000150c0b8211 */ /* 0x000fe200078f18ff */
[----:B------:R-:W-:Y:S01]  /*59f0*/  @P2 IMAD.HI.U32 R12, R222, c[0x0][0x2bc], RZ ;  /* 0x0000af00de0c2a27 */ /* 0x000fe200078e00ff */
[----:B------:R-:W-:-:S02]  /*5a00*/  ISETP.GT.OR P1, PT, R220, 0x1f, P1 ;  /* 0x0000001fdc00780c */ /* 0x000fc40000f24670 */
[----:B------:R-:W-:Y:S02]  /*5a10*/  @!P0 LOP3.LUT R11, R11, 0xfffffff8, RZ, 0xc0, !PT ;  /* 0xfffffff80b0b8812 */ /* 0x000fe400078ec0ff */
[----:B-123--:R-:W-:Y:S01]  /*5a20*/  P2R R10, PR, RZ, 0x4 ;  /* 0x00000004ff0a7803 */ /* 0x00efe20000000000 */
[----:B------:R-:W-:Y:S01]  /*5a30*/  IMAD.MOV.U32 R10, RZ, RZ, R222 ;  /* 0x000000ffff0a7224 */ /* 0x000fe200078e00de */
[----:B------:R-:W-:Y:S01]  /*5a40*/  @P2 SHF.R.U32.HI R10, RZ, c[0x0][0x2c0], R12 ;  /* 0x0000b000ff0a2a19 */ /* 0x000fe2000001160c */
[----:B-----5:R-:W-:Y:S01]  /*5a50*/  @!P0 IMAD.WIDE R28, R11, 0x2, R24 ;  /* 0x000000020b1c8825 */ /* 0x020fe200078e0218 */
[----:B------:R-:W-:Y:S02]  /*5a60*/  @!P0 SHF.R.S32.HI R11, RZ, 0x1f, R6 ;  /* 0x0000001fff0b8819 */ /* 0x000fe40000011406 */
[----:B------:R-:W-:Y:S01]  /*5a70*/  @!P0 LEA.HI R12, R13, R20, RZ, 0x3 ;  /* 0x000000140d0c8211 */ /* 0x000fe200078f18ff */
[----:B----4-:R-:W-:Y:S01]  /*5a80*/  @!P0 IMAD.WIDE R18, R150, 0x2, R24 ;  /* 0x0000000296128825 */ /* 0x010fe200078e0218 */
[----:B------:R-:W-:-:S02]  /*5a90*/  @!P0 LEA.HI R11, R11, R6, RZ, 0x3 ;  /* 0x000000060b0b8211 */ /* 0x000fc400078f18ff */
[----:B------:R-:W-:Y:S02]  /*5aa0*/  @!P0 LOP3.LUT R12, R12, 0xfffffff8, RZ, 0xc0, !PT ;  /* 0xfffffff80c0c8812 */ /* 0x000fe400078ec0ff */
[----:B------:R-:W-:Y:S01]  /*5ab0*/  @!P0 LOP3.LUT R11, R11, 0xfffffff8, RZ, 0xc0, !PT ;  /* 0xfffffff80b0b8812 */ /* 0x000fe200078ec0ff */
[----:B------:R-:W-:Y:S01]  /*5ac0*/  @!PT LDS RZ, [RZ] ;  /* 0x00000000fffff984 */ /* 0x000fe20000000800 */
[----:B------:R1:W-:Y:S02]  /*5ad0*/  @!P0 LDGSTS.E.BYPASS.LTC128B.128 [R9+0x13080], [R18.64], !P3 ;  /* 0x1308000012098fae */ /* 0x0003e4000d901d56 */
[--C-:B------:R-:W-:Y:S02]  /*5ae0*/  @!P0 IMAD.WIDE R26, R12, 0x2, R24.reuse ;  /* 0x000000020c1a8825 */ /* 0x100fe400078e0218 */
[----:B------:R2:W-:Y:S02]  /*5af0*/  @!P0 LDGSTS.E.BYPASS.LTC128B.128 [R9+0x17080], [R28.64], !P4 ;  /* 0x170800001c098fae */ /* 0x0005e4000e101d56 */
[----:B------:R-:W-:Y:S02]  /*5b00*/  @!P0 IMAD.WIDE R24, R11, 0x2, R24 ;  /* 0x000000020b188825 */ /* 0x000fe400078e0218 */
[----:B------:R2:W-:Y:S04]  /*5b10*/  @!P0 LDGSTS.E.BYPASS.LTC128B.128 [R9+0x1b080], [R26.64], !P6 ;  /* 0x1b0800001a098fae */ /* 0x0005e8000f101d56 */
[----:B------:R2:W-:Y:S04]  /*5b20*/  @!P0 LDGSTS.E.BYPASS.LTC128B.128 [R9+0x1f080], [R24.64], !P5 ;  /* 0x1f08000018098fae */ /* 0x0005e8000e901d56 */
[----:B------:R-:W0:Y:S01]  /*5b30*/  LDGDEPBAR ;  /* 0x00000000000079af */ /* 0x000e220000000000 */
[----:B-1----:R-:W-:-:S04]  /*5b40*/  @!P1 IADD3 R18, P2, R10, UR16, RZ ;  /* 0x000000100a129c10 */ /* 0x002fc8000ff5e0ff */
[----:B------:R-:W-:Y:S02]  /*5b50*/  @!P1 LEA.HI.X.SX32 R13, R10, UR7, 0x1, P2 ;  /* 0x000000070a0d9c11 */ /* 0x000fe400090f0eff */
[----:B------:R-:W-:-:S04]  /*5b60*/  @!P1 LEA R14, P2, R18, c[0x0][0x2a0], 0x2 ;  /* 0x0000a800120e9a11 */ /* 0x000fc800078410ff */
[----:B------:R-:W-:Y:S01]  /*5b70*/  @!P1 LEA.HI.X R15, R18, c[0x0][0x2a4], R13, 0x2, P2 ;  /* 0x0000a900120f9a11 */ /* 0x000fe200010f140d */
[----:B------:R-:W-:Y:S06]  /*5b80*/  BAR.SYNC.DEFER_BLOCKING 0x0 ;  /* 0x0000000000007b1d */ /* 0x000fec0000010000 */
[----:B------:R-:W3:Y:S01]  /*5b90*/  @!P1 LDG.E R221, [R14.64] ;  /* 0x000000160edd9981 */ /* 0x000ee2000c1e1900 */
[----:B------:R-:W-:Y:S01]  /*5ba0*/  IMAD.MOV R11, RZ, RZ, -R10 ;  /* 0x000000ffff0b7224 */ /* 0x000fe200078e0a0a */
[----:B------:R-:W-:Y:S01]  /*5bb0*/  UIMAD UR8, UR12, UR4, URZ ;  /* 0x000000040c0872a4 */ /* 0x000fe2000f8e023f */
[----:B--2---:R-:W-:Y:S01]  /*5bc0*/  IMAD.U32 R9, RZ, RZ, UR13 ;  /* 0x0000000dff097e24 */ /* 0x004fe2000f8e00ff */
[----:B------:R-:W-:Y:S01]  /*5bd0*/  UIMAD.WIDE.U32 UR24, UR13, UR4, URZ ;  /* 0x000000040d1872a5 */ /* 0x000fe2000f8e003f */
[----:B------:R-:W-:Y:S01]  /*5be0*/  IMAD R222, R11, c[0x0][0x2b8], R222 ;  /* 0x0000ae000bde7a24 */ /* 0x000fe200078e02de */
[----:B------:R-:W-:Y:S01]  /*5bf0*/  UIMAD UR5, UR13, UR5, UR8 ;  /* 0x000000050d0572a4 */ /* 0x000fe2000f8e0208 */
[----:B------:R-:W-:Y:S01]  /*5c00*/  ISETP.GE.AND P4, PT, R150, c[0x0][0x1d4], PT ;  /* 0x0000750096007a0c */ /* 0x000fe20003f86270 */
[----:B------:R-:W-:Y:S01]  /*5c10*/  UIADD3 UR8, UR11, -UR6, URZ ;  /* 0x800000060b087290 */ /* 0x000fe2000fffe03f */
[----:B------:R-:W-:Y:S01]  /*5c20*/  IMAD.WIDE.U32 R12, R222, c[0x0][0x1e0], RZ ;  /* 0x00007800de0c7a25 */ /* 0x000fe200078e00ff */
[----:B------:R-:W-:Y:S01]  /*5c30*/  SHF.R.S32.HI R19, RZ, 0x1f, R222 ;  /* 0x0000001fff137819 */ /* 0x000fe200000114de */
[----:B------:R-:W-:Y:S01]  /*5c40*/  UIADD3 UR6, UR25, UR5, URZ ;  /* 0x0000000519067290 */ /* 0x000fe2000fffe03f */
[----:B------:R-:W-:-:S02]  /*5c50*/  ISETP.GE.AND P5, PT, R21, c[0x0][0x1d4], PT ;  /* 0x0000750015007a0c */ /* 0x000fc40003fa6270 */
[----:B------:R-:W-:Y:S01]  /*5c60*/  ISETP.GE.AND P3, PT, R20, c[0x0][0x1d4], PT ;  /* 0x0000750014007a0c */ /* 0x000fe20003f66270 */
[----:B------:R-:W-:Y:S01]  /*5c70*/  IMAD R11, R19, c[0x0][0x1e0], RZ ;  /* 0x00007800130b7a24 */ /* 0x000fe200078e02ff */
[----:B------:R-:W-:Y:S01]  /*5c80*/  ISETP.GE.AND P2, PT, R6, c[0x0][0x1d4], PT ;  /* 0x0000750006007a0c */ /* 0x000fe20003f46270 */
[----:B------:R-:W-:Y:S02]  /*5c90*/  ULDC.64 UR4, c[0x0][0x210] ;  /* 0x0000840000047ab9 */ /* 0x000fe40000000a00 */
[----:B------:R-:W-:Y:S01]  /*5ca0*/  IMAD R10, R222, c[0x0][0x1e4], R11 ;  /* 0x00007900de0a7a24 */ /* 0x000fe200078e020b */
[----:B------:R-:W-:Y:S02]  /*5cb0*/  UIMAD UR12, UR12, UR4, URZ ;  /* 0x000000040c0c72a4 */ /* 0x000fe4000f8e023f */
[----:B------:R-:W-:Y:S01]  /*5cc0*/  UIMAD.WIDE.U32 UR26, UR13, UR4, URZ ;  /* 0x000000040d1a72a5 */ /* 0x000fe2000f8e003f */
[----:B------:R-:W-:Y:S01]  /*5cd0*/  IMAD.IADD R13, R13, 0x1, R10 ;  /* 0x000000010d0d7824 */ /* 0x000fe200078e020a */
[----:B------:R-:W-:-:S04]  /*5ce0*/  UIMAD UR5, UR13, UR5, UR12 ;  /* 0x000000050d0572a4 */ /* 0x000fc8000f8e020c */
[----:B------:R-:W-:Y:S01]  /*5cf0*/  UIADD3 UR5, UR27, UR5, URZ ;  /* 0x000000051b057290 */ /* 0x000fe2000fffe03f */
[----:B---3--:R-:W-:Y:S01]  /*5d00*/  SHF.R.S32.HI R18, RZ, 0x1f, R221 ;  /* 0x0000001fff127819 */ /* 0x008fe200000114dd */
[----:B------:R-:W-:-:S04]  /*5d10*/  IMAD.WIDE.U32 R12, R221, c[0x0][0x1f0], R12 ;  /* 0x00007c00dd0c7a25 */ /* 0x000fc800078e000c */
[----:B------:R-:W-:Y:S01]  /*5d20*/  IMAD R10, R18, c[0x0][0x1f0], RZ ;  /* 0x00007c00120a7a24 */ /* 0x000fe200078e02ff */
[----:B------:R-:W-:Y:S01]  /*5d30*/  IADD3 R11, P0, R12, UR24, RZ ;  /* 0x000000180c0b7c10 */ /* 0x000fe2000ff1e0ff */
[----:B------:R-:W-:Y:S01]  /*5d40*/  IMAD R9, R9, c[0x0][0x1e8], R12 ;  /* 0x00007a0009097a24 */ /* 0x000fe200078e020c */
[----:B------:R-:W-:Y:S01]  /*5d50*/  IADD3 R12, -R17, UR8, RZ ;  /* 0x00000008110c7c10 */ /* 0x000fe2000fffe1ff */
[----:B------:R-:W-:Y:S01]  /*5d60*/  IMAD R10, R221, c[0x0][0x1f4], R10 ;  /* 0x00007d00dd0a7a24 */ /* 0x000fe200078e020a */
[----:B------:R-:W-:Y:S02]  /*5d70*/  LEA RZ, P1, R11, c[0x0][0x1c8], 0x1 ;  /* 0x000072000bff7a11 */ /* 0x000fe400078208ff */
[----:B------:R-:W-:Y:S01]  /*5d80*/  LEA R23, R9, c[0x0][0x1c8], 0x1 ;  /* 0x0000720009177a11 */ /* 0x000fe200078e08ff */
[----:B------:R-:W-:-:S04]  /*5d90*/  IMAD.IADD R10, R13, 0x1, R10 ;  /* 0x000000010d0a7824 */ /* 0x000fc800078e020a */
[----:B------:R-:W-:Y:S01]  /*5da0*/  SHFL.IDX PT, R14, R23, RZ, 0x181f ;  /* 0x00181fff170e7589 */ /* 0x000fe200000e0000 */
[----:B------:R-:W-:Y:S02]  /*5db0*/  IADD3.X R10, R10, UR6, RZ, P0, !PT ;  /* 0x000000060a0a7c10 */ /* 0x000fe400087fe4ff */
[----:B------:R-:W-:Y:S02]  /*5dc0*/  ISETP.GE.AND P0, PT, R12, 0x1, PT ;  /* 0x000000010c00780c */ /* 0x000fe40003f06270 */
[----:B------:R-:W-:Y:S02]  /*5dd0*/  LEA.HI.X R15, R11, c[0x0][0x1cc], R10, 0x1, P1 ;  /* 0x000073000b0f7a11 */ /* 0x000fe400008f0c0a */
[----:B------:R-:W-:-:S04]  /*5de0*/  ISETP.GT.AND P1, PT, R220, 0x1f, PT ;  /* 0x0000001fdc00780c */ /* 0x000fc80003f24270 */
[----:B------:R-:W1:Y:S05]  /*5df0*/  SHFL.IDX PT, R15, R15, RZ, 0x181f ;  /* 0x00181fff0f0f7589 */ /* 0x000e6a00000e0000 */
[----:B------:R-:W-:Y:S01]  /*5e00*/  @P0 SHF.R.S32.HI R10, RZ, 0x1f, R21 ;  /* 0x0000001fff0a0819 */ /* 0x000fe20000011415 */
[----:B------:R-:W-:Y:S01]  /*5e10*/  @P0 IMAD.SHL.U32 R12, R16, 0x2, RZ ;  /* 0x00000002100c0824 */ /* 0x000fe200078e00ff */
[----:B------:R-:W-:Y:S02]  /*5e20*/  @P0 SHF.R.S32.HI R13, RZ, 0x1f, R20 ;  /* 0x0000001fff0d0819 */ /* 0x000fe40000011414 */
[----:B------:R-:W-:Y:S02]  /*5e30*/  @P0 SHF.R.S32.HI R9, RZ, 0x1f, R6 ;  /* 0x0000001fff090819 */ /* 0x000fe40000011406 */
[----:B------:R-:W-:-:S02]  /*5e40*/  @P0 LEA.HI R11, R10, R21, RZ, 0x3 ;  /* 0x000000150a0b0211 */ /* 0x000fc400078f18ff */
[----:B------:R-:W-:Y:S02]  /*5e50*/  @P0 LEA.HI R10, R13, R20, RZ, 0x3 ;  /* 0x000000140d0a0211 */ /* 0x000fe400078f18ff */
[----:B------:R-:W-:Y:S02]  /*5e60*/  @P0 LEA.HI R9, R9, R6, RZ, 0x3 ;  /* 0x0000000609090211 */ /* 0x000fe400078f18ff */
[----:B------:R-:W-:Y:S02]  /*5e70*/  @P0 LOP3.LUT R11, R11, 0xfffffff8, RZ, 0xc0, !PT ;  /* 0xfffffff80b0b0812 */ /* 0x000fe400078ec0ff */
[----:B------:R-:W-:Y:S02]  /*5e80*/  @P0 LOP3.LUT R10, R10, 0xfffffff8, RZ, 0xc0, !PT ;  /* 0xfffffff80a0a0812 */ /* 0x000fe400078ec0ff */
[----:B------:R-:W-:Y:S01]  /*5e90*/  @P0 LOP3.LUT R9, R9, 0xfffffff8, RZ, 0xc0, !PT ;  /* 0xfffffff809090812 */ /* 0x000fe200078ec0ff */
[----:B-1----:R-:W-:-:S04]  /*5ea0*/  @P0 IMAD.WIDE R24, R150, 0x2, R14 ;  /* 0x0000000296180825 */ /* 0x002fc800078e020e */
[--C-:B------:R-:W-:Y:S01]  /*5eb0*/  @P0 IMAD.WIDE R26, R11, 0x2, R14.reuse ;  /* 0x000000020b1a0825 */ /* 0x100fe200078e020e */
[----:B------:R-:W-:Y:S01]  /*5ec0*/  @!PT LDS RZ, [RZ] ;  /* 0x00000000fffff984 */ /* 0x000fe20000000800 */
[----:B------:R1:W-:Y:S03]  /*5ed0*/  @P0 LDGSTS.E.BYPASS.LTC128B.128 [R12+0xc080], [R24.64], !P4 ;  /* 0x0c080000180c0fae */ /* 0x0003e6000e101d56 */
[--C-:B------:R-:W-:Y:S01]  /*5ee0*/  @P0 IMAD.WIDE R10, R10, 0x2, R14.reuse ;  /* 0x000000020a0a0825 */ /* 0x100fe200078e020e */
[----:B------:R1:W-:Y:S03]  /*5ef0*/  @P0 LDGSTS.E.BYPASS.LTC128B.128 [R12+0xd080], [R26.64], !P5 ;  /* 0x0d0800001a0c0fae */ /* 0x0003e6000e901d56 */
[----:B------:R-:W-:Y:S01]  /*5f00*/  @P0 IMAD.WIDE R14, R9, 0x2, R14 ;  /* 0x00000002090e0825 */ /* 0x000fe200078e020e */
[----:B------:R1:W-:Y:S04]  /*5f10*/  @P0 LDGSTS.E.BYPASS.LTC128B.128 [R12+0xe080], [R10.64], !P3 ;  /* 0x0e0800000a0c0fae */ /* 0x0003e8000d901d56 */
[----:B------:R1:W-:Y:S01]  /*5f20*/  @P0 LDGSTS.E.BYPASS.LTC128B.128 [R12+0xf080], [R14.64], !P2 ;  /* 0x0f0800000e0c0fae */ /* 0x0003e2000d101d56 */
[----:B------:R-:W-:-:S03]  /*5f30*/  ISETP.LT.AND P0, PT, RZ, c[0x0][0x27c], PT ;  /* 0x00009f00ff007a0c */ /* 0x000fc60003f01270 */
[----:B------:R-:W0:Y:S10]  /*5f40*/  LDGDEPBAR ;  /* 0x00000000000079af */ /* 0x000e340000000000 */
[----:B------:R-:W-:Y:S05]  /*5f50*/  @P0 BRA `(.L_x_88) ;  /* 0x0000002000000947 */ /* 0x000fea0003800000 */
[----:B------:R-:W-:-:S04]  /*5f60*/  DEPBAR.LE SB0, 0x1 ;  /* 0x000080400000791a */ /* 0x000fc80000000000 */
[----:B------:R-:W-:Y:S05]  /*5f70*/  BRA `(.L_x_89) ;  /* 0x00006ab000007947 */ /* 0x000fea0003800000 */
.L_x_88:
[----:B-1----:R-:W-:Y:S01]  /*5f80*/  SHF.R.S32.HI R10, RZ, 0x1f, R63 ;  /* 0x0000001fff0a7819 */ /* 0x002fe2000001143f */
[C---:B------:R-:W-:Y:S01]  /*5f90*/  IMAD.WIDE.U32 R12, R63.reuse, c[0x0][0x280], RZ ;  /* 0x0000a0003f0c7a25 */ /* 0x040fe200078e00ff */
[----:B------:R-:W-:Y:S01]  /*5fa0*/  ULDC.U8 UR4, c[0x0][0x298] ;  /* 0x0000a60000047ab9 */ /* 0x000fe20000000000 */
[----:B------:R-:W-:Y:S01]  /*5fb0*/  BSSY B2, `(.L_x_89) ;  /* 0x00006a7000027945 */ /* 0x000fe20003800000 */
[----:B------:R-:W-:Y:S01]  /*5fc0*/  SHF.L.U32 R39, R16, 0x1, RZ ;  /* 0x0000000110277819 */ /* 0x000fe200000006ff */
[----:B------:R-:W-:Y:S01]  /*5fd0*/  IMAD R14, R10, c[0x0][0x280], RZ ;  /* 0x0000a0000a0e7a24 */ /* 0x000fe200078e02ff */
[----:B------:R-:W-:Y:S01]  /*5fe0*/  LEA R28, P0, R12, c[0x0][0x270], 0x1 ;  /* 0x00009c000c1c7a11 */ /* 0x000fe200078008ff */
[----:B------:R-:W-:Y:S02]  /*5ff0*/  IMAD R10, R10, c[0x0][0x290], RZ ;  /* 0x0000a4000a0a7a24 */ /* 0x000fe400078e02ff */
[----:B------:R-:W-:-:S05]  /*6000*/  IMAD R9, R63, c[0x0][0x284], R14 ;  /* 0x0000a1003f097a24 */ /* 0x000fca00078e020e */
[----:B------:R-:W-:-:S04]  /*6010*/  IADD3 R9, R9, R13, RZ ;  /* 0x0000000d09097210 */ /* 0x000fc80007ffe0ff */
[----:B------:R-:W-:Y:S01]  /*6020*/  LEA.HI.X R29, R12, c[0x0][0x274], R9, 0x1, P0 ;  /* 0x00009d000c1d7a11 */ /* 0x000fe200000f0c09 */
[----:B------:R-:W-:-:S04]  /*6030*/  IMAD.WIDE.U32 R12, R63, c[0x0][0x290], RZ ;  /* 0x0000a4003f0c7a25 */ /* 0x000fc800078e00ff */
[----:B------:R-:W-:Y:S01]  /*6040*/  IMAD R9, R63, c[0x0][0x294], R10 ;  /* 0x0000a5003f097a24 */ /* 0x000fe200078e020a */
[----:B------:R-:W-:-:S04]  /*6050*/  LEA R30, P0, R12, c[0x0][0x288], 0x1 ;  /* 0x0000a2000c1e7a11 */ /* 0x000fc800078008ff */
[----:B------:R-:W-:-:S04]  /*6060*/  IADD3 R9, R9, R13, RZ ;  /* 0x0000000d09097210 */ /* 0x000fc80007ffe0ff */
[----:B------:R-:W-:Y:S02]  /*6070*/  LEA.HI.X R31, R12, c[0x0][0x28c], R9, 0x1, P0 ;  /* 0x0000a3000c1f7a11 */ /* 0x000fe400000f0c09 */
[----:B------:R-:W-:-:S13]  /*6080*/  ISETP.NE.AND P0, PT, RZ, UR4, PT ;  /* 0x00000004ff007c0c */ /* 0x000fda000bf05270 */
[----:B------:R-:W-:Y:S05]  /*6090*/  @!P0 BRA `(.L_x_90) ;  /* 0x0000320000008947 */ /* 0x000fea0003800000 */
[----:B------:R-:W-:Y:S01]  /*60a0*/  ISETP.NE.AND P6, PT, R8, RZ, PT ;  /* 0x000000ff0800720c */ /* 0x000fe20003fc5270 */
[----:B------:R-:W-:Y:S01]  /*60b0*/  BSSY B0, `(.L_x_91) ;  /* 0x0000033000007945 */ /* 0x000fe20003800000 */
[----:B------:R-:W-:Y:S01]  /*60c0*/  SHF.L.U32 R27, R2, 0x2, RZ ;  /* 0x00000002021b7819 */ /* 0x000fe200000006ff */
[----:B------:R-:W-:Y:S01]  /*60d0*/  CS2R R36, SRZ ;  /* 0x0000000000247805 */ /* 0x000fe2000001ff00 */
[----:B------:R-:W-:Y:S01]  /*60e0*/  CS2R R14, SRZ ;  /* 0x00000000000e7805 */ /* 0x000fe2000001ff00 */
[----:B------:R-:W-:Y:S01]  /*60f0*/  CS2R R24, SRZ ;  /* 0x0000000000187805 */ /* 0x000fe2000001ff00 */
[----:B------:R-:W-:Y:S01]  /*6100*/  CS2R R32, SRZ ;  /* 0x0000000000207805 */ /* 0x000fe2000001ff00 */
[----:B------:R-:W-:Y:S01]  /*6110*/  CS2R R50, SRZ ;  /* 0x0000000000327805 */ /* 0x000fe2000001ff00 */
[----:B------:R-:W-:Y:S01]  /*6120*/  CS2R R8, SRZ ;  /* 0x0000000000087805 */ /* 0x000fe2000001ff00 */
[----:B------:R-:W-:Y:S01]  /*6130*/  CS2R R12, SRZ ;  /* 0x00000000000c7805 */ /* 0x000fe2000001ff00 */
[----:B------:R-:W-:-:S03]  /*6140*/  CS2R R10, SRZ ;  /* 0x00000000000a7805 */ /* 0x000fc6000001ff00 */
[----:B------:R-:W-:Y:S05]  /*6150*/  @P6 BRA `(.L_x_92) ;  /* 0x0000028000006947 */ /* 0x000fea0003800000 */
[C---:B------:R-:W-:Y:S01]  /*6160*/  ISETP.GE.AND P0, PT, R27.reuse, c[0x0][0x27c], PT ;  /* 0x00009f001b007a0c */ /* 0x040fe20003f06270 */
[----:B------:R-:W-:Y:S01]  /*6170*/  CS2R R32, SRZ ;  /* 0x0000000000207805 */ /* 0x000fe2000001ff00 */
[----:B------:R-:W-:Y:S01]  /*6180*/  CS2R R10, SRZ ;  /* 0x00000000000a7805 */ /* 0x000fe2000001ff00 */
[----:B------:R-:W-:-:S10]  /*6190*/  IADD3 R8, R27, 0x20, RZ ;  /* 0x000000201b087810 */ /* 0x000fd40007ffe0ff */
[----:B------:R-:W-:-:S04]  /*61a0*/  @!P0 IMAD.WIDE R34, R27, 0x2, R28 ;  /* 0x000000021b228825 */ /* 0x000fc800078e021c */
[----:B------:R-:W-:Y:S01]  /*61b0*/  @!P0 IMAD.WIDE R14, R27, 0x2, R30 ;  /* 0x000000021b0e8825 */ /* 0x000fe200078e021e */
[----:B------:R1:W5:Y:S04]  /*61c0*/  @!P0 LD.E.64 R32, [R34.64] ;  /* 0x0000001622208980 */ /* 0x000368000c101b00 */
[----:B------:R2:W5:Y:S01]  /*61d0*/  @!P0 LD.E.64 R10, [R14.64] ;  /* 0x000000160e0a8980 */ /* 0x000562000c101b00 */
[----:B------:R-:W-:Y:S01]  /*61e0*/  ISETP.GE.AND P0, PT, R8, c[0x0][0x27c], PT ;  /* 0x00009f0008007a0c */ /* 0x000fe20003f06270 */
[----:B------:R-:W-:Y:S01]  /*61f0*/  CS2R R24, SRZ ;  /* 0x0000000000187805 */ /* 0x000fe2000001ff00 */
[----:B------:R-:W-:-:S11]  /*6200*/  CS2R R12, SRZ ;  /* 0x00000000000c7805 */ /* 0x000fd6000001ff00 */
[----:B------:R-:W-:-:S04]  /*6210*/  @!P0 SHF.R.S32.HI R9, RZ, 0x1f, R8 ;  /* 0x0000001fff098819 */ /* 0x000fc80000011408 */
[----:B------:R-:W-:Y:S02]  /*6220*/  @!P0 LEA.HI R9, R9, R8, RZ, 0x2 ;  /* 0x0000000809098211 */ /* 0x000fe400078f10ff */
[----:B------:R-:W-:Y:S02]  /*6230*/  IADD3 R8, R27, 0x40, RZ ;  /* 0x000000401b087810 */ /* 0x000fe40007ffe0ff */
[----:B------:R-:W-:-:S05]  /*6240*/  @!P0 LOP3.LUT R9, R9, 0xfffffffc, RZ, 0xc0, !PT ;  /* 0xfffffffc09098812 */ /* 0x000fca00078ec0ff */
[----:B------:R-:W-:-:S04]  /*6250*/  @!P0 IMAD.WIDE R36, R9, 0x2, R28 ;  /* 0x0000000209248825 */ /* 0x000fc800078e021c */
[----:B------:R-:W-:Y:S01]  /*6260*/  @!P0 IMAD.WIDE R42, R9, 0x2, R30 ;  /* 0x00000002092a8825 */ /* 0x000fe200078e021e */
[----:B------:R3:W5:Y:S04]  /*6270*/  @!P0 LD.E.64 R24, [R36.64] ;  /* 0x0000001624188980 */ /* 0x000768000c101b00 */
[----:B------:R4:W5:Y:S01]  /*6280*/  @!P0 LD.E.64 R12, [R42.64] ;  /* 0x000000162a0c8980 */ /* 0x000962000c101b00 */
[----:B------:R-:W-:Y:S01]  /*6290*/  ISETP.GE.AND P0, PT, R8, c[0x0][0x27c], PT ;  /* 0x00009f0008007a0c */ /* 0x000fe20003f06270 */
[----:B--2---:R-:W-:-:S12]  /*62a0*/  CS2R R14, SRZ ;  /* 0x00000000000e7805 */ /* 0x004fd8000001ff00 */
[----:B------:R-:W-:-:S04]  /*62b0*/  @!P0 SHF.R.S32.HI R9, RZ, 0x1f, R8 ;  /* 0x0000001fff098819 */ /* 0x000fc80000011408 */
[----:B------:R-:W-:-:S04]  /*62c0*/  @!P0 LEA.HI R9, R9, R8, RZ, 0x2 ;  /* 0x0000000809098211 */ /* 0x000fc800078f10ff */
[----:B------:R-:W-:Y:S02]  /*62d0*/  @!P0 LOP3.LUT R23, R9, 0xfffffffc, RZ, 0xc0, !PT ;  /* 0xfffffffc09178812 */ /* 0x000fe400078ec0ff */
[----:B------:R-:W-:-:S03]  /*62e0*/  CS2R R8, SRZ ;  /* 0x0000000000087805 */ /* 0x000fc6000001ff00 */
[----:B-1----:R-:W-:-:S04]  /*62f0*/  @!P0 IMAD.WIDE R34, R23, 0x2, R28 ;  /* 0x0000000217228825 */ /* 0x002fc800078e021c */
[----:B------:R-:W-:Y:S01]  /*6300*/  @!P0 IMAD.WIDE R40, R23, 0x2, R30 ;  /* 0x0000000217288825 */ /* 0x000fe200078e021e */
[----:B------:R-:W-:Y:S01]  /*6310*/  IADD3 R23, R27, 0x60, RZ ;  /* 0x000000601b177810 */ /* 0x000fe20007ffe0ff */
[----:B------:R4:W5:Y:S04]  /*6320*/  @!P0 LD.E.64 R14, [R34.64] ;  /* 0x00000016220e8980 */ /* 0x000968000c101b00 */
[----:B------:R4:W5:Y:S01]  /*6330*/  @!P0 LD.E.64 R8, [R40.64] ;  /* 0x0000001628088980 */ /* 0x000962000c101b00 */
[----:B------:R-:W-:Y:S01]  /*6340*/  ISETP.GE.AND P0, PT, R23, c[0x0][0x27c], PT ;  /* 0x00009f0017007a0c */ /* 0x000fe20003f06270 */
[----:B---3--:R-:W-:Y:S01]  /*6350*/  CS2R R36, SRZ ;  /* 0x0000000000247805 */ /* 0x008fe2000001ff00 */
[----:B------:R-:W-:-:S11]  /*6360*/  CS2R R50, SRZ ;  /* 0x0000000000327805 */ /* 0x000fd6000001ff00 */
[----:B------:R-:W-:-:S04]  /*6370*/  @!P0 SHF.R.S32.HI R26, RZ, 0x1f, R23 ;  /* 0x0000001fff1a8819 */ /* 0x000fc80000011417 */
[----:B------:R-:W-:-:S04]  /*6380*/  @!P0 LEA.HI R23, R26, R23, RZ, 0x2 ;  /* 0x000000171a178211 */ /* 0x000fc800078f10ff */
[----:B------:R-:W-:-:S05]  /*6390*/  @!P0 LOP3.LUT R23, R23, 0xfffffffc, RZ, 0xc0, !PT ;  /* 0xfffffffc17178812 */ /* 0x000fca00078ec0ff */
[----:B------:R-:W-:-:S04]  /*63a0*/  @!P0 IMAD.WIDE R28, R23, 0x2, R28 ;  /* 0x00000002171c8825 */ /* 0x000fc800078e021c */
[----:B------:R-:W-:Y:S01]  /*63b0*/  @!P0 IMAD.WIDE R30, R23, 0x2, R30 ;  /* 0x00000002171e8825 */ /* 0x000fe200078e021e */
[----:B------:R4:W5:Y:S04]  /*63c0*/  @!P0 LD.E.64 R36, [R28.64] ;  /* 0x000000161c248980 */ /* 0x000968000c101b00 */
[----:B------:R4:W5:Y:S02]  /*63d0*/  @!P0 LD.E.64 R50, [R30.64] ;  /* 0x000000161e328980 */ /* 0x000964000c101b00 */
.L_x_92:
[----:B------:R-:W-:Y:S05]  /*63e0*/  BSYNC B0 ;  /* 0x0000000000007941 */ /* 0x000fea0003800000 */
.L_x_91:
[----:B------:R-:W-:Y:S01]  /*63f0*/  UIMAD UR4, UR14, -0x80, UR19 ;  /* 0xffffff800e0478a4 */ /* 0x000fe2000f8e0213 */
[----:B-----5:R-:W-:Y:S01]  /*6400*/  IMAD.MOV.U32 R48, RZ, RZ, R32 ;  /* 0x000000ffff307224 */ /* 0x020fe200078e0020 */
[----:B------:R-:W-:Y:S01]  /*6410*/  SHF.R.U64 R47, R32, 0x10, R33 ;  /* 0x00000010202f7819 */ /* 0x000fe20000001221 */
[----:B------:R-:W-:Y:S01]  /*6420*/  IMAD.MOV.U32 R44, RZ, RZ, R14 ;  /* 0x000000ffff2c7224 */ /* 0x000fe200078e000e */
[----:B------:R-:W-:Y:S01]  /*6430*/  UISETP.LT.AND UP0, UPT, UR4, 0x80, UPT ;  /* 0x000000800400788c */ /* 0x000fe2000bf01270 */
[----:B----4-:R-:W-:Y:S01]  /*6440*/  SHF.R.U64 R42, R14, 0x10, R15 ;  /* 0x000000100e2a7819 */ /* 0x010fe2000000120f */
[--C-:B------:R-:W-:Y:S01]  /*6450*/  IMAD.MOV.U32 R43, RZ, RZ, R37.reuse ;  /* 0x000000ffff2b7224 */ /* 0x100fe200078e0025 */
[--C-:B------:R-:W-:Y:S01]  /*6460*/  SHF.R.U64 R40, R36, 0x10, R37.reuse ;  /* 0x0000001024287819 */ /* 0x100fe20000001225 */
[----:B------:R-:W-:Y:S01]  /*6470*/  USEL UR4, UR4, 0x80, UP0 ;  /* 0x0000008004047887 */ /* 0x000fe20008000000 */
[----:B------:R-:W-:Y:S01]  /*6480*/  SHF.R.U32.HI R14, RZ, 0x10, R37 ;  /* 0x00000010ff0e7819 */ /* 0x000fe20000011625 */
[--C-:B------:R-:W-:Y:S01]  /*6490*/  IMAD.MOV.U32 R41, RZ, RZ, R11.reuse ;  /* 0x000000ffff297224 */ /* 0x100fe200078e000b */
[--C-:B------:R-:W-:Y:S01]  /*64a0*/  SHF.R.U64 R38, R10, 0x10, R11.reuse ;  /* 0x000000100a267819 */ /* 0x100fe2000000120b */
[----:B------:R-:W-:Y:S01]  /*64b0*/  IMAD.MOV.U32 R34, RZ, RZ, R10 ;  /* 0x000000ffff227224 */ /* 0x000fe200078e000a */
[----:B------:R-:W-:Y:S01]  /*64c0*/  SHF.R.U32.HI R32, RZ, 0x10, R11 ;  /* 0x00000010ff207819 */ /* 0x000fe2000001160b */
[--C-:B------:R-:W-:Y:S01]  /*64d0*/  IMAD.MOV.U32 R37, RZ, RZ, R13.reuse ;  /* 0x000000ffff257224 */ /* 0x100fe200078e000d */
[----:B------:R-:W-:Y:S01]  /*64e0*/  ISETP.GE.AND P0, PT, R17, UR4, PT ;  /* 0x0000000411007c0c */ /* 0x000fe2000bf06270 */
[----:B------:R-:W-:Y:S01]  /*64f0*/  IMAD.MOV.U32 R46, RZ, RZ, R24 ;  /* 0x000000ffff2e7224 */ /* 0x000fe200078e0018 */
[----:B------:R-:W-:Y:S01]  /*6500*/  SHF.R.U64 R11, R12, 0x10, R13 ;  /* 0x000000100c0b7819 */ /* 0x000fe2000000120d */
[----:B------:R-:W-:Y:S01]  /*6510*/  IMAD.MOV.U32 R31, RZ, RZ, R25 ;  /* 0x000000ffff1f7224 */ /* 0x000fe200078e0019 */
[----:B------:R-:W-:Y:S01]  /*6520*/  SHF.R.U32.HI R28, RZ, 0x10, R13 ;  /* 0x00000010ff1c7819 */ /* 0x000fe2000001160d */
        /* <DEDUP_REMOVED lines=9> */
[----:B------:R-:W-:Y:S01]  /*65c0*/  SHF.R.U32.HI R33, RZ, 0x10, R33 ;  /* 0x00000010ff217819 */ /* 0x000fe20000011621 */
[----:B------:R-:W-:Y:S01]  /*65d0*/  IMAD.MOV.U32 R36, RZ, RZ, R8 ;  /* 0x000000ffff247224 */ /* 0x000fe200078e0008 */
[----:B------:R-:W-:Y:S01]  /*65e0*/  SHF.R.U32.HI R15, RZ, 0x10, R15 ;  /* 0x00000010ff0f7819 */ /* 0x000fe2000001160f */
[----:B------:R-:W-:Y:S01]  /*65f0*/  IMAD.MOV.U32 R24, RZ, RZ, R50 ;  /* 0x000000ffff187224 */ /* 0x000fe200078e0032 */
[--C-:B------:R-:W-:Y:S01]  /*6600*/  SHF.R.U64 R8, R50, 0x10, R51.reuse ;  /* 0x0000001032087819 */ /* 0x100fe20000001233 */
[--C-:B------:R-:W-:Y:S01]  /*6610*/  IMAD.MOV.U32 R9, RZ, RZ, R51.reuse ;  /* 0x000000ffff097224 */ /* 0x100fe200078e0033 */
[----:B------:R-:W-:Y:S01]  /*6620*/  SHF.R.U32.HI R12, RZ, 0x10, R51 ;  /* 0x00000010ff0c7819 */ /* 0x000fe20000011633 */
[----:B------:R-:W-:-:S04]  /*6630*/  DEPBAR.LE SB0, 0x1 ;  /* 0x000080400000791a */ /* 0x000fc80000000000 */
[----:B------:R-:W-:Y:S01]  /*6640*/  BSSY B1, `(.L_x_93) ;  /* 0x00000bc000017945 */ /* 0x000fe20003800000 */
[----:B------:R-:W-:Y:S02]  /*6650*/  PRMT R35, R35, 0x5410, R48 ;  /* 0x0000541023237816 */ /* 0x000fe40000000030 */
[----:B------:R-:W-:Y:S02]  /*6660*/  PRMT R33, R33, 0x5410, R47 ;  /* 0x0000541021217816 */ /* 0x000fe4000000002f */
[----:B------:R-:W-:Y:S02]  /*6670*/  PRMT R31, R31, 0x5410, R46 ;  /* 0x000054101f1f7816 */ /* 0x000fe4000000002e */
[----:B------:R-:W-:Y:S02]  /*6680*/  PRMT R29, R29, 0x5410, R45 ;  /* 0x000054101d1d7816 */ /* 0x000fe4000000002d */
[----:B------:R-:W-:Y:S02]  /*6690*/  PRMT R25, R25, 0x5410, R44 ;  /* 0x0000541019197816 */ /* 0x000fe4000000002c */
[----:B------:R-:W-:-:S02]  /*66a0*/  PRMT R15, R15, 0x5410, R42 ;  /* 0x000054100f0f7816 */ /* 0x000fc4000000002a */
        /* <DEDUP_REMOVED lines=9> */
[----:B------:R-:W-:Y:S01]  /*6740*/  PRMT R12, R12, 0x5410, R8 ;  /* 0x000054100c0c7816 */ /* 0x000fe20000000008 */
[----:B------:R-:W-:Y:S06]  /*6750*/  BAR.SYNC.DEFER_BLOCKING 0x0 ;  /* 0x0000000000007b1d */ /* 0x000fec0000010000 */
[----:B------:R-:W-:Y:S05]  /*6760*/  @P0 BRA `(.L_x_94) ;  /* 0x00000a9000000947 */ /* 0x000fea0003800000 */
[----:B------:R-:W-:Y:S01]  /*6770*/  ISETP.GE.AND P0, PT, R27, c[0x0][0x27c], PT ;  /* 0x00009f001b007a0c */ /* 0x000fe20003f06270 */
[----:B------:R-:W-:-:S12]  /*6780*/  BSSY B0, `(.L_x_95) ;  /* 0x0000028000007945 */ /* 0x000fd80003800000 */
[----:B------:R-:W-:Y:S05]  /*6790*/  @P0 BRA `(.L_x_96) ;  /* 0x0000026000000947 */ /* 0x000fea0003800000 */
[----:B------:R-:W1:Y:S01]  /*67a0*/  LDS.128 R8, [R39+0x10080] ;  /* 0x0100800027087984 */ /* 0x000e620000000c00 */
[--C-:B------:R-:W-:Y:S02]  /*67b0*/  HADD2.F32 R36, -RZ, R34.reuse.H1_H1 ;  /* 0x30000022ff247230 */ /* 0x100fe40000004100 */
[----:B------:R-:W-:Y:S02]  /*67c0*/  HADD2.F32 R43, -RZ, R33.H1_H1 ;  /* 0x30000021ff2b7230 */ /* 0x000fe40000004100 */
[----:B------:R-:W-:Y:S02]  /*67d0*/  HADD2.F32 R44, -RZ, R35.H1_H1 ;  /* 0x30000023ff2c7230 */ /* 0x000fe40000004100 */
[----:B------:R-:W-:Y:S02]  /*67e0*/  HADD2.F32 R47, -RZ, R34.H0_H0 ;  /* 0x20000022ff2f7230 */ /* 0x000fe40000004100 */
[--C-:B-1----:R-:W-:Y:S02]  /*67f0*/  HADD2.F32 R37, -RZ, R8.reuse.H0_H0 ;  /* 0x20000008ff257230 */ /* 0x102fe40000004100 */
[----:B------:R-:W-:-:S02]  /*6800*/  HADD2.F32 R41, -RZ, R8.H1_H1 ;  /* 0x30000008ff297230 */ /* 0x000fc40000004100 */
[--C-:B------:R-:W-:Y:S01]  /*6810*/  HADD2.F32 R8, -RZ, R9.reuse.H0_H0 ;  /* 0x20000009ff087230 */ /* 0x100fe20000004100 */
[-C--:B------:R-:W-:Y:S01]  /*6820*/  FMUL.FTZ R46, R37, R36.reuse ;  /* 0x00000024252e7220 */ /* 0x080fe20000410000 */
[----:B------:R-:W-:Y:S01]  /*6830*/  HADD2.F32 R38, -RZ, R9.H1_H1 ;  /* 0x30000009ff267230 */ /* 0x000fe20000004100 */
[C---:B------:R-:W-:Y:S01]  /*6840*/  FMUL.FTZ R42, R41.reuse, R36 ;  /* 0x00000024292a7220 */ /* 0x040fe20000410000 */
[--C-:B------:R-:W-:Y:S01]  /*6850*/  HADD2.F32 R9, -RZ, R10.reuse.H0_H0 ;  /* 0x2000000aff097230 */ /* 0x100fe20000004100 */
[-C--:B------:R-:W-:Y:S01]  /*6860*/  FFMA.FTZ R41, R41, R44.reuse, R46 ;  /* 0x0000002c29297223 */ /* 0x080fe2000001002e */
[----:B------:R-:W-:Y:S01]  /*6870*/  HADD2.F32 R40, -RZ, R10.H1_H1 ;  /* 0x3000000aff287230 */ /* 0x000fe20000004100 */
[----:B------:R-:W-:Y:S01]  /*6880*/  FFMA.FTZ R42, R37, R44, -R42 ;  /* 0x0000002c252a7223 */ /* 0x000fe2000001082a */
[--C-:B------:R-:W-:Y:S02]  /*6890*/  HADD2.F32 R10, -RZ, R11.reuse.H0_H0 ;  /* 0x2000000bff0a7230 */ /* 0x100fe40000004100 */
[----:B------:R-:W-:-:S02]  /*68a0*/  HADD2.F32 R45, -RZ, R11.H1_H1 ;  /* 0x3000000bff2d7230 */ /* 0x000fc40000004100 */
[----:B------:R-:W-:Y:S02]  /*68b0*/  HADD2.F32 R11, -RZ, R32.H1_H1 ;  /* 0x30000020ff0b7230 */ /* 0x000fe40000004100 */
[----:B------:R-:W-:-:S03]  /*68c0*/  HADD2.F32 R44, -RZ, R35.H0_H0 ;  /* 0x20000023ff2c7230 */ /* 0x000fc60000004100 */
[-C--:B------:R-:W-:Y:S02]  /*68d0*/  FMUL.FTZ R36, R38, R11.reuse ;  /* 0x0000000b26247220 */ /* 0x080fe40000410000 */
[C---:B------:R-:W-:Y:S02]  /*68e0*/  FMUL.FTZ R11, R8.reuse, R11 ;  /* 0x0000000b080b7220 */ /* 0x040fe40000410000 */
[-C--:B------:R-:W-:Y:S01]  /*68f0*/  FFMA.FTZ R36, R8, R43.reuse, -R36 ;  /* 0x0000002b08247223 */ /* 0x080fe20000010824 */
[----:B------:R-:W-:Y:S01]  /*6900*/  HADD2.F32 R8, -RZ, R32.H0_H0 ;  /* 0x20000020ff087230 */ /* 0x000fe20000004100 */
[----:B------:R-:W-:Y:S01]  /*6910*/  FFMA.FTZ R43, R38, R43, R11 ;  /* 0x0000002b262b7223 */ /* 0x000fe2000001000b */
[----:B------:R-:W-:Y:S01]  /*6920*/  HADD2.F32 R38, -RZ, R33.H0_H0 ;  /* 0x20000021ff267230 */ /* 0x000fe20000004100 */
[-C--:B------:R-:W-:Y:S02]  /*6930*/  FMUL.FTZ R11, R40, R47.reuse ;  /* 0x0000002f280b7220 */ /* 0x080fe40000410000 */
[----:B------:R-:W-:-:S02]  /*6940*/  FMUL.FTZ R47, R9, R47 ;  /* 0x0000002f092f7220 */ /* 0x000fc40000410000 */
[-C--:B------:R-:W-:Y:S02]  /*6950*/  FMUL.FTZ R37, R45, R8.reuse ;  /* 0x000000082d257220 */ /* 0x080fe40000410000 */
[----:B------:R-:W-:Y:S02]  /*6960*/  FMUL.FTZ R8, R10, R8 ;  /* 0x000000080a087220 */ /* 0x000fe40000410000 */
[----:B------:R-:W-:Y:S01]  /*6970*/  FFMA.FTZ R11, R9, R44, -R11 ;  /* 0x0000002c090b7223 */ /* 0x000fe2000001080b */
[----:B------:R-:W-:Y:S01]  /*6980*/  F2FP.PACK_AB R9, R43, R36 ;  /* 0x000000242b09723e */ /* 0x000fe200000000ff */
[----:B------:R-:W-:Y:S02]  /*6990*/  FFMA.FTZ R40, R40, R44, R47 ;  /* 0x0000002c28287223 */ /* 0x000fe4000001002f */
[-C--:B------:R-:W-:Y:S02]  /*69a0*/  FFMA.FTZ R37, R10, R38.reuse, -R37 ;  /* 0x000000260a257223 */ /* 0x080fe40000010825 */
[----:B------:R-:W-:Y:S01]  /*69b0*/  FFMA.FTZ R38, R45, R38, R8 ;  /* 0x000000262d267223 */ /* 0x000fe20000010008 */
[----:B------:R-:W-:-:S02]  /*69c0*/  F2FP.PACK_AB R10, R40, R11 ;  /* 0x0000000b280a723e */ /* 0x000fc400000000ff */
[----:B------:R-:W-:Y:S02]  /*69d0*/  F2FP.PACK_AB R8, R41, R42 ;  /* 0x0000002a2908723e */ /* 0x000fe400000000ff */
[----:B------:R-:W-:-:S05]  /*69e0*/  F2FP.PACK_AB R11, R38, R37 ;  /* 0x00000025260b723e */ /* 0x000fca00000000ff */
[----:B------:R1:W-:Y:S02]  /*69f0*/  STS.128 [R39+0x10080], R8 ;  /* 0x0100800827007388 */ /* 0x0003e40000000c00 */
.L_x_96:
[----:B------:R-:W-:Y:S05]  /*6a00*/  BSYNC B0 ;  /* 0x0000000000007941 */ /* 0x000fea0003800000 */
.L_x_95:
[----:B-1----:R-:W-:Y:S01]  /*6a10*/  IADD3 R8, R27, 0x20, RZ ;  /* 0x000000201b087810 */ /* 0x002fe20007ffe0ff */
[----:B------:R-:W-:Y:S03]  /*6a20*/  BSSY B0, `(.L_x_97) ;  /* 0x0000029000007945 */ /* 0x000fe60003800000 */
[----:B------:R-:W-:-:S13]  /*6a30*/  ISETP.GE.AND P0, PT, R8, c[0x0][0x27c], PT ;  /* 0x00009f0008007a0c */ /* 0x000fda0003f06270 */
        /* <DEDUP_REMOVED lines=39> */
.L_x_98:
[----:B------:R-:W-:Y:S05]  /*6cb0*/  BSYNC B0 ;  /* 0x0000000000007941 */ /* 0x000fea0003800000 */
.L_x_97:
[----:B-1----:R-:W-:Y:S01]  /*6cc0*/  IADD3 R8, R27, 0x40, RZ ;  /* 0x000000401b087810 */ /* 0x002fe20007ffe0ff */
[----:B------:R-:W-:Y:S03]  /*6cd0*/  BSSY B0, `(.L_x_99) ;  /* 0x0000029000007945 */ /* 0x000fe60003800000 */
[----:B------:R-:W-:-:S13]  /*6ce0*/  ISETP.GE.AND P0, PT, R8, c[0x0][0x27c], PT ;  /* 0x00009f0008007a0c */ /* 0x000fda0003f06270 */
[----:B------:R-:W-:Y:S05]  /*6cf0*/  @P0 BRA `(.L_x_100) ;  /* 0x0000026000000947 */ /* 0x000fea0003800000 */
[----:B------:R-:W1:Y:S01]  /*6d00*/  LDS.128 R8, [R39+0x18080] ;  /* 0x0180800027087984 */ /* 0x000e620000000c00 */
[----:B------:R-:W-:Y:S02]  /*6d10*/  HADD2.F32 R36, -RZ, R23.H1_H1 ;  /* 0x30000017ff247230 */ /* 0x000fe40000004100 */
        /* <DEDUP_REMOVED lines=36> */
.L_x_100:
[----:B------:R-:W-:Y:S05]  /*6f60*/  BSYNC B0 ;  /* 0x0000000000007941 */ /* 0x000fea0003800000 */
.L_x_99:
[----:B-1----:R-:W-:-:S04]  /*6f70*/  IADD3 R8, R27, 0x60, RZ ;  /* 0x000000601b087810 */ /* 0x002fc80007ffe0ff */
        /* <DEDUP_REMOVED lines=40> */
.L_x_94:
[----:B------:R-:W-:Y:S05]  /*7200*/  BSYNC B1 ;  /* 0x0000000000017941 */ /* 0x000fea0003800000 */
.L_x_93:
[----:B-1----:R-:W-:Y:S01]  /*7210*/  IADD3 R8, R17, 0x20, RZ ;  /* 0x0000002011087810 */ /* 0x002fe20007ffe0ff */
[----:B------:R-:W-:Y:S03]  /*7220*/  BSSY B1, `(.L_x_101) ;  /* 0x00000ac000017945 */ /* 0x000fe60003800000 */
[----:B------:R-:W-:-:S13]  /*7230*/  ISETP.GE.AND P0, PT, R8, UR4, PT ;  /* 0x0000000408007c0c */ /* 0x000fda000bf06270 */
[----:B------:R-:W-:Y:S05]  /*7240*/  @P0 BRA `(.L_x_102) ;  /* 0x00000a9000000947 */ /* 0x000fea0003800000 */
[----:B------:R-:W-:Y:S01]  /*7250*/  ISETP.GE.AND P0, PT, R27, c[0x0][0x27c], PT ;  /* 0x00009f001b007a0c */ /* 0x000fe20003f06270 */
[----:B------:R-:W-:-:S12]  /*7260*/  BSSY B0, `(.L_x_103) ;  /* 0x0000028000007945 */ /* 0x000fd80003800000 */
[----:B------:R-:W-:Y:S05]  /*7270*/  @P0 BRA `(.L_x_104) ;  /* 0x0000026000000947 */ /* 0x000fea0003800000 */
[----:B------:R-:W1:Y:S01]  /*7280*/  LDS.128 R8, [R39+0x11080] ;  /* 0x0110800027087984 */ /* 0x000e620000000c00 */
[----:B------:R-:W-:Y:S02]  /*7290*/  HADD2.F32 R40, -RZ, R34.H1_H1 ;  /* 0x30000022ff287230 */ /* 0x000fe40000004100 */
[----:B------:R-:W-:Y:S02]  /*72a0*/  HADD2.F32 R44, -RZ, R35.H1_H1 ;  /* 0x30000023ff2c7230 */ /* 0x000fe40000004100 */
[----:B------:R-:W-:Y:S02]  /*72b0*/  HADD2.F32 R49, -RZ, R32.H0_H0 ;  /* 0x20000020ff317230 */ /* 0x000fe40000004100 */
[--C-:B-1----:R-:W-:Y:S02]  /*72c0*/  HADD2.F32 R45, -RZ, R8.reuse.H0_H0 ;  /* 0x20000008ff2d7230 */ /* 0x102fe40000004100 */
[----:B------:R-:W-:Y:S02]  /*72d0*/  HADD2.F32 R41, -RZ, R8.H1_H1 ;  /* 0x30000008ff297230 */ /* 0x000fe40000004100 */
[----:B------:R-:W-:-:S02]  /*72e0*/  HADD2.F32 R36, -RZ, R9.H0_H0 ;  /* 0x20000009ff247230 */ /* 0x000fc40000004100 */
[--C-:B------:R-:W-:Y:S01]  /*72f0*/  HADD2.F32 R8, -RZ, R11.reuse.H0_H0 ;  /* 0x2000000bff087230 */ /* 0x100fe20000004100 */
[C---:B------:R-:W-:Y:S01]  /*7300*/  FMUL.FTZ R42, R40.reuse, R41 ;  /* 0x00000029282a7220 */ /* 0x040fe20000410000 */
[----:B------:R-:W-:Y:S01]  /*7310*/  HADD2.F32 R46, -RZ, R11.H1_H1 ;  /* 0x3000000bff2e7230 */ /* 0x000fe20000004100 */
[-C--:B------:R-:W-:Y:S01]  /*7320*/  FMUL.FTZ R40, R40, R45.reuse ;  /* 0x0000002d28287220 */ /* 0x080fe20000410000 */
[----:B------:R-:W-:Y:S01]  /*7330*/  HADD2.F32 R9, -RZ, R9.H1_H1 ;  /* 0x30000009ff097230 */ /* 0x000fe20000004100 */
[C---:B------:R-:W-:Y:S01]  /*7340*/  FFMA.FTZ R45, R44.reuse, R45, -R42 ;  /* 0x0000002d2c2d7223 */ /* 0x040fe2000001082a */
[----:B------:R-:W-:Y:S01]  /*7350*/  HADD2.F32 R11, -RZ, R32.H1_H1 ;  /* 0x30000020ff0b7230 */ /* 0x000fe20000004100 */
[----:B------:R-:W-:Y:S01]  /*7360*/  FFMA.FTZ R44, R44, R41, R40 ;  /* 0x000000292c2c7223 */ /* 0x000fe20000010028 */
[--C-:B------:R-:W-:Y:S01]  /*7370*/  HADD2.F32 R38, -RZ, R10.reuse.H0_H0 ;  /* 0x2000000aff267230 */ /* 0x100fe20000004100 */
[----:B------:R-:W-:Y:S01]  /*7380*/  FMUL.FTZ R41, R49, R46 ;  /* 0x0000002e31297220 */ /* 0x000fe20000410000 */
[----:B------:R-:W-:Y:S01]  /*7390*/  HADD2.F32 R37, -RZ, R10.H1_H1 ;  /* 0x3000000aff257230 */ /* 0x000fe20000004100 */
[C---:B------:R-:W-:Y:S01]  /*73a0*/  FMUL.FTZ R43, R11.reuse, R9 ;  /* 0x000000090b2b7220 */ /* 0x040fe20000410000 */
[----:B------:R-:W-:Y:S01]  /*73b0*/  HADD2.F32 R10, -RZ, R33.H1_H1 ;  /* 0x30000021ff0a7230 */ /* 0x000fe20000004100 */
[----:B------:R-:W-:Y:S01]  /*73c0*/  FMUL.FTZ R11, R11, R36 ;  /* 0x000000240b0b7220 */ /* 0x000fe20000410000 */
[----:B------:R-:W-:Y:S01]  /*73d0*/  HADD2.F32 R40, -RZ, R35.H0_H0 ;  /* 0x20000023ff287230 */ /* 0x000fe20000004100 */
[----:B------:R-:W-:-:S02]  /*73e0*/  FMUL.FTZ R42, R49, R8 ;  /* 0x00000008312a7220 */ /* 0x000fc40000410000 */
[C---:B------:R-:W-:Y:S01]  /*73f0*/  FFMA.FTZ R36, R10.reuse, R36, -R43 ;  /* 0x000000240a247223 */ /* 0x040fe2000001082b */
[----:B------:R-:W-:Y:S01]  /*7400*/  HADD2.F32 R43, -RZ, R34.H0_H0 ;  /* 0x20000022ff2b7230 */ /* 0x000fe20000004100 */
[----:B------:R-:W-:Y:S01]  /*7410*/  FFMA.FTZ R9, R10, R9, R11 ;  /* 0x000000090a097223 */ /* 0x000fe2000001000b */
[----:B------:R-:W-:-:S03]  /*7420*/  HADD2.F32 R11, -RZ, R33.H0_H0 ;  /* 0x20000021ff0b7230 */ /* 0x000fc60000004100 */
[-C--:B------:R-:W-:Y:S01]  /*7430*/  FMUL.FTZ R47, R43, R37.reuse ;  /* 0x000000252b2f7220 */ /* 0x080fe20000410000 */
[----:B------:R-:W-:Y:S01]  /*7440*/  F2FP.PACK_AB R9, R9, R36 ;  /* 0x000000240909723e */ /* 0x000fe200000000ff */
[-C--:B------:R-:W-:Y:S02]  /*7450*/  FMUL.FTZ R43, R43, R38.reuse ;  /* 0x000000262b2b7220 */ /* 0x080fe40000410000 */
[C---:B------:R-:W-:Y:S02]  /*7460*/  FFMA.FTZ R10, R40.reuse, R38, -R47 ;  /* 0x00000026280a7223 */ /* 0x040fe4000001082f */
[----:B------:R-:W-:Y:S02]  /*7470*/  FFMA.FTZ R43, R40, R37, R43 ;  /* 0x00000025282b7223 */ /* 0x000fe4000001002b */
[C---:B------:R-:W-:Y:S01]  /*7480*/  FFMA.FTZ R41, R11.reuse, R8, -R41 ;  /* 0x000000080b297223 */ /* 0x040fe20000010829 */
[----:B------:R-:W-:Y:S01]  /*7490*/  F2FP.PACK_AB R8, R44, R45 ;  /* 0x0000002d2c08723e */ /* 0x000fe200000000ff */
[----:B------:R-:W-:Y:S01]  /*74a0*/  FFMA.FTZ R42, R11, R46, R42 ;  /* 0x0000002e0b2a7223 */ /* 0x000fe2000001002a */
[----:B------:R-:W-:-:S04]  /*74b0*/  F2FP.PACK_AB R10, R43, R10 ;  /* 0x0000000a2b0a723e */ /* 0x000fc800000000ff */
[----:B------:R-:W-:-:S05]  /*74c0*/  F2FP.PACK_AB R11, R42, R41 ;  /* 0x000000292a0b723e */ /* 0x000fca00000000ff */
[----:B------:R1:W-:Y:S02]  /*74d0*/  STS.128 [R39+0x11080], R8 ;  /* 0x0110800827007388 */ /* 0x0003e40000000c00 */
.L_x_104:
[----:B------:R-:W-:Y:S05]  /*74e0*/  BSYNC B0 ;  /* 0x0000000000007941 */ /* 0x000fea0003800000 */
.L_x_103:
[----:B-1----:R-:W-:Y:S01]  /*74f0*/  IADD3 R8, R27, 0x20, RZ ;  /* 0x000000201b087810 */ /* 0x002fe20007ffe0ff */
[----:B------:R-:W-:Y:S03]  /*7500*/  BSSY B0, `(.L_x_105) ;  /* 0x0000029000007945 */ /* 0x000fe60003800000 */
[----:B------:R-:W-:-:S13]  /*7510*/  ISETP.GE.AND P0, PT, R8, c[0x0][0x27c], PT ;  /* 0x00009f0008007a0c */ /* 0x000fda0003f06270 */
        /* <DEDUP_REMOVED lines=39> */
.L_x_106:
[----:B------:R-:W-:Y:S05]  /*7790*/  BSYNC B0 ;  /* 0x0000000000007941 */ /* 0x000fea0003800000 */
.L_x_105:
        /* <DEDUP_REMOVED lines=42> */
.L_x_108:
[----:B------:R-:W-:Y:S05]  /*7a40*/  BSYNC B0 ;  /* 0x0000000000007941 */ /* 0x000fea0003800000 */
.L_x_107:
[----:B-1----:R-:W-:-:S04]  /*7a50*/  IADD3 R8, R27, 0x60, RZ ;  /* 0x000000601b087810 */ /* 0x002fc80007ffe0ff */
        /* <DEDUP_REMOVED lines=40> */
.L_x_102:
[----:B------:R-:W-:Y:S05]  /*7ce0*/  BSYNC B1 ;  /* 0x0000000000017941 */ /* 0x000fea0003800000 */
.L_x_101:
        /* <DEDUP_REMOVED lines=45> */
.L_x_112:
[----:B------:R-:W-:Y:S05]  /*7fc0*/  BSYNC B0 ;  /* 0x0000000000007941 */ /* 0x000fea0003800000 */
.L_x_111:
        /* <DEDUP_REMOVED lines=42> */
.L_x_114:
[----:B------:R-:W-:Y:S05]  /*8270*/  BSYNC B0 ;  /* 0x0000000000007941 */ /* 0x000fea0003800000 */
.L_x_113:
        /* <DEDUP_REMOVED lines=42> */
.L_x_116:
[----:B------:R-:W-:Y:S05]  /*8520*/  BSYNC B0 ;  /* 0x0000000000007941 */ /* 0x000fea0003800000 */
.L_x_115:
        /* <DEDUP_REMOVED lines=41> */
.L_x_110:
[----:B------:R-:W-:Y:S05]  /*87c0*/  BSYNC B1 ;  /* 0x0000000000017941 */ /* 0x000fea0003800000 */
.L_x_109:
[----:B-1----:R-:W-:-:S04]  /*87d0*/  IADD3 R8, R17, 0x60, RZ ;  /* 0x0000006011087810 */ /* 0x002fc80007ffe0ff */
        /* <DEDUP_REMOVED lines=8> */
[----:B------:R-:W-:Y:S02]  /*8860*/  HADD2.F32 R42, -RZ, R35.H1_H1 ;  /* 0x30000023ff2a7230 */ /* 0x000fe40000004100 */
[----:B------:R-:W-:Y:S02]  /*8870*/  HADD2.F32 R45, -RZ, R33.H1_H1 ;  /* 0x30000021ff2d7230 */ /* 0x000fe40000004100 */
[----:B------:R-:W-:Y:S02]  /*8880*/  HADD2.F32 R34, -RZ, R34.H0_H0 ;  /* 0x20000022ff227230 */ /* 0x000fe40000004100 */
[----:B------:R-:W-:-:S02]  /*8890*/  HADD2.F32 R32, -RZ, R32.H0_H0 ;  /* 0x20000020ff207230 */ /* 0x000fc40000004100 */
[----:B------:R-:W-:Y:S02]  /*88a0*/  HADD2.F32 R35, -RZ, R35.H0_H0 ;  /* 0x20000023ff237230 */ /* 0x000fe40000004100 */
[----:B------:R-:W-:Y:S02]  /*88b0*/  HADD2.F32 R33, -RZ, R33.H0_H0 ;  /* 0x20000021ff217230 */ /* 0x000fe40000004100 */
[--C-:B-1----:R-:W-:Y:S02]  /*88c0*/  HADD2.F32 R37, -RZ, R8.reuse.H0_H0 ;  /* 0x20000008ff257230 */ /* 0x102fe40000004100 */
[----:B------:R-:W-:Y:S02]  /*88d0*/  HADD2.F32 R41, -RZ, R8.H1_H1 ;  /* 0x30000008ff297230 */ /* 0x000fe40000004100 */
[--C-:B------:R-:W-:Y:S01]  /*88e0*/  HADD2.F32 R38, -RZ, R9.reuse.H1_H1 ;  /* 0x30000009ff267230 */ /* 0x100fe20000004100 */
[C---:B------:R-:W-:Y:S01]  /*88f0*/  FMUL.FTZ R46, R36.reuse, R37 ;  /* 0x00000025242e7220 */ /* 0x040fe20000410000 */
[----:B------:R-:W-:Y:S01]  /*8900*/  HADD2.F32 R8, -RZ, R9.H0_H0 ;  /* 0x20000009ff087230 */ /* 0x000fe20000004100 */
[----:B------:R-:W-:Y:S01]  /*8910*/  FMUL.FTZ R44, R36, R41 ;  /* 0x00000029242c7220 */ /* 0x000fe20000410000 */
[--C-:B------:R-:W-:Y:S01]  /*8920*/  HADD2.F32 R9, -RZ, R10.reuse.H0_H0 ;  /* 0x2000000aff097230 */ /* 0x100fe20000004100 */
[C---:B------:R-:W-:Y:S01]  /*8930*/  FMUL.FTZ R36, R43.reuse, R38 ;  /* 0x000000262b247220 */ /* 0x040fe20000410000 */
[----:B------:R-:W-:Y:S01]  /*8940*/  HADD2.F32 R40, -RZ, R10.H1_H1 ;  /* 0x3000000aff287230 */ /* 0x000fe20000004100 */
[----:B------:R-:W-:Y:S01]  /*8950*/  FFMA.FTZ R44, R42, R37, -R44 ;  /* 0x000000252a2c7223 */ /* 0x000fe2000001082c */
[--C-:B------:R-:W-:Y:S01]  /*8960*/  HADD2.F32 R10, -RZ, R11.reuse.H0_H0 ;  /* 0x2000000bff0a7230 */ /* 0x100fe20000004100 */
[-C--:B------:R-:W-:Y:S01]  /*8970*/  FMUL.FTZ R43, R43, R8.reuse ;  /* 0x000000082b2b7220 */ /* 0x080fe20000410000 */
[----:B------:R-:W-:Y:S01]  /*8980*/  HADD2.F32 R11, -RZ, R11.H1_H1 ;  /* 0x3000000bff0b7230 */ /* 0x000fe20000004100 */
[----:B------:R-:W-:-:S02]  /*8990*/  FFMA.FTZ R36, R45, R8, -R36 ;  /* 0x000000082d247223 */ /* 0x000fc40000010824 */
[C---:B------:R-:W-:Y:S02]  /*89a0*/  FMUL.FTZ R8, R34.reuse, R40 ;  /* 0x0000002822087220 */ /* 0x040fe40000410000 */
[----:B------:R-:W-:Y:S02]  /*89b0*/  FMUL.FTZ R37, R34, R9 ;  /* 0x0000000922257220 */ /* 0x000fe40000410000 */
[C---:B------:R-:W-:Y:S02]  /*89c0*/  FMUL.FTZ R34, R32.reuse, R11 ;  /* 0x0000000b20227220 */ /* 0x040fe40000410000 */
[----:B------:R-:W-:Y:S02]  /*89d0*/  FMUL.FTZ R32, R32, R10 ;  /* 0x0000000a20207220 */ /* 0x000fe40000410000 */
[----:B------:R-:W-:Y:S02]  /*89e0*/  FFMA.FTZ R43, R45, R38, R43 ;  /* 0x000000262d2b7223 */ /* 0x000fe4000001002b */
[----:B------:R-:W-:-:S02]  /*89f0*/  FFMA.FTZ R41, R42, R41, R46 ;  /* 0x000000292a297223 */ /* 0x000fc4000001002e */
[----:B------:R-:W-:Y:S01]  /*8a00*/  FFMA.FTZ R38, R35, R9, -R8 ;  /* 0x0000000923267223 */ /* 0x000fe20000010808 */
[----:B------:R-:W-:Y:S01]  /*8a10*/  F2FP.PACK_AB R9, R43, R36 ;  /* 0x000000242b09723e */ /* 0x000fe200000000ff */
[----:B------:R-:W-:Y:S01]  /*8a20*/  FFMA.FTZ R37, R35, R40, R37 ;  /* 0x0000002823257223 */ /* 0x000fe20000010025 */
[----:B------:R-:W-:Y:S01]  /*8a30*/  F2FP.PACK_AB R8, R41, R44 ;  /* 0x0000002c2908723e */ /* 0x000fe200000000ff */
[C---:B------:R-:W-:Y:S02]  /*8a40*/  FFMA.FTZ R34, R33.reuse, R10, -R34 ;  /* 0x0000000a21227223 */ /* 0x040fe40000010822 */
[----:B------:R-:W-:Y:S01]  /*8a50*/  FFMA.FTZ R11, R33, R11, R32 ;  /* 0x0000000b210b7223 */ /* 0x000fe20000010020 */
[----:B------:R-:W-:-:S04]  /*8a60*/  F2FP.PACK_AB R10, R37, R38 ;  /* 0x00000026250a723e */ /* 0x000fc800000000ff */
[----:B------:R-:W-:-:S05]  /*8a70*/  F2FP.PACK_AB R11, R11, R34 ;  /* 0x000000220b0b723e */ /* 0x000fca00000000ff */
[----:B------:R1:W-:Y:S02]  /*8a80*/  STS.128 [R39+0x13080], R8 ;  /* 0x0130800827007388 */ /* 0x0003e40000000c00 */
.L_x_119:
[----:B------:R-:W-:Y:S05]  /*8a90*/  BSYNC B0 ;  /* 0x0000000000007941 */ /* 0x000fea0003800000 */
.L_x_118:
        /* <DEDUP_REMOVED lines=42> */
.L_x_121:
[----:B------:R-:W-:Y:S05]  /*8d40*/  BSYNC B0 ;  /* 0x0000000000007941 */ /* 0x000fea0003800000 */
.L_x_120:
        /* <DEDUP_REMOVED lines=22> */
[-C--:B------:R-:W-:Y:S01]  /*8eb0*/  FMUL.FTZ R33, R33, R8.reuse ;  /* 0x0000000821217220 */ /* 0x080fe20000410000 */
[--C-:B------:R-:W-:Y:S01]  /*8ec0*/  HADD2.F32 R10, -RZ, R11.reuse.H0_H0 ;  /* 0x2000000bff0a7230 */ /* 0x100fe20000004100 */
[----:B------:R-:W-:Y:S01]  /*8ed0*/  FFMA.FTZ R35, R34, R29, -R35 ;  /* 0x0000001d22237223 */ /* 0x000fe20000010823 */
[----:B------:R-:W-:Y:S01]  /*8ee0*/  HADD2.F32 R11, -RZ, R11.H1_H1 ;  /* 0x3000000bff0b7230 */ /* 0x000fe20000004100 */
[----:B------:R-:W-:-:S02]  /*8ef0*/  FFMA.FTZ R28, R37, R8, -R28 ;  /* 0x00000008251c7223 */ /* 0x000fc4000001081c */
[----:B------:R-:W-:Y:S02]  /*8f00*/  FFMA.FTZ R33, R37, R30, R33 ;  /* 0x0000001e25217223 */ /* 0x000fe40000010021 */
[C---:B------:R-:W-:Y:S02]  /*8f10*/  FMUL.FTZ R8, R23.reuse, R32 ;  /* 0x0000002017087220 */ /* 0x040fe40000410000 */
[----:B------:R-:W-:Y:S02]  /*8f20*/  FMUL.FTZ R29, R23, R9 ;  /* 0x00000009171d7220 */ /* 0x000fe40000410000 */
[C---:B------:R-:W-:Y:S02]  /*8f30*/  FMUL.FTZ R23, R13.reuse, R11 ;  /* 0x0000000b0d177220 */ /* 0x040fe40000410000 */
[----:B------:R-:W-:Y:S02]  /*8f40*/  FMUL.FTZ R30, R13, R10 ;  /* 0x0000000a0d1e7220 */ /* 0x000fe40000410000 */
        /* <DEDUP_REMOVED lines=10> */
.L_x_123:
[----:B------:R-:W-:Y:S05]  /*8ff0*/  BSYNC B0 ;  /* 0x0000000000007941 */ /* 0x000fea0003800000 */
.L_x_122:
[----:B------:R-:W-:-:S04]  /*9000*/  IADD3 R27, R27, 0x60, RZ ;  /* 0x000000601b1b7810 */ /* 0x000fc80007ffe0ff */
[----:B------:R-:W-:-:S13]  /*9010*/  ISETP.GE.AND P0, PT, R27, c[0x0][0x27c], PT ;  /* 0x00009f001b007a0c */ /* 0x000fda0003f06270 */
[----:B------:R-:W-:Y:S05]  /*9020*/  @P0 BRA `(.L_x_117) ;  /* 0x000039f000000947 */ /* 0x000fea0003800000 */
[----:B-1----:R-:W1:Y:S01]  /*9030*/  LDS.128 R8, [R39+0x1f080] ;  /* 0x01f0800027087984 */ /* 0x002e620000000c00 */
        /* <DEDUP_REMOVED lines=8> */
[--C-:B-1----:R-:W-:Y:S02]  /*90c0*/  HADD2.F32 R30, -RZ, R8.reuse.H1_H1 ;  /* 0x30000008ff1e7230 */ /* 0x102fe40000004100 */
[----:B------:R-:W-:Y:S02]  /*90d0*/  HADD2.F32 R28, -RZ, R8.H0_H0 ;  /* 0x20000008ff1c7230 */ /* 0x000fe40000004100 */
[--C-:B------:R-:W-:Y:S01]  /*90e0*/  HADD2.F32 R8, -RZ, R9.reuse.H0_H0 ;  /* 0x20000009ff087230 */ /* 0x100fe20000004100 */
[C---:B------:R-:W-:Y:S01]  /*90f0*/  FMUL.FTZ R29, R13.reuse, R30 ;  /* 0x0000001e0d1d7220 */ /* 0x040fe20000410000 */
[----:B------:R-:W-:Y:S01]  /*9100*/  HADD2.F32 R15, -RZ, R9.H1_H1 ;  /* 0x30000009ff0f7230 */ /* 0x000fe20000004100 */
[-C--:B------:R-:W-:Y:S01]  /*9110*/  FMUL.FTZ R32, R13, R28.reuse ;  /* 0x0000001c0d207220 */ /* 0x080fe20000410000 */
[--C-:B------:R-:W-:Y:S01]  /*9120*/  HADD2.F32 R9, -RZ, R10.reuse.H0_H0 ;  /* 0x2000000aff097230 */ /* 0x100fe20000004100 */
[----:B------:R-:W-:Y:S01]  /*9130*/  FFMA.FTZ R29, R27, R28, -R29 ;  /* 0x0000001c1b1d7223 */ /* 0x000fe2000001081d */
[----:B------:R-:W-:Y:S01]  /*9140*/  HADD2.F32 R23, -RZ, R10.H1_H1 ;  /* 0x3000000aff177230 */ /* 0x000fe20000004100 */
[C---:B------:R-:W-:Y:S01]  /*9150*/  FMUL.FTZ R13, R25.reuse, R15 ;  /* 0x0000000f190d7220 */ /* 0x040fe20000410000 */
[--C-:B------:R-:W-:Y:S01]  /*9160*/  HADD2.F32 R10, -RZ, R11.reuse.H0_H0 ;  /* 0x2000000bff0a7230 */ /* 0x100fe20000004100 */
[-C--:B------:R-:W-:Y:S01]  /*9170*/  FMUL.FTZ R28, R25, R8.reuse ;  /* 0x00000008191c7220 */ /* 0x080fe20000410000 */
[----:B------:R-:W-:Y:S01]  /*9180*/  HADD2.F32 R11, -RZ, R11.H1_H1 ;  /* 0x3000000bff0b7230 */ /* 0x000fe20000004100 */
[----:B------:R-:W-:-:S02]  /*9190*/  FFMA.FTZ R13, R31, R8, -R13 ;  /* 0x000000081f0d7223 */ /* 0x000fc4000001080d */
[----:B------:R-:W-:Y:S02]  /*91a0*/  FFMA.FTZ R28, R31, R15, R28 ;  /* 0x0000000f1f1c7223 */ /* 0x000fe4000001001c */
[----:B------:R-:W-:Y:S02]  /*91b0*/  FMUL.FTZ R8, R24, R23 ;  /* 0x0000001718087220 */ /* 0x000fe40000410000 */
[----:B------:R-:W-:Y:S02]  /*91c0*/  FMUL.FTZ R15, R12, R11 ;  /* 0x0000000b0c0f7220 */ /* 0x000fe40000410000 */
[----:B------:R-:W-:Y:S02]  /*91d0*/  FMUL.FTZ R24, R24, R9 ;  /* 0x0000000918187220 */ /* 0x000fe40000410000 */
        /* <DEDUP_REMOVED lines=10> */
[----:B------:R1:W-:Y:S01]  /*9280*/  STS.128 [R39+0x1f080], R8 ;  /* 0x01f0800827007388 */ /* 0x0003e20000000c00 */
[----:B------:R-:W-:Y:S05]  /*9290*/  BRA `(.L_x_117) ;  /* 0x0000378000007947 */ /* 0x000fea0003800000 */
.L_x_90:
[----:B------:R-:W-:Y:S01]  /*92a0*/  ISETP.NE.AND P0, PT, R8, RZ, PT ;  /* 0x000000ff0800720c */ /* 0x000fe20003f05270 */
        /* <DEDUP_REMOVED lines=8> */
[----:B------:R-:W-:-:S04]  /*9330*/  CS2R R8, SRZ ;  /* 0x0000000000087805 */ /* 0x000fc8000001ff00 */
[----:B------:R-:W-:Y:S05]  /*9340*/  @P0 BRA `(.L_x_125) ;  /* 0x0000011000000947 */ /* 0x000fea0003800000 */
[----:B------:R-:W-:-:S13]  /*9350*/  ISETP.GE.AND P0, PT, R150, c[0x0][0x27c], PT ;  /* 0x00009f0096007a0c */ /* 0x000fda0003f06270 */
[----:B------:R-:W-:-:S04]  /*9360*/  @!P0 IMAD.WIDE R44, R150, 0x2, R28 ;  /* 0x00000002962c8825 */ /* 0x000fc800078e021c */
[----:B------:R-:W-:Y:S01]  /*9370*/  @!P0 IMAD.WIDE R36, R150, 0x2, R30 ;  /* 0x0000000296248825 */ /* 0x000fe200078e021e */
[----:B------:R1:W5:Y:S04]  /*9380*/  @!P0 LD.E.128 R24, [R44.64] ;  /* 0x000000162c188980 */ /* 0x000368000c101d00 */
[----:B------:R1:W5:Y:S01]  /*9390*/  @!P0 LD.E.128 R8, [R36.64] ;  /* 0x0000001624088980 */ /* 0x000362000c101d00 */
[----:B------:R-:W-:Y:S01]  /*93a0*/  ISETP.GE.AND P0, PT, R21, c[0x0][0x27c], PT ;  /* 0x00009f0015007a0c */ /* 0x000fe20003f06270 */
[----:B------:R-:W-:Y:S01]  /*93b0*/  CS2R R34, SRZ ;  /* 0x0000000000227805 */ /* 0x000fe2000001ff00 */
[----:B------:R-:W-:Y:S01]  /*93c0*/  CS2R R32, SRZ ;  /* 0x0000000000207805 */ /* 0x000fe2000001ff00 */
[----:B------:R-:W-:-:S10]  /*93d0*/  CS2R R14, SRZ ;  /* 0x00000000000e7805 */ /* 0x000fd4000001ff00 */
[----:B------:R-:W-:-:S04]  /*93e0*/  @!P0 SHF.R.S32.HI R12, RZ, 0x1f, R21 ;  /* 0x0000001fff0c8819 */ /* 0x000fc80000011415 */
[----:B------:R-:W-:-:S04]  /*93f0*/  @!P0 LEA.HI R12, R12, R21, RZ, 0x3 ;  /* 0x000000150c0c8211 */ /* 0x000fc800078f18ff */
[----:B------:R-:W-:-:S05]  /*9400*/  @!P0 LOP3.LUT R12, R12, 0xfffffff8, RZ, 0xc0, !PT ;  /* 0xfffffff80c0c8812 */ /* 0x000fca00078ec0ff */
[----:B------:R-:W-:-:S04]  /*9410*/  @!P0 IMAD.WIDE R28, R12, 0x2, R28 ;  /* 0x000000020c1c8825 */ /* 0x000fc800078e021c */
[----:B------:R-:W-:Y:S01]  /*9420*/  @!P0 IMAD.WIDE R30, R12, 0x2, R30 ;  /* 0x000000020c1e8825 */ /* 0x000fe200078e021e */
[----:B------:R1:W5:Y:S01]  /*9430*/  @!P0 LD.E.128 R32, [R28.64] ;  /* 0x000000161c208980 */ /* 0x000362000c101d00 */
[----:B------:R-:W-:-:S06]  /*9440*/  CS2R R12, SRZ ;  /* 0x00000000000c7805 */ /* 0x000fcc000001ff00 */
[----:B------:R1:W5:Y:S02]  /*9450*/  @!P0 LD.E.128 R12, [R30.64] ;  /* 0x000000161e0c8980 */ /* 0x000364000c101d00 */
.L_x_125:
[----:B------:R-:W-:Y:S05]  /*9460*/  BSYNC B0 ;  /* 0x0000000000007941 */ /* 0x000fea0003800000 */
.L_x_124:
[----:B------:R-:W-:Y:S01]  /*9470*/  UIMAD UR4, UR14, -0x80, UR19 ;  /* 0xffffff800e0478a4 */ /* 0x000fe2000f8e0213 */
[--C-:B-1---5:R-:W-:Y:S01]  /*9480*/  IMAD.MOV.U32 R37, RZ, RZ, R25.reuse ;  /* 0x000000ffff257224 */ /* 0x122fe200078e0019 */
[--C-:B------:R-:W-:Y:S01]  /*9490*/  SHF.R.U64 R55, R24, 0x10, R25.reuse ;  /* 0x0000001018377819 */ /* 0x100fe20000001219 */
[----:B------:R-:W-:Y:S01]  /*94a0*/  IMAD.MOV.U32 R50, RZ, RZ, R32 ;  /* 0x000000ffff327224 */ /* 0x000fe200078e0020 */
[----:B------:R-:W-:Y:S01]  /*94b0*/  UISETP.LT.AND UP0, UPT, UR4, 0x80, UPT ;  /* 0x000000800400788c */ /* 0x000fe2000bf01270 */
[----:B------:R-:W-:Y:S01]  /*94c0*/  SHF.R.U32.HI R54, RZ, 0x10, R25 ;  /* 0x00000010ff367819 */ /* 0x000fe20000011619 */
[----:B------:R-:W-:Y:S01]  /*94d0*/  IMAD.MOV.U32 R49, RZ, RZ, R35 ;  /* 0x000000ffff317224 */ /* 0x000fe200078e0023 */
[----:B------:R-:W-:Y:S01]  /*94e0*/  SHF.R.U64 R48, R32, 0x10, R33 ;  /* 0x0000001020307819 */ /* 0x000fe20000001221 */
[----:B------:R-:W-:Y:S01]  /*94f0*/  USEL UR4, UR4, 0x80, UP0 ;  /* 0x0000008004047887 */ /* 0x000fe20008000000 */
[----:B------:R-:W-:Y:S01]  /*9500*/  SHF.R.U64 R47, R34, 0x10, R35 ;  /* 0x00000010222f7819 */ /* 0x000fe20000001223 */
[----:B------:R-:W-:Y:S01]  /*9510*/  IMAD.MOV.U32 R53, RZ, RZ, R27 ;  /* 0x000000ffff357224 */ /* 0x000fe200078e001b */
[----:B------:R-:W-:Y:S01]  /*9520*/  SHF.R.U32.HI R25, RZ, 0x10, R35 ;  /* 0x00000010ff197819 */ /* 0x000fe20000011623 */
[----:B------:R-:W-:Y:S01]  /*9530*/  IMAD.MOV.U32 R35, RZ, RZ, R9 ;  /* 0x000000ffff237224 */ /* 0x000fe200078e0009 */
[----:B------:R-:W-:Y:S01]  /*9540*/  SHF.R.U64 R52, R26, 0x10, R27 ;  /* 0x000000101a347819 */ /* 0x000fe2000000121b */
[----:B------:R-:W-:Y:S01]  /*9550*/  IMAD.MOV.U32 R45, RZ, RZ, R11 ;  /* 0x000000ffff2d7224 */ /* 0x000fe200078e000b */
[----:B------:R-:W-:Y:S01]  /*9560*/  ISETP.GE.AND P0, PT, R17, UR4, PT ;  /* 0x0000000411007c0c */ /* 0x000fe2000bf06270 */
[----:B------:R-:W-:Y:S01]  /*9570*/  IMAD.MOV.U32 R56, RZ, RZ, R24 ;  /* 0x000000ffff387224 */ /* 0x000fe200078e0018 */
[----:B------:R-:W-:Y:S01]  /*9580*/  SHF.R.U32.HI R51, RZ, 0x10, R27 ;  /* 0x00000010ff337819 */ /* 0x000fe2000001161b */
[----:B------:R-:W-:Y:S01]  /*9590*/  IMAD.MOV.U32 R38, RZ, RZ, R26 ;  /* 0x000000ffff267224 */ /* 0x000fe200078e001a */
[----:B------:R-:W-:Y:S01]  /*95a0*/  SHF.R.U64 R44, R8, 0x10, R9 ;  /* 0x00000010082c7819 */ /* 0x000fe20000001209 */
[----:B------:R-:W-:Y:S01]  /*95b0*/  IMAD.MOV.U32 R29, RZ, RZ, R33 ;  /* 0x000000ffff1d7224 */ /* 0x000fe200078e0021 */
[----:B------:R-:W-:Y:S01]  /*95c0*/  SHF.R.U32.HI R32, RZ, 0x10, R9 ;  /* 0x00000010ff207819 */ /* 0x000fe20000011609 */
[----:B------:R-:W-:Y:S01]  /*95d0*/  IMAD.MOV.U32 R30, RZ, RZ, R34 ;  /* 0x000000ffff1e7224 */ /* 0x000fe200078e0022 */
[--C-:B------:R-:W-:Y:S01]  /*95e0*/  SHF.R.U64 R42, R10, 0x10, R11.reuse ;  /* 0x000000100a2a7819 */ /* 0x100fe2000000120b */
        /* <DEDUP_REMOVED lines=33> */
[----:B------:R-:W-:Y:S01]  /*9800*/  IMAD.MOV.U32 R45, RZ, RZ, c[0x0][0x27c] ;  /* 0x00009f00ff2d7624 */ /* 0x000fe200078e00ff */
[----:B------:R-:W-:Y:S04]  /*9810*/  BSSY B0, `(.L_x_128) ;  /* 0x0000059000007945 */ /* 0x000fe80003800000 */
[----:B------:R-:W-:-:S07]  /*9820*/  SHF.R.U32.HI R45, RZ, 0x3, R45 ;  /* 0x00000003ff2d7819 */ /* 0x000fce000001162d */
[----:B------:R-:W-:Y:S05]  /*9830*/  @P0 BRA `(.L_x_129) ;  /* 0x0000056000000947 */ /* 0x000fea0003800000 */
[----:B------:R-:W-:Y:S01]  /*9840*/  IADD3 R9, R2, R45, RZ ;  /* 0x0000002d02097210 */ /* 0x000fe20007ffe0ff */
[----:B------:R-:W1:Y:S01]  /*9850*/  LDS.128 R12, [R39+0x10080] ;  /* 0x01008000270c7984 */ /* 0x000e620000000c00 */
[--C-:B------:R-:W-:Y:S02]  /*9860*/  HADD2.F32 R61, -RZ, R35.reuse.H1_H1 ;  /* 0x30000023ff3d7230 */ /* 0x100fe40000004100 */
[----:B------:R-:W-:Y:S01]  /*9870*/  SHF.R.S32.HI R8, RZ, 0x1f, R9 ;  /* 0x0000001fff087819 */ /* 0x000fe20000011409 */
[----:B------:R-:W-:Y:S01]  /*9880*/  HADD2.F32 R58, -RZ, R32.H1_H1 ;  /* 0x30000020ff3a7230 */ /* 0x000fe20000004100 */
[----:B------:R-:W-:Y:S01]  /*9890*/  SHF.L.U32 R10, R9, 0x3, RZ ;  /* 0x00000003090a7819 */ /* 0x000fe200000006ff */
[----:B------:R-:W-:Y:S01]  /*98a0*/  HADD2.F32 R57, -RZ, R35.H0_H0 ;  /* 0x20000023ff397230 */ /* 0x000fe20000004100 */
[----:B------:R-:W-:Y:S01]  /*98b0*/  LEA.HI R8, R8, R9, RZ, 0x3 ;  /* 0x0000000908087211 */ /* 0x000fe200078f18ff */
[--C-:B------:R-:W-:Y:S01]  /*98c0*/  HADD2.F32 R69, -RZ, R37.reuse.H1_H1 ;  /* 0x30000025ff457230 */ /* 0x100fe20000004100 */
[----:B------:R-:W-:Y:S01]  /*98d0*/  LOP3.LUT R10, R43, 0x38, R10, 0xf8, !PT ;  /* 0x000000382b0a7812 */ /* 0x000fe200078ef80a */
[----:B------:R-:W-:Y:S01]  /*98e0*/  HADD2.F32 R68, -RZ, R34.H1_H1 ;  /* 0x30000022ff447230 */ /* 0x000fe20000004100 */
[----:B------:R-:W-:Y:S01]  /*98f0*/  SHF.L.U32 R8, R8, 0xa, RZ ;  /* 0x0000000a08087819 */ /* 0x000fe200000006ff */
[----:B------:R-:W-:Y:S01]  /*9900*/  HADD2.F32 R67, -RZ, R37.H0_H0 ;  /* 0x20000025ff437230 */ /* 0x000fe20000004100 */
[----:B------:R-:W-:Y:S01]  /*9910*/  LOP3.LUT R9, R10, R41, RZ, 0x3c, !PT ;  /* 0x000000290a097212 */ /* 0x000fe200078e3cff */
[----:B------:R-:W-:Y:S01]  /*9920*/  HADD2.F32 R55, -RZ, R32.H0_H0 ;  /* 0x20000020ff377230 */ /* 0x000fe20000004100 */
[----:B------:R-:W-:Y:S01]  /*9930*/  LOP3.LUT R8, R8, 0x7fffe000, RZ, 0xc0, !PT ;  /* 0x7fffe00008087812 */ /* 0x000fe200078ec0ff */
[----:B------:R-:W-:-:S02]  /*9940*/  HADD2.F32 R54, -RZ, R36.H1_H1 ;  /* 0x30000024ff367230 */ /* 0x000fc40000004100 */
[----:B------:R-:W-:Y:S01]  /*9950*/  HADD2.F32 R66, -RZ, R34.H0_H0 ;  /* 0x20000022ff427230 */ /* 0x000fe20000004100 */
[----:B------:R-:W-:Y:S01]  /*9960*/  IADD3 R8, R9, R8, R40 ;  /* 0x0000000809087210 */ /* 0x000fe20007ffe028 */
[----:B------:R-:W-:Y:S02]  /*9970*/  HADD2.F32 R65, -RZ, R38.H1_H1 ;  /* 0x30000026ff417230 */ /* 0x000fe40000004100 */
[--C-:B------:R-:W-:Y:S01]  /*9980*/  HADD2.F32 R64, -RZ, R33.reuse.H1_H1 ;  /* 0x30000021ff407230 */ /* 0x100fe20000004100 */
[----:B------:R-:W-:Y:S01]  /*9990*/  SHF.L.U32 R42, R8, 0x1, RZ ;  /* 0x00000001082a7819 */ /* 0x000fe200000006ff */
[----:B------:R-:W-:Y:S02]  /*99a0*/  HADD2.F32 R53, -RZ, R36.H0_H0 ;  /* 0x20000024ff357230 */ /* 0x000fe40000004100 */
[----:B------:R-:W-:Y:S02]  /*99b0*/  HADD2.F32 R60, -RZ, R33.H0_H0 ;  /* 0x20000021ff3c7230 */ /* 0x000fe40000004100 */
[----:B------:R-:W2:Y:S01]  /*99c0*/  LDS.128 R8, [R42+0x10080] ;  /* 0x010080002a087984 */ /* 0x000ea20000000c00 */
[----:B-1----:R-:W-:-:S02]  /*99d0*/  HADD2.F32 R44, -RZ, R12.H0_H0 ;  /* 0x2000000cff2c7230 */ /* 0x002fc40000004100 */
[----:B------:R-:W-:Y:S02]  /*99e0*/  HADD2.F32 R47, -RZ, R12.H1_H1 ;  /* 0x3000000cff2f7230 */ /* 0x000fe40000004100 */
[--C-:B------:R-:W-:Y:S01]  /*99f0*/  HADD2.F32 R12, -RZ, R13.reuse.H0_H0 ;  /* 0x2000000dff0c7230 */ /* 0x100fe20000004100 */
[----:B------:R-:W-:Y:S01]  /*9a00*/  FMUL.FTZ R59, R44, R61 ;  /* 0x0000003d2c3b7220 */ /* 0x000fe20000410000 */
[----:B------:R-:W-:Y:S01]  /*9a10*/  HADD2.F32 R48, -RZ, R13.H1_H1 ;  /* 0x3000000dff307230 */ /* 0x000fe20000004100 */
[----:B------:R-:W-:Y:S01]  /*9a20*/  FMUL.FTZ R56, R47, R58 ;  /* 0x0000003a2f387220 */ /* 0x000fe20000410000 */
[--C-:B------:R-:W-:Y:S02]  /*9a30*/  HADD2.F32 R13, -RZ, R14.reuse.H0_H0 ;  /* 0x2000000eff0d7230 */ /* 0x100fe40000004100 */
[----:B------:R-:W-:Y:S02]  /*9a40*/  HADD2.F32 R49, -RZ, R14.H1_H1 ;  /* 0x3000000eff317230 */ /* 0x000fe40000004100 */
[----:B------:R-:W-:-:S02]  /*9a50*/  HADD2.F32 R14, -RZ, R15.H0_H0 ;  /* 0x2000000fff0e7230 */ /* 0x000fc40000004100 */
[----:B------:R-:W-:-:S03]  /*9a60*/  HADD2.F32 R15, -RZ, R15.H1_H1 ;  /* 0x3000000fff0f7230 */ /* 0x000fc60000004100 */
[----:B------:R-:W-:Y:S01]  /*9a70*/  FMUL.FTZ R71, R14, R53 ;  /* 0x000000350e477220 */ /* 0x000fe20000410000 */
[--C-:B--2---:R-:W-:Y:S02]  /*9a80*/  HADD2.F32 R52, -RZ, R8.reuse.H0_H0 ;  /* 0x20000008ff347230 */ /* 0x104fe40000004100 */
[----:B------:R-:W-:Y:S02]  /*9a90*/  HADD2.F32 R51, -RZ, R8.H1_H1 ;  /* 0x30000008ff337230 */ /* 0x000fe40000004100 */
[--C-:B------:R-:W-:Y:S01]  /*9aa0*/  HADD2.F32 R50, -RZ, R9.reuse.H0_H0 ;  /* 0x20000009ff327230 */ /* 0x100fe20000004100 */
[C---:B------:R-:W-:Y:S01]  /*9ab0*/  FMUL.FTZ R61, R52.reuse, R61 ;  /* 0x0000003d343d7220 */ /* 0x040fe20000410000 */
[--C-:B------:R-:W-:Y:S01]  /*9ac0*/  HADD2.F32 R8, -RZ, R10.reuse.H0_H0 ;  /* 0x2000000aff087230 */ /* 0x100fe20000004100 */
[----:B------:R-:W-:Y:S01]  /*9ad0*/  FFMA.FTZ R59, R52, R69, R59 ;  /* 0x00000045343b7223 */ /* 0x000fe2000001003b */
[----:B------:R-:W-:Y:S01]  /*9ae0*/  HADD2.F32 R63, -RZ, R10.H1_H1 ;  /* 0x3000000aff3f7230 */ /* 0x000fe20000004100 */
[-C--:B------:R-:W-:Y:S01]  /*9af0*/  FMUL.FTZ R10, R12, R57.reuse ;  /* 0x000000390c0a7220 */ /* 0x080fe20000410000 */
[----:B------:R-:W-:Y:S01]  /*9b00*/  HADD2.F32 R9, -RZ, R9.H1_H1 ;  /* 0x30000009ff097230 */ /* 0x000fe20000004100 */
[C---:B------:R-:W-:Y:S01]  /*9b10*/  FMUL.FTZ R57, R50.reuse, R57 ;  /* 0x0000003932397220 */ /* 0x040fe20000410000 */
[----:B------:R-:W-:Y:S01]  /*9b20*/  HADD2.F32 R52, -RZ, R31.H1_H1 ;  /* 0x3000001fff347230 */ /* 0x000fe20000004100 */
[C---:B------:R-:W-:Y:S01]  /*9b30*/  FMUL.FTZ R58, R51.reuse, R58 ;  /* 0x0000003a333a7220 */ /* 0x040fe20000410000 */
[--C-:B------:R-:W-:Y:S01]  /*9b40*/  HADD2.F32 R46, -RZ, R11.reuse.H0_H0 ;  /* 0x2000000bff2e7230 */ /* 0x100fe20000004100 */
[----:B------:R-:W-:Y:S01]  /*9b50*/  FFMA.FTZ R56, R51, R68, R56 ;  /* 0x0000004433387223 */ /* 0x000fe20000010038 */
[----:B------:R-:W-:Y:S01]  /*9b60*/  HADD2.F32 R70, -RZ, R11.H1_H1 ;  /* 0x3000000bff467230 */ /* 0x000fe20000004100 */
[----:B------:R-:W-:-:S02]  /*9b70*/  FFMA.FTZ R50, R50, R67, R10 ;  /* 0x0000004332327223 */ /* 0x000fc4000001000a */
[-C--:B------:R-:W-:Y:S02]  /*9b80*/  FMUL.FTZ R10, R48, R55.reuse ;  /* 0x00000037300a7220 */ /* 0x080fe40000410000 */
[----:B------:R-:W-:Y:S02]  /*9b90*/  FMUL.FTZ R51, R13, R54 ;  /* 0x000000360d337220 */ /* 0x000fe40000410000 */
[C---:B------:R-:W-:Y:S02]  /*9ba0*/  FMUL.FTZ R55, R9.reuse, R55 ;  /* 0x0000003709377220 */ /* 0x040fe40000410000 */
[----:B------:R-:W-:Y:S02]  /*9bb0*/  FFMA.FTZ R9, R9, R66, R10 ;  /* 0x0000004209097223 */ /* 0x000fe4000001000a */
[C---:B------:R-:W-:Y:S02]  /*9bc0*/  FMUL.FTZ R54, R8.reuse, R54 ;  /* 0x0000003608367220 */ /* 0x040fe40000410000 */
[----:B------:R-:W-:Y:S01]  /*9bd0*/  FFMA.FTZ R51, R8, R65, R51 ;  /* 0x0000004108337223 */ /* 0x000fe20000010033 */
[----:B------:R-:W-:Y:S01]  /*9be0*/  HADD2.F32 R8, -RZ, R31.H0_H0 ;  /* 0x2000001fff087230 */ /* 0x000fe20000004100 */
[----:B------:R-:W-:Y:S01]  /*9bf0*/  FMUL.FTZ R10, R49, R52 ;  /* 0x00000034310a7220 */ /* 0x000fe20000410000 */
[----:B------:R-:W-:Y:S01]  /*9c00*/  F2FP.PACK_AB R9, R9, R50 ;  /* 0x000000320909723e */ /* 0x000fe200000000ff */
[----:B------:R-:W-:-:S02]  /*9c10*/  FMUL.FTZ R52, R63, R52 ;  /* 0x000000343f347220 */ /* 0x000fc40000410000 */
[----:B------:R-:W-:Y:S01]  /*9c20*/  FFMA.FTZ R10, R63, R64, R10 ;  /* 0x000000403f0a7223 */ /* 0x000fe2000001000a */
[----:B------:R-:W-:Y:S01]  /*9c30*/  HADD2.F32 R63, -RZ, R38.H0_H0 ;  /* 0x20000026ff3f7230 */ /* 0x000fe20000004100 */
[-C--:B------:R-:W-:Y:S02]  /*9c40*/  FMUL.FTZ R11, R15, R8.reuse ;  /* 0x000000080f0b7220 */ /* 0x080fe40000410000 */
[----:B------:R-:W-:Y:S01]  /*9c50*/  FMUL.FTZ R53, R46, R53 ;  /* 0x000000352e357220 */ /* 0x000fe20000410000 */
[----:B------:R-:W-:Y:S01]  /*9c60*/  F2FP.PACK_AB R10, R10, R51 ;  /* 0x000000330a0a723e */ /* 0x000fe200000000ff */
[C---:B------:R-:W-:Y:S02]  /*9c70*/  FMUL.FTZ R8, R70.reuse, R8 ;  /* 0x0000000846087220 */ /* 0x040fe40000410000 */
[----:B------:R-:W-:Y:S02]  /*9c80*/  FFMA.FTZ R11, R70, R60, R11 ;  /* 0x0000003c460b7223 */ /* 0x000fe4000001000b */
[----:B------:R-:W-:-:S02]  /*9c90*/  FFMA.FTZ R61, R44, R69, -R61 ;  /* 0x000000452c3d7223 */ /* 0x000fc4000001083d */
[----:B------:R-:W-:Y:S02]  /*9ca0*/  FFMA.FTZ R58, R47, R68, -R58 ;  /* 0x000000442f3a7223 */ /* 0x000fe4000001083a */
[----:B------:R-:W-:Y:S02]  /*9cb0*/  FFMA.FTZ R57, R12, R67, -R57 ;  /* 0x000000430c397223 */ /* 0x000fe40000010839 */
[----:B------:R-:W-:Y:S01]  /*9cc0*/  FFMA.FTZ R48, R48, R66, -R55 ;  /* 0x0000004230307223 */ /* 0x000fe20000010837 */
[----:B------:R-:W-:Y:S01]  /*9cd0*/  F2FP.PACK_AB R12, R58, R61 ;  /* 0x0000003d3a0c723e */ /* 0x000fe200000000ff */
[----:B------:R-:W-:Y:S02]  /*9ce0*/  FFMA.FTZ R54, R13, R65, -R54 ;  /* 0x000000410d367223 */ /* 0x000fe40000010836 */
[----:B------:R-:W-:Y:S01]  /*9cf0*/  FFMA.FTZ R49, R49, R64, -R52 ;  /* 0x0000004031317223 */ /* 0x000fe20000010834 */
[----:B------:R-:W-:Y:S01]  /*9d00*/  F2FP.PACK_AB R13, R48, R57 ;  /* 0x00000039300d723e */ /* 0x000fe200000000ff */
[----:B------:R-:W-:-:S02]  /*9d10*/  FFMA.FTZ R53, R14, R63, -R53 ;  /* 0x0000003f0e357223 */ /* 0x000fc40000010835 */
[----:B------:R-:W-:Y:S01]  /*9d20*/  FFMA.FTZ R60, R15, R60, -R8 ;  /* 0x0000003c0f3c7223 */ /* 0x000fe20000010808 */
[----:B------:R-:W-:Y:S01]  /*9d30*/  F2FP.PACK_AB R14, R49, R54 ;  /* 0x00000036310e723e */ /* 0x000fe200000000ff */
[----:B------:R-:W-:Y:S01]  /*9d40*/  FFMA.FTZ R46, R46, R63, R71 ;  /* 0x0000003f2e2e7223 */ /* 0x000fe20000010047 */
[----:B------:R-:W-:Y:S02]  /*9d50*/  F2FP.PACK_AB R8, R56, R59 ;  /* 0x0000003b3808723e */ /* 0x000fe400000000ff */
[----:B------:R-:W-:Y:S02]  /*9d60*/  F2FP.PACK_AB R15, R60, R53 ;  /* 0x000000353c0f723e */ /* 0x000fe400000000ff */
[----:B------:R-:W-:-:S03]  /*9d70*/  F2FP.PACK_AB R11, R11, R46 ;  /* 0x0000002e0b0b723e */ /* 0x000fc600000000ff */
[----:B------:R1:W-:Y:S04]  /*9d80*/  STS.128 [R39+0x10080], R12 ;  /* 0x0100800c27007388 */ /* 0x0003e80000000c00 */
[----:B------:R1:W-:Y:S02]  /*9d90*/  STS.128 [R42+0x10080], R8 ;  /* 0x010080082a007388 */ /* 0x0003e40000000c00 */
.L_x_129:
[----:B------:R-:W-:Y:S05]  /*9da0*/  BSYNC B0 ;  /* 0x0000000000007941 */ /* 0x000fea0003800000 */
.L_x_128:
[----:B------:R-:W-:-:S13]  /*9db0*/  ISETP.GE.AND P0, PT, R21, c[0x0][0x27c], PT ;  /* 0x00009f0015007a0c */ /* 0x000fda0003f06270 */
[----:B------:R-:W-:Y:S05]  /*9dc0*/  @P0 BRA `(.L_x_127) ;  /* 0x000005f000000947 */ /* 0x000fea0003800000 */
[----:B-1----:R-:W-:Y:S01]  /*9dd0*/  SHF.R.S32.HI R8, RZ, 0x1f, R21 ;  /* 0x0000001fff087819 */ /* 0x002fe20000011415 */
[--C-:B------:R-:W-:Y:S02]  /*9de0*/  HADD2.F32 R56, -RZ, R27.reuse.H1_H1 ;  /* 0x3000001bff387230 */ /* 0x100fe40000004100 */
[----:B------:R-:W-:Y:S01]  /*9df0*/  HADD2.F32 R53, -RZ, R27.H0_H0 ;  /* 0x2000001bff357230 */ /* 0x000fe20000004100 */
[CC--:B------:R-:W-:Y:S01]  /*9e00*/  LEA.HI R10, R8.reuse, R21.reuse, RZ, 0x3 ;  /* 0x00000015080a7211 */ /* 0x0c0fe200078f18ff */
[--C-:B------:R-:W-:Y:S01]  /*9e10*/  HADD2.F32 R65, -RZ, R29.reuse.H1_H1 ;  /* 0x3000001dff417230 */ /* 0x100fe20000004100 */
[----:B------:R-:W-:Y:S01]  /*9e20*/  LEA.HI R11, R8, R21, RZ, 0x6 ;  /* 0x00000015080b7211 */ /* 0x000fe200078f30ff */
[----:B------:R-:W-:Y:S01]  /*9e30*/  HADD2.F32 R63, -RZ, R29.H0_H0 ;  /* 0x2000001dff3f7230 */ /* 0x000fe20000004100 */
[----:B------:R-:W-:Y:S01]  /*9e40*/  LEA.HI.SX32 R45, R10, R45, 0x1d ;  /* 0x0000002d0a2d7211 */ /* 0x000fe200078feaff */
[--C-:B------:R-:W-:Y:S01]  /*9e50*/  HADD2.F32 R54, -RZ, R24.reuse.H1_H1 ;  /* 0x30000018ff367230 */ /* 0x100fe20000004100 */
[----:B------:R-:W-:Y:S01]  /*9e60*/  LOP3.LUT R10, R43, 0x38, R10, 0xf8, !PT ;  /* 0x000000382b0a7812 */ /* 0x000fe200078ef80a */
[----:B------:R-:W-:Y:S01]  /*9e70*/  HADD2.F32 R51, -RZ, R24.H0_H0 ;  /* 0x20000018ff337230 */ /* 0x000fe20000004100 */
[----:B------:R-:W-:Y:S01]  /*9e80*/  SHF.R.S32.HI R8, RZ, 0x1f, R45 ;  /* 0x0000001fff087819 */ /* 0x000fe2000001142d */
[----:B------:R-:W-:Y:S01]  /*9e90*/  HADD2.F32 R50, -RZ, R28.H1_H1 ;  /* 0x3000001cff327230 */ /* 0x000fe20000004100 */
[----:B------:R-:W-:Y:S01]  /*9ea0*/  LOP3.LUT R9, R10, R41, RZ, 0x3c, !PT ;  /* 0x000000290a097212 */ /* 0x000fe200078e3cff */
[--C-:B------:R-:W-:Y:S01]  /*9eb0*/  HADD2.F32 R64, -RZ, R26.reuse.H1_H1 ;  /* 0x3000001aff407230 */ /* 0x100fe20000004100 */
[----:B------:R-:W-:Y:S01]  /*9ec0*/  SHF.L.U32 R11, R11, 0x7, RZ ;  /* 0x000000070b0b7819 */ /* 0x000fe200000006ff */
[----:B------:R-:W-:Y:S01]  /*9ed0*/  HADD2.F32 R61, -RZ, R26.H0_H0 ;  /* 0x2000001aff3d7230 */ /* 0x000fe20000004100 */
[----:B------:R-:W-:Y:S01]  /*9ee0*/  SHF.L.U32 R10, R45, 0x3, RZ ;  /* 0x000000032d0a7819 */ /* 0x000fe200000006ff */
[--C-:B------:R-:W-:Y:S01]  /*9ef0*/  HADD2.F32 R60, -RZ, R30.reuse.H1_H1 ;  /* 0x3000001eff3c7230 */ /* 0x100fe20000004100 */
[----:B------:R-:W-:Y:S01]  /*9f00*/  LEA.HI R8, R8, R45, RZ, 0x3 ;  /* 0x0000002d08087211 */ /* 0x000fe200078f18ff */
[--C-:B------:R-:W-:Y:S01]  /*9f10*/  HADD2.F32 R59, -RZ, R25.reuse.H1_H1 ;  /* 0x30000019ff3b7230 */ /* 0x100fe20000004100 */
[----:B------:R-:W-:Y:S01]  /*9f20*/  LOP3.LUT R11, R11, 0x7fffe000, RZ, 0xc0, !PT ;  /* 0x7fffe0000b0b7812 */ /* 0x000fe200078ec0ff */
[----:B------:R-:W-:Y:S01]  /*9f30*/  HADD2.F32 R58, -RZ, R30.H0_H0 ;  /* 0x2000001eff3a7230 */ /* 0x000fe20000004100 */
[----:B------:R-:W-:Y:S01]  /*9f40*/  LOP3.LUT R10, R43, 0x38, R10, 0xf8, !PT ;  /* 0x000000382b0a7812 */ /* 0x000fe200078ef80a */
[----:B------:R-:W-:Y:S01]  /*9f50*/  HADD2.F32 R57, -RZ, R25.H0_H0 ;  /* 0x20000019ff397230 */ /* 0x000fe20000004100 */
[----:B------:R-:W-:-:S02]  /*9f60*/  SHF.L.U32 R8, R8, 0xa, RZ ;  /* 0x0000000a08087819 */ /* 0x000fc400000006ff */
[--C-:B------:R-:W-:Y:S02]  /*9f70*/  IADD3 R9, R9, R11, R40.reuse ;  /* 0x0000000b09097210 */ /* 0x100fe40007ffe028 */
[----:B------:R-:W-:Y:S02]  /*9f80*/  LOP3.LUT R41, R10, R41, RZ, 0x3c, !PT ;  /* 0x000000290a297212 */ /* 0x000fe400078e3cff */
[----:B------:R-:W-:Y:S02]  /*9f90*/  LOP3.LUT R8, R8, 0x7fffe000, RZ, 0xc0, !PT ;  /* 0x7fffe00008087812 */ /* 0x000fe400078ec0ff */
[----:B------:R-:W-:Y:S02]  /*9fa0*/  SHF.L.U32 R39, R9, 0x1, RZ ;  /* 0x0000000109277819 */ /* 0x000fe400000006ff */
[----:B------:R-:W-:-:S03]  /*9fb0*/  IADD3 R40, R41, R8, R40 ;  /* 0x0000000829287210 */ /* 0x000fc60007ffe028 */
[----:B------:R-:W1:Y:S01]  /*9fc0*/  LDS.128 R12, [R39+0x10080] ;  /* 0x01008000270c7984 */ /* 0x000e620000000c00 */
[----:B------:R-:W-:-:S05]  /*9fd0*/  SHF.L.U32 R40, R40, 0x1, RZ ;  /* 0x0000000128287819 */ /* 0x000fca00000006ff */
[----:B------:R-:W2:Y:S01]  /*9fe0*/  LDS.128 R8, [R40+0x10080] ;  /* 0x0100800028087984 */ /* 0x000ea20000000c00 */
[--C-:B-1----:R-:W-:Y:S02]  /*9ff0*/  HADD2.F32 R41, -RZ, R12.reuse.H0_H0 ;  /* 0x2000000cff297230 */ /* 0x102fe40000004100 */
[----:B------:R-:W-:Y:S02]  /*a000*/  HADD2.F32 R43, -RZ, R12.H1_H1 ;  /* 0x3000000cff2b7230 */ /* 0x000fe40000004100 */
[----:B------:R-:W-:Y:S01]  /*a010*/  HADD2.F32 R12, -RZ, R13.H0_H0 ;  /* 0x2000000dff0c7230 */ /* 0x000fe20000004100 */
[----:B------:R-:W-:Y:S01]  /*a020*/  FMUL.FTZ R55, R41, R56 ;  /* 0x0000003829377220 */ /* 0x000fe20000410000 */
[----:B--2---:R-:W-:Y:S01]  /*a030*/  HADD2.F32 R46, -RZ, R9.H0_H0 ;  /* 0x20000009ff2e7230 */ /* 0x004fe20000004100 */
[----:B------:R-:W-:Y:S01]  /*a040*/  FMUL.FTZ R52, R43, R54 ;  /* 0x000000362b347220 */ /* 0x000fe20000410000 */
[----:B------:R-:W-:Y:S02]  /*a050*/  HADD2.F32 R44, -RZ, R13.H1_H1 ;  /* 0x3000000dff2c7230 */ /* 0x000fe40000004100 */
[----:B------:R-:W-:-:S02]  /*a060*/  HADD2.F32 R48, -RZ, R8.H0_H0 ;  /* 0x20000008ff307230 */ /* 0x000fc40000004100 */
[----:B------:R-:W-:Y:S01]  /*a070*/  HADD2.F32 R49, -RZ, R8.H1_H1 ;  /* 0x30000008ff317230 */ /* 0x000fe20000004100 */
[-C--:B------:R-:W-:Y:S01]  /*a080*/  FMUL.FTZ R8, R12, R53.reuse ;  /* 0x000000350c087220 */ /* 0x080fe20000410000 */
[----:B------:R-:W-:Y:S01]  /*a090*/  HADD2.F32 R13, -RZ, R14.H0_H0 ;  /* 0x2000000eff0d7230 */ /* 0x000fe20000004100 */
[----:B------:R-:W-:Y:S01]  /*a0a0*/  FMUL.FTZ R53, R46, R53 ;  /* 0x000000352e357220 */ /* 0x000fe20000410000 */
[----:B------:R-:W-:Y:S01]  /*a0b0*/  HADD2.F32 R47, -RZ, R10.H0_H0 ;  /* 0x2000000aff2f7230 */ /* 0x000fe20000004100 */
[C---:B------:R-:W-:Y:S01]  /*a0c0*/  FMUL.FTZ R56, R48.reuse, R56 ;  /* 0x0000003830387220 */ /* 0x040fe20000410000 */
[----:B------:R-:W-:Y:S01]  /*a0d0*/  HADD2.F32 R42, -RZ, R9.H1_H1 ;  /* 0x30000009ff2a7230 */ /* 0x000fe20000004100 */
[----:B------:R-:W-:Y:S01]  /*a0e0*/  FFMA.FTZ R55, R48, R65, R55 ;  /* 0x0000004130377223 */ /* 0x000fe20000010037 */
[----:B------:R-:W-:Y:S01]  /*a0f0*/  HADD2.F32 R45, -RZ, R14.H1_H1 ;  /* 0x3000000eff2d7230 */ /* 0x000fe20000004100 */
[----:B------:R-:W-:Y:S01]  /*a100*/  FFMA.FTZ R46, R46, R63, R8 ;  /* 0x0000003f2e2e7223 */ /* 0x000fe20000010008 */
[----:B------:R-:W-:Y:S01]  /*a110*/  HADD2.F32 R48, -RZ, R23.H1_H1 ;  /* 0x30000017ff307230 */ /* 0x000fe20000004100 */
[-C--:B------:R-:W-:Y:S01]  /*a120*/  FMUL.FTZ R9, R44, R51.reuse ;  /* 0x000000332c097220 */ /* 0x080fe20000410000 */
[----:B------:R-:W-:Y:S01]  /*a130*/  HADD2.F32 R10, -RZ, R10.H1_H1 ;  /* 0x3000000aff0a7230 */ /* 0x000fe20000004100 */
[-C--:B------:R-:W-:Y:S01]  /*a140*/  FMUL.FTZ R8, R13, R50.reuse ;  /* 0x000000320d087220 */ /* 0x080fe20000410000 */
[--C-:B------:R-:W-:Y:S01]  /*a150*/  HADD2.F32 R14, -RZ, R15.reuse.H0_H0 ;  /* 0x2000000fff0e7230 */ /* 0x100fe20000004100 */
[----:B------:R-:W-:Y:S01]  /*a160*/  FMUL.FTZ R50, R47, R50 ;  /* 0x000000322f327220 */ /* 0x000fe20000410000 */
[----:B------:R-:W-:Y:S01]  /*a170*/  HADD2.F32 R15, -RZ, R15.H1_H1 ;  /* 0x3000000fff0f7230 */ /* 0x000fe20000004100 */
[C---:B------:R-:W-:Y:S01]  /*a180*/  FMUL.FTZ R54, R49.reuse, R54 ;  /* 0x0000003631367220 */ /* 0x040fe20000410000 */
[--C-:B------:R-:W-:Y:S01]  /*a190*/  HADD2.F32 R67, -RZ, R11.reuse.H0_H0 ;  /* 0x2000000bff437230 */ /* 0x100fe20000004100 */
[----:B------:R-:W-:Y:S01]  /*a1a0*/  FFMA.FTZ R52, R49, R64, R52 ;  /* 0x0000004031347223 */ /* 0x000fe20000010034 */
[----:B------:R-:W-:Y:S01]  /*a1b0*/  HADD2.F32 R49, -RZ, R28.H0_H0 ;  /* 0x2000001cff317230 */ /* 0x000fe20000004100 */
[C---:B------:R-:W-:Y:S01]  /*a1c0*/  FMUL.FTZ R51, R42.reuse, R51 ;  /* 0x000000332a337220 */ /* 0x040fe20000410000 */
[----:B------:R-:W-:Y:S01]  /*a1d0*/  HADD2.F32 R11, -RZ, R11.H1_H1 ;  /* 0x3000000bff0b7230 */ /* 0x000fe20000004100 */
[----:B------:R-:W-:-:S02]  /*a1e0*/  FFMA.FTZ R9, R42, R61, R9 ;  /* 0x0000003d2a097223 */ /* 0x000fc40000010009 */
[----:B------:R-:W-:Y:S01]  /*a1f0*/  FFMA.FTZ R47, R47, R60, R8 ;  /* 0x0000003c2f2f7223 */ /* 0x000fe20000010008 */
[----:B------:R-:W-:Y:S01]  /*a200*/  HADD2.F32 R8, -RZ, R23.H0_H0 ;  /* 0x20000017ff087230 */ /* 0x000fe20000004100 */
[----:B------:R-:W-:Y:S01]  /*a210*/  FMUL.FTZ R42, R45, R48 ;  /* 0x000000302d2a7220 */ /* 0x000fe20000410000 */
[----:B------:R-:W-:Y:S01]  /*a220*/  F2FP.PACK_AB R9, R9, R46 ;  /* 0x0000002e0909723e */ /* 0x000fe200000000ff */
[C---:B------:R-:W-:Y:S02]  /*a230*/  FMUL.FTZ R48, R10.reuse, R48 ;  /* 0x000000300a307220 */ /* 0x040fe40000410000 */
[----:B------:R-:W-:Y:S02]  /*a240*/  FFMA.FTZ R10, R10, R59, R42 ;  /* 0x0000003b0a0a7223 */ /* 0x000fe4000001002a */
[----:B------:R-:W-:Y:S02]  /*a250*/  FMUL.FTZ R42, R14, R49 ;  /* 0x000000310e2a7220 */ /* 0x000fe40000410000 */
[----:B------:R-:W-:Y:S01]  /*a260*/  FMUL.FTZ R66, R15, R8 ;  /* 0x000000080f427220 */ /* 0x000fe20000410000 */
[----:B------:R-:W-:Y:S01]  /*a270*/  F2FP.PACK_AB R10, R10, R47 ;  /* 0x0000002f0a0a723e */ /* 0x000fe200000000ff */
[----:B------:R-:W-:-:S02]  /*a280*/  FMUL.FTZ R49, R67, R49 ;  /* 0x0000003143317220 */ /* 0x000fc40000410000 */
[----:B------:R-:W-:Y:S02]  /*a290*/  FMUL.FTZ R8, R11, R8 ;  /* 0x000000080b087220 */ /* 0x000fe40000410000 */
[----:B------:R-:W-:Y:S02]  /*a2a0*/  FFMA.FTZ R45, R45, R59, -R48 ;  /* 0x0000003b2d2d7223 */ /* 0x000fe40000010830 */
[----:B------:R-:W-:Y:S02]  /*a2b0*/  FFMA.FTZ R56, R41, R65, -R56 ;  /* 0x0000004129387223 */ /* 0x000fe40000010838 */
[----:B------:R-:W-:Y:S02]  /*a2c0*/  FFMA.FTZ R43, R43, R64, -R54 ;  /* 0x000000402b2b7223 */ /* 0x000fe40000010836 */
[----:B------:R-:W-:Y:S02]  /*a2d0*/  FFMA.FTZ R53, R12, R63, -R53 ;  /* 0x0000003f0c357223 */ /* 0x000fe40000010835 */
[----:B------:R-:W-:Y:S01]  /*a2e0*/  FFMA.FTZ R44, R44, R61, -R51 ;  /* 0x0000003d2c2c7223 */ /* 0x000fe20000010833 */
[----:B------:R-:W-:Y:S01]  /*a2f0*/  F2FP.PACK_AB R12, R43, R56 ;  /* 0x000000382b0c723e */ /* 0x000fe200000000ff */
[----:B------:R-:W-:-:S02]  /*a300*/  FFMA.FTZ R50, R13, R60, -R50 ;  /* 0x0000003c0d327223 */ /* 0x000fc40000010832 */
[----:B------:R-:W-:Y:S01]  /*a310*/  FFMA.FTZ R49, R14, R58, -R49 ;  /* 0x0000003a0e317223 */ /* 0x000fe20000010831 */
[----:B------:R-:W-:Y:S01]  /*a320*/  F2FP.PACK_AB R13, R44, R53 ;  /* 0x000000352c0d723e */ /* 0x000fe200000000ff */
[----:B------:R-:W-:Y:S01]  /*a330*/  FFMA.FTZ R48, R15, R57, -R8 ;  /* 0x000000390f307223 */ /* 0x000fe20000010808 */
[----:B------:R-:W-:Y:S01]  /*a340*/  F2FP.PACK_AB R14, R45, R50 ;  /* 0x000000322d0e723e */ /* 0x000fe200000000ff */
[----:B------:R-:W-:Y:S01]  /*a350*/  FFMA.FTZ R42, R67, R58, R42 ;  /* 0x0000003a432a7223 */ /* 0x000fe2000001002a */
[----:B------:R-:W-:Y:S01]  /*a360*/  F2FP.PACK_AB R8, R52, R55 ;  /* 0x000000373408723e */ /* 0x000fe200000000ff */
[----:B------:R-:W-:Y:S01]  /*a370*/  FFMA.FTZ R11, R11, R57, R66 ;  /* 0x000000390b0b7223 */ /* 0x000fe20000010042 */
[----:B------:R-:W-:-:S04]  /*a380*/  F2FP.PACK_AB R15, R48, R49 ;  /* 0x00000031300f723e */ /* 0x000fc800000000ff */
[----:B------:R-:W-:Y:S01]  /*a390*/  F2FP.PACK_AB R11, R11, R42 ;  /* 0x0000002a0b0b723e */ /* 0x000fe200000000ff */
[----:B------:R1:W-:Y:S04]  /*a3a0*/  STS.128 [R39+0x10080], R12 ;  /* 0x0100800c27007388 */ /* 0x0003e80000000c00 */
[----:B------:R1:W-:Y:S02]  /*a3b0*/  STS.128 [R40+0x10080], R8 ;  /* 0x0100800828007388 */ /* 0x0003e40000000c00 */
.L_x_127:
[----:B------:R-:W-:Y:S05]  /*a3c0*/  BSYNC B1 ;  /* 0x0000000000017941 */ /* 0x000fea0003800000 */
.L_x_126:
[----:B-1----:R-:W-:Y:S01]  /*a3d0*/  IADD3 R39, R17, 0x20, RZ ;  /* 0x0000002011277810 */ /* 0x002fe20007ffe0ff */
[----:B------:R-:W-:Y:S03]  /*a3e0*/  BSSY B1, `(.L_x_130) ;  /* 0x00000cb000017945 */ /* 0x000fe60003800000 */
[----:B------:R-:W-:-:S13]  /*a3f0*/  ISETP.GE.AND P0, PT, R39, UR4, PT ;  /* 0x0000000427007c0c */ /* 0x000fda000bf06270 */
[----:B------:R-:W-:Y:S05]  /*a400*/  @P0 BRA `(.L_x_131) ;  /* 0x00000c8000000947 */ /* 0x000fea0003800000 */
[----:B------:R-:W-:Y:S01]  /*a410*/  ISETP.GE.AND P0, PT, R150, c[0x0][0x27c], PT ;  /* 0x00009f0096007a0c */ /* 0x000fe20003f06270 */
[----:B------:R-:W-:Y:S01]  /*a420*/  IMAD.SHL.U32 R45, R39, 0x40, RZ ;  /* 0x00000040272d7824 */ /* 0x000fe200078e00ff */
[----:B------:R-:W-:Y:S01]  /*a430*/  SHF.R.S32.HI R8, RZ, 0x1f, R39 ;  /* 0x0000001fff087819 */ /* 0x000fe20000011427 */
[----:B------:R-:W-:Y:S01]  /*a440*/  IMAD.MOV.U32 R41, RZ, RZ, c[0x0][0x27c] ;  /* 0x00009f00ff297624 */ /* 0x000fe200078e00ff */
[----:B------:R-:W-:Y:S02]  /*a450*/  BSSY B0, `(.L_x_132) ;  /* 0x0000062000007945 */ /* 0x000fe40003800000 */
[----:B------:R-:W-:Y:S02]  /*a460*/  LEA.HI R39, R8, R39, RZ, 0x3 ;  /* 0x0000002708277211 */ /* 0x000fe400078f18ff */
[----:B------:R-:W-:Y:S02]  /*a470*/  LOP3.LUT R45, R45, 0x1c0, RZ, 0xc0, !PT ;  /* 0x000001c02d2d7812 */ /* 0x000fe400078ec0ff */
[----:B------:R-:W-:Y:S01]  /*a480*/  SHF.R.U32.HI R41, RZ, 0x3, R41 ;  /* 0x00000003ff297819 */ /* 0x000fe20000011629 */
[----:B------:R-:W-:Y:S01]  /*a490*/  IMAD.SHL.U32 R39, R39, 0x40, RZ ;  /* 0x0000004027277824 */ /* 0x000fe200078e00ff */
[----:B------:R-:W-:-:S04]  /*a4a0*/  SHF.R.U32.HI R43, RZ, 0x3, R45 ;  /* 0x00000003ff2b7819 */ /* 0x000fc8000001162d */
[----:B------:R-:W-:Y:S01]  /*a4b0*/  LOP3.LUT R39, R39, 0xfffffe00, RZ, 0xc0, !PT ;  /* 0xfffffe0027277812 */ /* 0x000fe200078ec0ff */
[----:B------:R-:W-:Y:S05]  /*a4c0*/  @P0 BRA `(.L_x_133) ;  /* 0x000005a000000947 */ /* 0x000fea0003800000 */
[----:B------:R-:W-:Y:S01]  /*a4d0*/  IADD3 R9, R2, R41, RZ ;  /* 0x0000002902097210 */ /* 0x000fe20007ffe0ff */
[----:B------:R-:W-:Y:S01]  /*a4e0*/  HADD2.F32 R67, -RZ, R35.H1_H1 ;  /* 0x30000023ff437230 */ /* 0x000fe20000004100 */
[----:B------:R-:W-:Y:S01]  /*a4f0*/  LOP3.LUT R42, R45, 0x38, R150, 0xf8, !PT ;  /* 0x000000382d2a7812 */ /* 0x000fe200078ef896 */
[----:B------:R-:W-:Y:S01]  /*a500*/  HADD2.F32 R66, -RZ, R32.H1_H1 ;  /* 0x30000020ff427230 */ /* 0x000fe20000004100 */
[----:B------:R-:W-:Y:S01]  /*a510*/  SHF.R.S32.HI R8, RZ, 0x1f, R9 ;  /* 0x0000001fff087819 */ /* 0x000fe20000011409 */
[--C-:B------:R-:W-:Y:S01]  /*a520*/  HADD2.F32 R59, -RZ, R37.reuse.H1_H1 ;  /* 0x30000025ff3b7230 */ /* 0x100fe20000004100 */
[----:B------:R-:W-:Y:S01]  /*a530*/  SHF.L.U32 R10, R9, 0x3, RZ ;  /* 0x00000003090a7819 */ /* 0x000fe200000006ff */
[----:B------:R-:W-:Y:S01]  /*a540*/  HADD2.F32 R56, -RZ, R34.H1_H1 ;  /* 0x30000022ff387230 */ /* 0x000fe20000004100 */
[----:B------:R-:W-:Y:S01]  /*a550*/  LEA.HI R8, R8, R9, RZ, 0x3 ;  /* 0x0000000908087211 */ /* 0x000fe200078f18ff */
[----:B------:R-:W-:Y:S01]  /*a560*/  HADD2.F32 R63, -RZ, R32.H0_H0 ;  /* 0x20000020ff3f7230 */ /* 0x000fe20000004100 */
[----:B------:R-:W-:Y:S01]  /*a570*/  LOP3.LUT R10, R45, 0x38, R10, 0xf8, !PT ;  /* 0x000000382d0a7812 */ /* 0x000fe200078ef80a */
[----:B------:R-:W-:Y:S01]  /*a580*/  HADD2.F32 R57, -RZ, R37.H0_H0 ;  /* 0x20000025ff397230 */ /* 0x000fe20000004100 */
[----:B------:R-:W-:Y:S01]  /*a590*/  SHF.L.U32 R8, R8, 0xa, RZ ;  /* 0x0000000a08087819 */ /* 0x000fe200000006ff */
[----:B------:R-:W-:Y:S01]  /*a5a0*/  HADD2.F32 R55, -RZ, R34.H0_H0 ;  /* 0x20000022ff377230 */ /* 0x000fe20000004100 */
[-C--:B------:R-:W-:Y:S01]  /*a5b0*/  LOP3.LUT R42, R42, R43.reuse, RZ, 0x3c, !PT ;  /* 0x0000002b2a2a7212 */ /* 0x080fe200078e3cff */
[--C-:B------:R-:W-:Y:S01]  /*a5c0*/  HADD2.F32 R60, -RZ, R31.reuse.H1_H1 ;  /* 0x3000001fff3c7230 */ /* 0x100fe20000004100 */
[----:B------:R-:W-:Y:S01]  /*a5d0*/  LOP3.LUT R9, R10, R43, RZ, 0x3c, !PT ;  /* 0x0000002b0a097212 */ /* 0x000fe200078e3cff */
[----:B------:R-:W-:Y:S01]  /*a5e0*/  HADD2.F32 R54, -RZ, R38.H1_H1 ;  /* 0x30000026ff367230 */ /* 0x000fe20000004100 */
[----:B------:R-:W-:Y:S01]  /*a5f0*/  LOP3.LUT R8, R8, 0x7fffe000, RZ, 0xc0, !PT ;  /* 0x7fffe00008087812 */ /* 0x000fe200078ec0ff */
[----:B------:R-:W-:Y:S01]  /*a600*/  HADD2.F32 R70, -RZ, R31.H0_H0 ;  /* 0x2000001fff467230 */ /* 0x000fe20000004100 */
[----:B------:R-:W-:Y:S01]  /*a610*/  IADD3 R42, R39, R42, RZ ;  /* 0x0000002a272a7210 */ /* 0x000fe20007ffe0ff */
[----:B------:R-:W-:Y:S01]  /*a620*/  HADD2.F32 R73, -RZ, R36.H0_H0 ;  /* 0x20000024ff497230 */ /* 0x000fe20000004100 */
[----:B------:R-:W-:-:S02]  /*a630*/  IADD3 R8, R9, R8, R39 ;  /* 0x0000000809087210 */ /* 0x000fc40007ffe027 */
[----:B------:R-:W-:Y:S02]  /*a640*/  SHF.L.U32 R42, R42, 0x1, RZ ;  /* 0x000000012a2a7819 */ /* 0x000fe400000006ff */
[----:B------:R-:W-:-:S03]  /*a650*/  SHF.L.U32 R40, R8, 0x1, RZ ;  /* 0x0000000108287819 */ /* 0x000fc600000006ff */
[----:B------:R-:W1:Y:S04]  /*a660*/  LDS.128 R12, [R42+0x10080] ;  /* 0x010080002a0c7984 */ /* 0x000e680000000c00 */
[----:B------:R-:W2:Y:S01]  /*a670*/  LDS.128 R8, [R40+0x10080] ;  /* 0x0100800028087984 */ /* 0x000ea20000000c00 */
[--C-:B-1----:R-:W-:Y:S02]  /*a680*/  HADD2.F32 R44, -RZ, R12.reuse.H0_H0 ;  /* 0x2000000cff2c7230 */ /* 0x102fe40000004100 */
[----:B------:R-:W-:Y:S02]  /*a690*/  HADD2.F32 R47, -RZ, R12.H1_H1 ;  /* 0x3000000cff2f7230 */ /* 0x000fe40000004100 */
[--C-:B--2---:R-:W-:Y:S02]  /*a6a0*/  HADD2.F32 R68, -RZ, R8.reuse.H0_H0 ;  /* 0x20000008ff447230 */ /* 0x104fe40000004100 */
[----:B------:R-:W-:Y:S01]  /*a6b0*/  HADD2.F32 R65, -RZ, R8.H1_H1 ;  /* 0x30000008ff417230 */ /* 0x000fe20000004100 */
[C---:B------:R-:W-:Y:S01]  /*a6c0*/  FMUL.FTZ R8, R67.reuse, R44 ;  /* 0x0000002c43087220 */ /* 0x040fe20000410000 */
[--C-:B------:R-:W-:Y:S01]  /*a6d0*/  HADD2.F32 R50, -RZ, R9.reuse.H0_H0 ;  /* 0x20000009ff327230 */ /* 0x100fe20000004100 */
[-C--:B------:R-:W-:Y:S01]  /*a6e0*/  FMUL.FTZ R67, R67, R68.reuse ;  /* 0x0000004443437220 */ /* 0x080fe20000410000 */
[----:B------:R-:W-:Y:S01]  /*a6f0*/  HADD2.F32 R52, -RZ, R9.H1_H1 ;  /* 0x30000009ff347230 */ /* 0x000fe20000004100 */
[C---:B------:R-:W-:Y:S01]  /*a700*/  FFMA.FTZ R68, R59.reuse, R68, R8 ;  /* 0x000000443b447223 */ /* 0x040fe20000010008 */
[----:B------:R-:W-:Y:S01]  /*a710*/  HADD2.F32 R12, -RZ, R13.H0_H0 ;  /* 0x2000000dff0c7230 */ /* 0x000fe20000004100 */
[----:B------:R-:W-:Y:S01]  /*a720*/  FFMA.FTZ R67, R59, R44, -R67 ;  /* 0x0000002c3b437223 */ /* 0x000fe20000010843 */
[----:B------:R-:W-:-:S02]  /*a730*/  HADD2.F32 R51, -RZ, R10.H0_H0 ;  /* 0x2000000aff337230 */ /* 0x000fc40000004100 */
[----:B------:R-:W-:Y:S01]  /*a740*/  HADD2.F32 R53, -RZ, R10.H1_H1 ;  /* 0x3000000aff357230 */ /* 0x000fe20000004100 */
[C---:B------:R-:W-:Y:S01]  /*a750*/  FMUL.FTZ R10, R66.reuse, R47 ;  /* 0x0000002f420a7220 */ /* 0x040fe20000410000 */
[----:B------:R-:W-:Y:S01]  /*a760*/  HADD2.F32 R9, -RZ, R35.H0_H0 ;  /* 0x20000023ff097230 */ /* 0x000fe20000004100 */
[-C--:B------:R-:W-:Y:S01]  /*a770*/  FMUL.FTZ R66, R66, R65.reuse ;  /* 0x0000004142427220 */ /* 0x080fe20000410000 */
[----:B------:R-:W-:Y:S01]  /*a780*/  HADD2.F32 R48, -RZ, R13.H1_H1 ;  /* 0x3000000dff307230 */ /* 0x000fe20000004100 */
[----:B------:R-:W-:Y:S01]  /*a790*/  FFMA.FTZ R65, R56, R65, R10 ;  /* 0x0000004138417223 */ /* 0x000fe2000001000a */
[----:B------:R-:W-:Y:S01]  /*a7a0*/  HADD2.F32 R13, -RZ, R14.H0_H0 ;  /* 0x2000000eff0d7230 */ /* 0x000fe20000004100 */
[C---:B------:R-:W-:Y:S01]  /*a7b0*/  FMUL.FTZ R8, R9.reuse, R12 ;  /* 0x0000000c09087220 */ /* 0x040fe20000410000 */
[----:B------:R-:W-:Y:S01]  /*a7c0*/  HADD2.F32 R10, -RZ, R36.H1_H1 ;  /* 0x30000024ff0a7230 */ /* 0x000fe20000004100 */
[----:B------:R-:W-:Y:S01]  /*a7d0*/  FMUL.FTZ R64, R9, R50 ;  /* 0x0000003209407220 */ /* 0x000fe20000410000 */
[----:B------:R-:W-:Y:S01]  /*a7e0*/  HADD2.F32 R49, -RZ, R14.H1_H1 ;  /* 0x3000000eff317230 */ /* 0x000fe20000004100 */
[----:B------:R-:W-:Y:S01]  /*a7f0*/  FMUL.FTZ R9, R63, R48 ;  /* 0x000000303f097220 */ /* 0x000fe20000410000 */
[--C-:B------:R-:W-:Y:S01]  /*a800*/  HADD2.F32 R14, -RZ, R15.reuse.H0_H0 ;  /* 0x2000000fff0e7230 */ /* 0x100fe20000004100 */
[----:B------:R-:W-:Y:S01]  /*a810*/  FFMA.FTZ R50, R57, R50, R8 ;  /* 0x0000003239327223 */ /* 0x000fe20000010008 */
[----:B------:R-:W-:Y:S01]  /*a820*/  HADD2.F32 R15, -RZ, R15.H1_H1 ;  /* 0x3000000fff0f7230 */ /* 0x000fe20000004100 */
[-C--:B------:R-:W-:Y:S01]  /*a830*/  FMUL.FTZ R63, R63, R52.reuse ;  /* 0x000000343f3f7220 */ /* 0x080fe20000410000 */
[----:B------:R-:W-:Y:S01]  /*a840*/  HADD2.F32 R46, -RZ, R11.H0_H0 ;  /* 0x2000000bff2e7230 */ /* 0x000fe20000004100 */
[----:B------:R-:W-:Y:S01]  /*a850*/  FFMA.FTZ R9, R55, R52, R9 ;  /* 0x0000003437097223 */ /* 0x000fe20000010009 */
[----:B------:R-:W-:Y:S01]  /*a860*/  HADD2.F32 R52, -RZ, R33.H1_H1 ;  /* 0x30000021ff347230 */ /* 0x000fe20000004100 */
[C---:B------:R-:W-:Y:S01]  /*a870*/  FMUL.FTZ R8, R10.reuse, R13 ;  /* 0x0000000d0a087220 */ /* 0x040fe20000410000 */
[----:B------:R-:W-:Y:S01]  /*a880*/  HADD2.F32 R69, -RZ, R11.H1_H1 ;  /* 0x3000000bff457230 */ /* 0x000fe20000004100 */
[----:B------:R-:W-:Y:S01]  /*a890*/  FMUL.FTZ R61, R10, R51 ;  /* 0x000000330a3d7220 */ /* 0x000fe20000410000 */
[----:B------:R-:W-:Y:S01]  /*a8a0*/  F2FP.PACK_AB R9, R9, R50 ;  /* 0x000000320909723e */ /* 0x000fe200000000ff */
[----:B------:R-:W-:-:S02]  /*a8b0*/  FMUL.FTZ R10, R60, R49 ;  /* 0x000000313c0a7220 */ /* 0x000fc40000410000 */
[----:B------:R-:W-:Y:S01]  /*a8c0*/  FFMA.FTZ R51, R54, R51, R8 ;  /* 0x0000003336337223 */ /* 0x000fe20000010008 */
[----:B------:R-:W-:Y:S01]  /*a8d0*/  HADD2.F32 R8, -RZ, R33.H0_H0 ;  /* 0x20000021ff087230 */ /* 0x000fe20000004100 */
[-C--:B------:R-:W-:Y:S02]  /*a8e0*/  FMUL.FTZ R60, R60, R53.reuse ;  /* 0x000000353c3c7220 */ /* 0x080fe40000410000 */
[----:B------:R-:W-:Y:S01]  /*a8f0*/  FFMA.FTZ R10, R52, R53, R10 ;  /* 0x00000035340a7223 */ /* 0x000fe2000001000a */
[----:B------:R-:W-:Y:S01]  /*a900*/  HADD2.F32 R53, -RZ, R38.H0_H0 ;  /* 0x20000026ff357230 */ /* 0x000fe20000004100 */
[----:B------:R-:W-:Y:S02]  /*a910*/  FMUL.FTZ R11, R70, R15 ;  /* 0x0000000f460b7220 */ /* 0x000fe40000410000 */
[----:B------:R-:W-:Y:S01]  /*a920*/  FMUL.FTZ R58, R73, R46 ;  /* 0x0000002e493a7220 */ /* 0x000fe20000410000 */
[----:B------:R-:W-:Y:S01]  /*a930*/  F2FP.PACK_AB R10, R10, R51 ;  /* 0x000000330a0a723e */ /* 0x000fe200000000ff */
[----:B------:R-:W-:-:S02]  /*a940*/  FMUL.FTZ R70, R70, R69 ;  /* 0x0000004546467220 */ /* 0x000fc40000410000 */
[----:B------:R-:W-:Y:S02]  /*a950*/  FMUL.FTZ R71, R73, R14 ;  /* 0x0000000e49477220 */ /* 0x000fe40000410000 */
        /* <DEDUP_REMOVED lines=10> */
[----:B------:R-:W-:Y:S02]  /*aa00*/  FFMA.FTZ R46, R53, R46, R71 ;  /* 0x0000002e352e7223 */ /* 0x000fe40000010047 */
[----:B------:R-:W-:Y:S01]  /*aa10*/  FFMA.FTZ R11, R8, R69, R11 ;  /* 0x00000045080b7223 */ /* 0x000fe2000001000b */
[----:B------:R-:W-:Y:S02]  /*aa20*/  F2FP.PACK_AB R15, R15, R58 ;  /* 0x0000003a0f0f723e */ /* 0x000fe400000000ff */
[----:B------:R-:W-:Y:S02]  /*aa30*/  F2FP.PACK_AB R8, R65, R68 ;  /* 0x000000444108723e */ /* 0x000fe400000000ff */
[----:B------:R-:W-:Y:S01]  /*aa40*/  F2FP.PACK_AB R11, R11, R46 ;  /* 0x0000002e0b0b723e */ /* 0x000fe200000000ff */
[----:B------:R1:W-:Y:S04]  /*aa50*/  STS.128 [R42+0x10080], R12 ;  /* 0x0100800c2a007388 */ /* 0x0003e80000000c00 */
[----:B------:R1:W-:Y:S02]  /*aa60*/  STS.128 [R40+0x10080], R8 ;  /* 0x0100800828007388 */ /* 0x0003e40000000c00 */
.L_x_133:
[----:B------:R-:W-:Y:S05]  /*aa70*/  BSYNC B0 ;  /* 0x0000000000007941 */ /* 0x000fea0003800000 */
.L_x_132:
[----:B------:R-:W-:-:S13]  /*aa80*/  ISETP.GE.AND P0, PT, R21, c[0x0][0x27c], PT ;  /* 0x00009f0015007a0c */ /* 0x000fda0003f06270 */
[----:B------:R-:W-:Y:S05]  /*aa90*/  @P0 BRA `(.L_x_131) ;  /* 0x000005f000000947 */ /* 0x000fea0003800000 */
[----:B-1----:R-:W-:Y:S01]  /*aaa0*/  SHF.R.S32.HI R12, RZ, 0x1f, R21 ;  /* 0x0000001fff0c7819 */ /* 0x002fe20000011415 */
[----:B------:R-:W-:Y:S02]  /*aab0*/  HADD2.F32 R64, -RZ, R27.H1_H1 ;  /* 0x3000001bff407230 */ /* 0x000fe40000004100 */
[----:B------:R-:W-:Y:S01]  /*aac0*/  HADD2.F32 R52, -RZ, R26.H1_H1 ;  /* 0x3000001aff347230 */ /* 0x000fe20000004100 */
[CC--:B------:R-:W-:Y:S01]  /*aad0*/  LEA.HI R10, R12.reuse, R21.reuse, RZ, 0x3 ;  /* 0x000000150c0a7211 */ /* 0x0c0fe200078f18ff */
[----:B------:R-:W-:Y:S01]  /*aae0*/  HADD2.F32 R54, -RZ, R29.H1_H1 ;  /* 0x3000001dff367230 */ /* 0x000fe20000004100 */
[----:B------:R-:W-:Y:S01]  /*aaf0*/  LEA.HI R12, R12, R21, RZ, 0x6 ;  /* 0x000000150c0c7211 */ /* 0x000fe200078f30ff */
[----:B------:R-:W-:Y:S01]  /*ab00*/  HADD2.F32 R59, -RZ, R27.H0_H0 ;  /* 0x2000001bff3b7230 */ /* 0x000fe20000004100 */
[----:B------:R-:W-:Y:S01]  /*ab10*/  LEA.HI.SX32 R41, R10, R41, 0x1d ;  /* 0x000000290a297211 */ /* 0x000fe200078feaff */
[----:B------:R-:W-:Y:S01]  /*ab20*/  HADD2.F32 R53, -RZ, R29.H0_H0 ;  /* 0x2000001dff357230 */ /* 0x000fe20000004100 */
[----:B------:R-:W-:Y:S01]  /*ab30*/  LOP3.LUT R10, R45, 0x38, R10, 0xf8, !PT ;  /* 0x000000382d0a7812 */ /* 0x000fe200078ef80a */
[--C-:B------:R-:W-:Y:S01]  /*ab40*/  HADD2.F32 R56, -RZ, R23.reuse.H1_H1 ;  /* 0x30000017ff387230 */ /* 0x100fe20000004100 */
[----:B------:R-:W-:Y:S01]  /*ab50*/  SHF.R.S32.HI R8, RZ, 0x1f, R41 ;  /* 0x0000001fff087819 */ /* 0x000fe20000011429 */
[----:B------:R-:W-:Y:S01]  /*ab60*/  HADD2.F32 R50, -RZ, R30.H1_H1 ;  /* 0x3000001eff327230 */ /* 0x000fe20000004100 */
[----:B------:R-:W-:Y:S01]  /*ab70*/  LOP3.LUT R9, R10, R43, RZ, 0x3c, !PT ;  /* 0x0000002b0a097212 */ /* 0x000fe200078e3cff */
[----:B------:R-:W-:Y:S01]  /*ab80*/  HADD2.F32 R55, -RZ, R28.H0_H0 ;  /* 0x2000001cff377230 */ /* 0x000fe20000004100 */
[----:B------:R-:W-:Y:S01]  /*ab90*/  SHF.L.U32 R10, R41, 0x3, RZ ;  /* 0x00000003290a7819 */ /* 0x000fe200000006ff */
[----:B------:R-:W-:Y:S01]  /*aba0*/  HADD2.F32 R66, -RZ, R23.H0_H0 ;  /* 0x20000017ff427230 */ /* 0x000fe20000004100 */
[----:B------:R-:W-:-:S02]  /*abb0*/  LEA.HI R8, R8, R41, RZ, 0x3 ;  /* 0x0000002908087211 */ /* 0x000fc400078f18ff */
[----:B------:R-:W-:Y:S02]  /*abc0*/  SHF.L.U32 R12, R12, 0x7, RZ ;  /* 0x000000070c0c7819 */ /* 0x000fe400000006ff */
[----:B------:R-:W-:Y:S02]  /*abd0*/  LOP3.LUT R10, R45, 0x38, R10, 0xf8, !PT ;  /* 0x000000382d0a7812 */ /* 0x000fe400078ef80a */
[----:B------:R-:W-:Y:S02]  /*abe0*/  SHF.L.U32 R8, R8, 0xa, RZ ;  /* 0x0000000a08087819 */ /* 0x000fe400000006ff */
[----:B------:R-:W-:Y:S02]  /*abf0*/  LOP3.LUT R12, R12, 0x7fffe000, RZ, 0xc0, !PT ;  /* 0x7fffe0000c0c7812 */ /* 0x000fe400078ec0ff */
[----:B------:R-:W-:Y:S02]  /*ac00*/  LOP3.LUT R43, R10, R43, RZ, 0x3c, !PT ;  /* 0x0000002b0a2b7212 */ /* 0x000fe400078e3cff */
[----:B------:R-:W-:-:S02]  /*ac10*/  LOP3.LUT R8, R8, 0x7fffe000, RZ, 0xc0, !PT ;  /* 0x7fffe00008087812 */ /* 0x000fc400078ec0ff */
[--C-:B------:R-:W-:Y:S02]  /*ac20*/  IADD3 R9, R9, R12, R39.reuse ;  /* 0x0000000c09097210 */ /* 0x100fe40007ffe027 */
[----:B------:R-:W-:Y:S02]  /*ac30*/  IADD3 R39, R43, R8, R39 ;  /* 0x000000082b277210 */ /* 0x000fe40007ffe027 */
[----:B------:R-:W-:Y:S02]  /*ac40*/  SHF.L.U32 R40, R9, 0x1, RZ ;  /* 0x0000000109287819 */ /* 0x000fe400000006ff */
[----:B------:R-:W-:-:S03]  /*ac50*/  SHF.L.U32 R39, R39, 0x1, RZ ;  /* 0x0000000127277819 */ /* 0x000fc600000006ff */
[----:B------:R-:W1:Y:S04]  /*ac60*/  LDS.128 R12, [R40+0x10080] ;  /* 0x01008000280c7984 */ /* 0x000e680000000c00 */
[----:B------:R-:W2:Y:S01]  /*ac70*/  LDS.128 R8, [R39+0x10080] ;  /* 0x0100800027087984 */ /* 0x000ea20000000c00 */
[--C-:B-1----:R-:W-:Y:S02]  /*ac80*/  HADD2.F32 R43, -RZ, R12.reuse.H1_H1 ;  /* 0x3000000cff2b7230 */ /* 0x102fe40000004100 */
[----:B------:R-:W-:Y:S02]  /*ac90*/  HADD2.F32 R41, -RZ, R12.H0_H0 ;  /* 0x2000000cff297230 */ /* 0x000fe40000004100 */
[--C-:B--2---:R-:W-:Y:S02]  /*aca0*/  HADD2.F32 R47, -RZ, R10.reuse.H0_H0 ;  /* 0x2000000aff2f7230 */ /* 0x104fe40000004100 */
[----:B------:R-:W-:-:S02]  /*acb0*/  HADD2.F32 R49, -RZ, R10.H1_H1 ;  /* 0x3000000aff317230 */ /* 0x000fc40000004100 */
[----:B------:R-:W-:Y:S02]  /*acc0*/  HADD2.F32 R10, -RZ, R24.H1_H1 ;  /* 0x30000018ff0a7230 */ /* 0x000fe40000004100 */
[--C-:B------:R-:W-:Y:S02]  /*acd0*/  HADD2.F32 R63, -RZ, R8.reuse.H0_H0 ;  /* 0x20000008ff3f7230 */ /* 0x100fe40000004100 */
[----:B------:R-:W-:Y:S01]  /*ace0*/  HADD2.F32 R51, -RZ, R8.H1_H1 ;  /* 0x30000008ff337230 */ /* 0x000fe20000004100 */
[----:B------:R-:W-:Y:S01]  /*acf0*/  FMUL.FTZ R60, R10, R43 ;  /* 0x0000002b0a3c7220 */ /* 0x000fe20000410000 */
[--C-:B------:R-:W-:Y:S01]  /*ad00*/  HADD2.F32 R42, -RZ, R11.reuse.H0_H0 ;  /* 0x2000000bff2a7230 */ /* 0x100fe20000004100 */
[C---:B------:R-:W-:Y:S01]  /*ad10*/  FMUL.FTZ R8, R64.reuse, R41 ;  /* 0x0000002940087220 */ /* 0x040fe20000410000 */
[----:B------:R-:W-:Y:S01]  /*ad20*/  HADD2.F32 R65, -RZ, R11.H1_H1 ;  /* 0x3000000bff417230 */ /* 0x000fe20000004100 */
[----:B------:R-:W-:Y:S01]  /*ad30*/  FMUL.FTZ R64, R64, R63 ;  /* 0x0000003f40407220 */ /* 0x000fe20000410000 */
[--C-:B------:R-:W-:Y:S01]  /*ad40*/  HADD2.F32 R12, -RZ, R13.reuse.H0_H0 ;  /* 0x2000000dff0c7230 */ /* 0x100fe20000004100 */
[-C--:B------:R-:W-:Y:S01]  /*ad50*/  FMUL.FTZ R61, R10, R51.reuse ;  /* 0x000000330a3d7220 */ /* 0x080fe20000410000 */
[----:B------:R-:W-:Y:S01]  /*ad60*/  HADD2.F32 R44, -RZ, R13.H1_H1 ;  /* 0x3000000dff2c7230 */ /* 0x000fe20000004100 */
[----:B------:R-:W-:Y:S01]  /*ad70*/  FFMA.FTZ R60, R52, R51, R60 ;  /* 0x00000033343c7223 */ /* 0x000fe2000001003c */
[----:B------:R-:W-:Y:S01]  /*ad80*/  HADD2.F32 R11, -RZ, R24.H0_H0 ;  /* 0x20000018ff0b7230 */ /* 0x000fe20000004100 */
[----:B------:R-:W-:Y:S01]  /*ad90*/  FFMA.FTZ R63, R54, R63, R8 ;  /* 0x0000003f363f7223 */ /* 0x000fe20000010008 */
[--C-:B------:R-:W-:Y:S01]  /*ada0*/  HADD2.F32 R46, -RZ, R9.reuse.H0_H0 ;  /* 0x20000009ff2e7230 */ /* 0x100fe20000004100 */
[----:B------:R-:W-:Y:S01]  /*adb0*/  FMUL.FTZ R8, R59, R12 ;  /* 0x0000000c3b087220 */ /* 0x000fe20000410000 */
[----:B------:R-:W-:Y:S01]  /*adc0*/  HADD2.F32 R48, -RZ, R9.H1_H1 ;  /* 0x30000009ff307230 */ /* 0x000fe20000004100 */
[----:B------:R-:W-:Y:S01]  /*add0*/  FMUL.FTZ R9, R11, R44 ;  /* 0x0000002c0b097220 */ /* 0x000fe20000410000 */
[----:B------:R-:W-:Y:S01]  /*ade0*/  HADD2.F32 R51, -RZ, R26.H0_H0 ;  /* 0x2000001aff337230 */ /* 0x000fe20000004100 */
[-C--:B------:R-:W-:Y:S01]  /*adf0*/  FMUL.FTZ R59, R59, R46.reuse ;  /* 0x0000002e3b3b7220 */ /* 0x080fe20000410000 */
[----:B------:R-:W-:Y:S01]  /*ae00*/  HADD2.F32 R13, -RZ, R14.H0_H0 ;  /* 0x2000000eff0d7230 */ /* 0x000fe20000004100 */
[----:B------:R-:W-:Y:S01]  /*ae10*/  FFMA.FTZ R46, R53, R46, R8 ;  /* 0x0000002e352e7223 */ /* 0x000fe20000010008 */
[----:B------:R-:W-:Y:S01]  /*ae20*/  HADD2.F32 R10, -RZ, R28.H1_H1 ;  /* 0x3000001cff0a7230 */ /* 0x000fe20000004100 */
        /* <DEDUP_REMOVED lines=9> */
[----:B------:R-:W-:Y:S01]  /*aec0*/  F2FP.PACK_AB R9, R9, R46 ;  /* 0x0000002e0909723e */ /* 0x000fe200000000ff */
[----:B------:R-:W-:Y:S01]  /*aed0*/  FFMA.FTZ R47, R50, R47, R8 ;  /* 0x0000002f322f7223 */ /* 0x000fe20000010008 */
[----:B------:R-:W-:Y:S01]  /*aee0*/  HADD2.F32 R8, -RZ, R25.H0_H0 ;  /* 0x20000019ff087230 */ /* 0x000fe20000004100 */
[----:B------:R-:W-:-:S02]  /*aef0*/  FMUL.FTZ R56, R56, R49 ;  /* 0x0000003138387220 */ /* 0x000fc40000410000 */
[----:B------:R-:W-:Y:S01]  /*af00*/  FFMA.FTZ R10, R48, R49, R10 ;  /* 0x00000031300a7223 */ /* 0x000fe2000001000a */
[----:B------:R-:W-:Y:S01]  /*af10*/  HADD2.F32 R49, -RZ, R30.H0_H0 ;  /* 0x2000001eff317230 */ /* 0x000fe20000004100 */
[C---:B------:R-:W-:Y:S02]  /*af20*/  FMUL.FTZ R67, R55.reuse, R14 ;  /* 0x0000000e37437220 */ /* 0x040fe40000410000 */
[----:B------:R-:W-:Y:S01]  /*af30*/  FMUL.FTZ R11, R66, R15 ;  /* 0x0000000f420b7220 */ /* 0x000fe20000410000 */
[----:B------:R-:W-:Y:S01]  /*af40*/  F2FP.PACK_AB R10, R10, R47 ;  /* 0x0000002f0a0a723e */ /* 0x000fe200000000ff */
[----:B------:R-:W-:Y:S02]  /*af50*/  FMUL.FTZ R55, R55, R42 ;  /* 0x0000002a37377220 */ /* 0x000fe40000410000 */
[----:B------:R-:W-:Y:S02]  /*af60*/  FMUL.FTZ R66, R66, R65 ;  /* 0x0000004142427220 */ /* 0x000fe40000410000 */
        /* <DEDUP_REMOVED lines=18> */
.L_x_131:
[----:B------:R-:W-:Y:S05]  /*b090*/  BSYNC B1 ;  /* 0x0000000000017941 */ /* 0x000fea0003800000 */
.L_x_130:
        /* <DEDUP_REMOVED lines=106> */
.L_x_137:
[----:B------:R-:W-:Y:S05]  /*b740*/  BSYNC B0 ;  /* 0x0000000000007941 */ /* 0x000fea0003800000 */
.L_x_136:
        /* <DEDUP_REMOVED lines=97> */
.L_x_135:
[----:B------:R-:W-:Y:S05]  /*bd60*/  BSYNC B1 ;  /* 0x0000000000017941 */ /* 0x000fea0003800000 */
.L_x_134:
[----:B-1----:R-:W-:-:S04]  /*bd70*/  IADD3 R39, R17, 0x60, RZ ;  /* 0x0000006011277810 */ /* 0x002fc80007ffe0ff */
        /* <DEDUP_REMOVED lines=19> */
[----:B------:R-:W-:Y:S01]  /*beb0*/  HADD2.F32 R35, -RZ, R35.H0_H0 ;  /* 0x20000023ff237230 */ /* 0x000fe20000004100 */
[----:B------:R-:W-:Y:S01]  /*bec0*/  SHF.L.U32 R10, R9, 0x3, RZ ;  /* 0x00000003090a7819 */ /* 0x000fe200000006ff */
[--C-:B------:R-:W-:Y:S01]  /*bed0*/  HADD2.F32 R54, -RZ, R32.reuse.H1_H1 ;  /* 0x30000020ff367230 */ /* 0x100fe20000004100 */
[----:B------:R-:W-:Y:S01]  /*bee0*/  LEA.HI R8, R8, R9, RZ, 0x3 ;  /* 0x0000000908087211 */ /* 0x000fe200078f18ff */
[----:B------:R-:W-:Y:S01]  /*bef0*/  HADD2.F32 R32, -RZ, R32.H0_H0 ;  /* 0x20000020ff207230 */ /* 0x000fe20000004100 */
[----:B------:R-:W-:Y:S01]  /*bf00*/  LOP3.LUT R10, R45, 0x38, R10, 0xf8, !PT ;  /* 0x000000382d0a7812 */ /* 0x000fe200078ef80a */
[----:B------:R-:W-:Y:S01]  /*bf10*/  HADD2.F32 R37, -RZ, R37.H0_H0 ;  /* 0x20000025ff257230 */ /* 0x000fe20000004100 */
[----:B------:R-:W-:Y:S01]  /*bf20*/  SHF.L.U32 R8, R8, 0xa, RZ ;  /* 0x0000000a08087819 */ /* 0x000fe200000006ff */
[----:B------:R-:W-:Y:S01]  /*bf30*/  HADD2.F32 R63, -RZ, R38.H0_H0 ;  /* 0x20000026ff3f7230 */ /* 0x000fe20000004100 */
[----:B------:R-:W-:-:S02]  /*bf40*/  LOP3.LUT R42, R42, R43, RZ, 0x3c, !PT ;  /* 0x0000002b2a2a7212 */ /* 0x000fc400078e3cff */
[----:B------:R-:W-:Y:S02]  /*bf50*/  LOP3.LUT R9, R10, R43, RZ, 0x3c, !PT ;  /* 0x0000002b0a097212 */ /* 0x000fe400078e3cff */
[----:B------:R-:W-:Y:S02]  /*bf60*/  LOP3.LUT R8, R8, 0x7fffe000, RZ, 0xc0, !PT ;  /* 0x7fffe00008087812 */ /* 0x000fe400078ec0ff */
[----:B------:R-:W-:Y:S02]  /*bf70*/  IADD3 R42, R39, R42, RZ ;  /* 0x0000002a272a7210 */ /* 0x000fe40007ffe0ff */
[----:B------:R-:W-:Y:S02]  /*bf80*/  IADD3 R8, R9, R8, R39 ;  /* 0x0000000809087210 */ /* 0x000fe40007ffe027 */
[----:B------:R-:W-:Y:S02]  /*bf90*/  SHF.L.U32 R42, R42, 0x1, RZ ;  /* 0x000000012a2a7819 */ /* 0x000fe400000006ff */
[----:B------:R-:W-:-:S03]  /*bfa0*/  SHF.L.U32 R40, R8, 0x1, RZ ;  /* 0x0000000108287819 */ /* 0x000fc600000006ff */
[----:B------:R-:W1:Y:S04]  /*bfb0*/  LDS.128 R12, [R42+0x10080] ;  /* 0x010080002a0c7984 */ /* 0x000e680000000c00 */
[----:B------:R-:W2:Y:S01]  /*bfc0*/  LDS.128 R8, [R40+0x10080] ;  /* 0x0100800028087984 */ /* 0x000ea20000000c00 */
[--C-:B-1----:R-:W-:Y:S02]  /*bfd0*/  HADD2.F32 R44, -RZ, R12.reuse.H0_H0 ;  /* 0x2000000cff2c7230 */ /* 0x102fe40000004100 */
[----:B------:R-:W-:Y:S02]  /*bfe0*/  HADD2.F32 R46, -RZ, R12.H1_H1 ;  /* 0x3000000cff2e7230 */ /* 0x000fe40000004100 */
[--C-:B--2---:R-:W-:Y:S01]  /*bff0*/  HADD2.F32 R50, -RZ, R8.reuse.H0_H0 ;  /* 0x20000008ff327230 */ /* 0x104fe20000004100 */
[C---:B------:R-:W-:Y:S01]  /*c000*/  FMUL.FTZ R56, R49.reuse, R44 ;  /* 0x0000002c31387220 */ /* 0x040fe20000410000 */
[--C-:B------:R-:W-:Y:S01]  /*c010*/  HADD2.F32 R12, -RZ, R13.reuse.H0_H0 ;  /* 0x2000000dff0c7230 */ /* 0x100fe20000004100 */
[----:B------:R-:W-:Y:S01]  /*c020*/  FMUL.FTZ R58, R54, R46 ;  /* 0x0000002e363a7220 */ /* 0x000fe20000410000 */
[----:B------:R-:W-:Y:S01]  /*c030*/  HADD2.F32 R47, -RZ, R13.H1_H1 ;  /* 0x3000000dff2f7230 */ /* 0x000fe20000004100 */
[-C--:B------:R-:W-:Y:S01]  /*c040*/  FMUL.FTZ R49, R49, R50.reuse ;  /* 0x0000003231317220 */ /* 0x080fe20000410000 */
[----:B------:R-:W-:Y:S01]  /*c050*/  HADD2.F32 R51, -RZ, R8.H1_H1 ;  /* 0x30000008ff337230 */ /* 0x000fe20000004100 */
[----:B------:R-:W-:Y:S01]  /*c060*/  FFMA.FTZ R50, R55, R50, R56 ;  /* 0x0000003237327223 */ /* 0x000fe20000010038 */
[--C-:B------:R-:W-:Y:S01]  /*c070*/  HADD2.F32 R8, -RZ, R9.reuse.H0_H0 ;  /* 0x20000009ff087230 */ /* 0x100fe20000004100 */
[C---:B------:R-:W-:Y:S01]  /*c080*/  FMUL.FTZ R57, R35.reuse, R12 ;  /* 0x0000000c23397220 */ /* 0x040fe20000410000 */
[----:B------:R-:W-:Y:S01]  /*c090*/  HADD2.F32 R52, -RZ, R9.H1_H1 ;  /* 0x30000009ff347230 */ /* 0x000fe20000004100 */
[C---:B------:R-:W-:Y:S01]  /*c0a0*/  FMUL.FTZ R61, R32.reuse, R47 ;  /* 0x0000002f203d7220 */ /* 0x040fe20000410000 */
[--C-:B------:R-:W-:Y:S01]  /*c0b0*/  HADD2.F32 R56, -RZ, R34.reuse.H1_H1 ;  /* 0x30000022ff387230 */ /* 0x100fe20000004100 */
[-C--:B------:R-:W-:Y:S01]  /*c0c0*/  FMUL.FTZ R35, R35, R8.reuse ;  /* 0x0000000823237220 */ /* 0x080fe20000410000 */
[----:B------:R-:W-:Y:S01]  /*c0d0*/  HADD2.F32 R34, -RZ, R34.H0_H0 ;  /* 0x20000022ff227230 */ /* 0x000fe20000004100 */
[----:B------:R-:W-:Y:S01]  /*c0e0*/  FFMA.FTZ R57, R37, R8, R57 ;  /* 0x0000000825397223 */ /* 0x000fe20000010039 */
[----:B------:R-:W-:Y:S01]  /*c0f0*/  HADD2.F32 R13, -RZ, R14.H0_H0 ;  /* 0x2000000eff0d7230 */ /* 0x000fe20000004100 */
[-C--:B------:R-:W-:Y:S01]  /*c100*/  FMUL.FTZ R32, R32, R52.reuse ;  /* 0x0000003420207220 */ /* 0x080fe20000410000 */
[----:B------:R-:W-:Y:S01]  /*c110*/  HADD2.F32 R8, -RZ, R36.H1_H1 ;  /* 0x30000024ff087230 */ /* 0x000fe20000004100 */
[----:B------:R-:W-:Y:S01]  /*c120*/  FFMA.FTZ R52, R34, R52, R61 ;  /* 0x0000003422347223 */ /* 0x000fe2000001003d */
[----:B------:R-:W-:Y:S01]  /*c130*/  HADD2.F32 R48, -RZ, R14.H1_H1 ;  /* 0x3000000eff307230 */ /* 0x000fe20000004100 */
[-C--:B------:R-:W-:Y:S01]  /*c140*/  FMUL.FTZ R59, R54, R51.reuse ;  /* 0x00000033363b7220 */ /* 0x080fe20000410000 */
[--C-:B------:R-:W-:Y:S01]  /*c150*/  HADD2.F32 R14, -RZ, R15.reuse.H0_H0 ;  /* 0x2000000fff0e7230 */ /* 0x100fe20000004100 */
[----:B------:R-:W-:Y:S01]  /*c160*/  FFMA.FTZ R51, R56, R51, R58 ;  /* 0x0000003338337223 */ /* 0x000fe2000001003a */
[----:B------:R-:W-:Y:S01]  /*c170*/  HADD2.F32 R61, -RZ, R36.H0_H0 ;  /* 0x20000024ff3d7230 */ /* 0x000fe20000004100 */
[----:B------:R-:W-:Y:S01]  /*c180*/  FMUL.FTZ R60, R8, R13 ;  /* 0x0000000d083c7220 */ /* 0x000fe20000410000 */
[----:B------:R-:W-:Y:S01]  /*c190*/  HADD2.F32 R9, -RZ, R10.H0_H0 ;  /* 0x2000000aff097230 */ /* 0x000fe20000004100 */
[----:B------:R-:W-:Y:S01]  /*c1a0*/  FFMA.FTZ R49, R55, R44, -R49 ;  /* 0x0000002c37317223 */ /* 0x000fe20000010831 */
[----:B------:R-:W-:Y:S01]  /*c1b0*/  HADD2.F32 R54, -RZ, R38.H1_H1 ;  /* 0x30000026ff367230 */ /* 0x000fe20000004100 */
[----:B------:R-:W-:Y:S01]  /*c1c0*/  FFMA.FTZ R46, R56, R46, -R59 ;  /* 0x0000002e382e7223 */ /* 0x000fe2000001083b */
[----:B------:R-:W-:Y:S01]  /*c1d0*/  HADD2.F32 R53, -RZ, R10.H1_H1 ;  /* 0x3000000aff357230 */ /* 0x000fe20000004100 */
[-C--:B------:R-:W-:Y:S01]  /*c1e0*/  FMUL.FTZ R8, R8, R9.reuse ;  /* 0x0000000908087220 */ /* 0x080fe20000410000 */
[----:B------:R-:W-:Y:S01]  /*c1f0*/  HADD2.F32 R15, -RZ, R15.H1_H1 ;  /* 0x3000000fff0f7230 */ /* 0x000fe20000004100 */
[----:B------:R-:W-:Y:S01]  /*c200*/  FFMA.FTZ R60, R54, R9, R60 ;  /* 0x00000009363c7223 */ /* 0x000fe2000001003c */
[----:B------:R-:W-:Y:S01]  /*c210*/  HADD2.F32 R10, -RZ, R11.H0_H0 ;  /* 0x2000000bff0a7230 */ /* 0x000fe20000004100 */
[----:B------:R-:W-:Y:S01]  /*c220*/  FFMA.FTZ R35, R37, R12, -R35 ;  /* 0x0000000c25237223 */ /* 0x000fe20000010823 */
[--C-:B------:R-:W-:Y:S01]  /*c230*/  HADD2.F32 R58, -RZ, R31.reuse.H1_H1 ;  /* 0x3000001fff3a7230 */ /* 0x100fe20000004100 */
[----:B------:R-:W-:Y:S01]  /*c240*/  FFMA.FTZ R32, R34, R47, -R32 ;  /* 0x0000002f22207223 */ /* 0x000fe20000010820 */
[----:B------:R-:W-:Y:S01]  /*c250*/  HADD2.F32 R36, -RZ, R31.H0_H0 ;  /* 0x2000001fff247230 */ /* 0x000fe20000004100 */
[C---:B------:R-:W-:Y:S01]  /*c260*/  FMUL.FTZ R31, R61.reuse, R14 ;  /* 0x0000000e3d1f7220 */ /* 0x040fe20000410000 */
[----:B------:R-:W-:Y:S01]  /*c270*/  HADD2.F32 R11, -RZ, R11.H1_H1 ;  /* 0x3000000bff0b7230 */ /* 0x000fe20000004100 */
[----:B------:R-:W-:Y:S01]  /*c280*/  FMUL.FTZ R64, R58, R48 ;  /* 0x000000303a407220 */ /* 0x000fe20000410000 */
[--C-:B------:R-:W-:Y:S01]  /*c290*/  HADD2.F32 R9, -RZ, R33.reuse.H1_H1 ;  /* 0x30000021ff097230 */ /* 0x100fe20000004100 */
[-C--:B------:R-:W-:Y:S01]  /*c2a0*/  FMUL.FTZ R61, R61, R10.reuse ;  /* 0x0000000a3d3d7220 */ /* 0x080fe20000410000 */
[----:B------:R-:W-:Y:S01]  /*c2b0*/  HADD2.F32 R38, -RZ, R33.H0_H0 ;  /* 0x20000021ff267230 */ /* 0x000fe20000004100 */
[----:B------:R-:W-:Y:S01]  /*c2c0*/  FMUL.FTZ R33, R36, R15 ;  /* 0x0000000f24217220 */ /* 0x000fe20000410000 */
[----:B------:R-:W-:Y:S01]  /*c2d0*/  F2FP.PACK_AB R12, R46, R49 ;  /* 0x000000312e0c723e */ /* 0x000fe200000000ff */
[----:B------:R-:W-:-:S02]  /*c2e0*/  FFMA.FTZ R31, R63, R10, R31 ;  /* 0x0000000a3f1f7223 */ /* 0x000fc4000001001f */
[----:B------:R-:W-:Y:S02]  /*c2f0*/  FMUL.FTZ R58, R58, R53 ;  /* 0x000000353a3a7220 */ /* 0x000fe40000410000 */
[-C--:B------:R-:W-:Y:S02]  /*c300*/  FMUL.FTZ R10, R36, R11.reuse ;  /* 0x0000000b240a7220 */ /* 0x080fe40000410000 */
[----:B------:R-:W-:Y:S02]  /*c310*/  FFMA.FTZ R36, R38, R11, R33 ;  /* 0x0000000b26247223 */ /* 0x000fe40000010021 */
[----:B------:R-:W-:Y:S01]  /*c320*/  FFMA.FTZ R54, R54, R13, -R8 ;  /* 0x0000000d36367223 */ /* 0x000fe20000010808 */
[----:B------:R-:W-:Y:S01]  /*c330*/  F2FP.PACK_AB R13, R32, R35 ;  /* 0x00000023200d723e */ /* 0x000fe200000000ff */
        /* <DEDUP_REMOVED lines=8> */
[----:B------:R-:W-:Y:S02]  /*c3c0*/  F2FP.PACK_AB R10, R53, R60 ;  /* 0x0000003c350a723e */ /* 0x000fe400000000ff */
[----:B------:R-:W-:Y:S01]  /*c3d0*/  F2FP.PACK_AB R11, R36, R31 ;  /* 0x0000001f240b723e */ /* 0x000fe200000000ff */
[----:B------:R1:W-:Y:S04]  /*c3e0*/  STS.128 [R42+0x10080], R12 ;  /* 0x0100800c2a007388 */ /* 0x0003e80000000c00 */
[----:B------:R1:W-:Y:S02]  /*c3f0*/  STS.128 [R40+0x10080], R8 ;  /* 0x0100800828007388 */ /* 0x0003e40000000c00 */
.L_x_139:
[----:B------:R-:W-:Y:S05]  /*c400*/  BSYNC B0 ;  /* 0x0000000000007941 */ /* 0x000fea0003800000 */
.L_x_138:
        /* <DEDUP_REMOVED lines=10> */
[----:B------:R-:W-:Y:S01]  /*c4b0*/  HADD2.F32 R48, -RZ, R30.H1_H1 ;  /* 0x3000001eff307230 */ /* 0x000fe20000004100 */
[----:B------:R-:W-:-:S02]  /*c4c0*/  LOP3.LUT R10, R45, 0x38, R10, 0xf8, !PT ;  /* 0x000000382d0a7812 */ /* 0x000fc400078ef80a */
[----:B------:R-:W-:Y:S02]  /*c4d0*/  SHF.R.S32.HI R8, RZ, 0x1f, R41 ;  /* 0x0000001fff087819 */ /* 0x000fe40000011429 */
[----:B------:R-:W-:Y:S02]  /*c4e0*/  LOP3.LUT R9, R10, R43, RZ, 0x3c, !PT ;  /* 0x0000002b0a097212 */ /* 0x000fe400078e3cff */
[----:B------:R-:W-:Y:S02]  /*c4f0*/  SHF.L.U32 R12, R12, 0x7, RZ ;  /* 0x000000070c0c7819 */ /* 0x000fe400000006ff */
[----:B------:R-:W-:Y:S02]  /*c500*/  SHF.L.U32 R10, R41, 0x3, RZ ;  /* 0x00000003290a7819 */ /* 0x000fe400000006ff */
[----:B------:R-:W-:Y:S02]  /*c510*/  LEA.HI R8, R8, R41, RZ, 0x3 ;  /* 0x0000002908087211 */ /* 0x000fe400078f18ff */
[----:B------:R-:W-:-:S02]  /*c520*/  LOP3.LUT R12, R12, 0x7fffe000, RZ, 0xc0, !PT ;  /* 0x7fffe0000c0c7812 */ /* 0x000fc400078ec0ff */
[----:B------:R-:W-:Y:S02]  /*c530*/  LOP3.LUT R10, R45, 0x38, R10, 0xf8, !PT ;  /* 0x000000382d0a7812 */ /* 0x000fe400078ef80a */
[----:B------:R-:W-:Y:S02]  /*c540*/  SHF.L.U32 R8, R8, 0xa, RZ ;  /* 0x0000000a08087819 */ /* 0x000fe400000006ff */
[----:B------:R-:W-:Y:S02]  /*c550*/  IADD3 R9, R9, R12, R39 ;  /* 0x0000000c09097210 */ /* 0x000fe40007ffe027 */
[----:B------:R-:W-:Y:S02]  /*c560*/  LOP3.LUT R43, R10, R43, RZ, 0x3c, !PT ;  /* 0x0000002b0a2b7212 */ /* 0x000fe400078e3cff */
[----:B------:R-:W-:Y:S02]  /*c570*/  LOP3.LUT R8, R8, 0x7fffe000, RZ, 0xc0, !PT ;  /* 0x7fffe00008087812 */ /* 0x000fe400078ec0ff */
[----:B------:R-:W-:-:S02]  /*c580*/  SHF.L.U32 R31, R9, 0x1, RZ ;  /* 0x00000001091f7819 */ /* 0x000fc400000006ff */
[----:B------:R-:W-:Y:S01]  /*c590*/  IADD3 R8, R43, R8, R39 ;  /* 0x000000082b087210 */ /* 0x000fe20007ffe027 */
[--C-:B------:R-:W-:Y:S02]  /*c5a0*/  HADD2.F32 R43, -RZ, R24.reuse.H1_H1 ;  /* 0x30000018ff2b7230 */ /* 0x100fe40000004100 */
[----:B------:R-:W1:Y:S01]  /*c5b0*/  LDS.128 R12, [R31+0x10080] ;  /* 0x010080001f0c7984 */ /* 0x000e620000000c00 */
[----:B------:R-:W-:Y:S01]  /*c5c0*/  SHF.L.U32 R32, R8, 0x1, RZ ;  /* 0x0000000108207819 */ /* 0x000fe200000006ff */
[----:B------:R-:W-:-:S04]  /*c5d0*/  HADD2.F32 R24, -RZ, R24.H0_H0 ;  /* 0x20000018ff187230 */ /* 0x000fc80000004100 */
[----:B------:R-:W2:Y:S01]  /*c5e0*/  LDS.128 R8, [R32+0x10080] ;  /* 0x0100800020087984 */ /* 0x000ea20000000c00 */
[--C-:B-1----:R-:W-:Y:S02]  /*c5f0*/  HADD2.F32 R33, -RZ, R12.reuse.H0_H0 ;  /* 0x2000000cff217230 */ /* 0x102fe40000004100 */
[----:B------:R-:W-:Y:S02]  /*c600*/  HADD2.F32 R34, -RZ, R12.H1_H1 ;  /* 0x3000000cff227230 */ /* 0x000fe40000004100 */
[----:B------:R-:W-:Y:S01]  /*c610*/  HADD2.F32 R12, -RZ, R13.H0_H0 ;  /* 0x2000000dff0c7230 */ /* 0x000fe20000004100 */
[C---:B------:R-:W-:Y:S01]  /*c620*/  FMUL.FTZ R44, R38.reuse, R33 ;  /* 0x00000021262c7220 */ /* 0x040fe20000410000 */
[--C-:B--2---:R-:W-:Y:S01]  /*c630*/  HADD2.F32 R37, -RZ, R8.reuse.H0_H0 ;  /* 0x20000008ff257230 */ /* 0x104fe20000004100 */
[----:B------:R-:W-:Y:S01]  /*c640*/  FMUL.FTZ R46, R43, R34 ;  /* 0x000000222b2e7220 */ /* 0x000fe20000410000 */
[----:B------:R-:W-:Y:S01]  /*c650*/  HADD2.F32 R39, -RZ, R8.H1_H1 ;  /* 0x30000008ff277230 */ /* 0x000fe20000004100 */
[C---:B------:R-:W-:Y:S01]  /*c660*/  FMUL.FTZ R45, R27.reuse, R12 ;  /* 0x0000000c1b2d7220 */ /* 0x040fe20000410000 */
[----:B------:R-:W-:Y:S01]  /*c670*/  HADD2.F32 R8, -RZ, R9.H0_H0 ;  /* 0x20000009ff087230 */ /* 0x000fe20000004100 */
[-C--:B------:R-:W-:Y:S01]  /*c680*/  FMUL.FTZ R38, R38, R37.reuse ;  /* 0x0000002526267220 */ /* 0x080fe20000410000 */
[----:B------:R-:W-:Y:S01]  /*c690*/  HADD2.F32 R35, -RZ, R13.H1_H1 ;  /* 0x3000000dff237230 */ /* 0x000fe20000004100 */
[----:B------:R-:W-:Y:S01]  /*c6a0*/  FFMA.FTZ R37, R42, R37, R44 ;  /* 0x000000252a257223 */ /* 0x000fe2000001002c */
[----:B------:R-:W-:Y:S01]  /*c6b0*/  HADD2.F32 R13, -RZ, R14.H0_H0 ;  /* 0x2000000eff0d7230 */ /* 0x000fe20000004100 */
[-C--:B------:R-:W-:Y:S01]  /*c6c0*/  FMUL.FTZ R27, R27, R8.reuse ;  /* 0x000000081b1b7220 */ /* 0x080fe20000410000 */
[----:B------:R-:W-:Y:S01]  /*c6d0*/  HADD2.F32 R44, -RZ, R26.H1_H1 ;  /* 0x3000001aff2c7230 */ /* 0x000fe20000004100 */
[----:B------:R-:W-:Y:S01]  /*c6e0*/  FFMA.FTZ R45, R29, R8, R45 ;  /* 0x000000081d2d7223 */ /* 0x000fe2000001002d */
[----:B------:R-:W-:Y:S01]  /*c6f0*/  HADD2.F32 R8, -RZ, R28.H1_H1 ;  /* 0x3000001cff087230 */ /* 0x000fe20000004100 */
[-C--:B------:R-:W-:Y:S01]  /*c700*/  FMUL.FTZ R43, R43, R39.reuse ;  /* 0x000000272b2b7220 */ /* 0x080fe20000410000 */
[----:B------:R-:W-:Y:S01]  /*c710*/  HADD2.F32 R40, -RZ, R9.H1_H1 ;  /* 0x30000009ff287230 */ /* 0x000fe20000004100 */
[----:B------:R-:W-:Y:S01]  /*c720*/  FFMA.FTZ R46, R44, R39, R46 ;  /* 0x000000272c2e7223 */ /* 0x000fe2000001002e */
[----:B------:R-:W-:Y:S01]  /*c730*/  HADD2.F32 R9, -RZ, R10.H0_H0 ;  /* 0x2000000aff097230 */ /* 0x000fe20000004100 */
[----:B------:R-:W-:Y:S01]  /*c740*/  FMUL.FTZ R47, R8, R13 ;  /* 0x0000000d082f7220 */ /* 0x000fe20000410000 */
[----:B------:R-:W-:Y:S01]  /*c750*/  HADD2.F32 R36, -RZ, R14.H1_H1 ;  /* 0x3000000eff247230 */ /* 0x000fe20000004100 */
[----:B------:R-:W-:Y:S01]  /*c760*/  FMUL.FTZ R49, R24, R35 ;  /* 0x0000002318317220 */ /* 0x000fe20000410000 */
        /* <DEDUP_REMOVED lines=8> */
[--C-:B------:R-:W-:Y:S01]  /*c7f0*/  HADD2.F32 R14, -RZ, R15.reuse.H0_H0 ;  /* 0x2000000fff0e7230 */ /* 0x100fe20000004100 */
[C---:B------:R-:W-:Y:S01]  /*c800*/  FMUL.FTZ R50, R39.reuse, R36 ;  /* 0x0000002427327220 */ /* 0x040fe20000410000 */
[----:B------:R-:W-:Y:S01]  /*c810*/  HADD2.F32 R49, -RZ, R28.H0_H0 ;  /* 0x2000001cff317230 */ /* 0x000fe20000004100 */
[-C--:B------:R-:W-:Y:S01]  /*c820*/  FMUL.FTZ R39, R39, R41.reuse ;  /* 0x0000002927277220 */ /* 0x080fe20000410000 */
[----:B------:R-:W-:Y:S01]  /*c830*/  HADD2.F32 R15, -RZ, R15.H1_H1 ;  /* 0x3000000fff0f7230 */ /* 0x000fe20000004100 */
[----:B------:R-:W-:Y:S01]  /*c840*/  FFMA.FTZ R50, R9, R41, R50 ;  /* 0x0000002909327223 */ /* 0x000fe20000010032 */
[----:B------:R-:W-:Y:S01]  /*c850*/  HADD2.F32 R10, -RZ, R11.H0_H0 ;  /* 0x2000000bff0a7230 */ /* 0x000fe20000004100 */
[----:B------:R-:W-:Y:S01]  /*c860*/  FFMA.FTZ R38, R42, R33, -R38 ;  /* 0x000000212a267223 */ /* 0x000fe20000010826 */
[----:B------:R-:W-:Y:S01]  /*c870*/  HADD2.F32 R28, -RZ, R23.H0_H0 ;  /* 0x20000017ff1c7230 */ /* 0x000fe20000004100 */
[C---:B------:R-:W-:Y:S01]  /*c880*/  FMUL.FTZ R23, R49.reuse, R14 ;  /* 0x0000000e31177220 */ /* 0x040fe20000410000 */
[----:B------:R-:W-:Y:S01]  /*c890*/  HADD2.F32 R41, -RZ, R30.H0_H0 ;  /* 0x2000001eff297230 */ /* 0x000fe20000004100 */
[----:B------:R-:W-:Y:S01]  /*c8a0*/  FMUL.FTZ R49, R49, R10 ;  /* 0x0000000a31317220 */ /* 0x000fe20000410000 */
[----:B------:R-:W-:Y:S01]  /*c8b0*/  HADD2.F32 R11, -RZ, R11.H1_H1 ;  /* 0x3000000bff0b7230 */ /* 0x000fe20000004100 */
[----:B------:R-:W-:Y:S01]  /*c8c0*/  FFMA.FTZ R43, R44, R34, -R43 ;  /* 0x000000222c2b7223 */ /* 0x000fe2000001082b */
[----:B------:R-:W-:Y:S01]  /*c8d0*/  HADD2.F32 R30, -RZ, R25.H0_H0 ;  /* 0x20000019ff1e7230 */ /* 0x000fe20000004100 */
[----:B------:R-:W-:-:S02]  /*c8e0*/  FMUL.FTZ R25, R28, R15 ;  /* 0x0000000f1c197220 */ /* 0x000fc40000410000 */
[----:B------:R-:W-:Y:S02]  /*c8f0*/  FFMA.FTZ R23, R41, R10, R23 ;  /* 0x0000000a29177223 */ /* 0x000fe40000010017 */
[-C--:B------:R-:W-:Y:S02]  /*c900*/  FMUL.FTZ R10, R28, R11.reuse ;  /* 0x0000000b1c0a7220 */ /* 0x080fe40000410000 */
[----:B------:R-:W-:Y:S02]  /*c910*/  FFMA.FTZ R28, R30, R11, R25 ;  /* 0x0000000b1e1c7223 */ /* 0x000fe40000010019 */
[----:B------:R-:W-:Y:S01]  /*c920*/  FFMA.FTZ R27, R29, R12, -R27 ;  /* 0x0000000c1d1b7223 */ /* 0x000fe2000001081b */
[----:B------:R-:W-:Y:S01]  /*c930*/  F2FP.PACK_AB R12, R43, R38 ;  /* 0x000000262b0c723e */ /* 0x000fe200000000ff */
        /* <DEDUP_REMOVED lines=9> */
[----:B------:R-:W-:-:S02]  /*c9d0*/  F2FP.PACK_AB R14, R39, R48 ;  /* 0x00000030270e723e */ /* 0x000fc400000000ff */
[----:B------:R-:W-:Y:S02]  /*c9e0*/  F2FP.PACK_AB R10, R50, R47 ;  /* 0x0000002f320a723e */ /* 0x000fe400000000ff */
[----:B------:R-:W-:-:S05]  /*c9f0*/  F2FP.PACK_AB R15, R30, R49 ;  /* 0x000000311e0f723e */ /* 0x000fca00000000ff */
[----:B------:R1:W-:Y:S04]  /*ca00*/  STS.128 [R31+0x10080], R12 ;  /* 0x0100800c1f007388 */ /* 0x0003e80000000c00 */
[----:B------:R1:W-:Y:S02]  /*ca10*/  STS.128 [R32+0x10080], R8 ;  /* 0x0100800820007388 */ /* 0x0003e40000000c00 */
.L_x_117:
[----:B------:R-:W-:Y:S05]  /*ca20*/  BSYNC B2 ;  /* 0x0000000000027941 */ /* 0x000fea0003800000 */
.L_x_89:
[C---:B-1----:R-:W-:Y:S01]  /*ca30*/  IMAD.SHL.U32 R15, R2.reuse, 0x40, RZ ;  /* 0x00000040020f7824 */ /* 0x042fe200078e00ff */
[----:B------:R-:W-:Y:S01]  /*ca40*/  SHF.R.S32.HI R9, RZ, 0x4, R22 ;  /* 0x00000004ff097819 */ /* 0x000fe20000011416 */
[----:B------:R-:W-:Y:S01]  /*ca50*/  IMAD.SHL.U32 R8, R17, 0x8, RZ ;  /* 0x0000000811087824 */ /* 0x000fe200078e00ff */
[----:B------:R-:W-:Y:S01]  /*ca60*/  LOP3.LUT P0, RZ, R2, 0x2, RZ, 0xc0, !PT ;  /* 0x0000000202ff7812 */ /* 0x000fe2000780c0ff */
[----:B------:R-:W-:Y:S01]  /*ca70*/  IMAD R13, R19, c[0x0][0x208], RZ ;  /* 0x00008200130d7a24 */ /* 0x000fe200078e02ff */
[----:B------:R-:W-:Y:S01]  /*ca80*/  LOP3.LUT R15, R15, 0x1c0, RZ, 0xc0, !PT ;  /* 0x000001c00f0f7812 */ /* 0x000fe200078ec0ff */
[----:B------:R-:W-:Y:S01]  /*ca90*/  IMAD.WIDE.U32 R10, R222, c[0x0][0x208], RZ ;  /* 0x00008200de0a7a25 */ /* 0x000fe200078e00ff */
[----:B------:R-:W-:Y:S01]  /*caa0*/  LEA.HI R12, R22, R9, RZ, 0x1 ;  /* 0x00000009160c7211 */ /* 0x000fe200078f08ff */
[----:B------:R-:W-:-:S04]  /*cab0*/  DEPBAR.LE SB0, 0x0 ;  /* 0x000080000000791a */ /* 0x000fc80000000000 */
[----:B------:R-:W-:Y:S01]  /*cac0*/  LOP3.LUT R8, R15, 0x8, R8, 0xf8, !PT ;  /* 0x000000080f087812 */ /* 0x000fe200078ef808 */
[----:B------:R-:W-:Y:S01]  /*cad0*/  IMAD R13, R222, c[0x0][0x20c], R13 ;  /* 0x00008300de0d7a24 */ /* 0x000fe200078e020d */
[----:B------:R-:W-:Y:S01]  /*cae0*/  SHF.R.U32.HI R15, RZ, 0x3, R15 ;  /* 0x00000003ff0f7819 */ /* 0x000fe2000001160f */
[----:B------:R-:W-:Y:S01]  /*caf0*/  IMAD R18, R18, c[0x0][0x218], RZ ;  /* 0x0000860012127a24 */ /* 0x000fe200078e02ff */
[----:B------:R-:W-:Y:S01]  /*cb00*/  LOP3.LUT R12, R12, 0xfffffffe, RZ, 0xc0, !PT ;  /* 0xfffffffe0c0c7812 */ /* 0x000fe200078ec0ff */
[----:B------:R-:W-:Y:S01]  /*cb10*/  IMAD.IADD R11, R11, 0x1, R13 ;  /* 0x000000010b0b7824 */ /* 0x000fe200078e020d */
[----:B------:R-:W-:Y:S01]  /*cb20*/  LOP3.LUT R15, R8, R15, RZ, 0x3c, !PT ;  /* 0x0000000f080f7212 */ /* 0x000fe200078e3cff */
[----:B------:R-:W-:Y:S01]  /*cb30*/  IMAD.SHL.U32 R7, R7, 0x40, RZ ;  /* 0x0000004007077824 */ /* 0x000fe200078e00ff */
[----:B------:R-:W-:Y:S01]  /*cb40*/  LEA.HI R3, R3, R62, RZ, 0x5 ;  /* 0x0000003e03037211 */ /* 0x000fe200078f28ff */
[----:B------:R-:W-:Y:S01]  /*cb50*/  IMAD.IADD R12, R9, 0x1, -R12 ;  /* 0x00000001090c7824 */ /* 0x000fe200078e0a0c */
[----:B------:R-:W-:Y:S01]  /*cb60*/  SHF.R.S32.HI R149, RZ, 0x1f, R20 ;  /* 0x0000001fff957819 */ /* 0x000fe20000011414 */
[----:B------:R-:W-:Y:S01]  /*cb70*/  IMAD.WIDE.U32 R8, R221, c[0x0][0x218], R10 ;  /* 0x00008600dd087a25 */ /* 0x000fe200078e000a */
[----:B------:R-:W-:Y:S01]  /*cb80*/  LOP3.LUT R7, R7, 0x1c0, RZ, 0xc0, !PT ;  /* 0x000001c007077812 */ /* 0x000fe200078ec0ff */
[----:B------:R-:W-:Y:S01]  /*cb90*/  UISETP.GE.AND UP0, UPT, UR11, 0x21, UPT ;  /* 0x000000210b00788c */ /* 0x000fe2000bf06270 */
[----:B------:R-:W-:Y:S01]  /*cba0*/  SHF.R.S32.HI R13, RZ, 0x1f, R6 ;  /* 0x0000001fff0d7819 */ /* 0x000fe20000011406 */
[C---:B------:R-:W-:Y:S01]  /*cbb0*/  IMAD R217, R12.reuse, 0x200, R15 ;  /* 0x000002000cd97824 */ /* 0x040fe200078e020f */
[----:B------:R-:W-:Y:S01]  /*cbc0*/  LEA.HI R149, R149, R20, RZ, 0x3 ;  /* 0x0000001495957211 */ /* 0x000fe200078f18ff */
[----:B------:R-:W-:Y:S01]  /*cbd0*/  IMAD R11, R221, c[0x0][0x21c], R18 ;  /* 0x00008700dd0b7a24 */ /* 0x000fe200078e0212 */
[----:B------:R-:W-:Y:S01]  /*cbe0*/  LEA.HI R224, R13, R6, RZ, 0x3 ;  /* 0x000000060de07211 */ /* 0x000fe200078f18ff */
[----:B------:R-:W-:Y:S01]  /*cbf0*/  IMAD.SHL.U32 R217, R217, 0x2, RZ ;  /* 0x00000002d9d97824 */ /* 0x000fe200078e00ff */
[----:B------:R-:W-:Y:S01]  /*cc00*/  BAR.SYNC.DEFER_BLOCKING 0x0 ;  /* 0x0000000000007b1d */ /* 0x000fe20000010000 */
[----:B------:R-:W-:Y:S01]  /*cc10*/  IMAD.SHL.U32 R12, R12, 0x8, RZ ;  /* 0x000000080c0c7824 */ /* 0x000fe200078e00ff */
[----:B------:R-:W-:Y:S01]  /*cc20*/  LOP3.LUT R149, R149, 0xfffffff8, RZ, 0xc0, !PT ;  /* 0xfffffff895957812 */ /* 0x000fe200078ec0ff */
[----:B------:R-:W-:Y:S01]  /*cc30*/  IMAD.SHL.U32 R223, R16, 0x2, RZ ;  /* 0x0000000210df7824 */ /* 0x000fe200078e00ff */
[----:B------:R-:W-:-:S02]  /*cc40*/  IADD3 R10, R217, 0xc080, RZ ;  /* 0x0000c080d90a7810 */ /* 0x000fc40007ffe0ff */
[----:B------:R-:W-:Y:S02]  /*cc50*/  IADD3 R216, R217, 0xc0a0, RZ ;  /* 0x0000c0a0d9d87810 */ /* 0x000fe40007ffe0ff */
[----:B------:R-:W-:Y:S01]  /*cc60*/  @P0 IADD3 R216, R10, -0x20, RZ ;  /* 0xffffffe00ad80810 */ /* 0x000fe20007ffe0ff */
[----:B------:R-:W-:Y:S01]  /*cc70*/  IMAD.SHL.U32 R10, R4, 0x40, RZ ;  /* 0x00000040040a7824 */ /* 0x000fe200078e00ff */
[----:B------:R-:W-:Y:S02]  /*cc80*/  IADD3 R8, P0, R8, UR26, RZ ;  /* 0x0000001a08087c10 */ /* 0x000fe4000ff1e0ff */
[----:B------:R-:W-:Y:S02]  /*cc90*/  LOP3.LUT R12, R7, 0x8, R12, 0xf8, !PT ;  /* 0x00000008070c7812 */ /* 0x000fe400078ef80c */
[----:B------:R-:W-:Y:S02]  /*cca0*/  IADD3.X R11, R9, UR5, R11, P0, !PT ;  /* 0x00000005090b7c10 */ /* 0x000fe400087fe40b */
[----:B------:R-:W-:-:S02]  /*ccb0*/  LEA R9, P0, R8, c[0x0][0x1f8], 0x1 ;  /* 0x00007e0008097a11 */ /* 0x000fc400078008ff */
[----:B------:R-:W-:Y:S02]  /*ccc0*/  SHF.R.U32.HI R7, RZ, 0x3, R7 ;  /* 0x00000003ff077819 */ /* 0x000fe40000011607 */
[----:B------:R-:W-:Y:S01]  /*ccd0*/  LEA.HI.X R8, R8, c[0x0][0x1fc], R11, 0x1, P0 ;  /* 0x00007f0008087a11 */ /* 0x000fe200000f0c0b */
[----:B------:R-:W-:Y:S01]  /*cce0*/  SHFL.IDX PT, R28, R9, RZ, 0x181f ;  /* 0x00181fff091c7589 */ /* 0x000fe200000e0000 */
[----:B------:R-:W-:Y:S01]  /*ccf0*/  LOP3.LUT P0, RZ, R2, 0x4, RZ, 0xc0, !PT ;  /* 0x0000000402ff7812 */ /* 0x000fe2000780c0ff */
[----:B------:R-:W-:Y:S01]  /*cd00*/  IMAD.SHL.U32 R2, R3, 0x20, RZ ;  /* 0x0000002003027824 */ /* 0x000fe200078e00ff */
[----:B------:R-:W-:Y:S01]  /*cd10*/  LOP3.LUT R4, R12, R7, RZ, 0x3c, !PT ;  /* 0x000000070c047212 */ /* 0x000fe200078e3cff */
[----:B------:R-:W1:Y:S01]  /*cd20*/  SHFL.IDX PT, R29, R8, RZ, 0x181f ;  /* 0x00181fff081d7589 */ /* 0x000e6200000e0000 */
[----:B------:R-:W-:Y:S01]  /*cd30*/  LOP3.LUT R7, R10, 0xfffffe00, RZ, 0xc0, !PT ;  /* 0xfffffe000a077812 */ /* 0x000fe200078ec0ff */
[----:B------:R-:W-:Y:S01]  /*cd40*/  IMAD.MOV.U32 R11, RZ, RZ, 0x40 ;  /* 0x00000040ff0b7424 */ /* 0x000fe200078e00ff */
[----:B------:R-:W-:Y:S01]  /*cd50*/  LOP3.LUT R218, R2, 0x7ffffc00, RZ, 0xc0, !PT ;  /* 0x7ffffc0002da7812 */ /* 0x000fe200078ec0ff */
[----:B------:R-:W-:Y:S01]  /*cd60*/  LDSM.16.M88.4 R24, [R217+0xc880] ;  /* 0x00c88000d918783b */ /* 0x000fe20000000200 */
[----:B------:R-:W-:-:S02]  /*cd70*/  SHF.R.S32.HI R12, RZ, 0x1f, R21 ;  /* 0x0000001fff0c7819 */ /* 0x000fc40000011415 */
[----:B------:R-:W-:Y:S01]  /*cd80*/  IADD3 R218, R4, R7, R218 ;  /* 0x0000000704da7210 */ /* 0x000fe20007ffe0da */
[----:B------:R-:W-:Y:S01]  /*cd90*/  LDSM.16.M88.4 R44, [R216] ;  /* 0x00000000d82c783b */ /* 0x000fe20000000200 */
[----:B------:R-:W-:Y:S02]  /*cda0*/  SEL R2, R11, 0xffffffc0, !P0 ;  /* 0xffffffc00b027807 */ /* 0x000fe40004000000 */
[----:B------:R-:W-:Y:S01]  /*cdb0*/  ISETP.LT.AND P0, PT, R17, UR8, PT ;  /* 0x0000000811007c0c */ /* 0x000fe2000bf01270 */
[----:B------:R-:W-:Y:S01]  /*cdc0*/  IMAD.SHL.U32 R218, R218, 0x2, RZ ;  /* 0x00000002dada7824 */ /* 0x000fe200078e00ff */
[----:B------:R-:W-:Y:S01]  /*cdd0*/  LDSM.16.M88.4 R16, [R217+0xc080] ;  /* 0x00c08000d910783b */ /* 0x000fe20000000200 */
[----:B------:R-:W-:Y:S01]  /*cde0*/  LEA.HI R151, R12, R21, RZ, 0x3 ;  /* 0x000000150c977211 */ /* 0x000fe200078f18ff */
[----:B------:R-:W-:Y:S01]  /*cdf0*/  IMAD.IADD R212, R217, 0x1, R2 ;  /* 0x00000001d9d47824 */ /* 0x000fe200078e0202 */
[----:B------:R-:W-:Y:S01]  /*ce00*/  ISETP.GE.OR P6, PT, R150, c[0x0][0x1d4], !P0 ;  /* 0x0000750096007a0c */ /* 0x000fe200047c6670 */
[----:B------:R-:W2:Y:S01]  /*ce10*/  LDSM.16.M88.4 R8, [R218+0x10080] ;  /* 0x01008000da08783b */ /* 0x000ea20000000200 */
[--C-:B------:R-:W-:Y:S01]  /*ce20*/  IMAD R214, R0, 0x2, R218.reuse ;  /* 0x0000000200d67824 */ /* 0x100fe200078e02da */
[----:B------:R-:W-:Y:S01]  /*ce30*/  LOP3.LUT R151, R151, 0xfffffff8, RZ, 0xc0, !PT ;  /* 0xfffffff897977812 */ /* 0x000fe200078ec0ff */
[C---:B------:R-:W-:Y:S01]  /*ce40*/  IMAD R213, R5.reuse, 0x2, R218 ;  /* 0x0000000205d57824 */ /* 0x040fe200078e02da */
[----:B------:R-:W-:Y:S01]  /*ce50*/  LDSM.16.M88.4 R40, [R216+0x800] ;  /* 0x00080000d828783b */ /* 0x000fe20000000200 */
[----:B------:R-:W-:Y:S01]  /*ce60*/  LOP3.LUT R224, R224, 0xfffffff8, RZ, 0xc0, !PT ;  /* 0xfffffff8e0e07812 */ /* 0x000fe200078ec0ff */
[----:B------:R-:W-:Y:S01]  /*ce70*/  IMAD R211, R5, 0x2, R214 ;  /* 0x0000000205d37824 */ /* 0x000fe200078e02d6 */
[----:B------:R-:W-:Y:S01]  /*ce80*/  SHF.R.S32.HI R197, RZ, 0x1f, R150 ;  /* 0x0000001fffc57819 */ /* 0x000fe20000011496 */
[----:B-1----:R-:W-:Y:S01]  /*ce90*/  IMAD.WIDE R22, R150, 0x2, R28 ;  /* 0x0000000296167825 */ /* 0x002fe200078e021c */
[----:B------:R-:W1:Y:S01]  /*cea0*/  LDSM.16.M88.4 R36, [R214+0x10080] ;  /* 0x01008000d624783b */ /* 0x000e620000000200 */
[----:B------:R-:W-:-:S02]  /*ceb0*/  SHF.R.S32.HI R198, RZ, 0x1f, R151 ;  /* 0x0000001fffc67819 */ /* 0x000fc40000011497 */
[--C-:B------:R-:W-:Y:S01]  /*cec0*/  IMAD.WIDE R14, R151, 0x2, R28.reuse ;  /* 0x00000002970e7825 */ /* 0x100fe200078e021c */
[----:B------:R-:W-:Y:S01]  /*ced0*/  @!PT LDS RZ, [RZ] ;  /* 0x00000000fffff984 */ /* 0x000fe20000000800 */
[----:B------:R-:W-:Y:S01]  /*cee0*/  @!PT LDS RZ, [RZ] ;  /* 0x00000000fffff984 */ /* 0x000fe20000000800 */
[----:B------:R-:W-:Y:S01]  /*cef0*/  @!PT LDS RZ, [RZ] ;  /* 0x00000000fffff984 */ /* 0x000fe20000000800 */
[----:B------:R2:W-:Y:S01]  /*cf00*/  LDGSTS.E.BYPASS.LTC128B.128 [R223+0x8080], [R22.64], !P6 ;  /* 0x0808000016df7fae */ /* 0x0005e2000f101d56 */
[----:B------:R-:W-:Y:S02]  /*cf10*/  ISETP.GE.OR P6, PT, R21, c[0x0][0x1d4], !P0 ;  /* 0x0000750015007a0c */ /* 0x000fe400047c6670 */
[----:B------:R-:W-:Y:S01]  /*cf20*/  IMAD.WIDE R30, R149, 0x2, R28 ;  /* 0x00000002951e7825 */ /* 0x000fe200078e021c */
[----:B------:R-:W-:Y:S02]  /*cf30*/  SHF.R.S32.HI R196, RZ, 0x1f, R149 ;  /* 0x0000001fffc47819 */ /* 0x000fe40000011495 */
[----:B------:R-:W-:Y:S01]  /*cf40*/  IADD3 R207, R216, 0x800, RZ ;  /* 0x00000800d8cf7810 */ /* 0x000fe20007ffe0ff */
[----:B------:R-:W-:Y:S01]  /*cf50*/  IMAD.WIDE R48, R224, 0x2, R28 ;  /* 0x00000002e0307825 */ /* 0x000fe200078e021c */
[C---:B------:R-:W-:Y:S02]  /*cf60*/  IADD3 R205, R216.reuse, 0x1000, RZ ;  /* 0x00001000d8cd7810 */ /* 0x040fe40007ffe0ff */
[----:B------:R-:W-:Y:S01]  /*cf70*/  IADD3 R204, R216, 0x1800, RZ ;  /* 0x00001800d8cc7810 */ /* 0x000fe20007ffe0ff */
[----:B------:R-:W-:Y:S01]  /*cf80*/  IMAD.IADD R206, R2, 0x1, R216 ;  /* 0x0000000102ce7824 */ /* 0x000fe200078e02d8 */
[----:B------:R-:W-:-:S02]  /*cf90*/  LOP3.LUT R2, R4, R7, RZ, 0xfc, !PT ;  /* 0x0000000704027212 */ /* 0x000fc400078efcff */
[----:B------:R3:W-:Y:S01]  /*cfa0*/  LDGSTS.E.BYPASS.LTC128B.128 [R223+0x9080], [R14.64], !P6 ;  /* 0x090800000edf7fae */ /* 0x0007e2000f101d56 */
[----:B------:R-:W-:Y:S02]  /*cfb0*/  ISETP.GE.OR P6, PT, R20, c[0x0][0x1d4], !P0 ;  /* 0x0000750014007a0c */ /* 0x000fe400047c6670 */
[----:B------:R-:W-:Y:S02]  /*cfc0*/  ISETP.GE.OR P0, PT, R6, c[0x0][0x1d4], !P0 ;  /* 0x0000750006007a0c */ /* 0x000fe40004706670 */
[----:B------:R-:W-:Y:S02]  /*cfd0*/  SHF.R.S32.HI R7, RZ, 0x1f, R224 ;  /* 0x0000001fff077819 */ /* 0x000fe400000114e0 */
[C---:B------:R-:W-:Y:S02]  /*cfe0*/  IADD3 R203, R216.reuse, 0x2000, RZ ;  /* 0x00002000d8cb7810 */ /* 0x040fe40007ffe0ff */
[C---:B------:R-:W-:Y:S02]  /*cff0*/  IADD3 R202, R216.reuse, 0x2800, RZ ;  /* 0x00002800d8ca7810 */ /* 0x040fe40007ffe0ff */
[C---:B------:R-:W-:Y:S01]  /*d000*/  IADD3 R201, R216.reuse, 0x3000, RZ ;  /* 0x00003000d8c97810 */ /* 0x040fe20007ffe0ff */
[----:B--2---:R-:W-:Y:S02]  /*d010*/  HMMA.16816.F32 R20, R8, R16, RZ ;  /* 0x000000100814723c */ /* 0x004fe400000018ff */
[----:B------:R2:W-:Y:S01]  /*d020*/  LDGSTS.E.BYPASS.LTC128B.128 [R223+0xa080], [R30.64], !P6 ;  /* 0x0a0800001edf7fae */ /* 0x0005e2000f101d56 */
[----:B------:R-:W-:-:S03]  /*d030*/  IADD3 R200, R216, 0x3800, RZ ;  /* 0x00003800d8c87810 */ /* 0x000fc60007ffe0ff */
[----:B------:R4:W-:Y:S01]  /*d040*/  LDGSTS.E.BYPASS.LTC128B.128 [R223+0xb080], [R48.64], !P0 ;  /* 0x0b08000030df7fae */ /* 0x0009e2000c101d56 */
[----:B------:R-:W-:Y:S01]  /*d050*/  PLOP3.LUT P0, PT, PT, PT, UP0, 0x40, 0x0 ;  /* 0x000000000000781c */ /* 0x000fe20003f0e808 */
[C---:B------:R-:W-:Y:S02]  /*d060*/  HMMA.16816.F32 R16, R8.reuse, R18, RZ ;  /* 0x000000120810723c */ /* 0x040fe400000018ff */
[----:B------:R-:W-:Y:S04]  /*d070*/  LDSM.16.M88.4 R32, [R213+0x10080] ;  /* 0x01008000d520783b */ /* 0x000fe80000000200 */
[----:B------:R-:W0:Y:S02]  /*d080*/  LDGDEPBAR ;  /* 0x00000000000079af */ /* 0x000e240000000000 */
[C---:B---3--:R-:W-:Y:S08]  /*d090*/  HMMA.16816.F32 R12, R8.reuse, R24, RZ ;  /* 0x00000018080c723c */ /* 0x048ff000000018ff */
[----:B------:R-:W-:Y:S01]  /*d0a0*/  HMMA.16816.F32 R8, R8, R26, RZ ;  /* 0x0000001a0808723c */ /* 0x000fe200000018ff */
[----:B------:R-:W-:Y:S04]  /*d0b0*/  LDSM.16.M88.4 R24, [R212+0xc880] ;  /* 0x00c88000d418783b */ /* 0x000fe80000000200 */
[----:B--2---:R-:W2:Y:S03]  /*d0c0*/  LDSM.16.M88.4 R28, [R212+0xc080] ;  /* 0x00c08000d41c783b */ /* 0x004ea60000000200 */
[C---:B-1----:R-:W-:Y:S08]  /*d0d0*/  HMMA.16816.F32 R20, R36.reuse, R44, R20 ;  /* 0x0000002c2414723c */ /* 0x042ff00000001814 */
[C---:B------:R-:W-:Y:S01]  /*d0e0*/  HMMA.16816.F32 R16, R36.reuse, R46, R16 ;  /* 0x0000002e2410723c */ /* 0x040fe20000001810 */
[----:B------:R-:W-:Y:S07]  /*d0f0*/  LDSM.16.M88.4 R44, [R211+0x10080] ;  /* 0x01008000d32c783b */ /* 0x000fee0000000200 */
[C---:B------:R-:W-:Y:S08]  /*d100*/  HMMA.16816.F32 R12, R36.reuse, R40, R12 ;  /* 0x00000028240c723c */ /* 0x040ff0000000180c */
[----:B------:R-:W-:Y:S01]  /*d110*/  HMMA.16816.F32 R8, R36, R42, R8 ;  /* 0x0000002a2408723c */ /* 0x000fe20000001808 */
[----:B------:R-:W1:Y:S04]  /*d120*/  LDSM.16.M88.4 R40, [R206] ;  /* 0x00000000ce28783b */ /* 0x000e680000000200 */
[----:B------:R-:W3:Y:S03]  /*d130*/  LDSM.16.M88.4 R36, [R206+0x800] ;  /* 0x00080000ce24783b */ /* 0x000ee60000000200 */
[C---:B--2---:R-:W-:Y:S08]  /*d140*/  HMMA.16816.F32 R20, R32.reuse, R28, R20 ;  /* 0x0000001c2014723c */ /* 0x044ff00000001814 */
[C---:B------:R-:W-:Y:S01]  /*d150*/  HMMA.16816.F32 R16, R32.reuse, R30, R16 ;  /* 0x0000001e2010723c */ /* 0x040fe20000001810 */
[----:B------:R-:W-:Y:S07]  /*d160*/  LDSM.16.M88.4 R28, [R218+0x14080] ;  /* 0x01408000da1c783b */ /* 0x000fee0000000200 */
[C---:B------:R-:W-:Y:S08]  /*d170*/  HMMA.16816.F32 R12, R32.reuse, R24, R12 ;  /* 0x00000018200c723c */ /* 0x040ff0000000180c */
[----:B------:R-:W-:Y:S01]  /*d180*/  HMMA.16816.F32 R32, R32, R26, R8 ;  /* 0x0000001a2020723c */ /* 0x000fe20000001808 */
[----:B------:R-:W2:Y:S04]  /*d190*/  LDSM.16.M88.4 R24, [R217+0xd080] ;  /* 0x00d08000d918783b */ /* 0x000ea80000000200 */
[----:B------:R-:W5:Y:S03]  /*d1a0*/  LDSM.16.M88.4 R8, [R217+0xd880] ;  /* 0x00d88000d908783b */ /* 0x000f660000000200 */
[C---:B-1----:R-:W-:Y:S08]  /*d1b0*/  HMMA.16816.F32 R20, R44.reuse, R40, R20 ;  /* 0x000000282c14723c */ /* 0x042ff00000001814 */
[C---:B------:R-:W-:Y:S01]  /*d1c0*/  HMMA.16816.F32 R16, R44.reuse, R42, R16 ;  /* 0x0000002a2c10723c */ /* 0x040fe20000001810 */
[----:B------:R-:W-:Y:S07]  /*d1d0*/  LDSM.16.M88.4 R40, [R214+0x14080] ;  /* 0x01408000d628783b */ /* 0x000fee0000000200 */
[C---:B---3--:R-:W-:Y:S08]  /*d1e0*/  HMMA.16816.F32 R12, R44.reuse, R36, R12 ;  /* 0x000000242c0c723c */ /* 0x048ff0000000180c */
[----:B------:R-:W-:Y:S01]  /*d1f0*/  HMMA.16816.F32 R44, R44, R38, R32 ;  /* 0x000000262c2c723c */ /* 0x000fe20000001820 */
[----:B------:R-:W1:Y:S04]  /*d200*/  LDSM.16.M88.4 R36, [R216+0x1000] ;  /* 0x00100000d824783b */ /* 0x000e680000000200 */
[----:B------:R-:W3:Y:S03]  /*d210*/  LDSM.16.M88.4 R32, [R216+0x1800] ;  /* 0x00180000d820783b */ /* 0x000ee60000000200 */
[C---:B--2---:R-:W-:Y:S08]  /*d220*/  HMMA.16816.F32 R20, R28.reuse, R24, R20 ;  /* 0x000000181c14723c */ /* 0x044ff00000001814 */
[C---:B------:R-:W-:Y:S01]  /*d230*/  HMMA.16816.F32 R16, R28.reuse, R26, R16 ;  /* 0x0000001a1c10723c */ /* 0x040fe20000001810 */
[----:B------:R-:W-:Y:S07]  /*d240*/  LDSM.16.M88.4 R24, [R212+0xd080] ;  /* 0x00d08000d418783b */ /* 0x000fee0000000200 */
[C---:B-----5:R-:W-:Y:S08]  /*d250*/  HMMA.16816.F32 R12, R28.reuse, R8, R12 ;  /* 0x000000081c0c723c */ /* 0x060ff0000000180c */
        /* <DEDUP_REMOVED lines=65> */
[----:B------:R-:W3:Y:S01]  /*d670*/  LDSM.16.M88.4 R32, [R206+0x3800] ;  /* 0x00380000ce20783b */ /* 0x000ee20000000200 */
[----:B------:R-:W-:-:S04]  /*d680*/  DEPBAR.LE SB0, 0x0 ;  /* 0x000080000000791a */ /* 0x000fc80000000000 */
[C---:B--2---:R-:W-:Y:S08]  /*d690*/  HMMA.16816.F32 R20, R28.reuse, R24, R20 ;  /* 0x000000181c14723c */ /* 0x044ff00000001814 */
[C---:B------:R-:W-:Y:S08]  /*d6a0*/  HMMA.16816.F32 R16, R28.reuse, R26, R16 ;  /* 0x0000001a1c10723c */ /* 0x040ff00000001810 */
[C---:B-----5:R-:W-:Y:S08]  /*d6b0*/  HMMA.16816.F32 R12, R28.reuse, R8, R12 ;  /* 0x000000081c0c723c */ /* 0x060ff0000000180c */
[----:B------:R-:W-:Y:S08]  /*d6c0*/  HMMA.16816.F32 R44, R28, R10, R44 ;  /* 0x0000000a1c2c723c */ /* 0x000ff0000000182c */
[C---:B-1----:R-:W-:Y:S08]  /*d6d0*/  HMMA.16816.F32 R20, R40.reuse, R36, R20 ;  /* 0x000000242814723c */ /* 0x042ff00000001814 */
[C---:B------:R-:W-:Y:S08]  /*d6e0*/  HMMA.16816.F32 R16, R40.reuse, R38, R16 ;  /* 0x000000262810723c */ /* 0x040ff00000001810 */
[C---:B---3--:R-:W-:Y:S08]  /*d6f0*/  HMMA.16816.F32 R12, R40.reuse, R32, R12 ;  /* 0x00000020280c723c */ /* 0x048ff0000000180c */
[----:B------:R-:W-:Y:S01]  /*d700*/  HMMA.16816.F32 R44, R40, R34, R44 ;  /* 0x00000022282c723c */ /* 0x000fe2000000182c */
[----:B------:R-:W-:Y:S06]  /*d710*/  BAR.SYNC.DEFER_BLOCKING 0x0 ;  /* 0x0000000000007b1d */ /* 0x000fec0000010000 */
[----:B------:R-:W-:Y:S05]  /*d720*/  @P0 BRA `(.L_x_140) ;  /* 0x000002b000000947 */ /* 0x000fea0003800000 */
[----:B----4-:R-:W-:Y:S01]  /*d730*/  IMAD.U32 R9, RZ, RZ, UR9 ;  /* 0x00000009ff097e24 */ /* 0x010fe2000f8e00ff */
[----:B------:R-:W-:Y:S01]  /*d740*/  ISETP.NE.AND P6, PT, R219, 0x1, PT ;  /* 0x00000001db00780c */ /* 0x000fe20003fc5270 */
[----:B------:R-:W-:-:S03]  /*d750*/  IMAD.MOV.U32 R221, RZ, RZ, RZ ;  /* 0x000000ffffdd7224 */ /* 0x000fc600078e00ff */
[----:B------:R-:W-:-:S04]  /*d760*/  IADD3 R9, R220, UR15, R9 ;  /* 0x0000000fdc097c10 */ /* 0x000fc8000fffe009 */
[----:B------:R-:W-:-:S05]  /*d770*/  IADD3 R222, R9, -0x40, RZ ;  /* 0xffffffc009de7810 */ /* 0x000fca0007ffe0ff */
[----:B------:R-:W-:-:S04]  /*d780*/  @P6 IMAD.HI.U32 R6, R222, c[0x0][0x2bc], RZ ;  /* 0x0000af00de066a27 */ /* 0x000fc800078e00ff */
[----:B------:R-:W-:Y:S01]  /*d790*/  IMAD.MOV.U32 R4, RZ, RZ, R222 ;  /* 0x000000ffff047224 */ /* 0x000fe200078e00de */
[----:B------:R-:W-:-:S04]  /*d7a0*/  @P6 SHF.R.U32.HI R4, RZ, c[0x0][0x2c0], R6 ;  /* 0x0000b000ff046a19 */ /* 0x000fc80000011606 */
[----:B------:R-:W-:-:S04]  /*d7b0*/  @!P1 IADD3 R9, P0, R4, UR16, RZ ;  /* 0x0000001004099c10 */ /* 0x000fc8000ff1e0ff */
[----:B------:R-:W-:Y:S02]  /*d7c0*/  @!P1 LEA.HI.X.SX32 R6, R4, UR7, 0x1, P0 ;  /* 0x0000000704069c11 */ /* 0x000fe400080f0eff */
[----:B------:R-:W-:-:S04]  /*d7d0*/  @!P1 LEA R8, P0, R9, c[0x0][0x2a0], 0x2 ;  /* 0x0000a80009089a11 */ /* 0x000fc800078010ff */
[----:B------:R-:W-:-:S05]  /*d7e0*/  @!P1 LEA.HI.X R9, R9, c[0x0][0x2a4], R6, 0x2, P0 ;  /* 0x0000a90009099a11 */ /* 0x000fca00000f1406 */
[----:B------:R-:W2:Y:S01]  /*d7f0*/  @!P1 LDG.E R221, [R8.64] ;  /* 0x0000001608dd9981 */ /* 0x000ea2000c1e1900 */
[----:B------:R-:W-:-:S04]  /*d800*/  IMAD.MOV R11, RZ, RZ, -R4 ;  /* 0x000000ffff0b7224 */ /* 0x000fc800078e0a04 */
[----:B------:R-:W-:-:S04]  /*d810*/  IMAD R222, R11, c[0x0][0x2b8], R222 ;  /* 0x0000ae000bde7a24 */ /* 0x000fc800078e02de */
[----:B------:R-:W-:Y:S01]  /*d820*/  IMAD.WIDE.U32 R10, R222, c[0x0][0x1e0], RZ ;  /* 0x00007800de0a7a25 */ /* 0x000fe200078e00ff */
[----:B------:R-:W-:-:S05]  /*d830*/  SHF.R.S32.HI R25, RZ, 0x1f, R222 ;  /* 0x0000001fff197819 */ /* 0x000fca00000114de */
[----:B------:R-:W-:-:S04]  /*d840*/  IMAD R25, R25, c[0x0][0x1e0], RZ ;  /* 0x0000780019197a24 */ /* 0x000fc800078e02ff */
[----:B------:R-:W-:-:S04]  /*d850*/  IMAD R25, R222, c[0x0][0x1e4], R25 ;  /* 0x00007900de197a24 */ /* 0x000fc800078e0219 */
[----:B------:R-:W-:Y:S01]  /*d860*/  IMAD.IADD R11, R11, 0x1, R25 ;  /* 0x000000010b0b7824 */ /* 0x000fe200078e0219 */
[----:B--2---:R-:W-:-:S03]  /*d870*/  SHF.R.S32.HI R4, RZ, 0x1f, R221 ;  /* 0x0000001fff047819 */ /* 0x004fc600000114dd */
[----:B------:R-:W-:-:S04]  /*d880*/  IMAD.WIDE.U32 R8, R221, c[0x0][0x1f0], R10 ;  /* 0x00007c00dd087a25 */ /* 0x000fc800078e000a */
[----:B------:R-:W-:Y:S01]  /*d890*/  IMAD R4, R4, c[0x0][0x1f0], RZ ;  /* 0x00007c0004047a24 */ /* 0x000fe200078e02ff */
[----:B------:R-:W-:-:S03]  /*d8a0*/  IADD3 R6, P0, R8, UR24, RZ ;  /* 0x0000001808067c10 */ /* 0x000fc6000ff1e0ff */
[----:B------:R-:W-:-:S05]  /*d8b0*/  IMAD R4, R221, c[0x0][0x1f4], R4 ;  /* 0x00007d00dd047a24 */ /* 0x000fca00078e0204 */
[----:B------:R-:W-:Y:S02]  /*d8c0*/  IADD3.X R9, R9, UR6, R4, P0, !PT ;  /* 0x0000000609097c10 */ /* 0x000fe400087fe404 */
[----:B------:R-:W-:-:S04]  /*d8d0*/  LEA R4, P0, R6, c[0x0][0x1c8], 0x1 ;  /* 0x0000720006047a11 */ /* 0x000fc800078008ff */
[----:B------:R-:W-:Y:S02]  /*d8e0*/  LEA.HI.X R6, R6, c[0x0][0x1cc], R9, 0x1, P0 ;  /* 0x0000730006067a11 */ /* 0x000fe400000f0c09 */
[----:B------:R-:W1:Y:S04]  /*d8f0*/  SHFL.IDX PT, R4, R4, RZ, 0x181f ;  /* 0x00181fff04047589 */ /* 0x000e6800000e0000 */
[----:B------:R-:W2:Y:S01]  /*d900*/  SHFL.IDX PT, R6, R6, RZ, 0x181f ;  /* 0x00181fff06067589 */ /* 0x000ea200000e0000 */
[----:B-1----:R-:W-:-:S04]  /*d910*/  LEA R24, P0, R150, R4, 0x1 ;  /* 0x0000000496187211 */ /* 0x002fc800078008ff */
[----:B--2---:R-:W-:Y:S02]  /*d920*/  LEA.HI.X R25, R150, R6, R197, 0x1, P0 ;  /* 0x0000000696197211 */ /* 0x004fe400000f0cc5 */
[----:B------:R-:W-:-:S03]  /*d930*/  LEA R10, P0, R151, R4, 0x1 ;  /* 0x00000004970a7211 */ /* 0x000fc600078008ff */
[----:B------:R-:W-:Y:S01]  /*d940*/  @!PT LDS RZ, [RZ] ;  /* 0x00000000fffff984 */ /* 0x000fe20000000800 */
[----:B------:R1:W-:Y:S01]  /*d950*/  LDGSTS.E.BYPASS.LTC128B.128 [R223+0xc080], [R24.64], !P4 ;  /* 0x0c08000018df7fae */ /* 0x0003e2000e101d56 */
[----:B------:R-:W-:Y:S02]  /*d960*/  LEA.HI.X R11, R151, R6, R198, 0x1, P0 ;  /* 0x00000006970b7211 */ /* 0x000fe400000f0cc6 */
[----:B------:R-:W-:-:S03]  /*d970*/  LEA R8, P0, R149, R4, 0x1 ;  /* 0x0000000495087211 */ /* 0x000fc600078008ff */
[----:B------:R1:W-:Y:S01]  /*d980*/  LDGSTS.E.BYPASS.LTC128B.128 [R223+0xd080], [R10.64], !P5 ;  /* 0x0d0800000adf7fae */ /* 0x0003e2000e901d56 */
[----:B------:R-:W-:Y:S02]  /*d990*/  LEA.HI.X R9, R149, R6, R196, 0x1, P0 ;  /* 0x0000000695097211 */ /* 0x000fe400000f0cc4 */
[----:B------:R-:W-:-:S03]  /*d9a0*/  LEA R26, P0, R224, R4, 0x1 ;  /* 0x00000004e01a7211 */ /* 0x000fc600078008ff */
[----:B------:R1:W-:Y:S01]  /*d9b0*/  LDGSTS.E.BYPASS.LTC128B.128 [R223+0xe080], [R8.64], !P3 ;  /* 0x0e08000008df7fae */ /* 0x0003e2000d901d56 */
[----:B------:R-:W-:-:S05]  /*d9c0*/  LEA.HI.X R27, R224, R6, R7, 0x1, P0 ;  /* 0x00000006e01b7211 */ /* 0x000fca00000f0c07 */
[----:B------:R1:W-:Y:S04]  /*d9d0*/  LDGSTS.E.BYPASS.LTC128B.128 [R223+0xf080], [R26.64], !P2 ;  /* 0x0f0800001adf7fae */ /* 0x0003e8000d101d56 */
.L_x_140:
[----:B----4-:R-:W-:Y:S01]  /*d9e0*/  LOP3.LUT R3, R3, 0xffffffe0, RZ, 0xc0, !PT ;  /* 0xffffffe003037812 */ /* 0x010fe200078ec0ff */
[----:B-1----:R-:W-:Y:S01]  /*d9f0*/  IMAD.U32 R8, RZ, RZ, UR8 ;  /* 0x00000008ff087e24 */ /* 0x002fe2000f8e00ff */
[----:B------:R-:W0:Y:S01]  /*da00*/  LDGDEPBAR ;  /* 0x00000000000079af */ /* 0x000e220000000000 */
[----:B------:R-:W-:Y:S02]  /*da10*/  IMAD.SHL.U32 R215, R2, 0x2, RZ ;  /* 0x0000000202d77824 */ /* 0x000fe400078e00ff */
[----:B------:R-:W-:Y:S02]  /*da20*/  IMAD.IADD R62, R62, 0x1, -R3 ;  /* 0x000000013e3e7824 */ /* 0x000fe400078e0a03 */
[--C-:B------:R-:W-:Y:S01]  /*da30*/  IMAD R210, R0, 0x2, R215.reuse ;  /* 0x0000000200d27824 */ /* 0x100fe200078e02d7 */
[----:B------:R-:W-:Y:S01]  /*da40*/  LDSM.16.MT88.4 R52, [R215+0x9080] ;  /* 0x00908000d734783b */ /* 0x000fe20000004200 */
[C---:B------:R-:W-:Y:S01]  /*da50*/  IMAD R209, R5.reuse, 0x2, R215 ;  /* 0x0000000205d17824 */ /* 0x040fe200078e02d7 */
[----:B------:R-:W-:Y:S01]  /*da60*/  SHF.R.S32.HI R3, RZ, 0x1f, R62 ;  /* 0x0000001fff037819 */ /* 0x000fe2000001143e */
[----:B------:R-:W-:Y:S01]  /*da70*/  IMAD R208, R5, 0x2, R210 ;  /* 0x0000000205d07824 */ /* 0x000fe200078e02d2 */
[----:B------:R-:W-:Y:S02]  /*da80*/  LDSM.16.MT88.4 R28, [R210+0x8080] ;  /* 0x00808000d21c783b */ /* 0x000fe40000004200 */
[----:B------:R-:W-:-:S02]  /*da90*/  LEA.HI R3, R3, R62, RZ, 0x2 ;  /* 0x0000003e03037211 */ /* 0x000fc400078f10ff */
[----:B------:R-:W-:Y:S02]  /*daa0*/  LDSM.16.MT88.4 R36, [R209+0x8080] ;  /* 0x00808000d124783b */ /* 0x000fe40000004200 */
[----:B------:R-:W-:Y:S02]  /*dab0*/  LOP3.LUT R3, R3, 0x7ffffffc, RZ, 0xc0, !PT ;  /* 0x7ffffffc03037812 */ /* 0x000fe400078ec0ff */
[----:B------:R-:W-:Y:S03]  /*dac0*/  LDSM.16.MT88.4 R68, [R209+0x9080] ;  /* 0x00908000d144783b */ /* 0x000fe60000004200 */
[----:B------:R-:W-:Y:S01]  /*dad0*/  IMAD.IADD R3, R62, 0x1, -R3 ;  /* 0x000000013e037824 */ /* 0x000fe200078e0a03 */
        /* <DEDUP_REMOVED lines=8> */
[C---:B------:R-:W-:Y:S01]  /*db60*/  ISETP.GT.AND P0, PT, R8.reuse, 0x1, PT ;  /* 0x000000010800780c */ /* 0x040fe20003f04270 */
[----:B------:R-:W-:Y:S03]  /*db70*/  LDSM.16.MT88.4 R100, [R209+0xa080] ;  /* 0x00a08000d164783b */ /* 0x000fe60000004200 */
[----:B------:R-:W-:Y:S01]  /*db80*/  FSEL R6, R23, -INF , P0 ;  /* 0xff80000017067808 */ /* 0x000fe20000000000 */
[----:B------:R-:W-:Y:S01]  /*db90*/  LDSM.16.MT88.4 R108, [R208+0xa080] ;  /* 0x00a08000d06c783b */ /* 0x000fe20000004200 */
[----:B------:R-:W-:Y:S02]  /*dba0*/  FSEL R21, R21, -INF , P0 ;  /* 0xff80000015157808 */ /* 0x000fe40000000000 */
[----:B------:R-:W-:Y:S01]  /*dbb0*/  ISETP.GT.AND P0, PT, R8, 0x8, PT ;  /* 0x000000080800780c */ /* 0x000fe20003f04270 */
[----:B------:R-:W-:Y:S01]  /*dbc0*/  LDSM.16.MT88.4 R116, [R215+0xb080] ;  /* 0x00b08000d774783b */ /* 0x000fe20000004200 */
[----:B------:R-:W-:-:S02]  /*dbd0*/  FMNMX.FTZ R10, R3, R21, !PT ;  /* 0x00000015030a7209 */ /* 0x000fc40007810000 */
[----:B------:R-:W-:Y:S01]  /*dbe0*/  FSEL R18, R18, -INF , P0 ;  /* 0xff80000012127808 */ /* 0x000fe20000000000 */
[----:B------:R-:W-:Y:S01]  /*dbf0*/  LDSM.16.MT88.4 R120, [R210+0xb080] ;  /* 0x00b08000d278783b */ /* 0x000fe20000004200 */
[----:B------:R-:W-:Y:S02]  /*dc00*/  FSEL R9, R16, -INF , P0 ;  /* 0xff80000010097808 */ /* 0x000fe40000000000 */
[----:B------:R-:W-:Y:S01]  /*dc10*/  ISETP.GT.AND P0, PT, R8, 0x9, PT ;  /* 0x000000090800780c */ /* 0x000fe20003f04270 */
[----:B------:R-:W-:Y:S01]  /*dc20*/  LDSM.16.MT88.4 R128, [R209+0xb080] ;  /* 0x00b08000d180783b */ /* 0x000fe20000004200 */
[----:B------:R-:W-:Y:S02]  /*dc30*/  FMNMX.FTZ R10, R9, R10, !PT ;  /* 0x0000000a090a7209 */ /* 0x000fe40007810000 */
[----:B------:R-:W-:Y:S01]  /*dc40*/  FSEL R4, R19, -INF , P0 ;  /* 0xff80000013047808 */ /* 0x000fe20000000000 */
[----:B------:R-:W-:Y:S01]  /*dc50*/  LDSM.16.MT88.4 R192, [R209+0x8880] ;  /* 0x00888000d1c0783b */ /* 0x000fe20000004200 */
[----:B------:R-:W-:-:S02]  /*dc60*/  FSEL R19, R17, -INF , P0 ;  /* 0xff80000011137808 */ /* 0x000fc40000000000 */
[----:B------:R-:W-:Y:S01]  /*dc70*/  ISETP.GT.AND P0, PT, R8, 0x10, PT ;  /* 0x000000100800780c */ /* 0x000fe20003f04270 */
[----:B------:R-:W-:Y:S01]  /*dc80*/  LDSM.16.MT88.4 R188, [R208+0x8880] ;  /* 0x00888000d0bc783b */ /* 0x000fe20000004200 */
[----:B------:R-:W-:Y:S02]  /*dc90*/  FMNMX.FTZ R10, R19, R10, !PT ;  /* 0x0000000a130a7209 */ /* 0x000fe40007810000 */
        /* <DEDUP_REMOVED lines=20> */
[----:B------:R-:W-:Y:S02]  /*dde0*/  FMNMX.FTZ R12, R7, R12, !PT ;  /* 0x0000000c070c7209 */ /* 0x000fe40007810000 */
[----:B------:R-:W-:Y:S01]  /*ddf0*/  FMNMX.FTZ R15, R18, R15, !PT ;  /* 0x0000000f120f7209 */ /* 0x000fe20007810000 */
[----:B------:R-:W-:Y:S01]  /*de00*/  LDSM.16.MT88.4 R156, [R208+0xa880] ;  /* 0x00a88000d09c783b */ /* 0x000fe20000004200 */
[----:B------:R-:W-:-:S02]  /*de10*/  FMNMX.FTZ R12, R11, R12, !PT ;  /* 0x0000000c0b0c7209 */ /* 0x000fc40007810000 */
[----:B------:R-:W-:Y:S01]  /*de20*/  FMNMX.FTZ R15, R4, R15, !PT ;  /* 0x0000000f040f7209 */ /* 0x000fe20007810000 */
[----:B------:R-:W-:Y:S01]  /*de30*/  LDSM.16.MT88.4 R152, [R215+0xb880] ;  /* 0x00b88000d798783b */ /* 0x000fe20000004200 */
[----:B------:R-:W-:Y:S02]  /*de40*/  FSEL R8, R47, -INF , P0 ;  /* 0xff8000002f087808 */ /* 0x000fe40000000000 */
[----:B------:R-:W-:Y:S01]  /*de50*/  FMNMX.FTZ R15, R14, R15, !PT ;  /* 0x0000000f0e0f7209 */ /* 0x000fe20007810000 */
[----:B------:R-:W1:Y:S03]  /*de60*/  SHFL.BFLY PT, R23, R12, 0x2, 0x1f ;  /* 0x0c401f000c177f89 */ /* 0x000e6600000e0000 */
[----:B------:R-:W-:Y:S01]  /*de70*/  FMNMX.FTZ R15, R16, R15, !PT ;  /* 0x0000000f100f7209 */ /* 0x000fe20007810000 */
[----:B------:R-:W-:Y:S03]  /*de80*/  LDSM.16.MT88.4 R44, [R208+0x8080] ;  /* 0x00808000d02c783b */ /* 0x000fe60000004200 */
[----:B------:R-:W-:-:S04]  /*de90*/  FMNMX.FTZ R15, R10, R15, !PT ;  /* 0x0000000f0a0f7209 */ /* 0x000fc80007810000 */
[----:B------:R-:W-:-:S05]  /*dea0*/  FMNMX.FTZ R24, R8, R15, !PT ;  /* 0x0000000f08187209 */ /* 0x000fca0007810000 */
[----:B------:R-:W2:Y:S01]  /*deb0*/  SHFL.BFLY PT, R15, R24, 0x2, 0x1f ;  /* 0x0c401f00180f7f89 */ /* 0x000ea200000e0000 */
[----:B-1----:R-:W-:-:S05]  /*dec0*/  FMNMX.FTZ R23, R12, R23, !PT ;  /* 0x000000170c177209 */ /* 0x002fca0007810000 */
[----:B------:R-:W1:Y:S01]  /*ded0*/  SHFL.BFLY PT, R148, R23, 0x1, 0x1f ;  /* 0x0c201f0017947f89 */ /* 0x000e6200000e0000 */
[----:B--2---:R-:W-:-:S05]  /*dee0*/  FMNMX.FTZ R20, R24, R15, !PT ;  /* 0x0000000f18147209 */ /* 0x004fca0007810000 */
[----:B------:R-:W2:Y:S01]  /*def0*/  SHFL.BFLY PT, R15, R20, 0x1, 0x1f ;  /* 0x0c201f00140f7f89 */ /* 0x000ea200000e0000 */
[----:B-1----:R-:W-:-:S04]  /*df00*/  FMNMX.FTZ R148, R23, R148, !PT ;  /* 0x0000009417947209 */ /* 0x002fc80007810000 */
[C---:B------:R-:W-:Y:S01]  /*df10*/  FSETP.NEU.FTZ.AND P0, PT, R148.reuse, -INF , PT ;  /* 0xff8000009400780b */ /* 0x040fe20003f1d000 */
[----:B------:R-:W-:-:S05]  /*df20*/  FMUL.FTZ R12, R148, c[0x0][0x2d0] ;  /* 0x0000b400940c7a20 */ /* 0x000fca0000410000 */
[----:B------:R-:W-:-:S05]  /*df30*/  FSEL R12, R12, RZ, P0 ;  /* 0x000000ff0c0c7208 */ /* 0x000fca0000000000 */
[--C-:B------:R-:W-:Y:S01]  /*df40*/  FFMA.FTZ R228, R3, c[0x0][0x2d0], -R12.reuse ;  /* 0x0000b40003e47a23 */ /* 0x100fe2000001080c */
[----:B--2---:R-:W-:Y:S01]  /*df50*/  FMNMX.FTZ R3, R15, R20, !PT ;  /* 0x000000140f037209 */ /* 0x004fe20007810000 */
[--C-:B------:R-:W-:Y:S02]  /*df60*/  FFMA.FTZ R226, R9, c[0x0][0x2d0], -R12.reuse ;  /* 0x0000b40009e27a23 */ /* 0x100fe4000001080c */
[--C-:B------:R-:W-:Y:S01]  /*df70*/  FFMA.FTZ R225, R21, c[0x0][0x2d0], -R12.reuse ;  /* 0x0000b40015e17a23 */ /* 0x100fe2000001080c */
[C---:B------:R-:W-:Y:S01]  /*df80*/  FSETP.NEU.FTZ.AND P0, PT, R3.reuse, -INF , PT ;  /* 0xff8000000300780b */ /* 0x040fe20003f1d000 */
[----:B------:R-:W-:Y:S01]  /*df90*/  FMUL.FTZ R9, R3, c[0x0][0x2d0] ;  /* 0x0000b40003097a20 */ /* 0x000fe20000410000 */
[----:B------:R-:W-:Y:S01]  /*dfa0*/  MUFU.EX2 R228, R228 ;  /* 0x000000e400e47308 */ /* 0x000fe20000000800 */
[--C-:B------:R-:W-:Y:S02]  /*dfb0*/  FFMA.FTZ R199, R19, c[0x0][0x2d0], -R12.reuse ;  /* 0x0000b40013c77a23 */ /* 0x100fe4000001080c */
[--C-:B------:R-:W-:Y:S01]  /*dfc0*/  FFMA.FTZ R232, R7, c[0x0][0x2d0], -R12.reuse ;  /* 0x0000b40007e87a23 */ /* 0x100fe2000001080c */
[----:B------:R-:W-:Y:S01]  /*dfd0*/  FSEL R9, R9, RZ, P0 ;  /* 0x000000ff09097208 */ /* 0x000fe20000000000 */
[--C-:B------:R-:W-:Y:S01]  /*dfe0*/  FFMA.FTZ R230, R17, c[0x0][0x2d0], -R12.reuse ;  /* 0x0000b40011e67a23 */ /* 0x100fe2000001080c */
[----:B------:R-:W-:Y:S01]  /*dff0*/  PLOP3.LUT P0, PT, PT, PT, UP0, 0x40, 0x0 ;  /* 0x000000000000781c */ /* 0x000fe20003f0e808 */
[----:B------:R-:W-:Y:S01]  /*e000*/  FFMA.FTZ R231, R13, c[0x0][0x2d0], -R12 ;  /* 0x0000b4000de77a23 */ /* 0x000fe2000001080c */
[----:B------:R-:W1:Y:S01]  /*e010*/  MUFU.EX2 R225, R225 ;  /* 0x000000e100e17308 */ /* 0x000e620000000800 */
[----:B------:R-:W-:-:S02]  /*e020*/  FFMA.FTZ R2, R22, c[0x0][0x2d0], -R9 ;  /* 0x0000b40016027a23 */ /* 0x000fc40000010809 */
[----:B------:R-:W2:Y:S01]  /*e030*/  LDSM.16.MT88.4 R20, [R215+0x8080] ;  /* 0x00808000d714783b */ /* 0x000ea20000004200 */
[--C-:B------:R-:W-:Y:S02]  /*e040*/  FFMA.FTZ R229, R6, c[0x0][0x2d0], -R9.reuse ;  /* 0x0000b40006e57a23 */ /* 0x100fe40000010809 */
[--C-:B------:R-:W-:Y:S02]  /*e050*/  FFMA.FTZ R227, R18, c[0x0][0x2d0], -R9.reuse ;  /* 0x0000b40012e37a23 */ /* 0x100fe40000010809 */
[--C-:B------:R-:W-:Y:S01]  /*e060*/  FFMA.FTZ R0, R4, c[0x0][0x2d0], -R9.reuse ;  /* 0x0000b40004007a23 */ /* 0x100fe20000010809 */
[----:B------:R-:W-:Y:S01]  /*e070*/  MUFU.EX2 R226, R226 ;  /* 0x000000e200e27308 */ /* 0x000fe20000000800 */
[----:B------:R-:W3:Y:S01]  /*e080*/  LDSM.16.MT88.4 R4, [R208+0xb080] ;  /* 0x00b08000d004783b */ /* 0x000ee20000004200 */
[----:B------:R-:W-:Y:S02]  /*e090*/  FFMA.FTZ R235, R11, c[0x0][0x2d0], -R12 ;  /* 0x0000b4000beb7a23 */ /* 0x000fe4000001080c */
[----:B------:R-:W-:-:S02]  /*e0a0*/  FFMA.FTZ R233, R14, c[0x0][0x2d0], -R9 ;  /* 0x0000b4000ee97a23 */ /* 0x000fc40000010809 */
[--C-:B------:R-:W-:Y:S01]  /*e0b0*/  FFMA.FTZ R234, R16, c[0x0][0x2d0], -R9.reuse ;  /* 0x0000b40010ea7a23 */ /* 0x100fe20000010809 */
[----:B------:R-:W4:Y:S01]  /*e0c0*/  LDSM.16.MT88.4 R12, [R215+0x8880] ;  /* 0x00888000d70c783b */ /* 0x000f220000004200 */
[----:B------:R-:W5:Y:S01]  /*e0d0*/  MUFU.EX2 R199, R199 ;  /* 0x000000c700c77308 */ /* 0x000f620000000800 */
[--C-:B------:R-:W-:Y:S01]  /*e0e0*/  FFMA.FTZ R236, R10, c[0x0][0x2d0], -R9.reuse ;  /* 0x0000b4000aec7a23 */ /* 0x100fe20000010809 */
[----:B-1----:R-:W-:Y:S01]  /*e0f0*/  F2FP.PACK_AB R132, R225, R228 ;  /* 0x000000e4e184723e */ /* 0x002fe200000000ff */
[----:B------:R-:W-:Y:S01]  /*e100*/  FFMA.FTZ R237, R8, c[0x0][0x2d0], -R9 ;  /* 0x0000b40008ed7a23 */ /* 0x000fe20000010809 */
[----:B------:R-:W-:Y:S01]  /*e110*/  LDSM.16.MT88.4 R16, [R210+0xb880] ;  /* 0x00b88000d210783b */ /* 0x000fe20000004200 */
[----:B------:R-:W-:-:S03]  /*e120*/  FADD.FTZ R225, R228, R225 ;  /* 0x000000e1e4e17221 */ /* 0x000fc60000010000 */
[----:B------:R-:W-:Y:S01]  /*e130*/  MUFU.EX2 R2, R2 ;  /* 0x0000000200027308 */ /* 0x000fe20000000800 */
[----:B------:R-:W1:Y:S07]  /*e140*/  LDSM.16.MT88.4 R8, [R210+0x8880] ;  /* 0x00888000d208783b */ /* 0x000e6e0000004200 */
[----:B------:R-:W2:Y:S01]  /*e150*/  MUFU.EX2 R229, R229 ;  /* 0x000000e500e57308 */ /* 0x000ea20000000800 */
[----:B-----5:R-:W-:Y:S01]  /*e160*/  F2FP.PACK_AB R134, R199, R226 ;  /* 0x000000e2c786723e */ /* 0x020fe200000000ff */
[----:B------:R-:W-:-:S04]  /*e170*/  FADD.FTZ R226, R226, R225 ;  /* 0x000000e1e2e27221 */ /* 0x000fc80000010000 */
[----:B------:R-:W-:Y:S02]  /*e180*/  FADD.FTZ R199, R199, R226 ;  /* 0x000000e2c7c77221 */ /* 0x000fe40000010000 */
[----:B------:R-:W-:Y:S08]  /*e190*/  MUFU.EX2 R227, R227 ;  /* 0x000000e300e37308 */ /* 0x000ff00000000800 */
[----:B------:R-:W5:Y:S01]  /*e1a0*/  MUFU.EX2 R0, R0 ;  /* 0x0000000000007308 */ /* 0x000f620000000800 */
[----:B--2---:R-:W-:Y:S01]  /*e1b0*/  F2FP.PACK_AB R133, R229, R2 ;  /* 0x00000002e585723e */ /* 0x004fe200000000ff */
[----:B------:R-:W-:-:S06]  /*e1c0*/  FADD.FTZ R2, R2, R229 ;  /* 0x000000e502027221 */ /* 0x000fcc0000010000 */
[----:B------:R-:W-:Y:S01]  /*e1d0*/  MUFU.EX2 R230, R230 ;  /* 0x000000e600e67308 */ /* 0x000fe20000000800 */
[----:B-----5:R-:W-:-:S07]  /*e1e0*/  F2FP.PACK_AB R135, R0, R227 ;  /* 0x000000e30087723e */ /* 0x020fce00000000ff */
[----:B------:R-:W2:Y:S01]  /*e1f0*/  MUFU.EX2 R231, R231 ;  /* 0x000000e700e77308 */ /* 0x000ea20000000800 */
[----:B------:R-:W-:-:S04]  /*e200*/  FADD.FTZ R227, R227, R2 ;  /* 0x00000002e3e37221 */ /* 0x000fc80000010000 */
[----:B------:R-:W-:Y:S01]  /*e210*/  FADD.FTZ R0, R0, R227 ;  /* 0x000000e300007221 */ /* 0x000fe20000010000 */
[C---:B------:R-:W-:Y:S02]  /*e220*/  HMMA.16816.F32 R144, R132.reuse, R20, RZ ;  /* 0x000000148490723c */ /* 0x040fe400000018ff */
[----:B------:R-:W-:Y:S06]  /*e230*/  MUFU.EX2 R232, R232 ;  /* 0x000000e800e87308 */ /* 0x000fec0000000800 */
[C---:B------:R-:W-:Y:S02]  /*e240*/  HMMA.16816.F32 R24, R132.reuse, R28, RZ ;  /* 0x0000001c8418723c */ /* 0x040fe400000018ff */
[----:B------:R-:W-:Y:S06]  /*e250*/  MUFU.EX2 R235, R235 ;  /* 0x000000eb00eb7308 */ /* 0x000fec0000000800 */
[C---:B------:R-:W-:Y:S02]  /*e260*/  HMMA.16816.F32 R20, R132.reuse, R22, RZ ;  /* 0x000000168414723c */ /* 0x040fe400000018ff */
[----:B------:R-:W-:Y:S06]  /*e270*/  MUFU.EX2 R233, R233 ;  /* 0x000000e900e97308 */ /* 0x000fec0000000800 */
[C---:B------:R-:W-:Y:S02]  /*e280*/  HMMA.16816.F32 R28, R132.reuse, R30, RZ ;  /* 0x0000001e841c723c */ /* 0x040fe400000018ff */
[----:B------:R-:W5:Y:S06]  /*e290*/  MUFU.EX2 R234, R234 ;  /* 0x000000ea00ea7308 */ /* 0x000f6c0000000800 */
[C---:B------:R-:W-:Y:S02]  /*e2a0*/  HMMA.16816.F32 R32, R132.reuse, R36, RZ ;  /* 0x000000248420723c */ /* 0x040fe400000018ff */
[----:B------:R-:W-:Y:S06]  /*e2b0*/  MUFU.EX2 R236, R236 ;  /* 0x000000ec00ec7308 */ /* 0x000fec0000000800 */
[C---:B------:R-:W-:Y:S02]  /*e2c0*/  HMMA.16816.F32 R40, R132.reuse, R44, RZ ;  /* 0x0000002c8428723c */ /* 0x040fe400000018ff */
[----:B------:R-:W1:Y:S06]  /*e2d0*/  MUFU.EX2 R237, R237 ;  /* 0x000000ed00ed7308 */ /* 0x000e6c0000000800 */
[C---:B------:R-:W-:Y:S08]  /*e2e0*/  HMMA.16816.F32 R48, R132.reuse, R52, RZ ;  /* 0x000000348430723c */ /* 0x040ff000000018ff */
        /* <DEDUP_REMOVED lines=23> */
[C---:B---3--:R-:W-:Y:S07]  /*e460*/  HMMA.16816.F32 R136, R132.reuse, R4, RZ ;  /* 0x000000048488723c */ /* 0x048fee00000018ff */
[----:B--2---:R-:W-:Y:S01]  /*e470*/  F2FP.PACK_AB R4, R231, R230 ;  /* 0x000000e6e704723e */ /* 0x004fe200000000ff */
[----:B------:R-:W-:Y:S01]  /*e480*/  HMMA.16816.F32 R132, R132, R6, RZ ;  /* 0x000000068484723c */ /* 0x000fe200000018ff */
[----:B-----5:R-:W-:Y:S01]  /*e490*/  F2FP.PACK_AB R5, R234, R233 ;  /* 0x000000e9ea05723e */ /* 0x020fe200000000ff */
[----:B------:R-:W-:-:S02]  /*e4a0*/  FADD.FTZ R230, R230, R199 ;  /* 0x000000c7e6e67221 */ /* 0x000fc40000010000 */
[----:B------:R-:W-:Y:S02]  /*e4b0*/  FADD.FTZ R233, R233, R0 ;  /* 0x00000000e9e97221 */ /* 0x000fe40000010000 */
[----:B------:R-:W-:Y:S01]  /*e4c0*/  FADD.FTZ R231, R231, R230 ;  /* 0x000000e6e7e77221 */ /* 0x000fe20000010000 */
[----:B------:R-:W-:Y:S01]  /*e4d0*/  F2FP.PACK_AB R6, R235, R232 ;  /* 0x000000e8eb06723e */ /* 0x000fe200000000ff */
[----:B------:R-:W-:Y:S01]  /*e4e0*/  FADD.FTZ R233, R234, R233 ;  /* 0x000000e9eae97221 */ /* 0x000fe20000010000 */
[----:B-1----:R-:W-:Y:S01]  /*e4f0*/  F2FP.PACK_AB R7, R237, R236 ;  /* 0x000000eced07723e */ /* 0x002fe200000000ff */
[----:B------:R-:W-:Y:S02]  /*e500*/  FADD.FTZ R232, R232, R231 ;  /* 0x000000e7e8e87221 */ /* 0x000fe40000010000 */
[----:B------:R-:W-:Y:S02]  /*e510*/  FADD.FTZ R236, R236, R233 ;  /* 0x000000e9ecec7221 */ /* 0x000fe40000010000 */
[----:B------:R-:W-:-:S02]  /*e520*/  FADD.FTZ R235, R235, R232 ;  /* 0x000000e8ebeb7221 */ /* 0x000fc40000010000 */
[----:B----4-:R-:W-:Y:S01]  /*e530*/  HMMA.16816.F32 R144, R4, R12, R144 ;  /* 0x0000000c0490723c */ /* 0x010fe20000001890 */
[----:B------:R-:W-:-:S07]  /*e540*/  FADD.FTZ R233, R237, R236 ;  /* 0x000000ecede97221 */ /* 0x000fce0000010000 */
[C---:B------:R-:W-:Y:S01]  /*e550*/  HMMA.16816.F32 R20, R4.reuse, R14, R20 ;  /* 0x0000000e0414723c */ /* 0x040fe20000001814 */
[----:B------:R-:W1:Y:S07]  /*e560*/  LDSM.16.MT88.4 R12, [R209+0xb880] ;  /* 0x00b88000d10c783b */ /* 0x000e6e0000004200 */
[C---:B------:R-:W-:Y:S08]  /*e570*/  HMMA.16816.F32 R24, R4.reuse, R8, R24 ;  /* 0x000000080418723c */ /* 0x040ff00000001818 */
[C---:B------:R-:W-:Y:S01]  /*e580*/  HMMA.16816.F32 R28, R4.reuse, R10, R28 ;  /* 0x0000000a041c723c */ /* 0x040fe2000000181c */
[----:B------:R-:W2:Y:S07]  /*e590*/  LDSM.16.MT88.4 R8, [R208+0xb880] ;  /* 0x00b88000d008783b */ /* 0x000eae0000004200 */
[C---:B------:R-:W-:Y:S08]  /*e5a0*/  HMMA.16816.F32 R32, R4.reuse, R192, R32 ;  /* 0x000000c00420723c */ /* 0x040ff00000001820 */
        /* <DEDUP_REMOVED lines=23> */
[C---:B-1----:R-:W-:Y:S08]  /*e720*/  HMMA.16816.F32 R124, R4.reuse, R12, R124 ;  /* 0x0000000c047c723c */ /* 0x042ff0000000187c */
[C---:B------:R-:W-:Y:S08]  /*e730*/  HMMA.16816.F32 R128, R4.reuse, R14, R128 ;  /* 0x0000000e0480723c */ /* 0x040ff00000001880 */
[C---:B--2---:R-:W-:Y:S08]  /*e740*/  HMMA.16816.F32 R136, R4.reuse, R8, R136 ;  /* 0x000000080488723c */ /* 0x044ff00000001888 */
[----:B------:R-:W-:Y:S01]  /*e750*/  HMMA.16816.F32 R132, R4, R10, R132 ;  /* 0x0000000a0484723c */ /* 0x000fe20000001884 */
[----:B------:R-:W-:Y:S07]  /*e760*/  @P0 BRA `(.L_x_141) ;  /* 0x0000210000000947 */ /* 0x000fee0003800000 */
[C---:B------:R-:W-:Y:S01]  /*e770*/  SHF.L.U64.HI R230, R149.reuse, 0x1, R196 ;  /* 0x0000000195e67819 */ /* 0x040fe200000102c4 */
[C---:B------:R-:W-:Y:S01]  /*e780*/  IMAD.SHL.U32 R227, R150.reuse, 0x2, RZ ;  /* 0x0000000296e37824 */ /* 0x040fe200078e00ff */
[----:B------:R-:W-:Y:S01]  /*e790*/  SHF.L.U32 R231, R149, 0x1, RZ ;  /* 0x0000000195e77819 */ /* 0x000fe200000006ff */
[C---:B------:R-:W-:Y:S01]  /*e7a0*/  IMAD.SHL.U32 R229, R151.reuse, 0x2, RZ ;  /* 0x0000000297e57824 */ /* 0x040fe200078e00ff */
[----:B------:R-:W-:Y:S01]  /*e7b0*/  SHF.L.U64.HI R226, R150, 0x1, R197 ;  /* 0x0000000196e27819 */ /* 0x000fe200000102c5 */
[----:B------:R-:W-:Y:S01]  /*e7c0*/  IMAD.MOV.U32 R0, RZ, RZ, R3 ;  /* 0x000000ffff007224 */ /* 0x000fe200078e0003 */
[----:B------:R-:W-:Y:S01]  /*e7d0*/  SHF.L.U64.HI R228, R151, 0x1, R198 ;  /* 0x0000000197e47819 */ /* 0x000fe200000102c6 */
[----:B------:R-:W-:Y:S01]  /*e7e0*/  ULDC UR8, c[0x0][0x210] ;  /* 0x0000840000087ab9 */ /* 0x000fe20000000800 */
[----:B------:R-:W-:Y:S01]  /*e7f0*/  MOV R149, R148 ;  /* 0x0000009400957202 */ /* 0x000fe20000000f00 */
[----:B------:R-:W-:Y:S01]  /*e800*/  ULDC UR4, c[0x0][0x1e8] ;  /* 0x00007a0000047ab9 */ /* 0x000fe20000000800 */
[----:B------:R-:W-:Y:S01]  /*e810*/  SHF.R.S32.HI R225, RZ, 0x1f, R224 ;  /* 0x0000001fffe17819 */ /* 0x000fe200000114e0 */
[----:B------:R-:W-:-:S02]  /*e820*/  ULEA.HI.SX32 UR10, UR10, 0xfffffffe, 0x1b ;  /* 0xfffffffe0a0a7891 */ /* 0x000fc4000f8fda3f */
[----:B------:R-:W-:Y:S02]  /*e830*/  UIMAD UR8, UR13, UR8, URZ ;  /* 0x000000080d0872a4 */ /* 0x000fe4000f8e023f */
[----:B------:R-:W-:Y:S02]  /*e840*/  UIMAD UR4, UR13, UR4, URZ ;  /* 0x000000040d0472a4 */ /* 0x000fe4000f8e023f */
[----:B------:R-:W-:Y:S01]  /*e850*/  ULDC.64 UR18, c[0x0][0x118] ;  /* 0x0000460000127ab9 */ /* 0x000fe20000000a00 */
[----:B------:R-:W-:Y:S05]  /*e860*/  BRA `(.L_x_142) ;  /* 0x000002c000007947 */ /* 0x000fea0003800000 */
.L_x_144:
[----:B------:R-:W-:Y:S01]  /*e870*/  IMAD.MOV.U32 R221, RZ, RZ, RZ ;  /* 0x000000ffffdd7224 */ /* 0x000fe200078e00ff */
[----:B------:R-:W-:Y:S01]  /*e880*/  ISETP.NE.AND P6, PT, R219, 0x1, PT ;  /* 0x00000001db00780c */ /* 0x000fe20003fc5270 */
[----:B------:R-:W-:Y:S06]  /*e890*/  ULEA UR9, UR10, UR15, 0x5 ;  /* 0x0000000f0a097291 */ /* 0x000fec000f8e283f */
[----:B------:R-:W-:Y:S05]  /*e8a0*/  IMAD.U32 R3, RZ, RZ, UR9 ;  /* 0x00000009ff037e24 */ /* 0x000fea000f8e00ff */
[----:B------:R-:W-:Y:S05]  /*e8b0*/  IADD3 R222, R3, -0x20, R220 ;  /* 0xffffffe003de7810 */ /* 0x000fea0007ffe0dc */
[----:B------:R-:W-:Y:S04]  /*e8c0*/  @P6 IMAD.HI.U32 R3, R222, c[0x0][0x2bc], RZ ;  /* 0x0000af00de036a27 */ /* 0x000fe800078e00ff */
[----:B------:R-:W-:Y:S01]  /*e8d0*/  IMAD.MOV.U32 R2, RZ, RZ, R222 ;  /* 0x000000ffff027224 */ /* 0x000fe200078e00de */
[----:B------:R-:W-:Y:S04]  /*e8e0*/  @P6 SHF.R.U32.HI R2, RZ, c[0x0][0x2c0], R3 ;  /* 0x0000b000ff026a19 */ /* 0x000fe80000011603 */
[C---:B------:R-:W-:Y:S04]  /*e8f0*/  @!P1 IADD3 R148, P0, R2.reuse, UR16, RZ ;  /* 0x0000001002949c10 */ /* 0x040fe8000ff1e0ff */
[----:B------:R-:W-:Y:S02]  /*e900*/  @!P1 LEA.HI.X.SX32 R3, R2, UR7, 0x1, P0 ;  /* 0x0000000702039c11 */ /* 0x000fe400080f0eff */
[C---:B------:R-:W-:Y:S04]  /*e910*/  @!P1 LEA R150, P0, R148.reuse, c[0x0][0x2a0], 0x2 ;  /* 0x0000a80094969a11 */ /* 0x040fe800078010ff */
[----:B------:R-:W-:Y:S01]  /*e920*/  @!P1 LEA.HI.X R151, R148, c[0x0][0x2a4], R3, 0x2, P0 ;  /* 0x0000a90094979a11 */ /* 0x000fe200000f1403 */
[----:B------:R-:W-:Y:S04]  /*e930*/  IMAD.MOV R3, RZ, RZ, -R2 ;  /* 0x000000ffff037224 */ /* 0x000fe800078e0a02 */
[----:B------:R1:W2:Y:S01]  /*e940*/  @!P1 LDG.E R221, [R150.64] ;  /* 0x0000001296dd9981 */ /* 0x0002a2000c1e1900 */
[----:B------:R-:W-:Y:S05]  /*e950*/  IMAD R222, R3, c[0x0][0x2b8], R222 ;  /* 0x0000ae0003de7a24 */ /* 0x000fea00078e02de */
[----:B------:R-:W-:Y:S05]  /*e960*/  SHF.R.S32.HI R3, RZ, 0x1f, R222 ;  /* 0x0000001fff037819 */ /* 0x000fea00000114de */
[----:B------:R-:W-:Y:S04]  /*e970*/  IMAD R3, R3, c[0x0][0x1e0], RZ ;  /* 0x0000780003037a24 */ /* 0x000fe800078e02ff */
[C---:B------:R-:W-:Y:S02]  /*e980*/  IMAD R3, R222.reuse, c[0x0][0x1e4], R3 ;  /* 0x00007900de037a24 */ /* 0x040fe400078e0203 */
[----:B-1----:R-:W-:Y:S04]  /*e990*/  IMAD.WIDE.U32 R150, R222, c[0x0][0x1e0], RZ ;  /* 0x00007800de967a25 */ /* 0x002fe800078e00ff */
[----:B------:R-:W-:Y:S01]  /*e9a0*/  IMAD.IADD R151, R151, 0x1, R3 ;  /* 0x0000000197977824 */ /* 0x000fe200078e0203 */
[----:B--2---:R-:W-:Y:S03]  /*e9b0*/  SHF.R.S32.HI R2, RZ, 0x1f, R221 ;  /* 0x0000001fff027819 */ /* 0x004fe600000114dd */
[C---:B------:R-:W-:Y:S04]  /*e9c0*/  IMAD.WIDE.U32 R150, R221.reuse, c[0x0][0x1f0], R150 ;  /* 0x00007c00dd967a25 */ /* 0x040fe800078e0096 */
[----:B------:R-:W-:Y:S01]  /*e9d0*/  IMAD R2, R2, c[0x0][0x1f0], RZ ;  /* 0x00007c0002027a24 */ /* 0x000fe200078e02ff */
[----:B------:R-:W-:Y:S03]  /*e9e0*/  IADD3 R3, P0, R150, UR4, RZ ;  /* 0x0000000496037c10 */ /* 0x000fe6000ff1e0ff */
[----:B------:R-:W-:Y:S05]  /*e9f0*/  IMAD R2, R221, c[0x0][0x1f4], R2 ;  /* 0x00007d00dd027a24 */ /* 0x000fea00078e0202 */
[----:B------:R-:W-:Y:S02]  /*ea00*/  IADD3.X R2, R151, UR6, R2, P0, !PT ;  /* 0x0000000697027c10 */ /* 0x000fe400087fe402 */
[C---:B------:R-:W-:Y:S04]  /*ea10*/  LEA R156, P0, R3.reuse, c[0x0][0x1c8], 0x1 ;  /* 0x00007200039c7a11 */ /* 0x040fe800078008ff */
[----:B------:R-:W-:Y:S02]  /*ea20*/  LEA.HI.X R148, R3, c[0x0][0x1cc], R2, 0x1, P0 ;  /* 0x0000730003947a11 */ /* 0x000fe400000f0c02 */
[----:B------:R-:W1:Y:S04]  /*ea30*/  SHFL.IDX PT, R2, R156, RZ, 0x181f ;  /* 0x00181fff9c027589 */ /* 0x000e6800000e0000 */
[----:B------:R-:W2:Y:S01]  /*ea40*/  SHFL.IDX PT, R3, R148, RZ, 0x181f ;  /* 0x00181fff94037589 */ /* 0x000ea200000e0000 */
[C---:B-1----:R-:W-:Y:S05]  /*ea50*/  IADD3 R154, P0, R2.reuse, R227, RZ ;  /* 0x000000e3029a7210 */ /* 0x042fea0007f1e0ff */
[C---:B--2---:R-:W-:Y:S01]  /*ea60*/  IMAD.X R155, R3.reuse, 0x1, R226, P0 ;  /* 0x00000001039b7824 */ /* 0x044fe200000e06e2 */
[C---:B------:R-:W-:Y:S04]  /*ea70*/  IADD3 R152, P0, R2.reuse, R229, RZ ;  /* 0x000000e502987210 */ /* 0x040fe80007f1e0ff */
[----:B------:R-:W-:Y:S01]  /*ea80*/  @!PT LDS RZ, [RZ] ;  /* 0x00000000fffff984 */ /* 0x000fe20000000800 */
[----:B------:R1:W-:Y:S01]  /*ea90*/  LDGSTS.E.BYPASS.LTC128B.128 [R223+0xc080], [R154.64], !P4 ;  /* 0x0c0800009adf7fae */ /* 0x0003e2000e101d52 */
[C---:B------:R-:W-:Y:S01]  /*eaa0*/  IMAD.X R153, R3.reuse, 0x1, R228, P0 ;  /* 0x0000000103997824 */ /* 0x040fe200000e06e4 */
[----:B------:R-:W-:Y:S04]  /*eab0*/  IADD3 R150, P0, R2, R231, RZ ;  /* 0x000000e702967210 */ /* 0x000fe80007f1e0ff */
[----:B------:R1:W-:Y:S01]  /*eac0*/  LDGSTS.E.BYPASS.LTC128B.128 [R223+0xd080], [R152.64], !P5 ;  /* 0x0d08000098df7fae */ /* 0x0003e2000e901d52 */
[----:B------:R-:W-:Y:S01]  /*ead0*/  IMAD.X R151, R3, 0x1, R230, P0 ;  /* 0x0000000103977824 */ /* 0x000fe200000e06e6 */
[C---:B------:R-:W-:Y:S04]  /*eae0*/  LEA R2, P0, R224.reuse, R2, 0x1 ;  /* 0x00000002e0027211 */ /* 0x040fe800078008ff */
[----:B------:R1:W-:Y:S01]  /*eaf0*/  LDGSTS.E.BYPASS.LTC128B.128 [R223+0xe080], [R150.64], !P3 ;  /* 0x0e08000096df7fae */ /* 0x0003e2000d901d52 */
[----:B------:R-:W-:Y:S05]  /*eb00*/  LEA.HI.X R3, R224, R3, R225, 0x1, P0 ;  /* 0x00000003e0037211 */ /* 0x000fea00000f0ce1 */
[----:B------:R1:W-:Y:S01]  /*eb10*/  LDGSTS.E.BYPASS.LTC128B.128 [R223+0xf080], [R2.64], !P2 ;  /* 0x0f08000002df7fae */ /* 0x0003e2000d101d52 */
[----:B------:R-:W-:-:S05]  /*eb20*/  BRA `(.L_x_143) ;  /* 0x0000096000007947 */ /* 0x000fca0003800000 */
.L_x_142:
[----:B------:R-:W-:Y:S04]  /*eb30*/  DEPBAR.LE SB0, 0x0 ;  /* 0x000080000000791a */ /* 0x000fe80000000000 */
[----:B------:R-:W-:Y:S01]  /*eb40*/  BAR.SYNC.DEFER_BLOCKING 0x0 ;  /* 0x0000000000007b1d */ /* 0x000fe20000010000 */
[----:B------:R-:W-:Y:S01]  /*eb50*/  SHF.R.S32.HI R3, RZ, 0x1f, R222 ;  /* 0x0000001fff037819 */ /* 0x000fe200000114de */
[----:B------:R-:W-:Y:S01]  /*eb60*/  IMAD.WIDE.U32 R176, R222, c[0x0][0x208], RZ ;  /* 0x00008200deb07a25 */ /* 0x000fe200078e00ff */
[----:B------:R-:W-:Y:S01]  /*eb70*/  SHF.R.S32.HI R150, RZ, 0x1f, R221 ;  /* 0x0000001fff967819 */ /* 0x000fe200000114dd */
[----:B------:R-:W-:Y:S02]  /*eb80*/  UISETP.GE.AND UP0, UPT, UR10, 0x1, UPT ;  /* 0x000000010a00788c */ /* 0x000fe4000bf06270 */
[----:B------:R-:W-:Y:S02]  /*eb90*/  IMAD R3, R3, c[0x0][0x208], RZ ;  /* 0x0000820003037a24 */ /* 0x000fe400078e02ff */
[----:B------:R-:W-:Y:S02]  /*eba0*/  IMAD R150, R150, c[0x0][0x218], RZ ;  /* 0x0000860096967a24 */ /* 0x000fe400078e02ff */
[----:B------:R-:W-:Y:S02]  /*ebb0*/  IMAD R3, R222, c[0x0][0x20c], R3 ;  /* 0x00008300de037a24 */ /* 0x000fe400078e0203 */
[----:B------:R-:W-:Y:S02]  /*ebc0*/  IMAD R150, R221, c[0x0][0x21c], R150 ;  /* 0x00008700dd967a24 */ /* 0x000fe400078e0296 */
[----:B------:R-:W-:Y:S04]  /*ebd0*/  IMAD.IADD R177, R177, 0x1, R3 ;  /* 0x00000001b1b17824 */ /* 0x000fe800078e0203 */
[----:B------:R-:W-:Y:S05]  /*ebe0*/  IMAD.WIDE.U32 R176, R221, c[0x0][0x218], R176 ;  /* 0x00008600ddb07a25 */ /* 0x000fea00078e00b0 */
[----:B------:R-:W-:Y:S01]  /*ebf0*/  IADD3 R148, P0, R176, UR8, RZ ;  /* 0x00000008b0947c10 */ /* 0x000fe2000ff1e0ff */
[----:B------:R-:W-:Y:S03]  /*ec00*/  LDSM.16.M88.4 R152, [R218+0x10080] ;  /* 0x01008000da98783b */ /* 0x000fe60000000200 */
[----:B------:R-:W-:Y:S01]  /*ec10*/  IADD3.X R177, R177, UR5, R150, P0, !PT ;  /* 0x00000005b1b17c10 */ /* 0x000fe200087fe496 */
[----:B------:R-:W1:Y:S01]  /*ec20*/  LDSM.16.M88.4 R156, [R217+0xc080] ;  /* 0x00c08000d99c783b */ /* 0x000e620000000200 */
[C---:B------:R-:W-:Y:S03]  /*ec30*/  LEA R2, P0, R148.reuse, c[0x0][0x1f8], 0x1 ;  /* 0x00007e0094027a11 */ /* 0x040fe600078008ff */
[----:B------:R-:W-:Y:S01]  /*ec40*/  LDSM.16.M88.4 R160, [R217+0xc880] ;  /* 0x00c88000d9a0783b */ /* 0x000fe20000000200 */
[----:B------:R-:W-:Y:S03]  /*ec50*/  LEA.HI.X R3, R148, c[0x0][0x1fc], R177, 0x1, P0 ;  /* 0x00007f0094037a11 */ /* 0x000fe600000f0cb1 */
[----:B------:R-:W2:Y:S04]  /*ec60*/  SHFL.IDX PT, R2, R2, RZ, 0x181f ;  /* 0x00181fff02027589 */ /* 0x000ea800000e0000 */
[----:B------:R-:W3:Y:S04]  /*ec70*/  SHFL.IDX PT, R3, R3, RZ, 0x181f ;  /* 0x00181fff03037589 */ /* 0x000ee800000e0000 */
[----:B------:R-:W-:Y:S04]  /*ec80*/  LDSM.16.M88.4 R164, [R216] ;  /* 0x00000000d8a4783b */ /* 0x000fe80000000200 */
[----:B------:R-:W-:Y:S01]  /*ec90*/  LDSM.16.M88.4 R168, [R207] ;  /* 0x00000000cfa8783b */ /* 0x000fe20000000200 */
[C---:B-1----:R-:W-:Y:S03]  /*eca0*/  HMMA.16816.F32 R4, R152.reuse, R156, RZ ;  /* 0x0000009c9804723c */ /* 0x042fe600000018ff */
[C---:B--2---:R-:W-:Y:S05]  /*ecb0*/  IADD3 R176, P0, R2.reuse, R227, RZ ;  /* 0x000000e302b07210 */ /* 0x044fea0007f1e0ff */
[C---:B------:R-:W-:Y:S01]  /*ecc0*/  HMMA.16816.F32 R8, R152.reuse, R158, RZ ;  /* 0x0000009e9808723c */ /* 0x040fe200000018ff */
[----:B------:R-:W1:Y:S03]  /*ecd0*/  LDSM.16.M88.4 R156, [R214+0x10080] ;  /* 0x01008000d69c783b */ /* 0x000e660000000200 */
[C---:B---3--:R-:W-:Y:S01]  /*ece0*/  IMAD.X R177, R3.reuse, 0x1, R226, P0 ;  /* 0x0000000103b17824 */ /* 0x048fe200000e06e2 */
[C---:B------:R-:W-:Y:S03]  /*ecf0*/  IADD3 R150, P0, R2.reuse, R229, RZ ;  /* 0x000000e502967210 */ /* 0x040fe60007f1e0ff */
[C---:B------:R-:W-:Y:S01]  /*ed00*/  HMMA.16816.F32 R12, R152.reuse, R160, RZ ;  /* 0x000000a0980c723c */ /* 0x040fe200000018ff */
[----:B------:R-:W-:Y:S01]  /*ed10*/  @!PT LDS RZ, [RZ] ;  /* 0x00000000fffff984 */ /* 0x000fe20000000800 */
[----:B------:R-:W-:Y:S01]  /*ed20*/  @!PT LDS RZ, [RZ] ;  /* 0x00000000fffff984 */ /* 0x000fe20000000800 */
[----:B------:R-:W-:Y:S01]  /*ed30*/  @!PT LDS RZ, [RZ] ;  /* 0x00000000fffff984 */ /* 0x000fe20000000800 */
[----:B------:R2:W-:Y:S03]  /*ed40*/  LDGSTS.E.BYPASS.LTC128B.128 [R223+0x8080], [R176.64], !P4 ;  /* 0x08080000b0df7fae */ /* 0x0005e6000e101d52 */
[C---:B------:R-:W-:Y:S01]  /*ed50*/  IMAD.X R151, R3.reuse, 0x1, R228, P0 ;  /* 0x0000000103977824 */ /* 0x040fe200000e06e4 */
[----:B------:R-:W-:Y:S03]  /*ed60*/  IADD3 R178, P0, R2, R231, RZ ;  /* 0x000000e702b27210 */ /* 0x000fe60007f1e0ff */
[----:B------:R-:W-:Y:S01]  /*ed70*/  HMMA.16816.F32 R16, R152, R162, RZ ;  /* 0x000000a29810723c */ /* 0x000fe200000018ff */
[----:B------:R2:W-:Y:S03]  /*ed80*/  LDGSTS.E.BYPASS.LTC128B.128 [R223+0x9080], [R150.64], !P5 ;  /* 0x0908000096df7fae */ /* 0x0005e6000e901d52 */
[----:B------:R-:W-:Y:S01]  /*ed90*/  IMAD.X R179, R3, 0x1, R230, P0 ;  /* 0x0000000103b37824 */ /* 0x000fe200000e06e6 */
[C---:B------:R-:W-:Y:S04]  /*eda0*/  LEA R2, P0, R224.reuse, R2, 0x1 ;  /* 0x00000002e0027211 */ /* 0x040fe800078008ff */
[----:B------:R-:W-:Y:S01]  /*edb0*/  LEA.HI.X R3, R224, R3, R225, 0x1, P0 ;  /* 0x00000003e0037211 */ /* 0x000fe200000f0ce1 */
[----:B------:R2:W-:Y:S01]  /*edc0*/  LDGSTS.E.BYPASS.LTC128B.128 [R223+0xa080], [R178.64], !P3 ;  /* 0x0a080000b2df7fae */ /* 0x0005e2000d901d52 */
[----:B------:R-:W-:Y:S03]  /*edd0*/  PLOP3.LUT P0, PT, PT, PT, UP0, 0x80, 0x0 ;  /* 0x000000000000781c */ /* 0x000fe60003f0f008 */
[----:B------:R2:W-:Y:S04]  /*ede0*/  LDGSTS.E.BYPASS.LTC128B.128 [R223+0xb080], [R2.64], !P2 ;  /* 0x0b08000002df7fae */ /* 0x0005e8000d101d52 */
[----:B------:R-:W-:Y:S04]  /*edf0*/  LDSM.16.M88.4 R152, [R213+0x10080] ;  /* 0x01008000d598783b */ /* 0x000fe80000000200 */
[----:B------:R-:W3:Y:S01]  /*ee00*/  LDSM.16.M88.4 R160, [R212+0xc080] ;  /* 0x00c08000d4a0783b */ /* 0x000ee20000000200 */
[C---:B-1----:R-:W-:Y:S03]  /*ee10*/  HMMA.16816.F32 R4, R156.reuse, R164, R4 ;  /* 0x000000a49c04723c */ /* 0x042fe60000001804 */
[----:B------:R-:W0:Y:S04]  /*ee20*/  LDGDEPBAR ;  /* 0x00000000000079af */ /* 0x000e280000000000 */
[----:B------:R-:W1:Y:S01]  /*ee30*/  LDSM.16.M88.4 R172, [R212+0xc880] ;  /* 0x00c88000d4ac783b */ /* 0x000e620000000200 */
[C---:B------:R-:W-:Y:S03]  /*ee40*/  HMMA.16816.F32 R8, R156.reuse, R166, R8 ;  /* 0x000000a69c08723c */ /* 0x040fe60000001808 */
[----:B------:R-:W-:Y:S05]  /*ee50*/  LDSM.16.M88.4 R164, [R206] ;  /* 0x00000000cea4783b */ /* 0x000fea0000000200 */
[C---:B------:R-:W-:Y:S08]  /*ee60*/  HMMA.16816.F32 R12, R156.reuse, R168, R12 ;  /* 0x000000a89c0c723c */ /* 0x040ff0000000180c */
[----:B------:R-:W-:Y:S01]  /*ee70*/  HMMA.16816.F32 R16, R156, R170, R16 ;  /* 0x000000aa9c10723c */ /* 0x000fe20000001810 */
[----:B------:R-:W4:Y:S04]  /*ee80*/  LDSM.16.M88.4 R156, [R211+0x10080] ;  /* 0x01008000d39c783b */ /* 0x000f280000000200 */
[----:B------:R-:W5:Y:S03]  /*ee90*/  LDSM.16.M88.4 R168, [R206+0x800] ;  /* 0x00080000cea8783b */ /* 0x000f660000000200 */
[C---:B---3--:R-:W-:Y:S08]  /*eea0*/  HMMA.16816.F32 R4, R152.reuse, R160, R4 ;  /* 0x000000a09804723c */ /* 0x048ff00000001804 */
[C---:B------:R-:W-:Y:S01]  /*eeb0*/  HMMA.16816.F32 R8, R152.reuse, R162, R8 ;  /* 0x000000a29808723c */ /* 0x040fe20000001808 */
[----:B------:R-:W-:Y:S07]  /*eec0*/  LDSM.16.M88.4 R160, [R217+0xd080] ;  /* 0x00d08000d9a0783b */ /* 0x000fee0000000200 */
[C---:B-1----:R-:W-:Y:S08]  /*eed0*/  HMMA.16816.F32 R12, R152.reuse, R172, R12 ;  /* 0x000000ac980c723c */ /* 0x042ff0000000180c */
[----:B------:R-:W-:Y:S01]  /*eee0*/  HMMA.16816.F32 R16, R152, R174, R16 ;  /* 0x000000ae9810723c */ /* 0x000fe20000001810 */
[----:B------:R-:W1:Y:S04]  /*eef0*/  LDSM.16.M88.4 R152, [R218+0x14080] ;  /* 0x01408000da98783b */ /* 0x000e680000000200 */
[----:B------:R-:W3:Y:S03]  /*ef00*/  LDSM.16.M88.4 R172, [R217+0xd880] ;  /* 0x00d88000d9ac783b */ /* 0x000ee60000000200 */
[C---:B----4-:R-:W-:Y:S08]  /*ef10*/  HMMA.16816.F32 R4, R156.reuse, R164, R4 ;  /* 0x000000a49c04723c */ /* 0x050ff00000001804 */
[C---:B------:R-:W-:Y:S01]  /*ef20*/  HMMA.16816.F32 R8, R156.reuse, R166, R8 ;  /* 0x000000a69c08723c */ /* 0x040fe20000001808 */
[----:B------:R-:W-:Y:S07]  /*ef30*/  LDSM.16.M88.4 R164, [R205] ;  /* 0x00000000cda4783b */ /* 0x000fee0000000200 */
[C---:B-----5:R-:W-:Y:S08]  /*ef40*/  HMMA.16816.F32 R12, R156.reuse, R168, R12 ;  /* 0x000000a89c0c723c */ /* 0x060ff0000000180c */
[----:B------:R-:W-:Y:S01]  /*ef50*/  HMMA.16816.F32 R16, R156, R170, R16 ;  /* 0x000000aa9c10723c */ /* 0x000fe20000001810 */
[----:B------:R-:W4:Y:S04]  /*ef60*/  LDSM.16.M88.4 R156, [R214+0x14080] ;  /* 0x01408000d69c783b */ /* 0x000f280000000200 */
[----:B------:R-:W5:Y:S03]  /*ef70*/  LDSM.16.M88.4 R168, [R204] ;  /* 0x00000000cca8783b */ /* 0x000f660000000200 */
[C---:B-1----:R-:W-:Y:S08]  /*ef80*/  HMMA.16816.F32 R4, R152.reuse, R160, R4 ;  /* 0x000000a09804723c */ /* 0x042ff00000001804 */
[C---:B------:R-:W-:Y:S01]  /*ef90*/  HMMA.16816.F32 R8, R152.reuse, R162, R8 ;  /* 0x000000a29808723c */ /* 0x040fe20000001808 */
[----:B------:R-:W-:Y:S07]  /*efa0*/  LDSM.16.M88.4 R160, [R212+0xd080] ;  /* 0x00d08000d4a0783b */ /* 0x000fee0000000200 */
[C---:B---3--:R-:W-:Y:S08]  /*efb0*/  HMMA.16816.F32 R12, R152.reuse, R172, R12 ;  /* 0x000000ac980c723c */ /* 0x048ff0000000180c */
[----:B------:R-:W-:Y:S01]  /*efc0*/  HMMA.16816.F32 R16, R152, R174, R16 ;  /* 0x000000ae9810723c */ /* 0x000fe20000001810 */
[----:B------:R-:W1:Y:S04]  /*efd0*/  LDSM.16.M88.4 R152, [R213+0x14080] ;  /* 0x01408000d598783b */ /* 0x000e680000000200 */
[----:B------:R-:W3:Y:S03]  /*efe0*/  LDSM.16.M88.4 R172, [R212+0xd880] ;  /* 0x00d88000d4ac783b */ /* 0x000ee60000000200 */
[C---:B----4-:R-:W-:Y:S08]  /*eff0*/  HMMA.16816.F32 R4, R156.reuse, R164, R4 ;  /* 0x000000a49c04723c */ /* 0x050ff00000001804 */
[C---:B------:R-:W-:Y:S01]  /*f000*/  HMMA.16816.F32 R8, R156.reuse, R166, R8 ;  /* 0x000000a69c08723c */ /* 0x040fe20000001808 */
[----:B------:R-:W-:Y:S07]  /*f010*/  LDSM.16.M88.4 R164, [R206+0x1000] ;  /* 0x00100000cea4783b */ /* 0x000fee0000000200 */
[C---:B-----5:R-:W-:Y:S08]  /*f020*/  HMMA.16816.F32 R12, R156.reuse, R168, R12 ;  /* 0x000000a89c0c723c */ /* 0x060ff0000000180c */
[----:B------:R-:W-:Y:S01]  /*f030*/  HMMA.16816.F32 R16, R156, R170, R16 ;  /* 0x000000aa9c10723c */ /* 0x000fe20000001810 */
[----:B------:R-:W4:Y:S04]  /*f040*/  LDSM.16.M88.4 R156, [R211+0x14080] ;  /* 0x01408000d39c783b */ /* 0x000f280000000200 */
        /* <DEDUP_REMOVED lines=57> */
[----:B------:R-:W-:Y:S04]  /*f3e0*/  DEPBAR.LE SB0, 0x0 ;  /* 0x000080000000791a */ /* 0x000fe80000000000 */
[C---:B-1----:R-:W-:Y:S01]  /*f3f0*/  HMMA.16816.F32 R4, R152.reuse, R160, R4 ;  /* 0x000000a09804723c */ /* 0x042fe20000001804 */
[----:B------:R-:W-:Y:S07]  /*f400*/  BAR.SYNC.DEFER_BLOCKING 0x0 ;  /* 0x0000000000007b1d */ /* 0x000fee0000010000 */
[C---:B------:R-:W-:Y:S08]  /*f410*/  HMMA.16816.F32 R8, R152.reuse, R162, R8 ;  /* 0x000000a29808723c */ /* 0x040ff00000001808 */
[C---:B---3--:R-:W-:Y:S08]  /*f420*/  HMMA.16816.F32 R12, R152.reuse, R172, R12 ;  /* 0x000000ac980c723c */ /* 0x048ff0000000180c */
[----:B------:R-:W-:Y:S08]  /*f430*/  HMMA.16816.F32 R16, R152, R174, R16 ;  /* 0x000000ae9810723c */ /* 0x000ff00000001810 */
[C---:B----4-:R-:W-:Y:S08]  /*f440*/  HMMA.16816.F32 R4, R156.reuse, R164, R4 ;  /* 0x000000a49c04723c */ /* 0x050ff00000001804 */
[C---:B------:R-:W-:Y:S08]  /*f450*/  HMMA.16816.F32 R8, R156.reuse, R166, R8 ;  /* 0x000000a69c08723c */ /* 0x040ff00000001808 */
[C---:B-----5:R-:W-:Y:S08]  /*f460*/  HMMA.16816.F32 R12, R156.reuse, R168, R12 ;  /* 0x000000a89c0c723c */ /* 0x060ff0000000180c */
[----:B------:R-:W-:Y:S01]  /*f470*/  HMMA.16816.F32 R16, R156, R170, R16 ;  /* 0x000000aa9c10723c */ /* 0x000fe20000001810 */
[----:B--2---:R-:W-:-:S07]  /*f480*/  @P0 BRA `(.L_x_144) ;  /* 0xfffff3e000000947 */ /* 0x004fce000383ffff */
.L_x_143:
[----:B-1----:R-:W-:Y:S01]  /*f490*/  FMNMX.FTZ R2, R4, R149, !PT ;  /* 0x0000009504027209 */ /* 0x002fe20007810000 */
[----:B------:R-:W-:Y:S01]  /*f4a0*/  LDSM.16.MT88.4 R156, [R210+0x8080] ;  /* 0x00808000d29c783b */ /* 0x000fe20000004200 */
[----:B------:R-:W-:Y:S02]  /*f4b0*/  FMNMX.FTZ R148, R6, R0, !PT ;  /* 0x0000000006947209 */ /* 0x000fe40007810000 */
[----:B------:R-:W-:Y:S02]  /*f4c0*/  FMNMX.FTZ R3, R5, R2, !PT ;  /* 0x0000000205037209 */ /* 0x000fe40007810000 */
[----:B------:R-:W-:Y:S02]  /*f4d0*/  FMNMX.FTZ R151, R7, R148, !PT ;  /* 0x0000009407977209 */ /* 0x000fe40007810000 */
[----:B------:R-:W-:Y:S01]  /*f4e0*/  FMNMX.FTZ R2, R8, R3, !PT ;  /* 0x0000000308027209 */ /* 0x000fe20007810000 */
        /* <DEDUP_REMOVED lines=8> */
[----:B------:R-:W-:Y:S01]  /*f570*/  ISETP.LT.AND P0, PT, RZ, UR10, PT ;  /* 0x0000000aff007c0c */ /* 0x000fe2000bf01270 */
[----:B------:R-:W-:Y:S01]  /*f580*/  UIADD3 UR10, UR10, -0x1, URZ ;  /* 0xffffffff0a0a7890 */ /* 0x000fe2000fffe03f */
[----:B------:R-:W-:Y:S01]  /*f590*/  FMNMX.FTZ R2, R16, R3, !PT ;  /* 0x0000000310027209 */ /* 0x000fe20007810000 */
[----:B------:R-:W-:Y:S01]  /*f5a0*/  LDSM.16.MT88.4 R172, [R215+0xa880] ;  /* 0x00a88000d7ac783b */ /* 0x000fe20000004200 */
[----:B------:R-:W-:Y:S02]  /*f5b0*/  FMNMX.FTZ R3, R15, R148, !PT ;  /* 0x000000940f037209 */ /* 0x000fe40007810000 */
[----:B------:R-:W-:Y:S02]  /*f5c0*/  FMNMX.FTZ R154, R17, R2, !PT ;  /* 0x00000002119a7209 */ /* 0x000fe40007810000 */
[----:B------:R-:W-:Y:S03]  /*f5d0*/  FMNMX.FTZ R2, R18, R3, !PT ;  /* 0x0000000312027209 */ /* 0x000fe60007810000 */
[----:B------:R-:W1:Y:S01]  /*f5e0*/  SHFL.BFLY PT, R151, R154, 0x2, 0x1f ;  /* 0x0c401f009a977f89 */ /* 0x000e6200000e0000 */
[----:B------:R-:W-:Y:S07]  /*f5f0*/  FMNMX.FTZ R152, R19, R2, !PT ;  /* 0x0000000213987209 */ /* 0x000fee0007810000 */
[----:B------:R-:W2:Y:S08]  /*f600*/  SHFL.BFLY PT, R3, R152, 0x2, 0x1f ;  /* 0x0c401f0098037f89 */ /* 0x000eb000000e0000 */
[----:B------:R-:W-:Y:S08]  /*f610*/  LDSM.16.MT88.4 R176, [R210+0xa880] ;  /* 0x00a88000d2b0783b */ /* 0x000ff00000004200 */
[----:B------:R-:W-:Y:S08]  /*f620*/  LDSM.16.MT88.4 R180, [R209+0xa880] ;  /* 0x00a88000d1b4783b */ /* 0x000ff00000004200 */
[----:B------:R-:W-:Y:S08]  /*f630*/  LDSM.16.MT88.4 R184, [R208+0xa880] ;  /* 0x00a88000d0b8783b */ /* 0x000ff00000004200 */
[----:B------:R-:W-:Y:S08]  /*f640*/  LDSM.16.MT88.4 R188, [R215+0xb880] ;  /* 0x00b88000d7bc783b */ /* 0x000ff00000004200 */
[----:B------:R-:W-:Y:S08]  /*f650*/  LDSM.16.MT88.4 R192, [R210+0xb880] ;  /* 0x00b88000d2c0783b */ /* 0x000ff00000004200 */
[----:B------:R-:W-:Y:S08]  /*f660*/  LDSM.16.MT88.4 R196, [R208+0xb880] ;  /* 0x00b88000d0c4783b */ /* 0x000ff00000004200 */
[----:B------:R-:W0:Y:S01]  /*f670*/  LDGDEPBAR ;  /* 0x00000000000079af */ /* 0x000e220000000000 */
[----:B-1----:R-:W-:Y:S02]  /*f680*/  FMNMX.FTZ R153, R154, R151, !PT ;  /* 0x000000979a997209 */ /* 0x002fe40007810000 */
[----:B--2---:R-:W-:Y:S05]  /*f690*/  FMNMX.FTZ R150, R152, R3, !PT ;  /* 0x0000000398967209 */ /* 0x004fea0007810000 */
[----:B------:R-:W1:Y:S08]  /*f6a0*/  SHFL.BFLY PT, R148, R153, 0x1, 0x1f ;  /* 0x0c201f0099947f89 */ /* 0x000e7000000e0000 */
[----:B------:R-:W2:Y:S01]  /*f6b0*/  SHFL.BFLY PT, R3, R150, 0x1, 0x1f ;  /* 0x0c201f0096037f89 */ /* 0x000ea200000e0000 */
[----:B-1----:R-:W-:Y:S05]  /*f6c0*/  FMNMX.FTZ R148, R153, R148, !PT ;  /* 0x0000009499947209 */ /* 0x002fea0007810000 */
[C---:B------:R-:W-:Y:S02]  /*f6d0*/  FMUL.FTZ R165, R148.reuse, c[0x0][0x2d0] ;  /* 0x0000b40094a57a20 */ /* 0x040fe40000410000 */
[----:B------:R-:W-:Y:S01]  /*f6e0*/  FADD.FTZ R2, -R148, R149 ;  /* 0x0000009594027221 */ /* 0x000fe20000010100 */
[----:B--2---:R-:W-:Y:S01]  /*f6f0*/  FMNMX.FTZ R3, R3, R150, !PT ;  /* 0x0000009603037209 */ /* 0x004fe20007810000 */
[--C-:B------:R-:W-:Y:S02]  /*f700*/  FFMA.FTZ R152, R4, c[0x0][0x2d0], -R165.reuse ;  /* 0x0000b40004987a23 */ /* 0x100fe400000108a5 */
[----:B------:R-:W-:Y:S02]  /*f710*/  FMUL.FTZ R151, R2, c[0x0][0x2d0] ;  /* 0x0000b40002977a20 */ /* 0x000fe40000410000 */
[----:B------:R1:W-:Y:S01]  /*f720*/  MUFU.EX2 R150, R152 ;  /* 0x0000009800967308 */ /* 0x0003e20000000800 */
[C---:B------:R-:W-:Y:S02]  /*f730*/  FMUL.FTZ R164, R3.reuse, c[0x0][0x2d0] ;  /* 0x0000b40003a47a20 */ /* 0x040fe40000410000 */
[----:B------:R-:W-:Y:S02]  /*f740*/  FADD.FTZ R149, -R3, R0 ;  /* 0x0000000003957221 */ /* 0x000fe40000010100 */
[--C-:B------:R-:W-:Y:S02]  /*f750*/  FFMA.FTZ R5, R5, c[0x0][0x2d0], -R165.reuse ;  /* 0x0000b40005057a23 */ /* 0x100fe400000108a5 */
[--C-:B------:R-:W-:Y:S02]  /*f760*/  FFMA.FTZ R232, R8, c[0x0][0x2d0], -R165.reuse ;  /* 0x0000b40008e87a23 */ /* 0x100fe400000108a5 */
[--C-:B------:R-:W-:Y:S01]  /*f770*/  FFMA.FTZ R6, R6, c[0x0][0x2d0], -R164.reuse ;  /* 0x0000b40006067a23 */ /* 0x100fe200000108a4 */
[----:B------:R2:W3:Y:S01]  /*f780*/  MUFU.EX2 R2, R151 ;  /* 0x0000009700027308 */ /* 0x0004e20000000800 */
[--C-:B------:R-:W-:Y:S02]  /*f790*/  FFMA.FTZ R7, R7, c[0x0][0x2d0], -R164.reuse ;  /* 0x0000b40007077a23 */ /* 0x100fe400000108a4 */
[--C-:B------:R-:W-:Y:S02]  /*f7a0*/  FFMA.FTZ R234, R10, c[0x0][0x2d0], -R164.reuse ;  /* 0x0000b4000aea7a23 */ /* 0x100fe400000108a4 */
[--C-:B------:R-:W-:Y:S02]  /*f7b0*/  FFMA.FTZ R237, R11, c[0x0][0x2d0], -R164.reuse ;  /* 0x0000b4000bed7a23 */ /* 0x100fe400000108a4 */
[----:B------:R-:W-:Y:S01]  /*f7c0*/  FMUL.FTZ R0, R149, c[0x0][0x2d0] ;  /* 0x0000b40095007a20 */ /* 0x000fe20000410000 */
[----:B------:R-:W-:Y:S01]  /*f7d0*/  MOV R149, R148 ;  /* 0x0000009400957202 */ /* 0x000fe20000000f00 */
[--C-:B------:R-:W-:Y:S01]  /*f7e0*/  FFMA.FTZ R236, R12, c[0x0][0x2d0], -R165.reuse ;  /* 0x0000b4000cec7a23 */ /* 0x100fe200000108a5 */
[----:B------:R-:W4:Y:S01]  /*f7f0*/  MUFU.EX2 R5, R5 ;  /* 0x0000000500057308 */ /* 0x000f220000000800 */
[--C-:B------:R-:W-:Y:S02]  /*f800*/  FFMA.FTZ R239, R13, c[0x0][0x2d0], -R165.reuse ;  /* 0x0000b4000def7a23 */ /* 0x100fe400000108a5 */
[--C-:B------:R-:W-:Y:S01]  /*f810*/  FFMA.FTZ R238, R14, c[0x0][0x2d0], -R164.reuse ;  /* 0x0000b4000eee7a23 */ /* 0x100fe200000108a4 */
[----:B-1----:R-:W1:Y:S01]  /*f820*/  LDSM.16.MT88.4 R152, [R215+0x8080] ;  /* 0x00808000d798783b */ /* 0x002e620000004200 */
[--C-:B------:R-:W-:Y:S02]  /*f830*/  FFMA.FTZ R241, R15, c[0x0][0x2d0], -R164.reuse ;  /* 0x0000b4000ff17a23 */ /* 0x100fe400000108a4 */
[--C-:B------:R-:W-:Y:S02]  /*f840*/  FFMA.FTZ R240, R16, c[0x0][0x2d0], -R165.reuse ;  /* 0x0000b40010f07a23 */ /* 0x100fe400000108a5 */
[--C-:B------:R-:W-:Y:S01]  /*f850*/  FFMA.FTZ R242, R18, c[0x0][0x2d0], -R164.reuse ;  /* 0x0000b40012f27a23 */ /* 0x100fe200000108a4 */
[----:B------:R-:W5:Y:S01]  /*f860*/  MUFU.EX2 R0, R0 ;  /* 0x0000000000007308 */ /* 0x000f620000000800 */
[----:B------:R-:W-:Y:S02]  /*f870*/  FFMA.FTZ R164, R19, c[0x0][0x2d0], -R164 ;  /* 0x0000b40013a47a23 */ /* 0x000fe400000108a4 */
[--C-:B--2---:R-:W-:Y:S02]  /*f880*/  FFMA.FTZ R151, R9, c[0x0][0x2d0], -R165.reuse ;  /* 0x0000b40009977a23 */ /* 0x104fe400000108a5 */
[C---:B---3--:R-:W-:Y:S02]  /*f890*/  FMUL.FTZ R8, R2.reuse, R144 ;  /* 0x0000009002087220 */ /* 0x048fe40000410000 */
[C---:B------:R-:W-:Y:S03]  /*f8a0*/  FMUL.FTZ R9, R2.reuse, R145 ;  /* 0x0000009102097220 */ /* 0x040fe60000410000 */
[----:B------:R-:W-:Y:S01]  /*f8b0*/  MUFU.EX2 R232, R232 ;  /* 0x000000e800e87308 */ /* 0x000fe20000000800 */
[C---:B------:R-:W-:Y:S02]  /*f8c0*/  FMUL.FTZ R20, R2.reuse, R20 ;  /* 0x0000001402147220 */ /* 0x040fe40000410000 */
[C---:B------:R-:W-:Y:S01]  /*f8d0*/  FMUL.FTZ R21, R2.reuse, R21 ;  /* 0x0000001502157220 */ /* 0x040fe20000410000 */
[----:B----4-:R-:W-:Y:S01]  /*f8e0*/  F2FP.PACK_AB R144, R5, R150 ;  /* 0x000000960590723e */ /* 0x010fe200000000ff */
[C---:B------:R-:W-:Y:S02]  /*f8f0*/  FMUL.FTZ R24, R2.reuse, R24 ;  /* 0x0000001802187220 */ /* 0x040fe40000410000 */
[C---:B------:R-:W-:Y:S02]  /*f900*/  FMUL.FTZ R25, R2.reuse, R25 ;  /* 0x0000001902197220 */ /* 0x040fe40000410000 */
[C---:B------:R-:W-:Y:S01]  /*f910*/  FMUL.FTZ R12, R2.reuse, R140 ;  /* 0x0000008c020c7220 */ /* 0x040fe20000410000 */
[----:B------:R-:W2:Y:S01]  /*f920*/  MUFU.EX2 R151, R151 ;  /* 0x0000009700977308 */ /* 0x000ea20000000800 */
[----:B------:R-:W-:Y:S02]  /*f930*/  FMUL.FTZ R13, R2, R141 ;  /* 0x0000008d020d7220 */ /* 0x000fe40000410000 */
[----:B------:R-:W-:Y:S02]  /*f940*/  FFMA.FTZ R165, R17, c[0x0][0x2d0], -R165 ;  /* 0x0000b40011a57a23 */ /* 0x000fe400000108a5 */
[C---:B-----5:R-:W-:Y:S02]  /*f950*/  FMUL.FTZ R10, R0.reuse, R146 ;  /* 0x00000092000a7220 */ /* 0x060fe40000410000 */
[C---:B------:R-:W-:Y:S02]  /*f960*/  FMUL.FTZ R11, R0.reuse, R147 ;  /* 0x00000093000b7220 */ /* 0x040fe40000410000 */
[C---:B------:R-:W-:Y:S01]  /*f970*/  FMUL.FTZ R22, R0.reuse, R22 ;  /* 0x0000001600167220 */ /* 0x040fe20000410000 */
[----:B------:R-:W-:Y:S01]  /*f980*/  MUFU.EX2 R6, R6 ;  /* 0x0000000600067308 */ /* 0x000fe20000000800 */
[C---:B------:R-:W-:Y:S02]  /*f990*/  FMUL.FTZ R23, R0.reuse, R23 ;  /* 0x0000001700177220 */ /* 0x040fe40000410000 */
[C---:B------:R-:W-:Y:S02]  /*f9a0*/  FMUL.FTZ R26, R0.reuse, R26 ;  /* 0x0000001a001a7220 */ /* 0x040fe40000410000 */
[C---:B------:R-:W-:Y:S02]  /*f9b0*/  FMUL.FTZ R27, R0.reuse, R27 ;  /* 0x0000001b001b7220 */ /* 0x040fe40000410000 */
[C---:B------:R-:W-:Y:S02]  /*f9c0*/  FMUL.FTZ R14, R0.reuse, R142 ;  /* 0x0000008e000e7220 */ /* 0x040fe40000410000 */
[----:B------:R-:W-:Y:S01]  /*f9d0*/  FMUL.FTZ R15, R0, R143 ;  /* 0x0000008f000f7220 */ /* 0x000fe20000410000 */
[----:B------:R-:W3:Y:S01]  /*f9e0*/  MUFU.EX2 R7, R7 ;  /* 0x0000000700077308 */ /* 0x000ee20000000800 */
[----:B------:R-:W-:Y:S01]  /*f9f0*/  LDSM.16.MT88.4 R140, [R208+0xb080] ;  /* 0x00b08000d08c783b */ /* 0x000fe20000004200 */
[C---:B------:R-:W-:Y:S01]  /*fa00*/  FMUL.FTZ R16, R2.reuse, R136 ;  /* 0x0000008802107220 */ /* 0x040fe20000410000 */
[----:B--2---:R-:W-:Y:S01]  /*fa10*/  F2FP.PACK_AB R146, R151, R232 ;  /* 0x000000e89792723e */ /* 0x004fe200000000ff */
[----:B------:R-:W-:Y:S02]  /*fa20*/  FMUL.FTZ R17, R2, R137 ;  /* 0x0000008902117220 */ /* 0x000fe40000410000 */
[C---:B------:R-:W-:Y:S02]  /*fa30*/  FMUL.FTZ R18, R0.reuse, R138 ;  /* 0x0000008a00127220 */ /* 0x040fe40000410000 */
[----:B------:R-:W-:Y:S02]  /*fa40*/  FMUL.FTZ R19, R0, R139 ;  /* 0x0000008b00137220 */ /* 0x000fe40000410000 */
[----:B------:R-:W-:Y:S01]  /*fa50*/  MUFU.EX2 R234, R234 ;  /* 0x000000ea00ea7308 */ /* 0x000fe20000000800 */
[----:B------:R-:W-:Y:S01]  /*fa60*/  LDSM.16.MT88.4 R136, [R210+0x8880] ;  /* 0x00888000d288783b */ /* 0x000fe20000004200 */
[C---:B------:R-:W-:Y:S02]  /*fa70*/  FMUL.FTZ R28, R2.reuse, R28 ;  /* 0x0000001c021c7220 */ /* 0x040fe40000410000 */
[----:B------:R-:W-:Y:S02]  /*fa80*/  FMUL.FTZ R29, R2, R29 ;  /* 0x0000001d021d7220 */ /* 0x000fe40000410000 */
[C---:B------:R-:W-:Y:S02]  /*fa90*/  FMUL.FTZ R30, R0.reuse, R30 ;  /* 0x0000001e001e7220 */ /* 0x040fe40000410000 */
[----:B------:R-:W-:Y:S02]  /*faa0*/  FMUL.FTZ R31, R0, R31 ;  /* 0x0000001f001f7220 */ /* 0x000fe40000410000 */
[----:B------:R-:W2:Y:S01]  /*fab0*/  MUFU.EX2 R237, R237 ;  /* 0x000000ed00ed7308 */ /* 0x000ea20000000800 */
[C---:B------:R-:W-:Y:S02]  /*fac0*/  FMUL.FTZ R32, R2.reuse, R32 ;  /* 0x0000002002207220 */ /* 0x040fe40000410000 */
[----:B------:R-:W-:Y:S01]  /*fad0*/  FMUL.FTZ R33, R2, R33 ;  /* 0x0000002102217220 */ /* 0x000fe20000410000 */
[----:B---3--:R-:W-:Y:S01]  /*fae0*/  F2FP.PACK_AB R145, R7, R6 ;  /* 0x000000060791723e */ /* 0x008fe200000000ff */
[C---:B------:R-:W-:Y:S02]  /*faf0*/  FMUL.FTZ R34, R0.reuse, R34 ;  /* 0x0000002200227220 */ /* 0x040fe40000410000 */
[----:B------:R-:W-:Y:S02]  /*fb00*/  FMUL.FTZ R35, R0, R35 ;  /* 0x0000002300237220 */ /* 0x000fe40000410000 */
[C---:B------:R-:W-:Y:S01]  /*fb10*/  FMUL.FTZ R36, R2.reuse, R36 ;  /* 0x0000002402247220 */ /* 0x040fe20000410000 */
[----:B------:R-:W-:Y:S01]  /*fb20*/  MUFU.EX2 R243, R165 ;  /* 0x000000a500f37308 */ /* 0x000fe20000000800 */
[----:B------:R-:W-:Y:S02]  /*fb30*/  FMUL.FTZ R37, R2, R37 ;  /* 0x0000002502257220 */ /* 0x000fe40000410000 */
[C---:B------:R-:W-:Y:S02]  /*fb40*/  FMUL.FTZ R38, R0.reuse, R38 ;  /* 0x0000002600267220 */ /* 0x040fe40000410000 */
[----:B------:R-:W-:Y:S02]  /*fb50*/  FMUL.FTZ R39, R0, R39 ;  /* 0x0000002700277220 */ /* 0x000fe40000410000 */
[C---:B------:R-:W-:Y:S02]  /*fb60*/  FMUL.FTZ R40, R2.reuse, R40 ;  /* 0x0000002802287220 */ /* 0x040fe40000410000 */
[----:B------:R-:W-:Y:S01]  /*fb70*/  FMUL.FTZ R41, R2, R41 ;  /* 0x0000002902297220 */ /* 0x000fe20000410000 */
[----:B------:R3:W-:Y:S01]  /*fb80*/  MUFU.EX2 R245, R164 ;  /* 0x000000a400f57308 */ /* 0x0007e20000000800 */
[C---:B------:R-:W-:Y:S02]  /*fb90*/  FMUL.FTZ R42, R0.reuse, R42 ;  /* 0x0000002a002a7220 */ /* 0x040fe40000410000 */
[----:B------:R-:W-:Y:S01]  /*fba0*/  FMUL.FTZ R43, R0, R43 ;  /* 0x0000002b002b7220 */ /* 0x000fe20000410000 */
[----:B--2---:R-:W-:Y:S01]  /*fbb0*/  F2FP.PACK_AB R147, R237, R234 ;  /* 0x000000eaed93723e */ /* 0x004fe200000000ff */
[C---:B------:R-:W-:Y:S02]  /*fbc0*/  FMUL.FTZ R44, R2.reuse, R44 ;  /* 0x0000002c022c7220 */ /* 0x040fe40000410000 */
[----:B------:R-:W-:Y:S02]  /*fbd0*/  FMUL.FTZ R45, R2, R45 ;  /* 0x0000002d022d7220 */ /* 0x000fe40000410000 */
[C---:B------:R-:W-:Y:S01]  /*fbe0*/  FMUL.FTZ R46, R0.reuse, R46 ;  /* 0x0000002e002e7220 */ /* 0x040fe20000410000 */
[----:B------:R-:W-:Y:S01]  /*fbf0*/  MUFU.EX2 R236, R236 ;  /* 0x000000ec00ec7308 */ /* 0x000fe20000000800 */
[C---:B-1----:R-:W-:Y:S05]  /*fc00*/  HMMA.16816.F32 R8, R144.reuse, R152, R8 ;  /* 0x000000989008723c */ /* 0x042fea0000001808 */
[----:B------:R-:W-:Y:S02]  /*fc10*/  FMUL.FTZ R47, R0, R47 ;  /* 0x0000002f002f7220 */ /* 0x000fe40000410000 */
[C---:B------:R-:W-:Y:S01]  /*fc20*/  FMUL.FTZ R48, R2.reuse, R48 ;  /* 0x0000003002307220 */ /* 0x040fe20000410000 */
[C---:B------:R-:W-:Y:S01]  /*fc30*/  HMMA.16816.F32 R20, R144.reuse, R154, R20 ;  /* 0x0000009a9014723c */ /* 0x040fe20000001814 */
[----:B------:R-:W1:Y:S01]  /*fc40*/  LDSM.16.MT88.4 R152, [R208+0x8080] ;  /* 0x00808000d098783b */ /* 0x000e620000004200 */
[----:B------:R-:W2:Y:S02]  /*fc50*/  MUFU.EX2 R239, R239 ;  /* 0x000000ef00ef7308 */ /* 0x000ea40000000800 */
[----:B------:R-:W-:Y:S02]  /*fc60*/  FMUL.FTZ R49, R2, R49 ;  /* 0x0000003102317220 */ /* 0x000fe40000410000 */
[C---:B------:R-:W-:Y:S02]  /*fc70*/  FMUL.FTZ R50, R0.reuse, R50 ;  /* 0x0000003200327220 */ /* 0x040fe40000410000 */
[C---:B------:R-:W-:Y:S01]  /*fc80*/  HMMA.16816.F32 R24, R144.reuse, R156, R24 ;  /* 0x0000009c9018723c */ /* 0x040fe20000001818 */
[----:B---3--:R-:W-:Y:S03]  /*fc90*/  LDSM.16.MT88.4 R164, [R210+0x9880] ;  /* 0x00988000d2a4783b */ /* 0x008fe60000004200 */
[----:B------:R-:W-:Y:S01]  /*fca0*/  FMUL.FTZ R51, R0, R51 ;  /* 0x0000003300337220 */ /* 0x000fe20000410000 */
[----:B------:R-:W-:Y:S01]  /*fcb0*/  MUFU.EX2 R238, R238 ;  /* 0x000000ee00ee7308 */ /* 0x000fe20000000800 */
[C---:B------:R-:W-:Y:S02]  /*fcc0*/  FMUL.FTZ R52, R2.reuse, R52 ;  /* 0x0000003402347220 */ /* 0x040fe40000410000 */
[C---:B------:R-:W-:Y:S01]  /*fcd0*/  HMMA.16816.F32 R28, R144.reuse, R158, R28 ;  /* 0x0000009e901c723c */ /* 0x040fe2000000181c */
[----:B------:R-:W3:Y:S03]  /*fce0*/  LDSM.16.MT88.4 R156, [R215+0x9080] ;  /* 0x00908000d79c783b */ /* 0x000ee60000004200 */
[----:B------:R-:W-:Y:S02]  /*fcf0*/  FMUL.FTZ R53, R2, R53 ;  /* 0x0000003502357220 */ /* 0x000fe40000410000 */
[C---:B------:R-:W-:Y:S01]  /*fd00*/  FMUL.FTZ R54, R0.reuse, R54 ;  /* 0x0000003600367220 */ /* 0x040fe20000410000 */
[----:B------:R-:W4:Y:S01]  /*fd10*/  MUFU.EX2 R241, R241 ;  /* 0x000000f100f17308 */ /* 0x000f220000000800 */
[C---:B------:R-:W-:Y:S04]  /*fd20*/  HMMA.16816.F32 R32, R144.reuse, R160, R32 ;  /* 0x000000a09020723c */ /* 0x040fe80000001820 */
[----:B------:R-:W-:Y:S02]  /*fd30*/  FMUL.FTZ R55, R0, R55 ;  /* 0x0000003700377220 */ /* 0x000fe40000410000 */
[C---:B------:R-:W-:Y:S02]  /*fd40*/  FMUL.FTZ R56, R2.reuse, R56 ;  /* 0x0000003802387220 */ /* 0x040fe40000410000 */
[C---:B------:R-:W-:Y:S01]  /*fd50*/  HMMA.16816.F32 R36, R144.reuse, R162, R36 ;  /* 0x000000a29024723c */ /* 0x040fe20000001824 */
[----:B------:R-:W5:Y:S01]  /*fd60*/  LDSM.16.MT88.4 R160, [R210+0x9080] ;  /* 0x00908000d2a0783b */ /* 0x000f620000004200 */
[----:B------:R-:W2:Y:S02]  /*fd70*/  MUFU.EX2 R240, R240 ;  /* 0x000000f000f07308 */ /* 0x000ea40000000800 */
[----:B------:R-:W-:Y:S02]  /*fd80*/  FMUL.FTZ R57, R2, R57 ;  /* 0x0000003902397220 */ /* 0x000fe40000410000 */
[C---:B------:R-:W-:Y:S02]  /*fd90*/  FMUL.FTZ R58, R0.reuse, R58 ;  /* 0x0000003a003a7220 */ /* 0x040fe40000410000 */
[----:B------:R-:W-:Y:S01]  /*fda0*/  FMUL.FTZ R59, R0, R59 ;  /* 0x0000003b003b7220 */ /* 0x000fe20000410000 */
[C---:B-1----:R-:W-:Y:S03]  /*fdb0*/  HMMA.16816.F32 R40, R144.reuse, R152, R40 ;  /* 0x000000989028723c */ /* 0x042fe60000001828 */
[C---:B------:R-:W-:Y:S01]  /*fdc0*/  FMUL.FTZ R60, R2.reuse, R60 ;  /* 0x0000003c023c7220 */ /* 0x040fe20000410000 */
[----:B------:R-:W1:Y:S01]  /*fdd0*/  MUFU.EX2 R242, R242 ;  /* 0x000000f200f27308 */ /* 0x000e620000000800 */
[----:B------:R-:W-:Y:S02]  /*fde0*/  FMUL.FTZ R61, R2, R61 ;  /* 0x0000003d023d7220 */ /* 0x000fe40000410000 */
[C---:B------:R-:W-:Y:S01]  /*fdf0*/  FMUL.FTZ R62, R0.reuse, R62 ;  /* 0x0000003e003e7220 */ /* 0x040fe20000410000 */
[C---:B------:R-:W-:Y:S01]  /*fe00*/  HMMA.16816.F32 R44, R144.reuse, R154, R44 ;  /* 0x0000009a902c723c */ /* 0x040fe2000000182c */
[----:B------:R-:W1:Y:S03]  /*fe10*/  LDSM.16.MT88.4 R152, [R209+0x9080] ;  /* 0x00908000d198783b */ /* 0x000e660000004200 */
[----:B------:R-:W-:Y:S02]  /*fe20*/  FMUL.FTZ R63, R0, R63 ;  /* 0x0000003f003f7220 */ /* 0x000fe40000410000 */
[C---:B------:R-:W-:Y:S02]  /*fe30*/  FMUL.FTZ R64, R2.reuse, R64 ;  /* 0x0000004002407220 */ /* 0x040fe40000410000 */
[C---:B---3--:R-:W-:Y:S04]  /*fe40*/  HMMA.16816.F32 R48, R144.reuse, R156, R48 ;  /* 0x0000009c9030723c */ /* 0x048fe80000001830 */
[----:B------:R-:W-:Y:S02]  /*fe50*/  FMUL.FTZ R65, R2, R65 ;  /* 0x0000004102417220 */ /* 0x000fe40000410000 */
[C---:B------:R-:W-:Y:S02]  /*fe60*/  FMUL.FTZ R66, R0.reuse, R66 ;  /* 0x0000004200427220 */ /* 0x040fe40000410000 */
[C---:B------:R-:W-:Y:S01]  /*fe70*/  HMMA.16816.F32 R52, R144.reuse, R158, R52 ;  /* 0x0000009e9034723c */ /* 0x040fe20000001834 */
[----:B------:R-:W3:Y:S03]  /*fe80*/  LDSM.16.MT88.4 R156, [R208+0x9080] ;  /* 0x00908000d09c783b */ /* 0x000ee60000004200 */
[----:B------:R-:W-:Y:S02]  /*fe90*/  FMUL.FTZ R67, R0, R67 ;  /* 0x0000004300437220 */ /* 0x000fe40000410000 */
[C---:B------:R-:W-:Y:S02]  /*fea0*/  FMUL.FTZ R68, R2.reuse, R68 ;  /* 0x0000004402447220 */ /* 0x040fe40000410000 */
[C---:B-----5:R-:W-:Y:S04]  /*feb0*/  HMMA.16816.F32 R56, R144.reuse, R160, R56 ;  /* 0x000000a09038723c */ /* 0x060fe80000001838 */
[----:B------:R-:W-:Y:S02]  /*fec0*/  FMUL.FTZ R69, R2, R69 ;  /* 0x0000004502457220 */ /* 0x000fe40000410000 */
[C---:B------:R-:W-:Y:S02]  /*fed0*/  FMUL.FTZ R70, R0.reuse, R70 ;  /* 0x0000004600467220 */ /* 0x040fe40000410000 */
[C---:B------:R-:W-:Y:S01]  /*fee0*/  HMMA.16816.F32 R60, R144.reuse, R162, R60 ;  /* 0x000000a2903c723c */ /* 0x040fe2000000183c */
[----:B------:R-:W5:Y:S03]  /*fef0*/  LDSM.16.MT88.4 R160, [R215+0xa080] ;  /* 0x00a08000d7a0783b */ /* 0x000f660000004200 */
[----:B------:R-:W-:Y:S02]  /*ff00*/  FMUL.FTZ R71, R0, R71 ;  /* 0x0000004700477220 */ /* 0x000fe40000410000 */
[C---:B------:R-:W-:Y:S02]  /*ff10*/  FMUL.FTZ R72, R2.reuse, R72 ;  /* 0x0000004802487220 */ /* 0x040fe40000410000 */
[----:B------:R-:W-:Y:S01]  /*ff20*/  FMUL.FTZ R73, R2, R73 ;  /* 0x0000004902497220 */ /* 0x000fe20000410000 */
[C---:B-1----:R-:W-:Y:S03]  /*ff30*/  HMMA.16816.F32 R64, R144.reuse, R152, R64 ;  /* 0x000000989040723c */ /* 0x042fe60000001840 */
[C---:B------:R-:W-:Y:S02]  /*ff40*/  FMUL.FTZ R74, R0.reuse, R74 ;  /* 0x0000004a004a7220 */ /* 0x040fe40000410000 */
        /* <DEDUP_REMOVED lines=9> */
[----:B------:R-:W-:Y:S03]  /*ffe0*/  FMUL.FTZ R81, R2, R81 ;  /* 0x0000005102517220 */ /* 0x000fe60000410000 */
[C---:B------:R-:W-:Y:S01]  /*fff0*/  HMMA.16816.F32 R76, R144.reuse, R158, R76 ;  /* 0x0000009e904c723c */ /* 0x040fe2000000184c */
[----:B------:R-:W3:Y:S02]  /*10000*/  LDSM.16.MT88.4 R156, [R209+0xa080] ;  /* 0x00a08000d19c783b */ /* 0x000ee40000004200 */
[C---:B------:R-:W-:Y:S02]  /*10010*/  FMUL.FTZ R82, R0.reuse, R82 ;  /* 0x0000005200527220 */ /* 0x040fe40000410000 */
[----:B------:R-:W-:Y:S02]  /*10020*/  FMUL.FTZ R83, R0, R83 ;  /* 0x0000005300537220 */ /* 0x000fe40000410000 */
[C---:B------:R-:W-:Y:S02]  /*10030*/  FMUL.FTZ R84, R2.reuse, R84 ;  /* 0x0000005402547220 */ /* 0x040fe40000410000 */
[----:B------:R-:W-:Y:S03]  /*10040*/  FMUL.FTZ R85, R2, R85 ;  /* 0x0000005502557220 */ /* 0x000fe60000410000 */
[C---:B-----5:R-:W-:Y:S03]  /*10050*/  HMMA.16816.F32 R80, R144.reuse, R160, R80 ;  /* 0x000000a09050723c */ /* 0x060fe60000001850 */
[C---:B------:R-:W-:Y:S02]  /*10060*/  FMUL.FTZ R86, R0.reuse, R86 ;  /* 0x0000005600567220 */ /* 0x040fe40000410000 */
[----:B------:R-:W-:Y:S02]  /*10070*/  FMUL.FTZ R87, R0, R87 ;  /* 0x0000005700577220 */ /* 0x000fe40000410000 */
[C---:B------:R-:W-:Y:S02]  /*10080*/  FMUL.FTZ R88, R2.reuse, R88 ;  /* 0x0000005802587220 */ /* 0x040fe40000410000 */
[----:B------:R-:W-:Y:S03]  /*10090*/  FMUL.FTZ R89, R2, R89 ;  /* 0x0000005902597220 */ /* 0x000fe60000410000 */
[C---:B------:R-:W-:Y:S01]  /*100a0*/  HMMA.16816.F32 R84, R144.reuse, R162, R84 ;  /* 0x000000a29054723c */ /* 0x040fe20000001854 */
[----:B------:R-:W5:Y:S02]  /*100b0*/  LDSM.16.MT88.4 R160, [R208+0xa080] ;  /* 0x00a08000d0a0783b */ /* 0x000f640000004200 */
[C---:B------:R-:W-:Y:S02]  /*100c0*/  FMUL.FTZ R90, R0.reuse, R90 ;  /* 0x0000005a005a7220 */ /* 0x040fe40000410000 */
[----:B------:R-:W-:Y:S02]  /*100d0*/  FMUL.FTZ R91, R0, R91 ;  /* 0x0000005b005b7220 */ /* 0x000fe40000410000 */
[C---:B------:R-:W-:Y:S02]  /*100e0*/  FMUL.FTZ R92, R2.reuse, R92 ;  /* 0x0000005c025c7220 */ /* 0x040fe40000410000 */
[----:B------:R-:W-:Y:S03]  /*100f0*/  FMUL.FTZ R93, R2, R93 ;  /* 0x0000005d025d7220 */ /* 0x000fe60000410000 */
[C---:B-1----:R-:W-:Y:S03]  /*10100*/  HMMA.16816.F32 R88, R144.reuse, R152, R88 ;  /* 0x000000989058723c */ /* 0x042fe60000001858 */
[C---:B------:R-:W-:Y:S02]  /*10110*/  FMUL.FTZ R94, R0.reuse, R94 ;  /* 0x0000005e005e7220 */ /* 0x040fe40000410000 */
[----:B------:R-:W-:Y:S02]  /*10120*/  FMUL.FTZ R95, R0, R95 ;  /* 0x0000005f005f7220 */ /* 0x000fe40000410000 */
[C---:B------:R-:W-:Y:S02]  /*10130*/  FMUL.FTZ R96, R2.reuse, R96 ;  /* 0x0000006002607220 */ /* 0x040fe40000410000 */
[----:B------:R-:W-:Y:S03]  /*10140*/  FMUL.FTZ R97, R2, R97 ;  /* 0x0000006102617220 */ /* 0x000fe60000410000 */
[C---:B------:R-:W-:Y:S01]  /*10150*/  HMMA.16816.F32 R92, R144.reuse, R154, R92 ;  /* 0x0000009a905c723c */ /* 0x040fe2000000185c */
[----:B------:R-:W1:Y:S02]  /*10160*/  LDSM.16.MT88.4 R152, [R215+0xb080] ;  /* 0x00b08000d798783b */ /* 0x000e640000004200 */
[C---:B------:R-:W-:Y:S02]  /*10170*/  FMUL.FTZ R98, R0.reuse, R98 ;  /* 0x0000006200627220 */ /* 0x040fe40000410000 */
[----:B------:R-:W-:Y:S02]  /*10180*/  FMUL.FTZ R99, R0, R99 ;  /* 0x0000006300637220 */ /* 0x000fe40000410000 */
[C---:B------:R-:W-:Y:S02]  /*10190*/  FMUL.FTZ R100, R2.reuse, R100 ;  /* 0x0000006402647220 */ /* 0x040fe40000410000 */
[----:B------:R-:W-:Y:S03]  /*101a0*/  FMUL.FTZ R101, R2, R101 ;  /* 0x0000006502657220 */ /* 0x000fe60000410000 */
[C---:B---3--:R-:W-:Y:S03]  /*101b0*/  HMMA.16816.F32 R96, R144.reuse, R156, R96 ;  /* 0x0000009c9060723c */ /* 0x048fe60000001860 */
[C---:B------:R-:W-:Y:S02]  /*101c0*/  FMUL.FTZ R102, R0.reuse, R102 ;  /* 0x0000006600667220 */ /* 0x040fe40000410000 */
        /* <DEDUP_REMOVED lines=13> */
[C---:B------:R-:W-:Y:S03]  /*102a0*/  FMUL.FTZ R121, R2.reuse, R121 ;  /* 0x0000007902797220 */ /* 0x040fe60000410000 */
[C---:B------:R-:W-:Y:S01]  /*102b0*/  HMMA.16816.F32 R108, R144.reuse, R162, R108 ;  /* 0x000000a2906c723c */ /* 0x040fe2000000186c */
[----:B------:R-:W5:Y:S02]  /*102c0*/  LDSM.16.MT88.4 R160, [R209+0xb080] ;  /* 0x00b08000d1a0783b */ /* 0x000f640000004200 */
[C---:B------:R-:W-:Y:S02]  /*102d0*/  FMUL.FTZ R112, R2.reuse, R112 ;  /* 0x0000007002707220 */ /* 0x040fe40000410000 */
[----:B------:R-:W-:Y:S02]  /*102e0*/  FMUL.FTZ R113, R2, R113 ;  /* 0x0000007102717220 */ /* 0x000fe40000410000 */
[C---:B------:R-:W-:Y:S02]  /*102f0*/  FMUL.FTZ R114, R0.reuse, R114 ;  /* 0x0000007200727220 */ /* 0x040fe40000410000 */
[C---:B------:R-:W-:Y:S03]  /*10300*/  FMUL.FTZ R115, R0.reuse, R115 ;  /* 0x0000007300737220 */ /* 0x040fe60000410000 */
[C---:B------:R-:W-:Y:S02]  /*10310*/  FMUL.FTZ R122, R0.reuse, R122 ;  /* 0x0000007a007a7220 */ /* 0x040fe40000410000 */
[----:B------:R-:W-:Y:S02]  /*10320*/  FMUL.FTZ R123, R0, R123 ;  /* 0x0000007b007b7220 */ /* 0x000fe40000410000 */
[C---:B-1----:R-:W-:Y:S03]  /*10330*/  HMMA.16816.F32 R112, R144.reuse, R152, R112 ;  /* 0x000000989070723c */ /* 0x042fe60000001870 */
[C---:B------:R-:W-:Y:S02]  /*10340*/  FMUL.FTZ R116, R2.reuse, R116 ;  /* 0x0000007402747220 */ /* 0x040fe40000410000 */
[----:B------:R-:W-:Y:S02]  /*10350*/  FMUL.FTZ R117, R2, R117 ;  /* 0x0000007502757220 */ /* 0x000fe40000410000 */
[C---:B------:R-:W-:Y:S01]  /*10360*/  FMUL.FTZ R118, R0.reuse, R118 ;  /* 0x0000007600767220 */ /* 0x040fe20000410000 */
[----:B--2---:R-:W-:Y:S01]  /*10370*/  F2FP.PACK_AB R152, R239, R236 ;  /* 0x000000ecef98723e */ /* 0x004fe200000000ff */
[----:B------:R-:W-:Y:S03]  /*10380*/  FMUL.FTZ R119, R0, R119 ;  /* 0x0000007700777220 */ /* 0x000fe60000410000 */
[C---:B------:R-:W-:Y:S01]  /*10390*/  FMUL.FTZ R124, R2.reuse, R124 ;  /* 0x0000007c027c7220 */ /* 0x040fe20000410000 */
[----:B----4-:R-:W-:Y:S01]  /*103a0*/  F2FP.PACK_AB R153, R241, R238 ;  /* 0x000000eef199723e */ /* 0x010fe200000000ff */
[----:B------:R-:W-:Y:S02]  /*103b0*/  FMUL.FTZ R125, R2, R125 ;  /* 0x0000007d027d7220 */ /* 0x000fe40000410000 */
[C---:B------:R-:W-:Y:S03]  /*103c0*/  HMMA.16816.F32 R116, R144.reuse, R154, R116 ;  /* 0x0000009a9074723c */ /* 0x040fe60000001874 */
[C---:B------:R-:W-:Y:S02]  /*103d0*/  FMUL.FTZ R126, R0.reuse, R126 ;  /* 0x0000007e007e7220 */ /* 0x040fe40000410000 */
[----:B------:R-:W-:Y:S02]  /*103e0*/  FMUL.FTZ R127, R0, R127 ;  /* 0x0000007f007f7220 */ /* 0x000fe40000410000 */
[C---:B------:R-:W-:Y:S01]  /*103f0*/  FMUL.FTZ R128, R2.reuse, R128 ;  /* 0x0000008002807220 */ /* 0x040fe20000410000 */
[C---:B---3--:R-:W-:Y:S04]  /*10400*/  HMMA.16816.F32 R12, R144.reuse, R156, R12 ;  /* 0x0000009c900c723c */ /* 0x048fe8000000180c */
[----:B------:R-:W-:Y:S01]  /*10410*/  FMUL.FTZ R129, R2, R129 ;  /* 0x0000008102817220 */ /* 0x000fe20000410000 */
[----:B------:R-:W-:Y:S01]  /*10420*/  F2FP.PACK_AB R154, R243, R240 ;  /* 0x000000f0f39a723e */ /* 0x000fe200000000ff */
[C---:B------:R-:W-:Y:S01]  /*10430*/  FMUL.FTZ R130, R0.reuse, R130 ;  /* 0x0000008200827220 */ /* 0x040fe20000410000 */
[----:B------:R-:W-:Y:S01]  /*10440*/  F2FP.PACK_AB R155, R245, R242 ;  /* 0x000000f2f59b723e */ /* 0x000fe200000000ff */
[C---:B------:R-:W-:Y:S01]  /*10450*/  HMMA.16816.F32 R120, R144.reuse, R158, R120 ;  /* 0x0000009e9078723c */ /* 0x040fe20000001878 */
[----:B------:R-:W1:Y:S03]  /*10460*/  LDSM.16.MT88.4 R156, [R215+0x8880] ;  /* 0x00888000d79c783b */ /* 0x000e660000004200 */
[----:B------:R-:W-:Y:S02]  /*10470*/  FMUL.FTZ R131, R0, R131 ;  /* 0x0000008300837220 */ /* 0x000fe40000410000 */
[C---:B------:R-:W-:Y:S02]  /*10480*/  FMUL.FTZ R132, R2.reuse, R132 ;  /* 0x0000008402847220 */ /* 0x040fe40000410000 */
[C---:B-----5:R-:W-:Y:S04]  /*10490*/  HMMA.16816.F32 R124, R144.reuse, R160, R124 ;  /* 0x000000a0907c723c */ /* 0x060fe8000000187c */
[----:B------:R-:W-:Y:S02]  /*104a0*/  FMUL.FTZ R133, R2, R133 ;  /* 0x0000008502857220 */ /* 0x000fe40000410000 */
[C---:B------:R-:W-:Y:S02]  /*104b0*/  FMUL.FTZ R134, R0.reuse, R134 ;  /* 0x0000008600867220 */ /* 0x040fe40000410000 */
[C---:B------:R-:W-:Y:S01]  /*104c0*/  HMMA.16816.F32 R128, R144.reuse, R162, R128 ;  /* 0x000000a29080723c */ /* 0x040fe20000001880 */
[----:B------:R-:W-:Y:S03]  /*104d0*/  LDSM.16.MT88.4 R160, [R215+0x9880] ;  /* 0x00988000d7a0783b */ /* 0x000fe60000004200 */
[----:B------:R-:W-:Y:S02]  /*104e0*/  FMUL.FTZ R135, R0, R135 ;  /* 0x0000008700877220 */ /* 0x000fe40000410000 */
[----:B------:R-:W-:Y:S02]  /*104f0*/  FFMA.FTZ R150, R2, R235, R150 ;  /* 0x000000eb02967223 */ /* 0x000fe40000010096 */
[C---:B------:R-:W-:Y:S04]  /*10500*/  HMMA.16816.F32 R16, R144.reuse, R140, R16 ;  /* 0x0000008c9010723c */ /* 0x040fe80000001810 */
[----:B------:R-:W-:Y:S01]  /*10510*/  FFMA.FTZ R6, R0, R233, R6 ;  /* 0x000000e900067223 */ /* 0x000fe20000010006 */
[----:B------:R-:W-:Y:S01]  /*10520*/  MOV R0, R3 ;  /* 0x0000000300007202 */ /* 0x000fe20000000f00 */
[----:B------:R-:W-:Y:S02]  /*10530*/  FADD.FTZ R5, R5, R150 ;  /* 0x0000009605057221 */ /* 0x000fe40000010000 */
[----:B------:R-:W-:Y:S01]  /*10540*/  HMMA.16816.F32 R132, R144, R142, R132 ;  /* 0x0000008e9084723c */ /* 0x000fe20000001884 */
[----:B------:R-:W2:Y:S03]  /*10550*/  LDSM.16.MT88.4 R140, [R209+0x8880] ;  /* 0x00888000d18c783b */ /* 0x000ea60000004200 */
[----:B------:R-:W-:Y:S02]  /*10560*/  FADD.FTZ R7, R7, R6 ;  /* 0x0000000607077221 */ /* 0x000fe40000010000 */
[----:B------:R-:W-:Y:S02]  /*10570*/  FADD.FTZ R232, R232, R5 ;  /* 0x00000005e8e87221 */ /* 0x000fe40000010000 */
[----:B------:R-:W-:Y:S01]  /*10580*/  FADD.FTZ R234, R234, R7 ;  /* 0x00000007eaea7221 */ /* 0x000fe20000010000 */
[C---:B-1----:R-:W-:Y:S01]  /*10590*/  HMMA.16816.F32 R144, R152.reuse, R156, R8 ;  /* 0x0000009c9890723c */ /* 0x042fe20000001808 */
[----:B------:R-:W1:Y:S04]  /*105a0*/  LDSM.16.MT88.4 R8, [R208+0x8880] ;  /* 0x00888000d008783b */ /* 0x000e680000004200 */
[----:B------:R-:W-:Y:S02]  /*105b0*/  FADD.FTZ R151, R151, R232 ;  /* 0x000000e897977221 */ /* 0x000fe40000010000 */
[----:B------:R-:W-:Y:S01]  /*105c0*/  FADD.FTZ R237, R237, R234 ;  /* 0x000000eaeded7221 */ /* 0x000fe20000010000 */
[C---:B------:R-:W-:Y:S01]  /*105d0*/  HMMA.16816.F32 R20, R152.reuse, R158, R20 ;  /* 0x0000009e9814723c */ /* 0x040fe20000001814 */
[----:B------:R-:W3:Y:S03]  /*105e0*/  LDSM.16.MT88.4 R156, [R209+0x9880] ;  /* 0x00988000d19c783b */ /* 0x000ee60000004200 */
[----:B------:R-:W-:Y:S02]  /*105f0*/  FADD.FTZ R236, R236, R151 ;  /* 0x00000097ecec7221 */ /* 0x000fe40000010000 */
[----:B------:R-:W-:Y:S02]  /*10600*/  FADD.FTZ R238, R238, R237 ;  /* 0x000000edeeee7221 */ /* 0x000fe40000010000 */
[C---:B------:R-:W-:Y:S04]  /*10610*/  HMMA.16816.F32 R24, R152.reuse, R136, R24 ;  /* 0x000000889818723c */ /* 0x040fe80000001818 */
[----:B------:R-:W-:Y:S02]  /*10620*/  FADD.FTZ R239, R239, R236 ;  /* 0x000000ecefef7221 */ /* 0x000fe40000010000 */
[----:B------:R-:W-:Y:S02]  /*10630*/  FADD.FTZ R241, R241, R238 ;  /* 0x000000eef1f17221 */ /* 0x000fe40000010000 */
[C---:B------:R-:W-:Y:S01]  /*10640*/  HMMA.16816.F32 R28, R152.reuse, R138, R28 ;  /* 0x0000008a981c723c */ /* 0x040fe2000000181c */
[----:B------:R-:W4:Y:S03]  /*10650*/  LDSM.16.MT88.4 R136, [R209+0xb880] ;  /* 0x00b88000d188783b */ /* 0x000f260000004200 */
[----:B------:R-:W-:Y:S02]  /*10660*/  FADD.FTZ R240, R240, R239 ;  /* 0x000000eff0f07221 */ /* 0x000fe40000010000 */
[----:B------:R-:W-:Y:S02]  /*10670*/  FADD.FTZ R242, R242, R241 ;  /* 0x000000f1f2f27221 */ /* 0x000fe40000010000 */
[C---:B--2---:R-:W-:Y:S04]  /*10680*/  HMMA.16816.F32 R32, R152.reuse, R140, R32 ;  /* 0x0000008c9820723c */ /* 0x044fe80000001820 */
[----:B------:R-:W-:Y:S02]  /*10690*/  FADD.FTZ R235, R243, R240 ;  /* 0x000000f0f3eb7221 */ /* 0x000fe40000010000 */
[----:B------:R-:W-:Y:S02]  /*106a0*/  FADD.FTZ R233, R245, R242 ;  /* 0x000000f2f5e97221 */ /* 0x000fe40000010000 */
[C---:B------:R-:W-:Y:S08]  /*106b0*/  HMMA.16816.F32 R36, R152.reuse, R142, R36 ;  /* 0x0000008e9824723c */ /* 0x040ff00000001824 */
[C---:B-1----:R-:W-:Y:S08]  /*106c0*/  HMMA.16816.F32 R40, R152.reuse, R8, R40 ;  /* 0x000000089828723c */ /* 0x042ff00000001828 */
[C---:B------:R-:W-:Y:S08]  /*106d0*/  HMMA.16816.F32 R44, R152.reuse, R10, R44 ;  /* 0x0000000a982c723c */ /* 0x040ff0000000182c */
[C---:B------:R-:W-:Y:S08]  /*106e0*/  HMMA.16816.F32 R48, R152.reuse, R160, R48 ;  /* 0x000000a09830723c */ /* 0x040ff00000001830 */
[C---:B------:R-:W-:Y:S08]  /*106f0*/  HMMA.16816.F32 R52, R152.reuse, R162, R52 ;  /* 0x000000a29834723c */ /* 0x040ff00000001834 */
[C---:B------:R-:W-:Y:S08]  /*10700*/  HMMA.16816.F32 R56, R152.reuse, R164, R56 ;  /* 0x000000a49838723c */ /* 0x040ff00000001838 */
[C---:B------:R-:W-:Y:S08]  /*10710*/  HMMA.16816.F32 R60, R152.reuse, R166, R60 ;  /* 0x000000a6983c723c */ /* 0x040ff0000000183c */
[C---:B---3--:R-:W-:Y:S08]  /*10720*/  HMMA.16816.F32 R64, R152.reuse, R156, R64 ;  /* 0x0000009c9840723c */ /* 0x048ff00000001840 */
        /* <DEDUP_REMOVED lines=15> */
[C---:B----4-:R-:W-:Y:S08]  /*10820*/  HMMA.16816.F32 R124, R152.reuse, R136, R124 ;  /* 0x00000088987c723c */ /* 0x050ff0000000187c */
[C---:B------:R-:W-:Y:S08]  /*10830*/  HMMA.16816.F32 R128, R152.reuse, R138, R128 ;  /* 0x0000008a9880723c */ /* 0x040ff00000001880 */
[C---:B------:R-:W-:Y:S08]  /*10840*/  HMMA.16816.F32 R136, R152.reuse, R196, R16 ;  /* 0x000000c49888723c */ /* 0x040ff00000001810 */
[----:B------:R-:W-:Y:S01]  /*10850*/  HMMA.16816.F32 R132, R152, R198, R132 ;  /* 0x000000c69884723c */ /* 0x000fe20000001884 */
[----:B------:R-:W-:-:S07]  /*10860*/  @P0 BRA `(.L_x_142) ;  /* 0xffffe2c000000947 */ /* 0x000fce000383ffff */
.L_x_141:
[----:B------:R-:W1:Y:S01]  /*10870*/  SHFL.BFLY PT, R6, R235, 0x2, 0x1f ;  /* 0x0c401f00eb067f89 */ /* 0x000e6200000e0000 */
[----:B------:R-:W-:-:S02]  /*10880*/  MOV R4, RZ ;  /* 0x000000ff00047202 */ /* 0x000fc40000000f00 */
[----:B------:R-:W-:Y:S01]  /*10890*/  MOV R2, RZ ;  /* 0x000000ff00027202 */ /* 0x000fe20000000f00 */
[----:B------:R-:W2:Y:S01]  /*108a0*/  SHFL.BFLY PT, R0, R233, 0x2, 0x1f ;  /* 0x0c401f00e9007f89 */ /* 0x000ea200000e0000 */
[----:B------:R-:W-:Y:S02]  /*108b0*/  MOV R8, 0xff800000 ;  /* 0xff80000000087802 */ /* 0x000fe40000000f00 */
[----:B------:R-:W-:Y:S01]  /*108c0*/  PLOP3.LUT P2, PT, PT, PT, PT, 0x8, 0x0 ;  /* 0x000000000000781c */ /* 0x000fe20003f4e170 */
[----:B-1----:R-:W-:Y:S02]  /*108d0*/  FADD.FTZ R6, R6, R235 ;  /* 0x000000eb06067221 */ /* 0x002fe40000010000 */
[----:B--2---:R-:W-:-:S03]  /*108e0*/  FADD.FTZ R7, R0, R233 ;  /* 0x000000e900077221 */ /* 0x004fc60000010000 */
[----:B------:R-:W1:Y:S04]  /*108f0*/  SHFL.BFLY PT, R5, R6, 0x1, 0x1f ;  /* 0x0c201f0006057f89 */ /* 0x000e6800000e0000 */
[----:B------:R-:W2:Y:S01]  /*10900*/  SHFL.BFLY PT, R0, R7, 0x1, 0x1f ;  /* 0x0c201f0007007f89 */ /* 0x000ea200000e0000 */
[----:B-1----:R-:W-:Y:S01]  /*10910*/  FADD.FTZ R5, R6, R5 ;  /* 0x0000000506057221 */ /* 0x002fe20000010000 */
[----:B------:R-:W-:Y:S01]  /*10920*/  MOV R6, 0xff800000 ;  /* 0xff80000000067802 */ /* 0x000fe20000000f00 */
[----:B--2---:R-:W-:-:S03]  /*10930*/  FADD.FTZ R0, R0, R7 ;  /* 0x0000000700007221 */ /* 0x004fc60000010000 */
[----:B------:R-:W-:Y:S02]  /*10940*/  FSETP.NE.FTZ.AND P1, PT, R5, RZ, PT ;  /* 0x000000ff0500720b */ /* 0x000fe40003f35000 */
[----:B------:R-:W-:-:S11]  /*10950*/  FSETP.NE.FTZ.AND P0, PT, R0, RZ, PT ;  /* 0x000000ff0000720b */ /* 0x000fd60003f15000 */
[----:B------:R-:W1:Y:S01]  /*10960*/  @P1 MUFU.RCP R4, R5 ;  /* 0x0000000500041308 */ /* 0x000e620000001000 */
[----:B------:R-:W-:Y:S02]  /*10970*/  @P1 MOV R10, 0x3f317218 ;  /* 0x3f317218000a1802 */ /* 0x000fe40000000f00 */
[----:B------:R-:W-:-:S03]  /*10980*/  @P0 MOV R9, 0x3f317218 ;  /* 0x3f31721800090802 */ /* 0x000fc60000000f00 */
[----:B------:R-:W-:Y:S02]  /*10990*/  @P1 FMUL.FTZ R10, R10, c[0x0][0x2d0] ;  /* 0x0000b4000a0a1a20 */ /* 0x000fe40000410000 */
[----:B------:R-:W-:Y:S01]  /*109a0*/  @P0 MUFU.RCP R2, R0 ;  /* 0x0000000000020308 */ /* 0x000fe20000001000 */
[----:B------:R-:W-:-:S07]  /*109b0*/  @P0 FMUL.FTZ R9, R9, c[0x0][0x2d0] ;  /* 0x0000b40009090a20 */ /* 0x000fce0000410000 */
[----:B------:R-:W2:Y:S01]  /*109c0*/  @P1 MUFU.LG2 R5, R5 ;  /* 0x0000000500051308 */ /* 0x000ea20000000c00 */
[C---:B-1----:R-:W-:Y:S02]  /*109d0*/  FMUL.FTZ R144, R4.reuse, R144 ;  /* 0x0000009004907220 */ /* 0x042fe40000410000 */
[C---:B------:R-:W-:Y:S02]  /*109e0*/  FMUL.FTZ R145, R4.reuse, R145 ;  /* 0x0000009104917220 */ /* 0x040fe40000410000 */
[C---:B------:R-:W-:Y:S02]  /*109f0*/  FMUL.FTZ R20, R4.reuse, R20 ;  /* 0x0000001404147220 */ /* 0x040fe40000410000 */
[C---:B------:R-:W-:Y:S01]  /*10a00*/  FMUL.FTZ R21, R4.reuse, R21 ;  /* 0x0000001504157220 */ /* 0x040fe20000410000 */
[----:B------:R-:W1:Y:S01]  /*10a10*/  @P0 MUFU.LG2 R0, R0 ;  /* 0x0000000000000308 */ /* 0x000e620000000c00 */
[C---:B------:R-:W-:Y:S02]  /*10a20*/  FMUL.FTZ R24, R4.reuse, R24 ;  /* 0x0000001804187220 */ /* 0x040fe40000410000 */
[----:B------:R-:W-:-:S02]  /*10a30*/  FMUL.FTZ R25, R4, R25 ;  /* 0x0000001904197220 */ /* 0x000fc40000410000 */
[C---:B------:R-:W-:Y:S02]  /*10a40*/  FMUL.FTZ R28, R4.reuse, R28 ;  /* 0x0000001c041c7220 */ /* 0x040fe40000410000 */
[C---:B------:R-:W-:Y:S02]  /*10a50*/  FMUL.FTZ R29, R4.reuse, R29 ;  /* 0x0000001d041d7220 */ /* 0x040fe40000410000 */
[----:B--2---:R-:W-:Y:S02]  /*10a60*/  @P1 FMUL.FTZ R5, R5, 0.69314718246459960938 ;  /* 0x3f31721805051820 */ /* 0x004fe40000410000 */
[C---:B------:R-:W-:Y:S02]  /*10a70*/  FMUL.FTZ R32, R4.reuse, R32 ;  /* 0x0000002004207220 */ /* 0x040fe40000410000 */
[C---:B------:R-:W-:Y:S02]  /*10a80*/  FMUL.FTZ R33, R4.reuse, R33 ;  /* 0x0000002104217220 */ /* 0x040fe40000410000 */
[----:B------:R-:W-:-:S02]  /*10a90*/  FMUL.FTZ R36, R4, R36 ;  /* 0x0000002404247220 */ /* 0x000fc40000410000 */
[----:B-1----:R-:W-:Y:S02]  /*10aa0*/  @P0 FMUL.FTZ R0, R0, 0.69314718246459960938 ;  /* 0x3f31721800000820 */ /* 0x002fe40000410000 */
        /* <DEDUP_REMOVED lines=116> */
[----:B------:R-:W-:Y:S02]  /*111f0*/  FMUL.FTZ R135, R2, R135 ;  /* 0x0000008702877220 */ /* 0x000fe40000410000 */
[----:B------:R-:W-:Y:S02]  /*11200*/  @P1 FFMA.FTZ R6, R10, R148, R5 ;  /* 0x000000940a061223 */ /* 0x000fe40000010005 */
[----:B------:R-:W-:-:S02]  /*11210*/  @P0 FFMA.FTZ R8, R9, R3, R0 ;  /* 0x0000000309080223 */ /* 0x000fc40000010000 */
.L_x_81:
[----:B------:R-:W-:Y:S02]  /*11220*/  USHF.R.S32.HI UR8, URZ, 0x1f, UR13 ;  /* 0x0000001f3f087899 */ /* 0x000fe4000801140d */
[----:B------:R-:W-:Y:S01]  /*11230*/  ULDC.64 UR10, c[0x0][0x118] ;  /* 0x00004600000a7ab9 */ /* 0x000fe20000000a00 */
        /* <DEDUP_REMOVED lines=22> */
[----:B------:R-:W-:Y:S02]  /*113a0*/  LEA.HI R2, R3, R0, RZ, 0x2 ;  /* 0x0000000003027211 */ /* 0x000fe400078f10ff */
[----:B------:R-:W-:Y:S02]  /*113b0*/  F2FP.PACK_AB R40, R41, R40 ;  /* 0x000000282928723e */ /* 0x000fe400000000ff */
[----:B------:R-:W-:-:S02]  /*113c0*/  SHF.R.S32.HI R10, RZ, 0x2, R2 ;  /* 0x00000002ff0a7819 */ /* 0x000fc40000011402 */
[----:B------:R-:W-:Y:S02]  /*113d0*/  SHF.R.S32.HI R5, RZ, 0x1f, R2 ;  /* 0x0000001fff057819 */ /* 0x000fe40000011402 */
[----:B------:R-:W-:Y:S02]  /*113e0*/  LOP3.LUT R7, R2, 0xfffffffc, RZ, 0xc0, !PT ;  /* 0xfffffffc02077812 */ /* 0x000fe400078ec0ff */
[----:B------:R-:W-:Y:S02]  /*113f0*/  LEA.HI R5, R5, R10, RZ, 0x3 ;  /* 0x0000000a05057211 */ /* 0x000fe400078f18ff */
[----:B------:R-:W-:Y:S01]  /*11400*/  F2FP.PACK_AB R42, R43, R42 ;  /* 0x0000002a2b2a723e */ /* 0x000fe200000000ff */
[----:B------:R-:W-:Y:S01]  /*11410*/  IMAD.IADD R7, R0, 0x1, -R7 ;  /* 0x0000000100077824 */ /* 0x000fe200078e0a07 */
[----:B------:R-:W-:Y:S02]  /*11420*/  LOP3.LUT R5, R5, 0xfffffff8, RZ, 0xc0, !PT ;  /* 0xfffffff805057812 */ /* 0x000fe400078ec0ff */
[----:B------:R-:W-:-:S02]  /*11430*/  F2FP.PACK_AB R44, R45, R44 ;  /* 0x0000002c2d2c723e */ /* 0x000fc400000000ff */
[----:B------:R-:W-:Y:S01]  /*11440*/  F2FP.PACK_AB R46, R47, R46 ;  /* 0x0000002e2f2e723e */ /* 0x000fe200000000ff */
[----:B------:R-:W-:Y:S01]  /*11450*/  IMAD.IADD R10, R10, 0x1, -R5 ;  /* 0x000000010a0a7824 */ /* 0x000fe200078e0a05 */
[----:B------:R-:W-:Y:S02]  /*11460*/  LEA.HI R5, R3, R0, RZ, 0x5 ;  /* 0x0000000003057211 */ /* 0x000fe400078f28ff */
[----:B------:R-:W-:Y:S01]  /*11470*/  F2FP.PACK_AB R48, R49, R48 ;  /* 0x000000303130723e */ /* 0x000fe200000000ff */
[C---:B------:R-:W-:Y:S01]  /*11480*/  IMAD.SHL.U32 R9, R10.reuse, 0x40, RZ ;  /* 0x000000400a097824 */ /* 0x040fe200078e00ff */
[----:B------:R-:W-:Y:S02]  /*11490*/  SHF.R.S32.HI R2, RZ, 0x5, R5 ;  /* 0x00000005ff027819 */ /* 0x000fe40000011405 */
[----:B------:R-:W-:Y:S02]  /*114a0*/  LOP3.LUT R12, R10, 0x1, RZ, 0xc0, !PT ;  /* 0x000000010a0c7812 */ /* 0x000fe400078ec0ff */
        /* <DEDUP_REMOVED lines=13> */
[C---:B----4-:R-:W-:Y:S01]  /*11580*/  IMAD.IADD R13, R11.reuse, 0x1, R10 ;  /* 0x000000010b0d7824 */ /* 0x050fe200078e020a */
[C---:B------:R-:W-:Y:S02]  /*11590*/  IADD3 R12, R11.reuse, 0x80, RZ ;  /* 0x000000800b0c7810 */ /* 0x040fe40007ffe0ff */
[----:B------:R-:W-:Y:S02]  /*115a0*/  IADD3 R9, R11, 0x70, RZ ;  /* 0x000000700b097810 */ /* 0x000fe40007ffe0ff */
[----:B------:R-:W-:Y:S01]  /*115b0*/  @P0 IADD3 R9, R12, 0x10, RZ ;  /* 0x000000100c090810 */ /* 0x000fe20007ffe0ff */
[----:B------:R-:W-:Y:S01]  /*115c0*/  IMAD.MOV.U32 R12, RZ, RZ, 0x40 ;  /* 0x00000040ff0c7424 */ /* 0x000fe200078e00ff */
[----:B------:R-:W-:Y:S02]  /*115d0*/  F2FP.PACK_AB R56, R57, R56 ;  /* 0x000000383938723e */ /* 0x000fe400000000ff */
[----:B------:R-:W-:Y:S01]  /*115e0*/  F2FP.PACK_AB R58, R59, R58 ;  /* 0x0000003a3b3a723e */ /* 0x000fe200000000ff */
[----:B------:R-:W-:Y:S01]  /*115f0*/  IMAD.IADD R15, R10, 0x1, R9 ;  /* 0x000000010a0f7824 */ /* 0x000fe200078e0209 */
[----:B------:R-:W-:Y:S01]  /*11600*/  SEL R12, R12, 0xffffffc0, !P2 ;  /* 0xffffffc00c0c7807 */ /* 0x000fe20005000000 */
[----:B------:R-:W-:Y:S01]  /*11610*/  IMAD.U32 R10, RZ, RZ, UR4 ;  /* 0x00000004ff0a7e24 */ /* 0x000fe2000f8e00ff */
[----:B------:R-:W-:-:S02]  /*11620*/  F2FP.PACK_AB R60, R61, R60 ;  /* 0x0000003c3d3c723e */ /* 0x000fc400000000ff */
[----:B------:R-:W-:Y:S01]  /*11630*/  F2FP.PACK_AB R64, R65, R64 ;  /* 0x000000404140723e */ /* 0x000fe200000000ff */
[--C-:B------:R-:W-:Y:S01]  /*11640*/  IMAD.IADD R17, R11, 0x1, R12.reuse ;  /* 0x000000010b117824 */ /* 0x100fe200078e020c */
[----:B------:R-:W-:Y:S01]  /*11650*/  F2FP.PACK_AB R66, R67, R66 ;  /* 0x000000424342723e */ /* 0x000fe200000000ff */
[C---:B------:R-:W-:Y:S01]  /*11660*/  IMAD.IADD R19, R12.reuse, 0x1, R9 ;  /* 0x000000010c137824 */ /* 0x040fe200078e0209 */
[----:B------:R-:W-:Y:S01]  /*11670*/  F2FP.PACK_AB R68, R69, R68 ;  /* 0x000000444544723e */ /* 0x000fe200000000ff */
[----:B------:R-:W-:Y:S01]  /*11680*/  IMAD.IADD R21, R12, 0x1, R13 ;  /* 0x000000010c157824 */ /* 0x000fe200078e020d */
[----:B------:R-:W-:Y:S01]  /*11690*/  STS [R11+0x80], R144 ;  /* 0x000080900b007388 */ /* 0x000fe20000000800 */
[----:B------:R-:W-:Y:S01]  /*116a0*/  IMAD.IADD R23, R15, 0x1, R12 ;  /* 0x000000010f177824 */ /* 0x000fe200078e020c */
[----:B------:R-:W-:Y:S02]  /*116b0*/  F2FP.PACK_AB R70, R71, R70 ;  /* 0x000000464746723e */ /* 0x000fe400000000ff */
[----:B------:R-:W-:Y:S01]  /*116c0*/  STS [R11+0x480], R146 ;  /* 0x000480920b007388 */ /* 0x000fe20000000800 */
[----:B------:R-:W-:-:S02]  /*116d0*/  F2FP.PACK_AB R72, R73, R72 ;  /* 0x000000484948723e */ /* 0x000fc400000000ff */
[----:B------:R-:W-:Y:S01]  /*116e0*/  F2FP.PACK_AB R74, R75, R74 ;  /* 0x0000004a4b4a723e */ /* 0x000fe200000000ff */
[----:B------:R-:W-:Y:S01]  /*116f0*/  STS [R9], R20 ;  /* 0x0000001409007388 */ /* 0x000fe20000000800 */
[----:B------:R-:W-:Y:S02]  /*11700*/  F2FP.PACK_AB R76, R77, R76 ;  /* 0x0000004c4d4c723e */ /* 0x000fe400000000ff */
[----:B------:R-:W-:Y:S01]  /*11710*/  F2FP.PACK_AB R78, R79, R78 ;  /* 0x0000004e4f4e723e */ /* 0x000fe200000000ff */
[----:B------:R-:W-:Y:S01]  /*11720*/  STS [R9+0x400], R22 ;  /* 0x0004001609007388 */ /* 0x000fe20000000800 */
[----:B------:R-:W-:Y:S02]  /*11730*/  F2FP.PACK_AB R80, R81, R80 ;  /* 0x000000505150723e */ /* 0x000fe400000000ff */
[----:B------:R-:W-:Y:S01]  /*11740*/  F2FP.PACK_AB R82, R83, R82 ;  /* 0x000000525352723e */ /* 0x000fe200000000ff */
[----:B------:R-:W-:Y:S01]  /*11750*/  STS [R13+0x80], R24 ;  /* 0x000080180d007388 */ /* 0x000fe20000000800 */
[----:B------:R-:W-:-:S02]  /*11760*/  F2FP.PACK_AB R84, R85, R84 ;  /* 0x000000545554723e */ /* 0x000fc400000000ff */
[----:B------:R-:W-:Y:S01]  /*11770*/  F2FP.PACK_AB R86, R87, R86 ;  /* 0x000000565756723e */ /* 0x000fe200000000ff */
[----:B------:R-:W-:Y:S01]  /*11780*/  STS [R13+0x480], R26 ;  /* 0x0004801a0d007388 */ /* 0x000fe20000000800 */
[----:B------:R-:W-:Y:S02]  /*11790*/  F2FP.PACK_AB R88, R89, R88 ;  /* 0x000000585958723e */ /* 0x000fe400000000ff */
[----:B------:R-:W-:Y:S01]  /*117a0*/  F2FP.PACK_AB R90, R91, R90 ;  /* 0x0000005a5b5a723e */ /* 0x000fe200000000ff */
[----:B------:R-:W-:Y:S01]  /*117b0*/  STS [R15], R28 ;  /* 0x0000001c0f007388 */ /* 0x000fe20000000800 */
        /* <DEDUP_REMOVED lines=71> */
[----:B------:R3:W-:Y:S04]  /*11c30*/  STS [R9+0xc400], R118 ;  /* 0x00c4007609007388 */ /* 0x0007e80000000800 */
[----:B------:R-:W-:Y:S04]  /*11c40*/  STS [R13+0xc080], R140 ;  /* 0x00c0808c0d007388 */ /* 0x000fe80000000800 */
[----:B------:R4:W-:Y:S04]  /*11c50*/  STS [R13+0xc480], R142 ;  /* 0x00c4808e0d007388 */ /* 0x0009e80000000800 */
[----:B------:R2:W-:Y:S04]  /*11c60*/  STS [R15+0xc000], R120 ;  /* 0x00c000780f007388 */ /* 0x0005e80000000800 */
[----:B------:R2:W-:Y:S01]  /*11c70*/  STS [R15+0xc400], R122 ;  /* 0x00c4007a0f007388 */ /* 0x0005e20000000800 */
[----:B-1----:R-:W-:Y:S01]  /*11c80*/  IMAD.U32 R11, RZ, RZ, UR5 ;  /* 0x00000005ff0b7e24 */ /* 0x002fe2000f8e00ff */
[----:B------:R-:W-:-:S02]  /*11c90*/  ULDC.64 UR4, c[0x0][0x508] ;  /* 0x0001420000047ab9 */ /* 0x000fc40000000a00 */
[----:B------:R2:W-:Y:S04]  /*11ca0*/  STS [R17+0xc080], R124 ;  /* 0x00c0807c11007388 */ /* 0x0005e80000000800 */
[----:B------:R2:W-:Y:S04]  /*11cb0*/  STS [R17+0xc480], R126 ;  /* 0x00c4807e11007388 */ /* 0x0005e80000000800 */
[----:B------:R2:W-:Y:S04]  /*11cc0*/  STS [R19+0xc000], R128 ;  /* 0x00c0008013007388 */ /* 0x0005e80000000800 */
[----:B------:R2:W-:Y:S04]  /*11cd0*/  STS [R19+0xc400], R130 ;  /* 0x00c4008213007388 */ /* 0x0005e80000000800 */
[----:B------:R2:W-:Y:S04]  /*11ce0*/  STS [R21+0xc080], R136 ;  /* 0x00c0808815007388 */ /* 0x0005e80000000800 */
[----:B------:R2:W-:Y:S04]  /*11cf0*/  STS [R21+0xc480], R138 ;  /* 0x00c4808a15007388 */ /* 0x0005e80000000800 */
[----:B------:R2:W-:Y:S04]  /*11d00*/  STS [R23+0xc000], R132 ;  /* 0x00c0008417007388 */ /* 0x0005e80000000800 */
[----:B------:R2:W-:Y:S04]  /*11d10*/  STS [R23+0xc400], R134 ;  /* 0x00c4008617007388 */ /* 0x0005e80000000800 */
[----:B------:R-:W-:Y:S01]  /*11d20*/  BAR.SYNC.DEFER_BLOCKING 0x1, 0x100 ;  /* 0x0044000000007b1d */ /* 0x000fe20000010000 */
[----:B------:R-:W-:-:S04]  /*11d30*/  UISETP.NE.U32.AND UP0, UPT, URZ, UR4, UPT ;  /* 0x000000043f00728c */ /* 0x000fc8000bf05070 */
[----:B------:R-:W-:Y:S01]  /*11d40*/  UISETP.NE.AND.EX UP0, UPT, URZ, UR5, UPT, UP0 ;  /* 0x000000053f00728c */ /* 0x000fe2000bf05300 */
[----:B---3--:R-:W3:Y:S02]  /*11d50*/  @P0 LDG.E R9, [R10.64] ;  /* 0x0000000a0a090981 */ /* 0x008ee4000c1e1900 */
[----:B------:R-:W-:-:S03]  /*11d60*/  ULDC.64 UR4, c[0x0][0x508] ;  /* 0x0001420000047ab9 */ /* 0x000fc60000000a00 */
[----:B------:R-:W-:-:S05]  /*11d70*/  PLOP3.LUT P1, PT, PT, PT, UP0, 0x80, 0x0 ;  /* 0x000000000000781c */ /* 0x000fca0003f2f008 */
[----:B------:R-:W-:Y:S01]  /*11d80*/  @UP0 UIMAD.WIDE UR4, UR20, UR6, UR4 ;  /* 0x00000006140402a5 */ /* 0x000fe2000f8e0204 */
[----:B------:R-:W-:-:S05]  /*11d90*/  IMAD.MOV.U32 R4, RZ, RZ, c[0x0][0x388] ;  /* 0x0000e200ff047624 */ /* 0x000fca00078e00ff */
[----:B------:R-:W-:Y:S02]  /*11da0*/  IMAD.U32 R12, RZ, RZ, UR4 ;  /* 0x00000004ff0c7e24 */ /* 0x000fe4000f8e00ff */
[----:B----4-:R-:W-:-:S05]  /*11db0*/  IMAD.U32 R13, RZ, RZ, UR5 ;  /* 0x00000005ff0d7e24 */ /* 0x010fca000f8e00ff */
[----:B------:R2:W5:Y:S01]  /*11dc0*/  @P1 LDG.E R4, [R12.64] ;  /* 0x0000000a0c041981 */ /* 0x000562000c1e1900 */
[----:B------:R-:W-:Y:S02]  /*11dd0*/  UMOV UR22, URZ ;  /* 0x0000003f00167c82 */ /* 0x000fe40008000000 */
[----:B------:R-:W-:Y:S01]  /*11de0*/  UMOV UR23, URZ ;  /* 0x0000003f00177c82 */ /* 0x000fe20008000000 */
[----:B---3--:R-:W1:Y:S02]  /*11df0*/  @P0 R2UR UR5, R9 ;  /* 0x00000000090503c2 */ /* 0x008e6400000e0000 */
[----:B-1----:R-:W-:Y:S02]  /*11e00*/  @UP1 USHF.R.S32.HI UR4, URZ, 0x1f, UR5 ;  /* 0x0000001f3f041899 */ /* 0x002fe40008011405 */
[----:B------:R-:W-:-:S05]  /*11e10*/  @UP1 UMOV UR22, UR5 ;  /* 0x0000000500161c82 */ /* 0x000fca0008000000 */
[----:B------:R-:W-:Y:S01]  /*11e20*/  @UP1 UMOV UR23, UR4 ;  /* 0x0000000400171c82 */ /* 0x000fe20008000000 */
[----:B------:R-:W-:Y:S05]  /*11e30*/  @P1 BRA `(.L_x_146) ;  /* 0x0000004000001947 */ /* 0x000fea0003800000 */
[----:B--2---:R-:W-:Y:S05]  /*11e40*/  @!P0 BRA `(.L_x_146) ;  /* 0x0000003000008947 */ /* 0x004fea0003800000 */
[----:B-----5:R-:W2:Y:S04]  /*11e50*/  LDG.E R4, [R10.64] ;  /* 0x0000000a0a047981 */ /* 0x020ea8000c1e1900 */
[----:B------:R-:W2:Y:S02]  /*11e60*/  LDG.E R9, [R10.64+0x4] ;  /* 0x0000040a0a097981 */ /* 0x000ea4000c1e1900 */
[----:B--2---:R-:W-:Y:S02]  /*11e70*/  IADD3 R4, -R4, R9, RZ ;  /* 0x0000000904047210 */ /* 0x004fe40007ffe1ff */
.L_x_146:
[----:B--2---:R-:W-:Y:S01]  /*11e80*/  SHF.R.S32.HI R11, RZ, 0x1f, R2 ;  /* 0x0000001fff0b7819 */ /* 0x004fe20000011402 */
[----:B------:R-:W1:Y:S01]  /*11e90*/  S2R R73, SR_CTAID.X ;  /* 0x0000000000497919 */ /* 0x000e620000002500 */
[----:B------:R-:W-:Y:S01]  /*11ea0*/  LOP3.LUT R5, R5, 0xffffffe0, RZ, 0xc0, !PT ;  /* 0xffffffe005057812 */ /* 0x000fe200078ec0ff */
[----:B------:R-:W-:Y:S01]  /*11eb0*/  IMAD.MOV.U32 R9, RZ, RZ, c[0x0][0x4e8] ;  /* 0x00013a00ff097624 */ /* 0x000fe200078e00ff */
[----:B------:R-:W-:Y:S01]  /*11ec0*/  LEA.HI R11, R11, R2, RZ, 0x3 ;  /* 0x000000020b0b7211 */ /* 0x000fe200078f18ff */
[----:B------:R-:W-:Y:S01]  /*11ed0*/  ULDC.64 UR6, c[0x0][0x490] ;  /* 0x0001240000067ab9 */ /* 0x000fe20000000a00 */
[-C--:B------:R-:W-:Y:S01]  /*11ee0*/  LEA.HI R16, R3, R0.reuse, RZ, 0x3 ;  /* 0x0000000003107211 */ /* 0x080fe200078f18ff */
[----:B------:R-:W-:Y:S01]  /*11ef0*/  IMAD.IADD R5, R0, 0x1, -R5 ;  /* 0x0000000100057824 */ /* 0x000fe200078e0a05 */
[----:B------:R-:W-:Y:S01]  /*11f00*/  LOP3.LUT R11, R11, 0xffffff8, RZ, 0xc0, !PT ;  /* 0x0ffffff80b0b7812 */ /* 0x000fe200078ec0ff */
[----:B------:R-:W-:Y:S01]  /*11f10*/  USHF.R.S32.HI UR12, URZ, 0x1f, UR20 ;  /* 0x0000001f3f0c7899 */ /* 0x000fe20008011414 */
[----:B------:R-:W-:Y:S01]  /*11f20*/  ISETP.NE.AND P1, PT, R9, 0x1, PT ;  /* 0x000000010900780c */ /* 0x000fe20003f25270 */
[----:B------:R-:W-:Y:S01]  /*11f30*/  UIMAD UR9, UR8, UR6, URZ ;  /* 0x00000006080972a4 */ /* 0x000fe2000f8e023f */
[----:B------:R-:W-:Y:S01]  /*11f40*/  LEA.HI R9, R7, R7, RZ, 0x1 ;  /* 0x0000000707097211 */ /* 0x000fe200078f08ff */
[----:B------:R-:W-:Y:S01]  /*11f50*/  IMAD.IADD R11, R2, 0x1, -R11 ;  /* 0x00000001020b7824 */ /* 0x000fe200078e0a0b */
[----:B------:R-:W-:Y:S01]  /*11f60*/  SHF.R.S32.HI R2, RZ, 0x1f, R5 ;  /* 0x0000001fff027819 */ /* 0x000fe20000011405 */
[----:B------:R-:W-:Y:S01]  /*11f70*/  UMOV UR14, UR22 ;  /* 0x00000016000e7c82 */ /* 0x000fe20008000000 */
[----:B------:R-:W-:Y:S01]  /*11f80*/  LOP3.LUT R10, R9, 0x1ffffffe, RZ, 0xc0, !PT ;  /* 0x1ffffffe090a7812 */ /* 0x000fe200078ec0ff */
[----:B------:R-:W-:Y:S01]  /*11f90*/  UMOV UR15, UR23 ;  /* 0x00000017000f7c82 */ /* 0x000fe20008000000 */
[----:B------:R-:W-:Y:S01]  /*11fa0*/  LEA.HI R2, R2, R5, RZ, 0x2 ;  /* 0x0000000502027211 */ /* 0x000fe200078f10ff */
[----:B------:R-:W-:Y:S01]  /*11fb0*/  USEL UR12, UR12, URZ, !UP1 ;  /* 0x0000003f0c0c7287 */ /* 0x000fe2000c800000 */
[----:B------:R-:W-:Y:S01]  /*11fc0*/  LOP3.LUT P2, RZ, R5, 0x3, RZ, 0xc0, !PT ;  /* 0x0000000305ff7812 */ /* 0x000fe2000784c0ff */
[----:B------:R-:W-:Y:S01]  /*11fd0*/  IMAD.IADD R7, R7, 0x1, -R10 ;  /* 0x0000000107077824 */ /* 0x000fe200078e0a0a */
[----:B------:R-:W-:Y:S01]  /*11fe0*/  SHF.R.S32.HI R2, RZ, 0x2, R2 ;  /* 0x00000002ff027819 */ /* 0x000fe20000011402 */
[----:B------:R-:W-:Y:S01]  /*11ff0*/  UIMAD.WIDE.U32 UR14, UR13, UR6, UR14 ;  /* 0x000000060d0e72a5 */ /* 0x000fe2000f8e000e */
[----:B------:R-:W-:Y:S01]  /*12000*/  LEA.HI R3, R3, R0, RZ, 0x6 ;  /* 0x0000000003037211 */ /* 0x000fe200078f30ff */
[----:B------:R-:W-:Y:S01]  /*12010*/  UIMAD UR9, UR13, UR7, UR9 ;  /* 0x000000070d0972a4 */ /* 0x000fe2000f8e0209 */
[----:B------:R-:W-:Y:S01]  /*12020*/  BSSY B0, `(.L_x_147) ;  /* 0x0000083000007945 */ /* 0x000fe20003800000 */
[----:B------:R-:W-:Y:S01]  /*12030*/  IMAD R2, R11, 0x10, R2 ;  /* 0x000000100b027824 */ /* 0x000fe200078e0202 */
[----:B------:R-:W-:-:S02]  /*12040*/  ULDC.64 UR6, c[0x0][0x498] ;  /* 0x0001260000067ab9 */ /* 0x000fc40000000a00 */
[----:B------:R-:W-:Y:S01]  /*12050*/  USEL UR20, UR20, URZ, !UP1 ;  /* 0x0000003f14147287 */ /* 0x000fe2000c800000 */
[----:B------:R-:W-:Y:S01]  /*12060*/  IMAD R10, R7, 0x8, R2 ;  /* 0x00000008070a7824 */ /* 0x000fe200078e0202 */
[----:B------:R-:W-:Y:S02]  /*12070*/  UIMAD UR17, UR12, UR6, URZ ;  /* 0x000000060c1172a4 */ /* 0x000fe4000f8e023f */
[----:B------:R-:W-:Y:S02]  /*12080*/  UIADD3 UR15, UR15, UR9, URZ ;  /* 0x000000090f0f7290 */ /* 0x000fe4000fffe03f */
[----:B-1----:R-:W-:Y:S01]  /*12090*/  LEA R7, R73, R10, 0x7 ;  /* 0x0000000a49077211 */ /* 0x002fe200078e38ff */
[----:B------:R-:W-:Y:S02]  /*120a0*/  UIMAD UR7, UR20, UR7, UR17 ;  /* 0x00000007140772a4 */ /* 0x000fe4000f8e0211 */
[----:B------:R-:W-:Y:S02]  /*120b0*/  UIMAD.WIDE.U32 UR14, UR20, UR6, UR14 ;  /* 0x00000006140e72a5 */ /* 0x000fe4000f8e000e */
[----:B------:R-:W-:Y:S01]  /*120c0*/  @P1 IMAD.HI.U32 R5, R7, c[0x0][0x4ec], RZ ;  /* 0x00013b0007051a27 */ /* 0x000fe200078e00ff */
[----:B------:R-:W-:-:S02]  /*120d0*/  ULDC.64 UR4, c[0x0][0x3a0] ;  /* 0x0000e80000047ab9 */ /* 0x000fc40000000a00 */
[----:B------:R-:W-:Y:S01]  /*120e0*/  UIMAD UR16, UR23, UR4, URZ ;  /* 0x00000004171072a4 */ /* 0x000fe2000f8e023f */
[----:B------:R-:W-:Y:S01]  /*120f0*/  IMAD.MOV.U32 R12, RZ, RZ, R7 ;  /* 0x000000ffff0c7224 */ /* 0x000fe200078e0007 */
[----:B------:R-:W-:Y:S01]  /*12100*/  @P1 SHF.R.U32.HI R12, RZ, c[0x0][0x4f0], R5 ;  /* 0x00013c00ff0c1a19 */ /* 0x000fe20000011605 */
[----:B------:R-:W-:Y:S01]  /*12110*/  UIMAD.WIDE.U32 UR18, UR22, UR4, URZ ;  /* 0x00000004161272a5 */ /* 0x000fe2000f8e003f */
[----:B------:R-:W-:Y:S01]  /*12120*/  LOP3.LUT R5, R16, 0xfffffff8, RZ, 0xc0, !PT ;  /* 0xfffffff810057812 */ /* 0x000fe200078ec0ff */
[----:B------:R-:W-:Y:S01]  /*12130*/  UIMAD UR16, UR22, UR5, UR16 ;  /* 0x00000005161072a4 */ /* 0x000fe2000f8e0210 */
[----:B------:R-:W-:Y:S01]  /*12140*/  SHF.R.S32.HI R16, RZ, 0x3, R16 ;  /* 0x00000003ff107819 */ /* 0x000fe20000011410 */
[--C-:B------:R-:W-:Y:S01]  /*12150*/  IMAD.MOV R10, RZ, RZ, -R12.reuse ;  /* 0x000000ffff0a7224 */ /* 0x100fe200078e0a0c */
[----:B------:R-:W-:Y:S01]  /*12160*/  ULDC.64 UR4, c[0x0][0x3e8] ;  /* 0x0000fa0000047ab9 */ /* 0x000fe20000000a00 */
[----:B------:R-:W-:Y:S01]  /*12170*/  IMAD.IADD R5, R0, 0x1, -R5 ;  /* 0x0000000100057824 */ /* 0x000fe200078e0a05 */
[----:B------:R-:W-:Y:S01]  /*12180*/  UIMAD UR8, UR8, UR4, URZ ;  /* 0x00000004080872a4 */ /* 0x000fe2000f8e023f */
[----:B------:R-:W-:Y:S01]  /*12190*/  IMAD R10, R10, c[0x0][0x4e8], R7 ;  /* 0x00013a000a0a7a24 */ /* 0x000fe200078e0207 */
[----:B------:R-:W-:Y:S01]  /*121a0*/  SHF.R.S32.HI R7, RZ, 0x1f, R12 ;  /* 0x0000001fff077819 */ /* 0x000fe2000001140c */
[----:B------:R-:W-:Y:S01]  /*121b0*/  IMAD.U32 R0, RZ, RZ, UR7 ;  /* 0x00000007ff007e24 */ /* 0x000fe2000f8e00ff */
[----:B------:R-:W-:Y:S01]  /*121c0*/  IADD3 R12, P0, R12, UR14, RZ ;  /* 0x0000000e0c0c7c10 */ /* 0x000fe2000ff1e0ff */
[----:B------:R-:W-:Y:S01]  /*121d0*/  IMAD.SHL.U32 R17, R16, 0x40, RZ ;  /* 0x0000004010117824 */ /* 0x000fe200078e00ff */
[----:B------:R-:W-:Y:S01]  /*121e0*/  SHF.R.S32.HI R15, RZ, 0x1f, R10 ;  /* 0x0000001fff0f7819 */ /* 0x000fe2000001140a */
[----:B------:R-:W-:Y:S01]  /*121f0*/  UIADD3 UR19, UR19, UR16, URZ ;  /* 0x0000001013137290 */ /* 0x000fe2000fffe03f */
[----:B------:R-:W-:Y:S01]  /*12200*/  IADD3.X R13, R7, UR15, R0, P0, !PT ;  /* 0x0000000f070d7c10 */ /* 0x000fe200087fe400 */
[----:B------:R-:W-:Y:S01]  /*12210*/  UIMAD UR5, UR13, UR5, UR8 ;  /* 0x000000050d0572a4 */ /* 0x000fe2000f8e0208 */
[----:B------:R-:W-:Y:S01]  /*12220*/  LEA R0, R5, R16, 0x5 ;  /* 0x0000001005007211 */ /* 0x000fe200078e28ff */
[----:B------:R-:W-:Y:S01]  /*12230*/  IMAD R15, R15, c[0x0][0x488], RZ ;  /* 0x000122000f0f7a24 */ /* 0x000fe200078e02ff */
[----:B------:R-:W-:Y:S01]  /*12240*/  LOP3.LUT R17, R17, 0x1c0, RZ, 0xc0, !PT ;  /* 0x000001c011117812 */ /* 0x000fe200078ec0ff */
[----:B------:R-:W-:Y:S01]  /*12250*/  IMAD.WIDE.U32 R12, R10, c[0x0][0x488], R12 ;  /* 0x000122000a0c7a25 */ /* 0x000fe200078e000c */
[----:B------:R-:W-:-:S02]  /*12260*/  UIMAD.WIDE.U32 UR18, UR13, UR4, UR18 ;  /* 0x000000040d1272a5 */ /* 0x000fc4000f8e0012 */
[----:B------:R-:W-:Y:S01]  /*12270*/  ULDC.64 UR6, c[0x0][0x3f0] ;  /* 0x0000fc0000067ab9 */ /* 0x000fe20000000a00 */
[----:B------:R-:W-:Y:S01]  /*12280*/  IMAD R9, R73, 0x80, R0 ;  /* 0x0000008049097824 */ /* 0x000fe200078e0200 */
[----:B------:R-:W-:Y:S01]  /*12290*/  UIMAD UR12, UR12, UR6, URZ ;  /* 0x000000060c0c72a4 */ /* 0x000fe2000f8e023f */
[----:B------:R-:W-:Y:S01]  /*122a0*/  IMAD.SHL.U32 R0, R5, 0x8, RZ ;  /* 0x0000000805007824 */ /* 0x000fe200078e00ff */
[----:B------:R-:W-:Y:S01]  /*122b0*/  SHF.R.U32.HI R5, RZ, 0x3, R17 ;  /* 0x00000003ff057819 */ /* 0x000fe20000011611 */
[----:B------:R-:W-:Y:S01]  /*122c0*/  IMAD R15, R10, c[0x0][0x48c], R15 ;  /* 0x000123000a0f7a24 */ /* 0x000fe200078e020f */
[----:B------:R-:W-:Y:S01]  /*122d0*/  UIADD3 UR19, UR19, UR5, URZ ;  /* 0x0000000513137290 */ /* 0x000fe2000fffe03f */
[----:B------:R-:W-:Y:S01]  /*122e0*/  @P1 IMAD.HI.U32 R11, R9, c[0x0][0x4ec], RZ ;  /* 0x00013b00090b1a27 */ /* 0x000fe200078e00ff */
[----:B------:R-:W-:Y:S01]  /*122f0*/  LOP3.LUT R10, R17, 0x38, R0, 0xf8, !PT ;  /* 0x00000038110a7812 */ /* 0x000fe200078ef800 */
[----:B------:R-:W-:Y:S01]  /*12300*/  UIMAD UR7, UR20, UR7, UR12 ;  /* 0x00000007140772a4 */ /* 0x000fe2000f8e020c */
[----:B------:R-:W-:Y:S01]  /*12310*/  LEA R17, P0, R12, c[0x0][0x450], 0x2 ;  /* 0x000114000c117a11 */ /* 0x000fe200078010ff */
[----:B------:R-:W-:Y:S01]  /*12320*/  IMAD.IADD R14, R13, 0x1, R15 ;  /* 0x000000010d0e7824 */ /* 0x000fe200078e020f */
[----:B------:R-:W-:Y:S01]  /*12330*/  LOP3.LUT R5, R10, R5, RZ, 0x3c, !PT ;  /* 0x000000050a057212 */ /* 0x000fe200078e3cff */
[----:B------:R-:W-:Y:S01]  /*12340*/  IMAD.MOV.U32 R7, RZ, RZ, R9 ;  /* 0x000000ffff077224 */ /* 0x000fe200078e0009 */
[----:B------:R-:W-:Y:S01]  /*12350*/  @P1 SHF.R.U32.HI R7, RZ, c[0x0][0x4f0], R11 ;  /* 0x00013c00ff071a19 */ /* 0x000fe2000001160b */
[----:B------:R-:W-:Y:S01]  /*12360*/  UIMAD.WIDE.U32 UR18, UR20, UR6, UR18 ;  /* 0x00000006141272a5 */ /* 0x000fe2000f8e0012 */
[----:B------:R-:W-:Y:S01]  /*12370*/  LEA.HI.X R14, R12, c[0x0][0x454], R14, 0x2, P0 ;  /* 0x000115000c0e7a11 */ /* 0x000fe200000f140e */
[----:B------:R-:W-:Y:S01]  /*12380*/  SHFL.IDX PT, R10, R17, 0x1, 0x1c1f ;  /* 0x003c1f00110a7f89 */ /* 0x000fe200000e0000 */
[--C-:B------:R-:W-:Y:S01]  /*12390*/  SHF.R.S32.HI R15, RZ, 0x1f, R7.reuse ;  /* 0x0000001fff0f7819 */ /* 0x100fe20000011407 */
[----:B------:R-:W-:Y:S01]  /*123a0*/  IMAD.MOV R18, RZ, RZ, -R7 ;  /* 0x000000ffff127224 */ /* 0x000fe200078e0a07 */
[----:B------:R-:W-:Y:S01]  /*123b0*/  UIADD3 UR7, UR19, UR7, URZ ;  /* 0x0000000713077290 */ /* 0x000fe2000fffe03f */
[----:B------:R-:W-:Y:S01]  /*123c0*/  SHFL.IDX PT, R12, R17, RZ, 0x1c1f ;  /* 0x001c1fff110c7589 */ /* 0x000fe200000e0000 */
[----:B------:R-:W-:Y:S01]  /*123d0*/  MOV R20, UR18 ;  /* 0x0000001200147c02 */ /* 0x000fe20008000f00 */
[----:B------:R-:W-:-:S02]  /*123e0*/  IMAD R18, R18, c[0x0][0x4e8], R9 ;  /* 0x00013a0012127a24 */ /* 0x000fc400078e0209 */
[----:B------:R-:W1:Y:S01]  /*123f0*/  SHFL.IDX PT, R13, R14, RZ, 0x1c1f ;  /* 0x001c1fff0e0d7589 */ /* 0x000e6200000e0000 */
[----:B------:R-:W-:Y:S02]  /*12400*/  IMAD R9, R73, 0x80, R2 ;  /* 0x0000008049097824 */ /* 0x000fe400078e0202 */
[----:B-----5:R-:W-:Y:S01]  /*12410*/  IMAD R2, R4, c[0x0][0x4e8], RZ ;  /* 0x00013a0004027a24 */ /* 0x020fe200078e02ff */
[----:B------:R2:W3:Y:S01]  /*12420*/  SHFL.IDX PT, R11, R14, 0x1, 0x1c1f ;  /* 0x003c1f000e0b7f89 */ /* 0x0004e200000e0000 */
[----:B------:R-:W-:Y:S01]  /*12430*/  IMAD R22, R15, c[0x0][0x3e0], RZ ;  /* 0x0000f8000f167a24 */ /* 0x000fe200078e02ff */
[C---:B------:R-:W-:Y:S01]  /*12440*/  IADD3 R15, R9.reuse, 0x8, RZ ;  /* 0x00000008090f7810 */ /* 0x040fe20007ffe0ff */
[----:B------:R-:W-:Y:S01]  /*12450*/  IMAD.U32 R21, RZ, RZ, UR19 ;  /* 0x00000013ff157e24 */ /* 0x000fe2000f8e00ff */
[-C--:B------:R-:W-:Y:S01]  /*12460*/  ISETP.GE.OR P1, PT, R9, R2.reuse, P2 ;  /* 0x000000020900720c */ /* 0x080fe20001726670 */
[----:B------:R-:W-:Y:S01]  /*12470*/  IMAD.U32 R21, RZ, RZ, UR7 ;  /* 0x00000007ff157e24 */ /* 0x000fe2000f8e00ff */
[----:B------:R-:W-:Y:S01]  /*12480*/  ISETP.GE.OR P0, PT, R15, R2, P2 ;  /* 0x000000020f00720c */ /* 0x000fe20001706670 */
[C---:B------:R-:W-:Y:S01]  /*12490*/  IMAD R22, R7.reuse, c[0x0][0x3e4], R22 ;  /* 0x0000f90007167a24 */ /* 0x040fe200078e0216 */
[----:B------:R-:W-:Y:S01]  /*124a0*/  SHF.R.S32.HI R4, RZ, 0x1f, R18 ;  /* 0x0000001fff047819 */ /* 0x000fe20000011412 */
[----:B------:R-:W-:-:S04]  /*124b0*/  IMAD.WIDE.U32 R20, R7, c[0x0][0x3e0], R20 ;  /* 0x0000f80007147a25 */ /* 0x000fc800078e0014 */
[----:B------:R-:W-:Y:S01]  /*124c0*/  IMAD R73, R73, 0x80, R16 ;  /* 0x0000008049497824 */ /* 0x000fe200078e0210 */
[----:B------:R-:W-:-:S05]  /*124d0*/  IADD3 R21, R21, R22, RZ ;  /* 0x0000001615157210 */ /* 0x000fca0007ffe0ff */
[----:B------:R-:W-:Y:S01]  /*124e0*/  IMAD.WIDE.U32 R74, R18, c[0x0][0x3d8], R20 ;  /* 0x0000f600124a7a25 */ /* 0x000fe200078e0014 */
[----:B-1----:R1:W-:Y:S03]  /*124f0*/  @!P1 ST.E [R12.64], R6 ;  /* 0x000000060c009985 */ /* 0x0023e6000c10190a */
[----:B--2---:R-:W-:Y:S01]  /*12500*/  IMAD.SHL.U32 R14, R3, 0x8, RZ ;  /* 0x00000008030e7824 */ /* 0x004fe200078e00ff */
[----:B---3--:R1:W-:Y:S01]  /*12510*/  @!P0 ST.E [R10.64], R8 ;  /* 0x000000080a008985 */ /* 0x0083e2000c10190a */
[----:B------:R-:W-:-:S03]  /*12520*/  IMAD R3, R4, c[0x0][0x3d8], RZ ;  /* 0x0000f60004037a24 */ /* 0x000fc600078e02ff */
[----:B------:R-:W-:Y:S01]  /*12530*/  LOP3.LUT R5, R5, 0x7ffffe00, R14, 0xf8, !PT ;  /* 0x7ffffe0005057812 */ /* 0x000fe200078ef80e */
[----:B------:R-:W-:-:S04]  /*12540*/  IMAD R3, R18, c[0x0][0x3dc], R3 ;  /* 0x0000f70012037a24 */ /* 0x000fc800078e0203 */
[----:B------:R-:W-:Y:S02]  /*12550*/  IMAD.SHL.U32 R76, R5, 0x2, RZ ;  /* 0x00000002054c7824 */ /* 0x000fe400078e00ff */
[----:B------:R-:W-:Y:S01]  /*12560*/  IMAD.IADD R3, R75, 0x1, R3 ;  /* 0x000000014b037824 */ /* 0x000fe200078e0203 */
[C---:B------:R-:W-:Y:S02]  /*12570*/  LEA R75, P0, R74.reuse, c[0x0][0x380], 0x1 ;  /* 0x0000e0004a4b7a11 */ /* 0x040fe400078008ff */
[----:B------:R1:W2:Y:S02]  /*12580*/  LDS.128 R60, [R76+0x1080] ;  /* 0x001080004c3c7984 */ /* 0x0002a40000000c00 */
[----:B------:R-:W-:Y:S02]  /*12590*/  LEA.HI.X R74, R74, c[0x0][0x384], R3, 0x1, P0 ;  /* 0x0000e1004a4a7a11 */ /* 0x000fe400000f0c03 */
[----:B------:R1:W3:Y:S01]  /*125a0*/  LDS.128 R56, [R76+0x2080] ;  /* 0x002080004c387984 */ /* 0x0002e20000000c00 */
[----:B------:R-:W-:-:S03]  /*125b0*/  ISETP.GE.AND P0, PT, R73, R2, PT ;  /* 0x000000024900720c */ /* 0x000fc60003f06270 */
        /* <DEDUP_REMOVED lines=22> */
[----:B------:R5:W1:Y:S01]  /*12720*/  LDS.128 R16, [R76+0xc080] ;  /* 0x00c080004c107984 */ /* 0x000a620000000c00 */
[----:B------:R-:W-:-:S07]  /*12730*/  ISETP.GE.AND P3, PT, R0, c[0x0][0x3c8], PT ;  /* 0x0000f20000007a0c */ /* 0x000fce0003f66270 */
[----:B------:R-:W-:Y:S02]  /*12740*/  @!P2 SHF.R.S32.HI R71, RZ, 0x1f, R72 ;  /* 0x0000001fff47a819 */ /* 0x000fe40000011448 */
[----:B------:R-:W-:Y:S02]  /*12750*/  @!P1 SHF.R.S32.HI R69, RZ, 0x1f, R70 ;  /* 0x0000001fff459819 */ /* 0x000fe40000011446 */
[----:B------:R-:W-:Y:S02]  /*12760*/  @!P0 SHF.R.S32.HI R3, RZ, 0x1f, R68 ;  /* 0x0000001fff038819 */ /* 0x000fe40000011444 */
[----:B------:R-:W-:Y:S02]  /*12770*/  @!P2 LEA.HI R71, R71, R72, RZ, 0x3 ;  /* 0x000000484747a211 */ /* 0x000fe400078f18ff */
[----:B------:R-:W-:Y:S02]  /*12780*/  @!P1 LEA.HI R69, R69, R70, RZ, 0x3 ;  /* 0x0000004645459211 */ /* 0x000fe400078f18ff */
[----:B------:R-:W-:-:S02]  /*12790*/  @!P0 LEA.HI R3, R3, R68, RZ, 0x3 ;  /* 0x0000004403038211 */ /* 0x000fc400078f18ff */
[----:B------:R-:W-:Y:S02]  /*127a0*/  @!P2 LOP3.LUT R71, R71, 0xfffffff8, RZ, 0xc0, !PT ;  /* 0xfffffff84747a812 */ /* 0x000fe400078ec0ff */
[----:B------:R-:W-:Y:S01]  /*127b0*/  @!P1 LOP3.LUT R69, R69, 0xfffffff8, RZ, 0xc0, !PT ;  /* 0xfffffff845459812 */ /* 0x000fe200078ec0ff */
[----:B-1---5:R-:W-:Y:S01]  /*127c0*/  @!P3 IMAD.WIDE R76, R0, 0x2, R78 ;  /* 0x00000002004cb825 */ /* 0x022fe200078e024e */
[----:B------:R-:W-:-:S03]  /*127d0*/  @!P0 LOP3.LUT R3, R3, 0xfffffff8, RZ, 0xc0, !PT ;  /* 0xfffffff803038812 */ /* 0x000fc600078ec0ff */
[--C-:B------:R-:W-:Y:S01]  /*127e0*/  @!P2 IMAD.WIDE R70, R71, 0x2, R78.reuse ;  /* 0x000000024746a825 */ /* 0x100fe200078e024e */
[----:B--2---:R1:W-:Y:S03]  /*127f0*/  @!P3 ST.E.128 [R76.64], R64 ;  /* 0x000000404c00b985 */ /* 0x0043e6000c101d0a */
[--C-:B------:R-:W-:Y:S01]  /*12800*/  @!P1 IMAD.WIDE R68, R69, 0x2, R78.reuse ;  /* 0x0000000245449825 */ /* 0x100fe200078e024e */
[----:B---3--:R1:W-:Y:S03]  /*12810*/  @!P2 ST.E.128 [R70.64], R48 ;  /* 0x000000304600a985 */ /* 0x0083e6000c101d0a */
[----:B------:R-:W-:Y:S01]  /*12820*/  @!P0 IMAD.WIDE R78, R3, 0x2, R78 ;  /* 0x00000002034e8825 */ /* 0x000fe200078e024e */
[----:B----4-:R1:W-:Y:S04]  /*12830*/  @!P1 ST.E.128 [R68.64], R32 ;  /* 0x0000002044009985 */ /* 0x0103e8000c101d0a */
[----:B------:R1:W-:Y:S02]  /*12840*/  @!P0 ST.E.128 [R78.64], R16 ;  /* 0x000000104e008985 */ /* 0x0003e4000c101d0a */
.L_x_148:
[----:B--234-:R-:W-:Y:S05]  /*12850*/  BSYNC B0 ;  /* 0x0000000000007941 */ /* 0x01cfea0003800000 */
.L_x_147:
[----:B------:R-:W-:Y:S01]  /*12860*/  IADD3 R3, R73, 0x20, RZ ;  /* 0x0000002049037810 */ /* 0x000fe20007ffe0ff */
[----:B-1----:R1:W2:Y:S01]  /*12870*/  SHFL.IDX PT, R35, R74, 0x1, 0x181f ;  /* 0x00381f004a237f89 */ /* 0x0022a200000e0000 */
        /* <DEDUP_REMOVED lines=28> */
.L_x_150:
[----:B------:R-:W-:Y:S05]  /*12a40*/  BSYNC B0 ;  /* 0x0000000000007941 */ /* 0x000fea0003800000 */
.L_x_149:
[----:B------:R-:W-:Y:S01]  /*12a50*/  IADD3 R3, R73, 0x40, RZ ;  /* 0x0000004049037810 */ /* 0x000fe20007ffe0ff */
[----:B--2---:R2:W4:Y:S01]  /*12a60*/  SHFL.IDX PT, R19, R74, 0x2, 0x181f ;  /* 0x00581f004a137f89 */ /* 0x00452200000e0000 */
[----:B------:R-:W-:Y:S02]  /*12a70*/  BSSY B0, `(.L_x_151) ;  /* 0x000001c000007945 */ /* 0x000fe40003800000 */
[----:B------:R-:W-:Y:S01]  /*12a80*/  ISETP.GE.AND P0, PT, R3, R2, PT ;  /* 0x000000020300720c */ /* 0x000fe20003f06270 */
[----:B------:R2:W1:-:S12]  /*12a90*/  SHFL.IDX PT, R18, R75, 0x2, 0x181f ;  /* 0x00581f004b127f89 */ /* 0x00045800000e0000 */
        /* <DEDUP_REMOVED lines=25> */
.L_x_152:
[----:B------:R-:W-:Y:S05]  /*12c30*/  BSYNC B0 ;  /* 0x0000000000007941 */ /* 0x000fea0003800000 */
.L_x_151:
[----:B------:R-:W-:Y:S01]  /*12c40*/  IADD3 R73, R73, 0x60, RZ ;  /* 0x0000006049497810 */ /* 0x000fe20007ffe0ff */
[----:B-1----:R1:W2:Y:S03]  /*12c50*/  SHFL.IDX PT, R11, R74, 0x3, 0x181f ;  /* 0x00781f004a0b7f89 */ /* 0x0022a600000e0000 */
[----:B------:R-:W-:Y:S01]  /*12c60*/  ISETP.GE.AND P0, PT, R73, R2, PT ;  /* 0x000000024900720c */ /* 0x000fe20003f06270 */
[----:B------:R1:W4:-:S12]  /*12c70*/  SHFL.IDX PT, R10, R75, 0x3, 0x181f ;  /* 0x00781f004b0a7f89 */ /* 0x00031800000e0000 */
[----:B------:R-:W-:Y:S05]  /*12c80*/  @P0 EXIT ;  /* 0x000000000000094d */ /* 0x000fea0003800000 */
[C---:B------:R-:W-:Y:S02]  /*12c90*/  IADD3 R9, R0.reuse, 0x40, RZ ;  /* 0x0000004000097810 */ /* 0x040fe40007ffe0ff */
[C---:B------:R-:W-:Y:S02]  /*12ca0*/  IADD3 R3, R0.reuse, 0x80, RZ ;  /* 0x0000008000037810 */ /* 0x040fe40007ffe0ff */
[----:B------:R-:W-:Y:S02]  /*12cb0*/  ISETP.GE.AND P1, PT, R9, c[0x0][0x3c8], PT ;  /* 0x0000f20009007a0c */ /* 0x000fe40003f26270 */
[----:B------:R-:W-:Y:S02]  /*12cc0*/  ISETP.GE.AND P0, PT, R3, c[0x0][0x3c8], PT ;  /* 0x0000f20003007a0c */ /* 0x000fe40003f06270 */
[C---:B------:R-:W-:Y:S02]  /*12cd0*/  ISETP.GE.AND P2, PT, R0.reuse, c[0x0][0x3c8], PT ;  /* 0x0000f20000007a0c */ /* 0x040fe40003f46270 */
[----:B------:R-:W-:-:S07]  /*12ce0*/  IADD3 R15, R0, 0xc0, RZ ;  /* 0x000000c0000f7810 */ /* 0x000fce0007ffe0ff */
[----:B------:R-:W-:Y:S02]  /*12cf0*/  @!P1 SHF.R.S32.HI R8, RZ, 0x1f, R9 ;  /* 0x0000001fff089819 */ /* 0x000fe40000011409 */
[----:B------:R-:W-:Y:S02]  /*12d00*/  @!P0 SHF.R.S32.HI R2, RZ, 0x1f, R3 ;  /* 0x0000001fff028819 */ /* 0x000fe40000011403 */
[----:B------:R-:W-:Y:S01]  /*12d10*/  @!P1 LEA.HI R8, R8, R9, RZ, 0x3 ;  /* 0x0000000908089211 */ /* 0x000fe200078f18ff */
[--C-:B--2-4-:R-:W-:Y:S01]  /*12d20*/  @!P2 IMAD.WIDE R12, R0, 0x2, R10.reuse ;  /* 0x00000002000ca825 */ /* 0x114fe200078e020a */
[----:B------:R-:W-:Y:S02]  /*12d30*/  @!P0 LEA.HI R2, R2, R3, RZ, 0x3 ;  /* 0x0000000302028211 */ /* 0x000fe400078f18ff */
[----:B------:R-:W-:Y:S02]  /*12d40*/  @!P1 LOP3.LUT R8, R8, 0xfffffff8, RZ, 0xc0, !PT ;  /* 0xfffffff808089812 */ /* 0x000fe400078ec0ff */
[----:B------:R-:W-:Y:S01]  /*12d50*/  @!P0 LOP3.LUT R2, R2, 0xfffffff8, RZ, 0xc0, !PT ;  /* 0xfffffff802028812 */ /* 0x000fe200078ec0ff */
[----:B------:R2:W-:Y:S02]  /*12d60*/  @!P2 ST.E.128 [R12.64], R52 ;  /* 0x000000340c00a985 */ /* 0x0005e4000c101d0a */
[----:B------:R-:W-:-:S04]  /*12d70*/  @!P1 IMAD.WIDE R8, R8, 0x2, R10 ;  /* 0x0000000208089825 */ /* 0x000fc800078e020a */
[----:B------:R-:W-:Y:S01]  /*12d80*/  @!P0 IMAD.WIDE R2, R2, 0x2, R10 ;  /* 0x0000000202028825 */ /* 0x000fe200078e020a */
[----:B------:R2:W-:Y:S04]  /*12d90*/  @!P1 ST.E.128 [R8.64], R36 ;  /* 0x0000002408009985 */ /* 0x0005e8000c101d0a */
[----:B------:R2:W-:Y:S01]  /*12da0*/  @!P0 ST.E.128 [R2.64], R20 ;  /* 0x0000001402008985 */ /* 0x0005e2000c101d0a */
[----:B------:R-:W-:-:S13]  /*12db0*/  ISETP.GE.AND P0, PT, R15, c[0x0][0x3c8], PT ;  /* 0x0000f2000f007a0c */ /* 0x000fda0003f06270 */
[----:B------:R-:W-:Y:S05]  /*12dc0*/  @P0 EXIT ;  /* 0x000000000000094d */ /* 0x000fea0003800000 */
[----:B------:R-:W-:-:S04]  /*12dd0*/  SHF.R.S32.HI R0, RZ, 0x1f, R15 ;  /* 0x0000001fff007819 */ /* 0x000fc8000001140f */
[----:B------:R-:W-:-:S04]  /*12de0*/  LEA.HI R0, R0, R15, RZ, 0x3 ;  /* 0x0000000f00007211 */ /* 0x000fc800078f18ff */
[----:B--2---:R-:W-:-:S05]  /*12df0*/  LOP3.LUT R3, R0, 0xfffffff8, RZ, 0xc0, !PT ;  /* 0xfffffff800037812 */ /* 0x004fca00078ec0ff */
[----:B------:R-:W-:-:S05]  /*12e00*/  IMAD.WIDE R10, R3, 0x2, R10 ;  /* 0x00000002030a7825 */ /* 0x000fca00078e020a */
[----:B------:R-:W-:Y:S01]  /*12e10*/  ST.E.128 [R10.64], R4 ;  /* 0x000000040a007985 */ /* 0x000fe2000c101d0a */
[----:B------:R-:W-:Y:S05]  /*12e20*/  EXIT ;  /* 0x000000000000794d */ /* 0x000fea0003800000 */
.L_x_145:
        /* <DEDUP_REMOVED lines=10> */
[----:B------:R-:W3:Y:S01]  /*12ed0*/  @P0 LDG.E R0, [R6.64] ;  /* 0x0000000a06000981 */ /* 0x000ee2000c1e1900 */
        /* <DEDUP_REMOVED lines=11> */
[----:B---3--:R-:W3:Y:S02]  /*12f90*/  @P0 R2UR UR5, R0 ;  /* 0x00000000000503c2 */ /* 0x008ee400000e0000 */
[----:B---3--:R-:W-:Y:S02]  /*12fa0*/  @UP1 USHF.R.S32.HI UR4, URZ, 0x1f, UR5 ;  /* 0x0000001f3f041899 */ /* 0x008fe40008011405 */
[----:B------:R-:W-:-:S05]  /*12fb0*/  @UP1 UMOV UR14, UR5 ;  /* 0x00000005000e1c82 */ /* 0x000fca0008000000 */
[----:B------:R-:W-:Y:S01]  /*12fc0*/  @UP1 UMOV UR15, UR4 ;  /* 0x00000004000f1c82 */ /* 0x000fe20008000000 */
[----:B------:R-:W-:Y:S05]  /*12fd0*/  @P1 BRA `(.L_x_153) ;  /* 0x0000004000001947 */ /* 0x000fea0003800000 */
[----:B-1----:R-:W-:Y:S05]  /*12fe0*/  @!P0 BRA `(.L_x_153) ;  /* 0x0000003000008947 */ /* 0x002fea0003800000 */
[----:B-----5:R-:W3:Y:S04]  /*12ff0*/  LDG.E R5, [R6.64] ;  /* 0x0000000a06057981 */ /* 0x020ee8000c1e1900 */
[----:B------:R-:W3:Y:S02]  /*13000*/  LDG.E R0, [R6.64+0x4] ;  /* 0x0000040a06007981 */ /* 0x000ee4000c1e1900 */
[----:B---3--:R-:W-:Y:S02]  /*13010*/  IADD3 R5, -R5, R0, RZ ;  /* 0x0000000005057210 */ /* 0x008fe40007ffe1ff */
.L_x_153:
        /* <DEDUP_REMOVED lines=37> */
[----:B------:R-:W-:Y:S01]  /*13270*/  IMAD R0, R4, c[0x0][0x48c], R3 ;  /* 0x0001230004007a24 */ /* 0x000fe200078e0203 */
[----:B------:R-:W-:-:S04]  /*13280*/  LEA R2, P0, R6, c[0x0][0x450], 0x2 ;  /* 0x0001140006027a11 */ /* 0x000fc800078010ff */
[----:B------:R-:W-:Y:S01]  /*13290*/  IADD3 R3, R7, R0, RZ ;  /* 0x0000000007037210 */ /* 0x000fe20007ffe0ff */
[----:B------:R-:W-:-:S03]  /*132a0*/  IMAD.MOV.U32 R7, RZ, RZ, -0x800000 ;  /* 0xff800000ff077424 */ /* 0x000fc600078e00ff */
[----:B------:R-:W-:-:S05]  /*132b0*/  LEA.HI.X R3, R6, c[0x0][0x454], R3, 0x2, P0 ;  /* 0x0001150006037a11 */ /* 0x000fca00000f1403 */
[----:B------:R1:W-:Y:S02]  /*132c0*/  STG.E [R2.64], R7 ;  /* 0x0000000702007986 */ /* 0x0003e4000c10190a */
.L_x_155:
[----:B------:R-:W-:Y:S05]  /*132d0*/  BSYNC B0 ;  /* 0x0000000000007941 */ /* 0x000fea0003800000 */
.L_x_154:
[----:B-1----:R-:W1:Y:S01]  /*132e0*/  S2R R3, SR_CTAID.X ;  /* 0x0000000000037919 */ /* 0x002e620000002500 */
[----:B------:R-:W-:Y:S01]  /*132f0*/  SHF.R.S32.HI R4, RZ, 0x1f, R9 ;  /* 0x0000001fff047819 */ /* 0x000fe20000011409 */
        /* <DEDUP_REMOVED lines=15> */
[C---:B------:R-:W-:Y:S01]  /*133f0*/  LEA R2, R9.reuse, R4, 0x5 ;  /* 0x0000000409027211 */ /* 0x040fe200078e28ff */
[----:B------:R-:W-:Y:S01]  /*13400*/  UIMAD.WIDE.U32 UR16, UR13, UR4, UR16 ;  /* 0x000000040d1072a5 */ /* 0x000fe2000f8e0010 */
[----:B------:R-:W-:Y:S01]  /*13410*/  SHF.L.U32 R9, R9, 0x3, RZ ;  /* 0x0000000309097819 */ /* 0x000fe200000006ff */
[----:B------:R-:W-:Y:S02]  /*13420*/  UIMAD UR7, UR13, UR5, UR7 ;  /* 0x000000050d0772a4 */ /* 0x000fe4000f8e0207 */
[C---:B-1----:R-:W-:Y:S01]  /*13430*/  IMAD R2, R3.reuse, 0x80, R2 ;  /* 0x0000008003027824 */ /* 0x042fe200078e0202 */
[----:B------:R-:W-:Y:S01]  /*13440*/  ULDC.64 UR4, c[0x0][0x3f0] ;  /* 0x0000fc0000047ab9 */ /* 0x000fe20000000a00 */
[----:B------:R-:W-:Y:S01]  /*13450*/  IMAD R4, R3, 0x80, R4 ;  /* 0x0000008003047824 */ /* 0x000fe200078e0204 */
[----:B------:R-:W-:Y:S01]  /*13460*/  UIMAD UR6, UR6, UR4, URZ ;  /* 0x00000004060672a4 */ /* 0x000fe2000f8e023f */
[----:B------:R-:W-:Y:S01]  /*13470*/  @P0 IMAD.HI.U32 R0, R2, c[0x0][0x4ec], RZ ;  /* 0x00013b0002000a27 */ /* 0x000fe200078e00ff */
[----:B------:R-:W-:Y:S01]  /*13480*/  UIADD3 UR17, UR7, UR17, URZ ;  /* 0x0000001107117290 */ /* 0x000fe2000fffe03f */
[----:B------:R-:W-:Y:S01]  /*13490*/  IADD3 R8, R9, 0x40, RZ ;  /* 0x0000004009087810 */ /* 0x000fe20007ffe0ff */
[----:B------:R-:W-:Y:S01]  /*134a0*/  UIMAD UR5, UR20, UR5, UR6 ;  /* 0x00000005140572a4 */ /* 0x000fe2000f8e0206 */
[----:B------:R-:W-:Y:S01]  /*134b0*/  IMAD.MOV.U32 R7, RZ, RZ, R2 ;  /* 0x000000ffff077224 */ /* 0x000fe200078e0002 */
[----:B------:R-:W-:Y:S01]  /*134c0*/  @P0 SHF.R.U32.HI R7, RZ, c[0x0][0x4f0], R0 ;  /* 0x00013c00ff070a19 */ /* 0x000fe20000011600 */
[----:B------:R-:W-:-:S03]  /*134d0*/  UIMAD.WIDE.U32 UR16, UR20, UR4, UR16 ;  /* 0x00000004141072a5 */ /* 0x000fc6000f8e0010 */
[----:B------:R-:W-:Y:S01]  /*134e0*/  IADD3 R11, -R7, RZ, RZ ;  /* 0x000000ff070b7210 */ /* 0x000fe20007ffe1ff */
[----:B------:R-:W-:Y:S01]  /*134f0*/  UIADD3 UR5, UR17, UR5, URZ ;  /* 0x0000000511057290 */ /* 0x000fe2000fffe03f */
[----:B------:R-:W-:Y:S01]  /*13500*/  SHF.R.S32.HI R0, RZ, 0x1f, R7 ;  /* 0x0000001fff007819 */ /* 0x000fe20000011407 */
[----:B------:R-:W-:Y:S02]  /*13510*/  IMAD.U32 R10, RZ, RZ, UR16 ;  /* 0x00000010ff0a7e24 */ /* 0x000fe4000f8e00ff */
[----:B------:R-:W-:Y:S02]  /*13520*/  IMAD R6, R11, c[0x0][0x4e8], R2 ;  /* 0x00013a000b067a24 */ /* 0x000fe400078e0202 */
[----:B------:R-:W-:Y:S01]  /*13530*/  IMAD.U32 R11, RZ, RZ, UR17 ;  /* 0x00000011ff0b7e24 */ /* 0x000fe2000f8e00ff */
[----:B------:R-:W-:Y:S01]  /*13540*/  MOV R11, UR5 ;  /* 0x00000005000b7c02 */ /* 0x000fe20008000f00 */
[----:B------:R-:W-:Y:S01]  /*13550*/  IMAD R0, R0, c[0x0][0x3e0], RZ ;  /* 0x0000f80000007a24 */ /* 0x000fe200078e02ff */
[----:B------:R-:W-:-:S03]  /*13560*/  SHF.R.S32.HI R2, RZ, 0x1f, R6 ;  /* 0x0000001fff027819 */ /* 0x000fc60000011406 */
[C---:B------:R-:W-:Y:S02]  /*13570*/  IMAD R0, R7.reuse, c[0x0][0x3e4], R0 ;  /* 0x0000f90007007a24 */ /* 0x040fe400078e0200 */
[----:B------:R-:W-:-:S04]  /*13580*/  IMAD.WIDE.U32 R10, R7, c[0x0][0x3e0], R10 ;  /* 0x0000f800070a7a25 */ /* 0x000fc800078e000a */
[----:B------:R-:W-:Y:S02]  /*13590*/  IMAD R7, R2, c[0x0][0x3d8], RZ ;  /* 0x0000f60002077a24 */ /* 0x000fe400078e02ff */
[----:B------:R-:W-:Y:S02]  /*135a0*/  IMAD.IADD R11, R11, 0x1, R0 ;  /* 0x000000010b0b7824 */ /* 0x000fe400078e0200 */
[C---:B------:R-:W-:Y:S02]  /*135b0*/  IMAD R7, R6.reuse, c[0x0][0x3dc], R7 ;  /* 0x0000f70006077a24 */ /* 0x040fe400078e0207 */
[----:B------:R-:W-:Y:S01]  /*135c0*/  IMAD.WIDE.U32 R10, R6, c[0x0][0x3d8], R10 ;  /* 0x0000f600060a7a25 */ /* 0x000fe200078e000a */
[----:B------:R-:W-:-:S04]  /*135d0*/  IADD3 R6, R9, 0xc0, RZ ;  /* 0x000000c009067810 */ /* 0x000fc80007ffe0ff */
[----:B------:R-:W-:Y:S02]  /*135e0*/  IADD3 R7, R11, R7, RZ ;  /* 0x000000070b077210 */ /* 0x000fe40007ffe0ff */
[----:B------:R-:W-:-:S04]  /*135f0*/  LEA R11, P0, R10, c[0x0][0x380], 0x1 ;  /* 0x0000e0000a0b7a11 */ /* 0x000fc800078008ff */
[----:B------:R-:W-:Y:S01]  /*13600*/  LEA.HI.X R10, R10, c[0x0][0x384], R7, 0x1, P0 ;  /* 0x0000e1000a0a7a11 */ /* 0x000fe200000f0c07 */
[----:B------:R1:W3:Y:S01]  /*13610*/  SHFL.IDX PT, R12, R11, RZ, 0x181f ;  /* 0x00181fff0b0c7589 */ /* 0x0002e200000e0000 */
[----:B------:R-:W-:Y:S02]  /*13620*/  ISETP.GE.AND P0, PT, R4, R5, PT ;  /* 0x000000050400720c */ /* 0x000fe40003f06270 */
[----:B------:R-:W-:Y:S01]  /*13630*/  IADD3 R7, R9, 0x80, RZ ;  /* 0x0000008009077810 */ /* 0x000fe20007ffe0ff */
[----:B----4-:R1:W4:Y:S10]  /*13640*/  SHFL.IDX PT, R13, R10, RZ, 0x181f ;  /* 0x00181fff0a0d7589 */ /* 0x01033400000e0000 */
[----:B------:R-:W-:Y:S05]  /*13650*/  @P0 BRA `(.L_x_157) ;  /* 0x0000015000000947 */ /* 0x000fea0003800000 */
[----:B------:R-:W-:Y:S02]  /*13660*/  ISETP.GE.AND P2, PT, R8, c[0x0][0x3c8], PT ;  /* 0x0000f20008007a0c */ /* 0x000fe40003f46270 */
[----:B------:R-:W-:-:S02]  /*13670*/  ISETP.GE.AND P1, PT, R7, c[0x0][0x3c8], PT ;  /* 0x0000f20007007a0c */ /* 0x000fc40003f26270 */
[----:B------:R-:W-:Y:S02]  /*13680*/  ISETP.GE.AND P0, PT, R6, c[0x0][0x3c8], PT ;  /* 0x0000f20006007a0c */ /* 0x000fe40003f06270 */
        /* <DEDUP_REMOVED lines=12> */
[----:B------:R3:W-:Y:S03]  /*13750*/  @!P3 ST.E.128 [R14.64], RZ ;  /* 0x000000ff0e00b985 */ /* 0x0007e6000c101d0a */
[--C-:B------:R-:W-:Y:S01]  /*13760*/  @!P1 IMAD.WIDE R2, R2, 0x2, R12.reuse ;  /* 0x0000000202029825 */ /* 0x100fe200078e020c */
[----:B------:R3:W-:Y:S03]  /*13770*/  @!P2 ST.E.128 [R16.64], RZ ;  /* 0x000000ff1000a985 */ /* 0x0007e6000c101d0a */
[----:B------:R-:W-:Y:S01]  /*13780*/  @!P0 IMAD.WIDE R12, R0, 0x2, R12 ;  /* 0x00000002000c8825 */ /* 0x000fe200078e020c */
[----:B------:R3:W-:Y:S04]  /*13790*/  @!P1 ST.E.128 [R2.64], RZ ;  /* 0x000000ff02009985 */ /* 0x0007e8000c101d0a */
[----:B------:R3:W-:Y:S02]  /*137a0*/  @!P0 ST.E.128 [R12.64], RZ ;  /* 0x000000ff0c008985 */ /* 0x0007e4000c101d0a */
.L_x_157:
[----:B------:R-:W-:Y:S05]  /*137b0*/  BSYNC B0 ;  /* 0x0000000000007941 */ /* 0x000fea0003800000 */
.L_x_156:
[----:B------:R-:W-:Y:S01]  /*137c0*/  IADD3 R0, R4, 0x20, RZ ;  /* 0x0000002004007810 */ /* 0x000fe20007ffe0ff */
[----:B---34-:R3:W4:Y:S01]  /*137d0*/  SHFL.IDX PT, R13, R10, 0x1, 0x181f ;  /* 0x00381f000a0d7f89 */ /* 0x01872200000e0000 */
[----:B------:R-:W-:Y:S02]  /*137e0*/  BSSY B0, `(.L_x_158) ;  /* 0x0000019000007945 */ /* 0x000fe40003800000 */
[----:B------:R-:W-:Y:S01]  /*137f0*/  ISETP.GE.AND P0, PT, R0, R5, PT ;  /* 0x000000050000720c */ /* 0x000fe20003f06270 */
[----:B------:R3:W1:-:S12]  /*13800*/  SHFL.IDX PT, R12, R11, 0x1, 0x181f ;  /* 0x00381f000b0c7f89 */ /* 0x00065800000e0000 */
        /* <DEDUP_REMOVED lines=11> */
[----:B-1--4-:R-:W-:Y:S01]  /*138c0*/  @!P3 IMAD.WIDE R14, R9, 0x2, R12 ;  /* 0x00000002090eb825 */ /* 0x012fe200078e020c */
        /* <DEDUP_REMOVED lines=10> */
.L_x_159:
[----:B------:R-:W-:Y:S05]  /*13970*/  BSYNC B0 ;  /* 0x0000000000007941 */ /* 0x000fea0003800000 */
.L_x_158:
[----:B------:R-:W-:Y:S01]  /*13980*/  IADD3 R0, R4, 0x40, RZ ;  /* 0x0000004004007810 */ /* 0x000fe20007ffe0ff */
[----:B-1--4-:R1:W4:Y:S01]  /*13990*/  SHFL.IDX PT, R13, R10, 0x2, 0x181f ;  /* 0x00581f000a0d7f89 */ /* 0x01232200000e0000 */
[----:B------:R-:W-:Y:S02]  /*139a0*/  BSSY B0, `(.L_x_160) ;  /* 0x0000019000007945 */ /* 0x000fe40003800000 */
[----:B------:R-:W-:Y:S01]  /*139b0*/  ISETP.GE.AND P0, PT, R0, R5, PT ;  /* 0x000000050000720c */ /* 0x000fe20003f06270 */
[----:B------:R1:W3:-:S12]  /*139c0*/  SHFL.IDX PT, R12, R11, 0x2, 0x181f ;  /* 0x00581f000b0c7f89 */ /* 0x0002d800000e0000 */
        /* <DEDUP_REMOVED lines=22> */
.L_x_161:
[----:B------:R-:W-:Y:S05]  /*13b30*/  BSYNC B0 ;  /* 0x0000000000007941 */ /* 0x000fea0003800000 */
.L_x_160:
[----:B------:R-:W-:Y:S01]  /*13b40*/  IADD3 R4, R4, 0x60, RZ ;  /* 0x0000006004047810 */ /* 0x000fe20007ffe0ff */
[----:B---3--:R3:W1:Y:S03]  /*13b50*/  SHFL.IDX PT, R3, R10, 0x3, 0x181f ;  /* 0x00781f000a037f89 */ /* 0x00866600000e0000 */
[----:B------:R-:W-:Y:S01]  /*13b60*/  ISETP.GE.AND P0, PT, R4, R5, PT ;  /* 0x000000050400720c */ /* 0x000fe20003f06270 */
[----:B------:R3:W4:-:S12]  /*13b70*/  SHFL.IDX PT, R2, R11, 0x3, 0x181f ;  /* 0x00781f000b027f89 */ /* 0x00071800000e0000 */
[----:B------:R-:W-:Y:S05]  /*13b80*/  @P0 EXIT ;  /* 0x000000000000094d */ /* 0x000fea0003800000 */
        /* <DEDUP_REMOVED lines=10> */
[----:B------:R1:W-:Y:S02]  /*13c30*/  @!P2 ST.E.128 [R8.64], RZ ;  /* 0x000000ff0800a985 */ /* 0x0003e4000c101d0a */
[----:B------:R-:W-:-:S04]  /*13c40*/  @!P1 IMAD.WIDE R4, R5, 0x2, R2 ;  /* 0x0000000205049825 */ /* 0x000fc800078e0202 */
[----:B---3--:R-:W-:Y:S01]  /*13c50*/  @!P0 IMAD.WIDE R10, R7, 0x2, R2 ;  /* 0x00000002070a8825 */ /* 0x008fe200078e0202 */
[----:B------:R1:W-:Y:S04]  /*13c60*/  @!P1 ST.E.128 [R4.64], RZ ;  /* 0x000000ff04009985 */ /* 0x0003e8000c101d0a */
[----:B------:R1:W-:Y:S01]  /*13c70*/  @!P0 ST.E.128 [R10.64], RZ ;  /* 0x000000ff0a008985 */ /* 0x0003e2000c101d0a */
[----:B------:R-:W-:-:S13]  /*13c80*/  ISETP.GE.AND P0, PT, R6, c[0x0][0x3c8], PT ;  /* 0x0000f20006007a0c */ /* 0x000fda0003f06270 */
[----:B------:R-:W-:Y:S05]  /*13c90*/  @P0 EXIT ;  /* 0x000000000000094d */ /* 0x000fea0003800000 */
[----:B-1----:R-:W-:-:S04]  /*13ca0*/  SHF.R.S32.HI R5, RZ, 0x1f, R6 ;  /* 0x0000001fff057819 */ /* 0x002fc80000011406 */
[----:B------:R-:W-:-:S04]  /*13cb0*/  LEA.HI R5, R5, R6, RZ, 0x3 ;  /* 0x0000000605057211 */ /* 0x000fc800078f18ff */
[----:B------:R-:W-:-:S05]  /*13cc0*/  LOP3.LUT R5, R5, 0xfffffff8, RZ, 0xc0, !PT ;  /* 0xfffffff805057812 */ /* 0x000fca00078ec0ff */
[----:B------:R-:W-:-:S05]  /*13cd0*/  IMAD.WIDE R2, R5, 0x2, R2 ;  /* 0x0000000205027825 */ /* 0x000fca00078e0202 */
[----:B------:R-:W-:Y:S01]  /*13ce0*/  ST.E.128 [R2.64], RZ ;  /* 0x000000ff02007985 */ /* 0x000fe2000c101d0a */
[----:B------:R-:W-:Y:S05]  /*13cf0*/  EXIT ;  /* 0x000000000000794d */ /* 0x000fea0003800000 */
.L_x_162:
        /* <DEDUP_REMOVED lines=16> */
.L_x_1768:


//--------------------- .text._ZN7cutlass13device_kernelIN5flash19enable_sm80_to_sm89INS1_16FlashAttnFwdSm80INS1_25CollectiveMainloopFwdSm80ILi8ELi1ELb1EN4cute5tupleIJNS5_1CILi128EEENS7_ILi48EEENS7_ILi256EEEEEELi256ENS_6half_tEfNS_4arch4Sm80ELb0ELb1ELb0ELb0ELb1ELb0ELb1ELb0EEENS1_21CollectiveEpilogueFwdINS6_IJS8_SA_S9_EEENS6_IJNS7_ILi1EEESI_SI_EEESC_SE_Li256ELb0ELb1ELb0ELb0EEENS1_19SingleTileSchedulerILb0ELb0ELb1ELi128EEEEEEEEEvNT_6ParamsE --------------------------
	.section	.text._ZN7cutlass13device_kernelIN5flash19enable_sm80_to_sm89INS1_16FlashAttnFwdSm80INS1_25CollectiveMainloopFwdSm80ILi8ELi1ELb1EN4cute5tupleIJNS5_1CILi128EEENS7_ILi48EEENS7_ILi256EEEEEELi256ENS_6half_tEfNS_4arch4Sm80ELb0ELb1ELb0ELb0ELb1ELb0ELb1ELb0EEENS1_21CollectiveEpilogueFwdINS6_IJS8_SA_S9_EEENS6_IJNS7_ILi1EEESI_SI_EEESC_SE_Li256ELb0ELb1ELb0ELb0EEENS1_19SingleTileSchedulerILb0ELb0ELb1ELi128EEEEEEEEEvNT_6ParamsE,"ax",@progbits
	.sectioninfo	@"SHI_REGISTERS=255"
	.align	128
.text._ZN7cutlass13device_kernelIN5flash19enable_sm80_to_sm89INS1_16FlashAttnFwdSm80INS1_25CollectiveMainloopFwdSm80ILi8ELi1ELb1EN4cute5tupleIJNS5_1CILi128EEENS7_ILi48EEENS7_ILi256EEEEEELi256ENS_6half_tEfNS_4arch4Sm80ELb0ELb1ELb0ELb0ELb1ELb0ELb1ELb0EEENS1_21CollectiveEpilogueFwdINS6_IJS8_SA_S9_EEENS6_IJNS7_ILi1EEESI_SI_EEESC_SE_Li256ELb0ELb1ELb0ELb0EEENS1_19SingleTileSchedulerILb0ELb0ELb1ELi128EEEEEEEEEvNT_6ParamsE:
        .type           _ZN7cutlass13device_kernelIN5flash19enable_sm80_to_sm89INS1_16FlashAttnFwdSm80INS1_25CollectiveMainloopFwdSm80ILi8ELi1ELb1EN4cute5tupleIJNS5_1CILi128EEENS7_ILi48EEENS7_ILi256EEEEEELi256ENS_6half_tEfNS_4arch4Sm80ELb0ELb1ELb0ELb0ELb1ELb0ELb1ELb0EEENS1_21CollectiveEpilogueFwdINS6_IJS8_SA_S9_EEENS6_IJNS7_ILi1EEESI_SI_EEESC_SE_Li256ELb0ELb1ELb0ELb0EEENS1_19SingleTileSchedulerILb0ELb0ELb1ELi128EEEEEEEEEvNT_6ParamsE,@function
        .size           _ZN7cutlass13device_kernelIN5flash19enable_sm80_to_sm89INS1_16FlashAttnFwdSm80INS1_25CollectiveMainloopFwdSm80ILi8ELi1ELb1EN4cute5tupleIJNS5_1CILi128EEENS7_ILi48EEENS7_ILi256EEEEEELi256ENS_6half_tEfNS_4arch4Sm80ELb0ELb1ELb0ELb0ELb1ELb0ELb1ELb0EEENS1_21CollectiveEpilogueFwdINS6_IJS8_SA_S9_EEENS6_IJNS7_ILi1EEESI_SI_EEESC_SE_Li256ELb0ELb1ELb0ELb0EEENS1_19SingleTileSchedulerILb0ELb0ELb1ELi128EEEEEEEEEvNT_6ParamsE,(.L_x_1769 - _ZN7cutlass13device_kernelIN5flash19enable_sm80_to_sm89INS1_16FlashAttnFwdSm80INS1_25CollectiveMainloopFwdSm80ILi8ELi1ELb1EN4cute5tupleIJNS5_1CILi128EEENS7_ILi48EEENS7_ILi256EEEEEELi256ENS_6half_tEfNS_4arch4Sm80ELb0ELb1ELb0ELb0ELb1ELb0ELb1ELb0EEENS1_21CollectiveEpilogueFwdINS6_IJS8_SA_S9_EEENS6_IJNS7_ILi1EEESI_SI_EEESC_SE_Li256ELb0ELb1ELb0ELb0EEENS1_19SingleTileSchedulerILb0ELb0ELb1ELi128EEEEEEEEEvNT_6ParamsE)
        .other          _ZN7cutlass13device_kernelIN5flash19enable_sm80_to_sm89INS1_16FlashAttnFwdSm80INS1_25CollectiveMainloopFwdSm80ILi8ELi1ELb1EN4cute5tupleIJNS5_1CILi128EEENS7_ILi48EEENS7_ILi256EEEEEELi256ENS_6half_tEfNS_4arch4Sm80ELb0ELb1ELb0ELb0ELb1ELb0ELb1ELb0EEENS1_21CollectiveEpilogueFwdINS6_IJS8_SA_S9_EEENS6_IJNS7_ILi1EEESI_SI_EEESC_SE_Li256ELb0ELb1ELb0ELb0EEENS1_19SingleTileSchedulerILb0ELb0ELb1ELi128EEEEEEEEEvNT_6ParamsE,@"STO_CUDA_ENTRY STV_DEFAULT"
_ZN7cutlass13device_kernelIN5flash19enable_sm80_to_sm89INS1_16FlashAttnFwdSm80INS1_25CollectiveMainloopFwdSm80ILi8ELi1ELb1EN4cute5tupleIJNS5_1CILi128EEENS7_ILi48EEENS7_ILi256EEEEEELi256ENS_6half_tEfNS_4arch4Sm80ELb0ELb1ELb0ELb0ELb1ELb0ELb1ELb0EEENS1_21CollectiveEpilogueFwdINS6_IJS8_SA_S9_EEENS6_IJNS7_ILi1EEESI_SI_EEESC_SE_Li256ELb0ELb1ELb0ELb0EEENS1_19SingleTileSchedulerILb0ELb0ELb1ELi128EEEEEEEEEvNT_6ParamsE:
        /* <DEDUP_REMOVED lines=9> */
[----:B------:R-:W-:-:S04]  /*0090*/  ULDC.64 UR18, c[0x0][0x118] ;  /* 0x0000460000127ab9 */ /* 0x000fc80000000a00 */
[----:B------:R-:W-:-:S05]  /*00a0*/  PLOP3.LUT P0, PT, PT, PT, UP0, 0x80, 0x0 ;  /* 0x000000000000781c */ /* 0x000fca0003f0f008 */
[----:B------:R-:W-:Y:S02]  /*00b0*/  @UP0 UMOV UR4, 0x4 ;  /* 0x0000000400040882 */ /* 0x000fe40000000000 */
[----:B------:R-:W-:-:S06]  /*00c0*/  @UP0 UIMAD.WIDE UR4, UR15, UR4, UR6 ;  /* 0x000000040f0402a5 */ /* 0x000fcc000f8e0206 */
[----:B------:R-:W-:Y:S02]  /*00d0*/  IMAD.U32 R2, RZ, RZ, UR4 ;  /* 0x00000004ff027e24 */ /* 0x000fe4000f8e00ff */
[----:B------:R-:W-:Y:S01]  /*00e0*/  IMAD.U32 R3, RZ, RZ, UR5 ;  /* 0x00000005ff037e24 */ /* 0x000fe2000f8e00ff */
[----:B------:R-:W1:Y:S01]  /*00f0*/  S2UR UR27, SR_CTAID.X ;  /* 0x00000000001b79c3 */ /* 0x000e620000002500 */
[----:B------:R-:W-:Y:S02]  /*0100*/  ULDC UR8, c[0x0][0x2c4] ;  /* 0x0000b10000087ab9 */ /* 0x000fe40000000800 */
[----:B------:R-:W-:Y:S01]  /*0110*/  ULDC.64 UR4, c[0x0][0x2c8] ;  /* 0x0000b20000047ab9 */ /* 0x000fe20000000a00 */
[----:B------:R-:W2:Y:S01]  /*0120*/  @P0 LDG.E R2, [R2.64] ;  /* 0x0000001202020981 */ /* 0x000ea2000c1e1900 */
[----:B------:R-:W-:Y:S02]  /*0130*/  UISETP.NE.AND UP1, UPT, UR8, 0x1, UPT ;  /* 0x000000010800788c */ /* 0x000fe4000bf25270 */
[----:B------:R-:W-:Y:S01]  /*0140*/  ULDC UR10, c[0x0][0x1d0] ;  /* 0x00007400000a7ab9 */ /* 0x000fe20000000800 */
[----:B------:R-:W3:Y:S01]  /*0150*/  S2UR UR11, SR_CTAID.Y ;  /* 0x00000000000b79c3 */ /* 0x000ee20000002600 */
[----:B------:R-:W4:Y:S01]  /*0160*/  S2R R44, SR_TID.X ;  /* 0x00000000002c7919 */ /* 0x000f220000002100 */
[----:B------:R-:W-:-:S02]  /*0170*/  ULDC UR9, c[0x0][0x168] ;  /* 0x00005a0000097ab9 */ /* 0x000fc40000000800 */
[----:B------:R-:W-:Y:S02]  /*0180*/  UP2UR UR14, UPR, URZ, 0x2 ;  /* 0x000000023f0e7883 */ /* 0x000fe40008000000 */
[----:B-1----:R-:W-:-:S04]  /*0190*/  USHF.L.U32 UR27, UR27, 0x7, URZ ;  /* 0x000000071b1b7899 */ /* 0x002fc8000800063f */
[----:B------:R-:W-:Y:S02]  /*01a0*/  @UP1 UIADD3 UR12, UR27, 0x7f, URZ ;  /* 0x0000007f1b0c1890 */ /* 0x000fe4000fffe03f */
[----:B------:R-:W-:Y:S02]  /*01b0*/  UIADD3 UR6, UR27, 0x7f, URZ ;  /* 0x0000007f1b067890 */ /* 0x000fe4000fffe03f */
[----:B------:R-:W-:-:S03]  /*01c0*/  UIMAD.WIDE.U32 UR12, UR12, UR4, URZ ;  /* 0x000000040c0c72a5 */ /* 0x000fc6000f8e003f */
[----:B------:R-:W-:Y:S02]  /*01d0*/  ULDC UR4, c[0x0][0x2ac] ;  /* 0x0000ab0000047ab9 */ /* 0x000fe40000000800 */
[----:B------:R-:W-:Y:S02]  /*01e0*/  UIMAD UR10, UR4, UR10, URZ ;  /* 0x0000000a040a72a4 */ /* 0x000fe4000f8e023f */
[----:B------:R-:W-:Y:S02]  /*01f0*/  @UP1 UMOV UR7, UR13 ;  /* 0x0000000d00071c82 */ /* 0x000fe40008000000 */
[----:B------:R-:W-:Y:S02]  /*0200*/  @UP1 USHF.R.U32.HI UR6, URZ, UR5, UR7 ;  /* 0x000000053f061299 */ /* 0x000fe40008011607 */
[----:B------:R-:W-:Y:S02]  /*0210*/  UMOV UR12, URZ ;  /* 0x0000003f000c7c82 */ /* 0x000fe40008000000 */
[----:B------:R-:W-:-:S02]  /*0220*/  UMOV UR7, 0x1 ;  /* 0x0000000100077882 */ /* 0x000fc40000000000 */
[----:B------:R-:W-:Y:S02]  /*0230*/  ULDC.64 UR4, c[0x0][0x328] ;  /* 0x0000ca0000047ab9 */ /* 0x000fe40000000a00 */
[----:B------:R-:W-:Y:S02]  /*0240*/  UISETP.LE.AND UP0, UPT, UR7, UR5, UPT ;  /* 0x000000050700728c */ /* 0x000fe4000bf03270 */
[----:B------:R-:W-:Y:S02]  /*0250*/  UIADD3 UR9, UR10, -UR9, UR7 ;  /* 0x800000090a097290 */ /* 0x000fe4000fffe007 */
[----:B------:R-:W-:Y:S02]  /*0260*/  UP2UR UR13, UPR, URZ, 0x1 ;  /* 0x000000013f0d7883 */ /* 0x000fe40008000000 */
[----:B------:R-:W-:Y:S02]  /*0270*/  UIADD3 UR5, UR9, UR6, URZ ;  /* 0x0000000609057290 */ /* 0x000fe4000fffe03f */
[----:B---3--:R-:W-:-:S02]  /*0280*/  USHF.R.S32.HI UR9, URZ, 0x1f, UR11 ;  /* 0x0000001f3f097899 */ /* 0x008fc4000801140b */
[----:B------:R-:W-:Y:S01]  /*0290*/  UIADD3 UR6, UR5, UR4, URZ ;  /* 0x0000000405067290 */ /* 0x000fe2000fffe03f */
[----:B--2---:R1:W2:Y:S01]  /*02a0*/  @P0 R2UR UR12, R2 ;  /* 0x00000000020c03c2 */ /* 0x0042a200000e0000 */
[----:B------:R-:W-:-:S13]  /*02b0*/  PLOP3.LUT P0, PT, PT, PT, UP0, 0x40, 0x0 ;  /* 0x000000000000781c */ /* 0x000fda0003f0e808 */
[----:B------:R-:W-:Y:S05]  /*02c0*/  @P0 BRA `(.L_x_163) ;  /* 0x0000016000000947 */ /* 0x000fea0003800000 */
[----:B----4-:R-:W-:Y:S01]  /*02d0*/  ISETP.LT.AND P0, PT, RZ, UR5, PT ;  /* 0x00000005ff007c0c */ /* 0x010fe2000bf01270 */
[----:B------:R-:W-:-:S12]  /*02e0*/  UIADD3 UR16, UR5, -0x1, URZ ;  /* 0xffffffff05107890 */ /* 0x000fd8000fffe03f */
[----:B------:R-:W-:Y:S05]  /*02f0*/  @P0 BRA `(.L_x_164) ;  /* 0x0000009000000947 */ /* 0x000fea0003800000 */
[----:B------:R-:W-:Y:S02]  /*0300*/  ULDC UR4, c[0x0][0x32c] ;  /* 0x0000cb0000047ab9 */ /* 0x000fe40000000800 */
[----:B------:R-:W-:Y:S02]  /*0310*/  UISETP.NE.AND UP0, UPT, UR7, UR4, UPT ;  /* 0x000000040700728c */ /* 0x000fe4000bf05270 */
[----:B------:R-:W-:-:S03]  /*0320*/  UIADD3 UR16, -UR5, URZ, URZ ;  /* 0x0000003f05107290 */ /* 0x000fc6000fffe13f */
[----:B------:R-:W-:Y:S02]  /*0330*/  ULDC.64 UR4, c[0x0][0x330] ;  /* 0x0000cc0000047ab9 */ /* 0x000fe40000000a00 */
[----:B------:R-:W-:-:S07]  /*0340*/  UIMAD.WIDE.U32 UR20, UR16, UR4, URZ ;  /* 0x00000004101472a5 */ /* 0x000fce000f8e003f */
[----:B------:R-:W-:Y:S02]  /*0350*/  @UP0 UMOV UR7, UR21 ;  /* 0x0000001500070c82 */ /* 0x000fe40008000000 */
[----:B------:R-:W-:-:S04]  /*0360*/  @UP0 USHF.R.U32.HI UR16, URZ, UR5, UR7 ;  /* 0x000000053f100299 */ /* 0x000fc80008011607 */
[----:B------:R-:W-:Y:S01]  /*0370*/  ULOP3.LUT UR16, URZ, UR16, URZ, 0x33, !UPT ;  /* 0x000000103f107292 */ /* 0x000fe2000f8e333f */
[----:B------:R-:W-:Y:S05]  /*0380*/  BRA `(.L_x_165) ;  /* 0x0000006000007947 */ /* 0x000fea0003800000 */
.L_x_164:
[----:B------:R-:W-:Y:S02]  /*0390*/  ULDC UR4, c[0x0][0x32c] ;  /* 0x0000cb0000047ab9 */ /* 0x000fe40000000800 */
[----:B------:R-:W-:-:S03]  /*03a0*/  UISETP.NE.AND UP0, UPT, UR7, UR4, UPT ;  /* 0x000000040700728c */ /* 0x000fc6000bf05270 */
[----:B------:R-:W-:Y:S02]  /*03b0*/  ULDC.64 UR4, c[0x0][0x330] ;  /* 0x0000cc0000047ab9 */ /* 0x000fe40000000a00 */
[----:B------:R-:W-:-:S07]  /*03c0*/  UIMAD.WIDE.U32 UR20, UR16, UR4, URZ ;  /* 0x00000004101472a5 */ /* 0x000fce000f8e003f */
[----:B------:R-:W-:Y:S02]  /*03d0*/  @UP0 UMOV UR7, UR21 ;  /* 0x0000001500070c82 */ /* 0x000fe40008000000 */
[----:B------:R-:W-:Y:S02]  /*03e0*/  @UP0 USHF.R.U32.HI UR16, URZ, UR5, UR7 ;  /* 0x000000053f100299 */ /* 0x000fe40008011607 */
.L_x_165:
[----:B------:R-:W-:Y:S02]  /*03f0*/  ULDC UR4, c[0x0][0x32c] ;  /* 0x0000cb0000047ab9 */ /* 0x000fe40000000800 */
[----:B------:R-:W-:-:S04]  /*0400*/  UIMAD UR4, UR16, UR4, UR4 ;  /* 0x00000004100472a4 */ /* 0x000fc8000f8e0204 */
[----:B------:R-:W-:-:S04]  /*0410*/  UISETP.LT.AND UP0, UPT, UR6, UR4, UPT ;  /* 0x000000040600728c */ /* 0x000fc8000bf01270 */
[----:B------:R-:W-:Y:S02]  /*0420*/  USEL UR6, UR6, UR4, UP0 ;  /* 0x0000000406067287 */ /* 0x000fe40008000000 */
.L_x_163:
[----:B----4-:R-:W-:Y:S02]  /*0430*/  UISETP.NE.AND UP0, UPT, UR8, 0x1, UPT ;  /* 0x000000010800788c */ /* 0x010fe4000bf05270 */
[----:B------:R-:W-:Y:S02]  /*0440*/  UIADD3 UR7, UR10, 0x2f, URZ ;  /* 0x0000002f0a077890 */ /* 0x000fe4000fffe03f */
[----:B------:R-:W-:Y:S02]  /*0450*/  ULDC.64 UR4, c[0x0][0x2c8] ;  /* 0x0000b20000047ab9 */ /* 0x000fe40000000a00 */
[----:B------:R-:W-:Y:S02]  /*0460*/  UIMAD.WIDE.U32 UR16, UR27, UR4, URZ ;  /* 0x000000041b1072a5 */ /* 0x000fe4000f8e003f */
[----:B------:R-:W-:Y:S02]  /*0470*/  UIMAD.WIDE UR20, UR7, 0x2aaaaaab, URZ ;  /* 0x2aaaaaab071478a5 */ /* 0x000fe4000f8e023f */
[----:B------:R-:W-:-:S02]  /*0480*/  UIADD3 UR6, UR6, 0x2f, URZ ;  /* 0x0000002f06067890 */ /* 0x000fc4000fffe03f */
[----:B------:R-:W-:Y:S02]  /*0490*/  UISETP.NE.AND UP1, UPT, UR13, URZ, UPT ;  /* 0x0000003f0d00728c */ /* 0x000fe4000bf25270 */
[----:B------:R-:W-:Y:S02]  /*04a0*/  UMOV UR4, UR27 ;  /* 0x0000001b00047c82 */ /* 0x000fe40008000000 */
[----:B------:R-:W-:Y:S02]  /*04b0*/  UIMAD.WIDE UR6, UR6, 0x2aaaaaab, URZ ;  /* 0x2aaaaaab060678a5 */ /* 0x000fe4000f8e023f */
[----:B------:R-:W-:Y:S01]  /*04c0*/  @UP0 USHF.R.U32.HI UR4, URZ, UR5, UR17 ;  /* 0x000000053f040299 */ /* 0x000fe20008011611 */
[----:B------:R-:W-:Y:S01]  /*04d0*/  PLOP3.LUT P0, PT, PT, PT, UP1, 0x40, 0x0 ;  /* 0x000000000000781c */ /* 0x000fe20003f0e818 */
[----:B------:R-:W-:Y:S02]  /*04e0*/  USHF.R.U32.HI UR6, URZ, 0x1f, UR7 ;  /* 0x0000001f3f067899 */ /* 0x000fe40008011607 */
[----:B------:R-:W-:-:S02]  /*04f0*/  UMOV UR17, UR21 ;  /* 0x0000001500117c82 */ /* 0x000fc40008000000 */
[----:B------:R-:W-:Y:S02]  /*0500*/  USHF.R.U32.HI UR16, URZ, 0x1f, UR17 ;  /* 0x0000001f3f107899 */ /* 0x000fe40008011611 */
[----:B------:R-:W-:Y:S02]  /*0510*/  ULDC UR26, c[0x0][0x168] ;  /* 0x00005a00001a7ab9 */ /* 0x000fe40000000800 */
[----:B------:R-:W-:Y:S02]  /*0520*/  UIADD3 UR26, UR10, -UR26, URZ ;  /* 0x8000001a0a1a7290 */ /* 0x000fe4000fffe03f */
[----:B------:R-:W-:Y:S02]  /*0530*/  ULEA.HI.SX32 UR16, UR17, UR16, 0x1d ;  /* 0x0000001011107291 */ /* 0x000fe4000f8fea3f */
[----:B------:R-:W-:Y:S02]  /*0540*/  ULEA.HI.SX32 UR7, UR7, UR6, 0x1d ;  /* 0x0000000607077291 */ /* 0x000fe4000f8fea3f */
[----:B------:R-:W-:-:S02]  /*0550*/  UIADD3 UR4, UR26, UR4, URZ ;  /* 0x000000041a047290 */ /* 0x000fc4000fffe03f */
[----:B------:R-:W-:Y:S02]  /*0560*/  UISETP.LT.AND UP0, UPT, UR16, UR7, UPT ;  /* 0x000000071000728c */ /* 0x000fe4000bf01270 */
[----:B------:R-:W-:Y:S02]  /*0570*/  ULDC UR5, c[0x0][0x324] ;  /* 0x0000c90000057ab9 */ /* 0x000fe40000000800 */
[----:B------:R-:W-:Y:S02]  /*0580*/  UIADD3 UR6, UR4, -UR5, URZ ;  /* 0x8000000504067290 */ /* 0x000fe4000fffe03f */
[----:B------:R-:W-:Y:S01]  /*0590*/  USEL UR23, UR16, UR7, UP0 ;  /* 0x0000000710177287 */ /* 0x000fe20008000000 */
[----:B------:R-:W-:Y:S05]  /*05a0*/  @P0 BRA `(.L_x_166) ;  /* 0x0000015000000947 */ /* 0x000fea0003800000 */
[----:B------:R-:W-:Y:S02]  /*05b0*/  UMOV UR7, UR4 ;  /* 0x0000000400077c82 */ /* 0x000fe40008000000 */
[----:B------:R-:W-:-:S06]  /*05c0*/  UISETP.GT.AND UP0, UPT, UR7, -0x1, UPT ;  /* 0xffffffff0700788c */ /* 0x000fcc000bf04270 */
[----:B------:R-:W-:-:S13]  /*05d0*/  PLOP3.LUT P0, PT, PT, PT, UP0, 0x80, 0x0 ;  /* 0x000000000000781c */ /* 0x000fda0003f0f008 */
[----:B------:R-:W-:Y:S05]  /*05e0*/  @P0 BRA `(.L_x_167) ;  /* 0x0000008000000947 */ /* 0x000fea0003800000 */
[----:B------:R-:W-:Y:S02]  /*05f0*/  ULDC UR4, c[0x0][0x32c] ;  /* 0x0000cb0000047ab9 */ /* 0x000fe40000000800 */
[----:B------:R-:W-:Y:S02]  /*0600*/  UISETP.NE.AND UP0, UPT, UR4, 0x1, UPT ;  /* 0x000000010400788c */ /* 0x000fe4000bf05270 */
[----:B------:R-:W-:Y:S02]  /*0610*/  ULOP3.LUT UR7, URZ, UR7, URZ, 0x33, !UPT ;  /* 0x000000073f077292 */ /* 0x000fe4000f8e333f */
[----:B------:R-:W-:Y:S02]  /*0620*/  ULDC.64 UR4, c[0x0][0x330] ;  /* 0x0000cc0000047ab9 */ /* 0x000fe40000000a00 */
[----:B------:R-:W-:-:S05]  /*0630*/  UIMAD.WIDE.U32 UR16, UR7, UR4, URZ ;  /* 0x00000004071072a5 */ /* 0x000fca000f8e003f */
[----:B------:R-:W-:-:S04]  /*0640*/  @UP0 USHF.R.U32.HI UR7, URZ, UR5, UR17 ;  /* 0x000000053f070299 */ /* 0x000fc80008011611 */
[----:B------:R-:W-:Y:S01]  /*0650*/  ULOP3.LUT UR7, URZ, UR7, URZ, 0x33, !UPT ;  /* 0x000000073f077292 */ /* 0x000fe2000f8e333f */
[----:B------:R-:W-:Y:S05]  /*0660*/  BRA `(.L_x_168) ;  /* 0x0000005000007947 */ /* 0x000fea0003800000 */
.L_x_167:
[----:B------:R-:W-:Y:S02]  /*0670*/  ULDC UR4, c[0x0][0x32c] ;  /* 0x0000cb0000047ab9 */ /* 0x000fe40000000800 */
[----:B------:R-:W-:-:S03]  /*0680*/  UISETP.NE.AND UP0, UPT, UR4, 0x1, UPT ;  /* 0x000000010400788c */ /* 0x000fc6000bf05270 */
[----:B------:R-:W-:Y:S02]  /*0690*/  ULDC.64 UR4, c[0x0][0x330] ;  /* 0x0000cc0000047ab9 */ /* 0x000fe40000000a00 */
[----:B------:R-:W-:-:S06]  /*06a0*/  UIMAD.WIDE.U32 UR16, UR7, UR4, URZ ;  /* 0x00000004071072a5 */ /* 0x000fcc000f8e003f */
[----:B------:R-:W-:Y:S02]  /*06b0*/  @UP0 USHF.R.U32.HI UR7, URZ, UR5, UR17 ;  /* 0x000000053f070299 */ /* 0x000fe40008011611 */
.L_x_168:
[----:B------:R-:W-:Y:S02]  /*06c0*/  ULDC UR4, c[0x0][0x32c] ;  /* 0x0000cb0000047ab9 */ /* 0x000fe40000000800 */
[----:B------:R-:W-:-:S04]  /*06d0*/  UIMAD UR4, UR7, UR4, URZ ;  /* 0x00000004070472a4 */ /* 0x000fc8000f8e023f */
[----:B------:R-:W-:-:S04]  /*06e0*/  UISETP.LT.AND UP0, UPT, UR6, UR4, UPT ;  /* 0x000000040600728c */ /* 0x000fc8000bf01270 */
[----:B------:R-:W-:-:S04]  /*06f0*/  USEL UR6, UR6, UR4, !UP0 ;  /* 0x0000000406067287 */ /* 0x000fc8000c000000 */
.L_x_166:
[----:B------:R-:W-:Y:S01]  /*0700*/  UIMAD.WIDE UR4, UR6, 0x2aaaaaab, URZ ;  /* 0x2aaaaaab060478a5 */ /* 0x000fe2000f8e023f */
[----:B------:R-:W-:Y:S01]  /*0710*/  PLOP3.LUT P2, PT, PT, PT, PT, 0x80, 0x0 ;  /* 0x000000000000781c */ /* 0x000fe20003f4f070 */
[----:B------:R-:W-:Y:S01]  /*0720*/  CS2R R130, SRZ ;  /* 0x0000000000827805 */ /* 0x000fe2000001ff00 */
[----:B------:R-:W-:Y:S01]  /*0730*/  IMAD.MOV.U32 R23, RZ, RZ, RZ ;  /* 0x000000ffff177224 */ /* 0x000fe200078e00ff */
[----:B------:R-:W-:Y:S01]  /*0740*/  USHF.R.U32.HI UR4, URZ, 0x1f, UR5 ;  /* 0x0000001f3f047899 */ /* 0x000fe20008011605 */
[----:B------:R-:W-:Y:S01]  /*0750*/  IMAD.MOV.U32 R128, RZ, RZ, RZ ;  /* 0x000000ffff807224 */ /* 0x000fe200078e00ff */
[----:B------:R-:W-:Y:S01]  /*0760*/  CS2R R126, SRZ ;  /* 0x00000000007e7805 */ /* 0x000fe2000001ff00 */
[----:B------:R-:W-:Y:S01]  /*0770*/  CS2R R24, SRZ ;  /* 0x0000000000187805 */ /* 0x000fe2000001ff00 */
[----:B------:R-:W-:Y:S01]  /*0780*/  ULEA.HI.SX32 UR4, UR5, UR4, 0x1d ;  /* 0x0000000405047291 */ /* 0x000fe2000f8fea3f */
[----:B------:R-:W-:Y:S01]  /*0790*/  MOV R124, RZ ;  /* 0x000000ff007c7202 */ /* 0x000fe20000000f00 */
[----:B------:R-:W-:Y:S01]  /*07a0*/  CS2R R122, SRZ ;  /* 0x00000000007a7805 */ /* 0x000fe2000001ff00 */
[----:B------:R-:W-:Y:S01]  /*07b0*/  IMAD.MOV.U32 R120, RZ, RZ, RZ ;  /* 0x000000ffff787224 */ /* 0x000fe200078e00ff */
[----:B------:R-:W-:Y:S01]  /*07c0*/  UISETP.LT.AND UP0, UPT, URZ, UR4, UPT ;  /* 0x000000043f00728c */ /* 0x000fe2000bf01270 */
[----:B------:R-:W-:Y:S01]  /*07d0*/  CS2R R118, SRZ ;  /* 0x0000000000767805 */ /* 0x000fe2000001ff00 */
[----:B------:R-:W-:Y:S01]  /*07e0*/  CS2R R26, SRZ ;  /* 0x00000000001a7805 */ /* 0x000fe2000001ff00 */
[----:B------:R-:W-:Y:S01]  /*07f0*/  MOV R116, RZ ;  /* 0x000000ff00747202 */ /* 0x000fe20000000f00 */
[----:B------:R-:W-:Y:S01]  /*0800*/  USEL UR7, URZ, UR4, !UP0 ;  /* 0x000000043f077287 */ /* 0x000fe2000c000000 */
[----:B------:R-:W-:Y:S01]  /*0810*/  CS2R R114, SRZ ;  /* 0x0000000000727805 */ /* 0x000fe2000001ff00 */
[----:B------:R-:W-:Y:S01]  /*0820*/  IMAD.MOV.U32 R112, RZ, RZ, RZ ;  /* 0x000000ffff707224 */ /* 0x000fe200078e00ff */
[----:B------:R-:W-:Y:S01]  /*0830*/  CS2R R110, SRZ ;  /* 0x00000000006e7805 */ /* 0x000fe2000001ff00 */
[----:B------:R-:W-:Y:S01]  /*0840*/  UISETP.GT.AND UP0, UPT, UR23, UR7, UPT ;  /* 0x000000071700728c */ /* 0x000fe2000bf04270 */
[----:B------:R-:W-:Y:S01]  /*0850*/  CS2R R28, SRZ ;  /* 0x00000000001c7805 */ /* 0x000fe2000001ff00 */
[----:B------:R-:W-:Y:S01]  /*0860*/  MOV R108, RZ ;  /* 0x000000ff006c7202 */ /* 0x000fe20000000f00 */
[----:B------:R-:W-:Y:S01]  /*0870*/  CS2R R106, SRZ ;  /* 0x00000000006a7805 */ /* 0x000fe2000001ff00 */
[----:B------:R-:W-:Y:S01]  /*0880*/  IMAD.MOV.U32 R104, RZ, RZ, RZ ;  /* 0x000000ffff687224 */ /* 0x000fe200078e00ff */
[----:B------:R-:W-:Y:S01]  /*0890*/  CS2R R102, SRZ ;  /* 0x0000000000667805 */ /* 0x000fe2000001ff00 */
[----:B------:R-:W-:Y:S01]  /*08a0*/  PLOP3.LUT P0, PT, PT, PT, UP0, 0x80, 0x0 ;  /* 0x000000000000781c */ /* 0x000fe20003f0f008 */
[----:B------:R-:W-:Y:S01]  /*08b0*/  CS2R R100, SRZ ;  /* 0x0000000000647805 */ /* 0x000fe2000001ff00 */
[----:B------:R-:W-:Y:S01]  /*08c0*/  CS2R R98, SRZ ;  /* 0x0000000000627805 */ /* 0x000fe2000001ff00 */
[----:B------:R-:W-:Y:S01]  /*08d0*/  CS2R R96, SRZ ;  /* 0x0000000000607805 */ /* 0x000fe2000001ff00 */
[----:B------:R-:W-:Y:S01]  /*08e0*/  CS2R R94, SRZ ;  /* 0x00000000005e7805 */ /* 0x000fe2000001ff00 */
[----:B------:R-:W-:Y:S01]  /*08f0*/  CS2R R32, SRZ ;  /* 0x0000000000207805 */ /* 0x000fe2000001ff00 */
[----:B------:R-:W-:Y:S01]  /*0900*/  MOV R92, RZ ;  /* 0x000000ff005c7202 */ /* 0x000fe20000000f00 */
        /* <DEDUP_REMOVED lines=47> */
[----:B------:R-:W-:Y:S05]  /*0c00*/  @!P0 BRA `(.L_x_169) ;  /* 0x000106c000008947 */ /* 0x000fea0003800000 */
[----:B------:R-:W-:Y:S02]  /*0c10*/  ULDC.64 UR4, c[0x0][0x340] ;  /* 0x0000d00000047ab9 */ /* 0x000fe40000000a00 */
[----:B------:R-:W-:-:S02]  /*0c20*/  UISETP.NE.U32.AND UP0, UPT, URZ, UR4, UPT ;  /* 0x000000043f00728c */ /* 0x000fc4000bf05070 */
[----:B------:R-:W-:Y:S02]  /*0c30*/  ULDC.64 UR16, c[0x0][0x340] ;  /* 0x0000d00000107ab9 */ /* 0x000fe40000000a00 */
[----:B------:R-:W-:Y:S02]  /*0c40*/  UISETP.NE.AND.EX UP0, UPT, URZ, UR5, UPT, UP0 ;  /* 0x000000053f00728c */ /* 0x000fe4000bf05300 */
[----:B------:R-:W-:-:S04]  /*0c50*/  UISETP.NE.AND UP1, UPT, UR14, URZ, UPT ;  /* 0x0000003f0e00728c */ /* 0x000fc8000bf25270 */
[----:B------:R-:W-:-:S05]  /*0c60*/  PLOP3.LUT P0, PT, PT, PT, UP0, 0x80, 0x0 ;  /* 0x000000000000781c */ /* 0x000fca0003f0f008 */
[----:B------:R-:W-:Y:S02]  /*0c70*/  @UP0 UMOV UR4, 0x4 ;  /* 0x0000000400040882 */ /* 0x000fe40000000000 */
[----:B------:R-:W-:-:S06]  /*0c80*/  @UP0 UIMAD.WIDE UR4, UR15, UR4, UR16 ;  /* 0x000000040f0402a5 */ /* 0x000fcc000f8e0210 */
[----:B-1----:R-:W-:Y:S02]  /*0c90*/  IMAD.U32 R2, RZ, RZ, UR4 ;  /* 0x00000004ff027e24 */ /* 0x002fe4000f8e00ff */
[----:B------:R-:W-:Y:S01]  /*0ca0*/  IMAD.U32 R3, RZ, RZ, UR5 ;  /* 0x00000005ff037e24 */ /* 0x000fe2000f8e00ff */
[----:B------:R-:W-:Y:S01]  /*0cb0*/  SHF.R.S32.HI R66, RZ, 0x1f, R44 ;  /* 0x0000001fff427819 */ /* 0x000fe2000001142c */
[----:B------:R-:W-:Y:S02]  /*0cc0*/  UMOV UR29, 0x30 ;  /* 0x00000030001d7882 */ /* 0x000fe40000000000 */
[----:B------:R-:W-:Y:S01]  /*0cd0*/  UIMAD UR22, UR23, UR29, -0x30 ;  /* 0xffffffd0171674a4 */ /* 0x000fe2000f8e021d */
[----:B------:R-:W3:Y:S01]  /*0ce0*/  @P0 LDG.E R2, [R2.64] ;  /* 0x0000001202020981 */ /* 0x000ee2000c1e1900 */
[----:B------:R-:W-:Y:S01]  /*0cf0*/  IMAD.MOV.U32 R4, RZ, RZ, c[0x0][0x2b8] ;  /* 0x0000ae00ff047624 */ /* 0x000fe200078e00ff */
[----:B------:R-:W-:Y:S01]  /*0d00*/  ULDC.64 UR4, c[0x0][0x2b0] ;  /* 0x0000ac0000047ab9 */ /* 0x000fe20000000a00 */
[----:B------:R-:W-:Y:S01]  /*0d10*/  IMAD.MOV.U32 R22, RZ, RZ, RZ ;  /* 0x000000ffff167224 */ /* 0x000fe200078e00ff */
[----:B------:R-:W-:Y:S02]  /*0d20*/  BAR.SYNC.DEFER_BLOCKING 0x0 ;  /* 0x0000000000007b1d */ /* 0x000fe40000010000 */
[----:B------:R-:W-:Y:S01]  /*0d30*/  ISETP.NE.AND P1, PT, R4, 0x1, PT ;  /* 0x000000010400780c */ /* 0x000fe20003f25270 */
[----:B------:R-:W-:-:S03]  /*0d40*/  USHF.R.S32.HI UR21, URZ, 0x1f, UR15 ;  /* 0x0000001f3f157899 */ /* 0x000fc6000801140f */
[----:B---3--:R1:W3:Y:S02]  /*0d50*/  @P0 R2UR UR20, R2 ;  /* 0x00000000021403c2 */ /* 0x0082e400000e0000 */
[----:B---3--:R-:W-:Y:S02]  /*0d60*/  @!UP0 UMOV UR20, UR15 ;  /* 0x0000000f00148c82 */ /* 0x008fe40008000000 */
[----:B------:R-:W-:Y:S02]  /*0d70*/  USHF.R.S32.HI UR6, URZ, 0x1f, UR20 ;  /* 0x0000001f3f067899 */ /* 0x000fe40008011414 */
[----:B------:R-:W-:Y:S02]  /*0d80*/  UIMAD.WIDE.U32 UR16, UR20, UR4, URZ ;  /* 0x00000004141072a5 */ /* 0x000fe4000f8e003f */
[----:B------:R-:W-:-:S04]  /*0d90*/  UIMAD UR6, UR6, UR4, URZ ;  /* 0x00000004060672a4 */ /* 0x000fc8000f8e023f */
[----:B------:R-:W-:-:S03]  /*0da0*/  UIMAD UR6, UR20, UR5, UR6 ;  /* 0x00000005140672a4 */ /* 0x000fc6000f8e0206 */
[----:B------:R-:W-:Y:S02]  /*0db0*/  ULDC.64 UR4, c[0x0][0x1b8] ;  /* 0x00006e0000047ab9 */ /* 0x000fe40000000a00 */
[----:B------:R-:W-:Y:S01]  /*0dc0*/  UIADD3 UR6, UR17, UR6, URZ ;  /* 0x0000000611067290 */ /* 0x000fe2000fffe03f */
[----:B-1----:R-:W-:-:S04]  /*0dd0*/  LEA.HI R2, R66, R44, RZ, 0x3 ;  /* 0x0000002c42027211 */ /* 0x002fc800078f18ff */
[----:B------:R-:W-:Y:S02]  /*0de0*/  LOP3.LUT R0, R2, 0xfffffff8, RZ, 0xc0, !PT ;  /* 0xfffffff802007812 */ /* 0x000fe400078ec0ff */
[----:B------:R-:W-:-:S03]  /*0df0*/  SHF.R.S32.HI R21, RZ, 0x3, R2 ;  /* 0x00000003ff157819 */ /* 0x000fc60000011402 */
[----:B------:R-:W-:-:S04]  /*0e00*/  IMAD.IADD R19, R44, 0x1, -R0 ;  /* 0x000000012c137824 */ /* 0x000fc800078e0a00 */
[----:B------:R-:W-:-:S05]  /*0e10*/  IMAD R31, R19, 0x20, R21 ;  /* 0x00000020131f7824 */ /* 0x000fca00078e0215 */
[C---:B------:R-:W-:Y:S01]  /*0e20*/  IADD3 R0, R31.reuse, UR22, RZ ;  /* 0x000000161f007c10 */ /* 0x040fe2000fffe0ff */
[----:B------:R-:W-:Y:S01]  /*0e30*/  UIMAD UR20, UR9, UR4, URZ ;  /* 0x00000004091472a4 */ /* 0x000fe2000f8e023f */
[----:B------:R-:W-:Y:S01]  /*0e40*/  IADD3 R5, R31, UR27, RZ ;  /* 0x0000001b1f057c10 */ /* 0x000fe2000fffe0ff */
[----:B------:R-:W-:Y:S01]  /*0e50*/  UIMAD.WIDE.U32 UR24, UR11, UR4, URZ ;  /* 0x000000040b1872a5 */ /* 0x000fe2000f8e003f */
[C---:B------:R-:W-:Y:S01]  /*0e60*/  ISETP.GE.AND P0, PT, R0.reuse, UR10, PT ;  /* 0x0000000a00007c0c */ /* 0x040fe2000bf06270 */
[----:B------:R-:W-:Y:S01]  /*0e70*/  IMAD.SHL.U32 R39, R19, 0x8, RZ ;  /* 0x0000000813277824 */ /* 0x000fe200078e00ff */
[----:B--2---:R-:W-:Y:S01]  /*0e80*/  IADD3 R10, R0, UR12, RZ ;  /* 0x0000000c000a7c10 */ /* 0x004fe2000fffe0ff */
[----:B------:R-:W-:Y:S01]  /*0e90*/  UIMAD UR29, UR23, -0x30, UR29 ;  /* 0xffffffd0171d78a4 */ /* 0x000fe2000f8e021d */
[----:B------:R-:W-:Y:S01]  /*0ea0*/  ISETP.GT.OR P0, PT, R31, 0x2f, P0 ;  /* 0x0000002f1f00780c */ /* 0x000fe20000704670 */
[----:B------:R-:W-:Y:S02]  /*0eb0*/  STL [R1+0x48], R31 ;  /* 0x0000481f01007387 */ /* 0x000fe40000100800 */
        /* <DEDUP_REMOVED lines=8> */
[----:B------:R-:W-:Y:S01]  /*0f40*/  PLOP3.LUT P1, PT, PT, PT, UP1, 0x80, 0x0 ;  /* 0x000000000000781c */ /* 0x000fe20003f2f018 */
[----:B------:R-:W-:Y:S01]  /*0f50*/  UIMAD UR20, UR11, UR5, UR20 ;  /* 0x000000050b1472a4 */ /* 0x000fe2000f8e0214 */
[----:B------:R-:W-:Y:S01]  /*0f60*/  PLOP3.LUT P0, PT, PT, PT, UP1, 0x80, 0x0 ;  /* 0x000000000000781c */ /* 0x000fe20003f0f018 */
[--C-:B------:R-:W-:Y:S01]  /*0f70*/  IMAD.MOV.U32 R4, RZ, RZ, R5.reuse ;  /* 0x000000ffff047224 */ /* 0x100fe200078e0005 */
[----:B------:R-:W-:Y:S01]  /*0f80*/  ULDC.64 UR4, c[0x0][0x1c0] ;  /* 0x0000700000047ab9 */ /* 0x000fe20000000a00 */
[----:B------:R-:W-:Y:S01]  /*0f90*/  IADD3 R29, R39, 0x80, RZ ;  /* 0x00000080271d7810 */ /* 0x000fe20007ffe0ff */
[----:B------:R-:W-:Y:S01]  /*0fa0*/  UIADD3 UR25, UR25, UR20, URZ ;  /* 0x0000001419197290 */ /* 0x000fe2000fffe03f */
[----:B------:R-:W-:Y:S01]  /*0fb0*/  IADD3 R17, R21, UR27, RZ ;  /* 0x0000001b15117c10 */ /* 0x000fe2000fffe0ff */
[----:B------:R-:W-:Y:S01]  /*0fc0*/  UIMAD UR21, UR21, UR4, URZ ;  /* 0x00000004151572a4 */ /* 0x000fe2000f8e023f */
[C---:B------:R-:W-:Y:S01]  /*0fd0*/  IADD3 R30, R39.reuse, 0x40, RZ ;  /* 0x00000040271e7810 */ /* 0x040fe20007ffe0ff */
[----:B------:R-:W-:Y:S01]  /*0fe0*/  UIMAD.WIDE.U32 UR24, UR15, UR4, UR24 ;  /* 0x000000040f1872a5 */ /* 0x000fe2000f8e0018 */
[----:B------:R-:W-:Y:S01]  /*0ff0*/  ISETP.GE.AND P3, PT, R39, c[0x0][0x198], PT ;  /* 0x0000660027007a0c */ /* 0x000fe20003f66270 */
[----:B------:R-:W-:Y:S01]  /*1000*/  UIMAD UR5, UR15, UR5, UR21 ;  /* 0x000000050f0572a4 */ /* 0x000fe2000f8e0215 */
[----:B------:R-:W-:Y:S01]  /*1010*/  @P1 IMAD.HI.U32 R0, R5, c[0x0][0x2c8], RZ ;  /* 0x0000b20005001a27 */ /* 0x000fe200078e00ff */
[----:B------:R-:W-:Y:S01]  /*1020*/  IADD3 R28, R39, 0xc0, RZ ;  /* 0x000000c0271c7810 */ /* 0x000fe20007ffe0ff */
[----:B------:R-:W-:Y:S01]  /*1030*/  ULDC UR15, c[0x0][0x168] ;  /* 0x00005a00000f7ab9 */ /* 0x000fe20000000800 */
[----:B------:R-:W-:Y:S01]  /*1040*/  ISETP.GE.AND P4, PT, R30, c[0x0][0x198], PT ;  /* 0x000066001e007a0c */ /* 0x000fe20003f86270 */
[----:B------:R-:W-:Y:S01]  /*1050*/  UIADD3 UR5, UR25, UR5, URZ ;  /* 0x0000000519057290 */ /* 0x000fe2000fffe03f */
[----:B------:R-:W-:Y:S01]  /*1060*/  @P0 SHF.R.U32.HI R4, RZ, c[0x0][0x2cc], R0 ;  /* 0x0000b300ff040a19 */ /* 0x000fe20000011600 */
[----:B------:R-:W-:Y:S01]  /*1070*/  UIMAD UR15, UR8, UR15, URZ ;  /* 0x0000000f080f72a4 */ /* 0x000fe2000f8e023f */
[----:B------:R-:W-:Y:S01]  /*1080*/  SHF.R.S32.HI R8, RZ, 0x1f, R28 ;  /* 0x0000001fff087819 */ /* 0x000fe2000001141c */
[----:B------:R-:W-:Y:S01]  /*1090*/  UIADD3 UR28, UR29, UR10, URZ ;  /* 0x0000000a1d1c7290 */ /* 0x000fe2000fffe03f */
[--C-:B------:R-:W-:Y:S01]  /*10a0*/  SHF.R.S32.HI R6, RZ, 0x1f, R4.reuse ;  /* 0x0000001fff067819 */ /* 0x100fe20000011404 */
[----:B------:R-:W-:Y:S01]  /*10b0*/  IMAD.MOV R0, RZ, RZ, -R4 ;  /* 0x000000ffff007224 */ /* 0x000fe200078e0a04 */
[----:B------:R-:W-:Y:S01]  /*10c0*/  ISETP.GE.AND P5, PT, R29, c[0x0][0x198], PT ;  /* 0x000066001d007a0c */ /* 0x000fe20003fa6270 */
[----:B-1----:R-:W-:Y:S01]  /*10d0*/  IMAD.U32 R3, RZ, RZ, UR25 ;  /* 0x00000019ff037e24 */ /* 0x002fe2000f8e00ff */
[----:B------:R-:W-:Y:S01]  /*10e0*/  LEA.HI R8, R8, R28, RZ, 0x3 ;  /* 0x0000001c08087211 */ /* 0x000fe200078f18ff */
[----:B------:R-:W-:Y:S01]  /*10f0*/  IMAD.U32 R2, RZ, RZ, UR24 ;  /* 0x00000018ff027e24 */ /* 0x000fe2000f8e00ff */
[----:B------:R-:W-:Y:S01]  /*1100*/  ISETP.GE.AND P6, PT, R28, c[0x0][0x198], PT ;  /* 0x000066001c007a0c */ /* 0x000fe20003fc6270 */
[----:B------:R-:W-:Y:S01]  /*1110*/  IMAD.U32 R3, RZ, RZ, UR5 ;  /* 0x00000005ff037e24 */ /* 0x000fe2000f8e00ff */
[----:B------:R-:W-:Y:S01]  /*1120*/  LOP3.LUT R36, R8, 0xfffffff8, RZ, 0xc0, !PT ;  /* 0xfffffff808247812 */ /* 0x000fe200078ec0ff */
[----:B------:R-:W-:Y:S01]  /*1130*/  IMAD R0, R0, c[0x0][0x2c4], R5 ;  /* 0x0000b10000007a24 */ /* 0x000fe200078e0205 */
[----:B------:R-:W-:Y:S01]  /*1140*/  ULDC.64 UR4, c[0x0][0x1e8] ;  /* 0x00007a0000047ab9 */ /* 0x000fe20000000a00 */
[----:B------:R-:W-:Y:S01]  /*1150*/  IMAD R6, R6, c[0x0][0x1b0], RZ ;  /* 0x00006c0006067a24 */ /* 0x000fe200078e02ff */
[----:B------:R-:W-:Y:S01]  /*1160*/  UIMAD UR8, UR9, UR4, URZ ;  /* 0x00000004090872a4 */ /* 0x000fe2000f8e023f */
[----:B------:R-:W-:Y:S01]  /*1170*/  IMAD.WIDE.U32 R2, R4, c[0x0][0x1b0], R2 ;  /* 0x00006c0004027a25 */ /* 0x000fe200078e0002 */
[----:B------:R-:W-:Y:S01]  /*1180*/  SHF.R.S32.HI R5, RZ, 0x1f, R0 ;  /* 0x0000001fff057819 */ /* 0x000fe20000011400 */
[----:B------:R-:W-:Y:S01]  /*1190*/  UIMAD.WIDE.U32 UR20, UR11, UR4, URZ ;  /* 0x000000040b1472a5 */ /* 0x000fe2000f8e003f */
[----:B------:R-:W-:Y:S01]  /*11a0*/  LEA.HI R65, R66, R44, RZ, 0x5 ;  /* 0x0000002c42417211 */ /* 0x000fe200078f28ff */
[----:B------:R-:W-:Y:S01]  /*11b0*/  IMAD R4, R4, c[0x0][0x1b4], R6 ;  /* 0x00006d0004047a24 */ /* 0x000fe200078e0206 */
[----:B------:R-:W-:Y:S01]  /*11c0*/  UIMAD UR8, UR11, UR5, UR8 ;  /* 0x000000050b0872a4 */ /* 0x000fe2000f8e0208 */
[----:B------:R-:W-:Y:S01]  /*11d0*/  BSSY B0, `(.L_x_170) ;  /* 0x0000121000007945 */ /* 0x000fe20003800000 */
[----:B------:R-:W-:Y:S01]  /*11e0*/  UISETP.LT.AND UP0, UPT, UR28, 0x30, UPT ;  /* 0x000000301c00788c */ /* 0x000fe2000bf01270 */
[----:B------:R-:W-:Y:S01]  /*11f0*/  IMAD.IADD R3, R3, 0x1, R4 ;  /* 0x0000000103037824 */ /* 0x000fe200078e0204 */
[----:B------:R-:W-:Y:S01]  /*1200*/  UIADD3 UR8, UR21, UR8, URZ ;  /* 0x0000000815087290 */ /* 0x000fe2000fffe03f */
[----:B------:R-:W-:Y:S01]  /*1210*/  IMAD R4, R5, c[0x0][0x1a8], RZ ;  /* 0x00006a0005047a24 */ /* 0x000fe200078e02ff */
[----:B------:R-:W-:Y:S01]  /*1220*/  USEL UR4, UR28, 0x30, UP0 ;  /* 0x000000301c047887 */ /* 0x000fe20008000000 */
[----:B------:R-:W-:Y:S01]  /*1230*/  IMAD.SHL.U32 R5, R21, 0x40, RZ ;  /* 0x0000004015057824 */ /* 0x000fe200078e00ff */
[----:B------:R-:W-:Y:S01]  /*1240*/  SHF.R.S32.HI R64, RZ, 0x5, R65 ;  /* 0x00000005ff407819 */ /* 0x000fe20000011441 */
[----:B------:R-:W-:-:S02]  /*1250*/  IMAD R4, R0, c[0x0][0x1ac], R4 ;  /* 0x00006b0000047a24 */ /* 0x000fc400078e0204 */
[----:B------:R-:W-:Y:S01]  /*1260*/  IMAD.WIDE.U32 R2, R0, c[0x0][0x1a8], R2 ;  /* 0x00006a0000027a25 */ /* 0x000fe200078e0002 */
[----:B------:R-:W-:-:S03]  /*1270*/  LOP3.LUT R0, R5, 0x1c0, RZ, 0xc0, !PT ;  /* 0x000001c005007812 */ /* 0x000fc600078ec0ff */
[----:B------:R-:W-:Y:S01]  /*1280*/  IMAD.IADD R3, R3, 0x1, R4 ;  /* 0x0000000103037824 */ /* 0x000fe200078e0204 */
[C---:B------:R-:W-:Y:S02]  /*1290*/  LEA R14, P0, R2.reuse, c[0x0][0x160], 0x1 ;  /* 0x00005800020e7a11 */ /* 0x040fe400078008ff */
[----:B------:R-:W-:Y:S02]  /*12a0*/  SHF.R.U32.HI R4, RZ, 0x3, R0 ;  /* 0x00000003ff047819 */ /* 0x000fe40000011600 */
[----:B------:R-:W-:Y:S01]  /*12b0*/  LEA.HI.X R15, R2, c[0x0][0x164], R3, 0x1, P0 ;  /* 0x00005900020f7a11 */ /* 0x000fe200000f0c03 */
[----:B------:R-:W-:Y:S01]  /*12c0*/  SHFL.IDX PT, R6, R14, 0x1, 0x181f ;  /* 0x00381f000e067f89 */ /* 0x000fe200000e0000 */
[----:B------:R-:W-:Y:S02]  /*12d0*/  LOP3.LUT R0, R0, 0x38, R39, 0xf8, !PT ;  /* 0x0000003800007812 */ /* 0x000fe400078ef827 */
[----:B------:R-:W-:Y:S01]  /*12e0*/  LEA.HI R2, R66, R44, RZ, 0x6 ;  /* 0x0000002c42027211 */ /* 0x000fe200078f30ff */
[----:B------:R-:W-:Y:S01]  /*12f0*/  SHFL.IDX PT, R3, R15, RZ, 0x181f ;  /* 0x00181fff0f037589 */ /* 0x000fe200000e0000 */
[----:B------:R-:W-:-:S02]  /*1300*/  LOP3.LUT R0, R0, R4, RZ, 0x3c, !PT ;  /* 0x0000000400007212 */ /* 0x000fc400078e3cff */
[----:B------:R-:W-:Y:S01]  /*1310*/  ISETP.GE.AND P0, PT, R17, UR15, PT ;  /* 0x0000000f11007c0c */ /* 0x000fe2000bf06270 */
[----:B------:R-:W-:Y:S02]  /*1320*/  IMAD.SHL.U32 R4, R2, 0x8, RZ ;  /* 0x0000000802047824 */ /* 0x000fe400078e00ff */
[----:B------:R-:W1:Y:S03]  /*1330*/  SHFL.IDX PT, R2, R14, RZ, 0x181f ;  /* 0x00181fff0e027589 */ /* 0x000e6600000e0000 */
[----:B------:R-:W-:Y:S02]  /*1340*/  LOP3.LUT R5, R0, 0xfffffe00, R4, 0xf8, !PT ;  /* 0xfffffe0000057812 */ /* 0x000fe400078ef804 */
[----:B------:R-:W-:Y:S02]  /*1350*/  SHF.R.S32.HI R0, RZ, 0x1f, R29 ;  /* 0x0000001fff007819 */ /* 0x000fe4000001141d */
[----:B------:R-:W-:Y:S01]  /*1360*/  SHF.R.S32.HI R4, RZ, 0x1f, R30 ;  /* 0x0000001fff047819 */ /* 0x000fe2000001141e */
[----:B------:R-:W-:Y:S01]  /*1370*/  IMAD.SHL.U32 R45, R5, 0x2, RZ ;  /* 0x00000002052d7824 */ /* 0x000fe200078e00ff */
[----:B------:R-:W-:-:S02]  /*1380*/  LEA.HI R0, R0, R29, RZ, 0x3 ;  /* 0x0000001d00007211 */ /* 0x000fc400078f18ff */
[----:B------:R-:W-:Y:S02]  /*1390*/  LEA.HI R4, R4, R30, RZ, 0x3 ;  /* 0x0000001e04047211 */ /* 0x000fe400078f18ff */
[----:B------:R-:W-:Y:S01]  /*13a0*/  LOP3.LUT R37, R0, 0xfffffff8, RZ, 0xc0, !PT ;  /* 0xfffffff800257812 */ /* 0x000fe200078ec0ff */
[----:B------:R-:W-:Y:S01]  /*13b0*/  IMAD.MOV R0, RZ, RZ, -R7 ;  /* 0x000000ffff007224 */ /* 0x000fe200078e0a07 */
[----:B------:R-:W-:Y:S01]  /*13c0*/  LOP3.LUT R38, R4, 0xfffffff8, RZ, 0xc0, !PT ;  /* 0xfffffff804267812 */ /* 0x000fe200078ec0ff */
[----:B------:R-:W3:Y:S02]  /*13d0*/  SHFL.IDX PT, R7, R15, 0x1, 0x181f ;  /* 0x00381f000f077f89 */ /* 0x000ee400000e0000 */
[----:B------:R-:W-:Y:S01]  /*13e0*/  IMAD R23, R0, c[0x0][0x2b8], R10 ;  /* 0x0000ae0000177a24 */ /* 0x000fe200078e020a */
[----:B------:R-:W-:-:S04]  /*13f0*/  IADD3 R0, R17, 0x20, RZ ;  /* 0x0000002011007810 */ /* 0x000fc80007ffe0ff */
[----:B------:R-:W-:Y:S01]  /*1400*/  ISETP.GE.AND P1, PT, R0, UR15, PT ;  /* 0x0000000f00007c0c */ /* 0x000fe2000bf26270 */
[----:B-1----:R-:W-:Y:S01]  /*1410*/  @!P0 IMAD.WIDE R4, R39, 0x2, R2 ;  /* 0x0000000227048825 */ /* 0x002fe200078e0202 */
[----:B------:R-:W-:Y:S02]  /*1420*/  SHF.R.S32.HI R18, RZ, 0x1f, R23 ;  /* 0x0000001fff127819 */ /* 0x000fe40000011417 */
[----:B------:R-:W-:Y:S01]  /*1430*/  IADD3 R0, R17, 0x40, RZ ;  /* 0x0000004011007810 */ /* 0x000fe20007ffe0ff */
[----:B------:R-:W-:Y:S01]  /*1440*/  @!P0 IMAD.WIDE R8, R38, 0x2, R2 ;  /* 0x0000000226088825 */ /* 0x000fe200078e0202 */
[----:B------:R1:W-:Y:S04]  /*1450*/  @!P0 LDGSTS.E.BYPASS.LTC128B.128 [R45+0x4080], [R4.64], !P3 ;  /* 0x04080000042d8fae */ /* 0x0003e8000d901d52 */
[----:B------:R4:W-:Y:S03]  /*1460*/  @!P0 LDGSTS.E.BYPASS.LTC128B.128 [R45+0x8080], [R8.64], !P4 ;  /* 0x08080000082d8fae */ /* 0x0009e6000e101d52 */
[----:B---3--:R-:W-:-:S04]  /*1470*/  @!P1 IMAD.WIDE R12, R39, 0x2, R6 ;  /* 0x00000002270c9825 */ /* 0x008fc800078e0206 */
[----:B------:R-:W-:-:S04]  /*1480*/  @!P1 IMAD.WIDE R10, R38, 0x2, R6 ;  /* 0x00000002260a9825 */ /* 0x000fc800078e0206 */
[----:B-1----:R-:W-:-:S04]  /*1490*/  @!P0 IMAD.WIDE R4, R37, 0x2, R2 ;  /* 0x0000000225048825 */ /* 0x002fc800078e0202 */
[----:B------:R-:W-:Y:S01]  /*14a0*/  @!P0 IMAD.WIDE R2, R36, 0x2, R2 ;  /* 0x0000000224028825 */ /* 0x000fe200078e0202 */
[----:B------:R1:W-:Y:S03]  /*14b0*/  @!P0 LDGSTS.E.BYPASS.LTC128B.128 [R45+0xc080], [R4.64], !P5 ;  /* 0x0c080000042d8fae */ /* 0x0003e6000e901d52 */
[----:B----4-:R-:W-:Y:S01]  /*14c0*/  @!P1 IMAD.WIDE R8, R37, 0x2, R6 ;  /* 0x0000000225089825 */ /* 0x010fe200078e0206 */
[----:B------:R3:W-:Y:S01]  /*14d0*/  @!P0 LDGSTS.E.BYPASS.LTC128B.128 [R45+0x10080], [R2.64], !P6 ;  /* 0x10080000022d8fae */ /* 0x0007e2000f101d52 */
[----:B------:R-:W-:-:S03]  /*14e0*/  ISETP.GE.AND P0, PT, R0, UR15, PT ;  /* 0x0000000f00007c0c */ /* 0x000fc6000bf06270 */
[----:B------:R4:W-:Y:S04]  /*14f0*/  @!P1 LDGSTS.E.BYPASS.LTC128B.128 [R45+0x5080], [R12.64], !P3 ;  /* 0x050800000c2d9fae */ /* 0x0009e8000d901d52 */
[----:B------:R5:W-:Y:S04]  /*1500*/  @!P1 LDGSTS.E.BYPASS.LTC128B.128 [R45+0x9080], [R10.64], !P4 ;  /* 0x090800000a2d9fae */ /* 0x000be8000e101d52 */
[----:B------:R4:W-:Y:S01]  /*1510*/  @!P1 LDGSTS.E.BYPASS.LTC128B.128 [R45+0xd080], [R8.64], !P5 ;  /* 0x0d080000082d9fae */ /* 0x0009e2000e901d52 */
[----:B-1----:R-:W-:Y:S02]  /*1520*/  IMAD R4, R18, c[0x0][0x1e0], RZ ;  /* 0x0000780012047a24 */ /* 0x002fe400078e02ff */
[----:B---3--:R-:W-:-:S04]  /*1530*/  IMAD.WIDE.U32 R2, R23, c[0x0][0x1e0], RZ ;  /* 0x0000780017027a25 */ /* 0x008fc800078e00ff */
[----:B------:R-:W-:-:S04]  /*1540*/  IMAD R4, R23, c[0x0][0x1e4], R4 ;  /* 0x0000790017047a24 */ /* 0x000fc800078e0204 */
[----:B------:R-:W-:Y:S02]  /*1550*/  IMAD.IADD R5, R3, 0x1, R4 ;  /* 0x0000000103057824 */ /* 0x000fe400078e0204 */
[----:B------:R-:W-:Y:S01]  /*1560*/  IMAD.MOV.U32 R4, RZ, RZ, R2 ;  /* 0x000000ffff047224 */ /* 0x000fe200078e0002 */
[----:B------:R-:W-:Y:S01]  /*1570*/  SHFL.IDX PT, R3, R15, 0x2, 0x181f ;  /* 0x00581f000f037f89 */ /* 0x000fe200000e0000 */
[----:B----4-:R-:W-:-:S03]  /*1580*/  @!P1 IMAD.WIDE R8, R36, 0x2, R6 ;  /* 0x0000000224089825 */ /* 0x010fc600078e0206 */
[----:B------:R-:W1:Y:S04]  /*1590*/  SHFL.IDX PT, R2, R14, 0x2, 0x181f ;  /* 0x00581f000e027f89 */ /* 0x000e6800000e0000 */
[----:B------:R-:W-:Y:S04]  /*15a0*/  SHFL.IDX PT, R6, R14, 0x3, 0x181f ;  /* 0x00781f000e067f89 */ /* 0x000fe800000e0000 */
[----:B------:R3:W4:Y:S04]  /*15b0*/  SHFL.IDX PT, R7, R15, 0x3, 0x181f ;  /* 0x00781f000f077f89 */ /* 0x00072800000e0000 */
[----:B------:R2:W-:Y:S01]  /*15c0*/  @!P1 LDGSTS.E.BYPASS.LTC128B.128 [R45+0x11080], [R8.64], !P6 ;  /* 0x11080000082d9fae */ /* 0x0005e2000f101d52 */
[----:B-1----:R-:W-:-:S04]  /*15d0*/  @!P0 IMAD.WIDE R12, R38, 0x2, R2 ;  /* 0x00000002260c8825 */ /* 0x002fc800078e0202 */
[----:B-----5:R-:W-:Y:S01]  /*15e0*/  @!P0 IMAD.WIDE R10, R37, 0x2, R2 ;  /* 0x00000002250a8825 */ /* 0x020fe200078e0202 */
[----:B--2---:R-:W-:-:S03]  /*15f0*/  SHF.R.S32.HI R20, RZ, 0x1f, R22 ;  /* 0x0000001fff147819 */ /* 0x004fc60000011416 */
[----:B------:R-:W-:Y:S01]  /*1600*/  IMAD.WIDE.U32 R4, R22, c[0x0][0x1f0], R4 ;  /* 0x00007c0016047a25 */ /* 0x000fe200078e0004 */
[----:B------:R-:W-:Y:S03]  /*1610*/  STL [R1+0x24], R22 ;  /* 0x0000241601007387 */ /* 0x000fe60000100800 */
[----:B------:R-:W-:Y:S01]  /*1620*/  IMAD R0, R20, c[0x0][0x1f0], RZ ;  /* 0x00007c0014007a24 */ /* 0x000fe200078e02ff */
[----:B------:R-:W-:Y:S03]  /*1630*/  STL [R1+0x30], R39 ;  /* 0x0000302701007387 */ /* 0x000fe60000100800 */
[----:B------:R-:W-:Y:S01]  /*1640*/  IMAD R8, R22, c[0x0][0x1f4], R0 ;  /* 0x00007d0016087a24 */ /* 0x000fe200078e0200 */
[----:B------:R-:W-:Y:S01]  /*1650*/  IADD3 R0, P1, R4, UR20, RZ ;  /* 0x0000001404007c10 */ /* 0x000fe2000ff3e0ff */
[----:B------:R-:W-:Y:S03]  /*1660*/  STL [R1+0x8], R45 ;  /* 0x0000082d01007387 */ /* 0x000fe60000100800 */
[----:B------:R-:W-:Y:S01]  /*1670*/  IADD3.X R4, R5, UR8, R8, P1, !PT ;  /* 0x0000000805047c10 */ /* 0x000fe20008ffe408 */
[----:B------:R-:W-:Y:S01]  /*1680*/  @!P0 IMAD.WIDE R8, R36, 0x2, R2 ;  /* 0x0000000224088825 */ /* 0x000fe200078e0202 */
[----:B------:R-:W-:Y:S01]  /*1690*/  IADD3 R5, R17, 0x60, RZ ;  /* 0x0000006011057810 */ /* 0x000fe20007ffe0ff */
[----:B------:R-:W-:Y:S01]  /*16a0*/  STL [R1+0x60], R38 ;  /* 0x0000602601007387 */ /* 0x000fe20000100800 */
[----:B---3--:R-:W-:-:S02]  /*16b0*/  LEA R15, P1, R0, c[0x0][0x1c8], 0x1 ;  /* 0x00007200000f7a11 */ /* 0x008fc400078208ff */
[----:B------:R-:W-:Y:S01]  /*16c0*/  ISETP.GE.AND P2, PT, R5, UR15, PT ;  /* 0x0000000f05007c0c */ /* 0x000fe2000bf46270 */
[----:B------:R-:W-:Y:S01]  /*16d0*/  STL [R1+0x5c], R37 ;  /* 0x00005c2501007387 */ /* 0x000fe20000100800 */
[----:B------:R-:W-:Y:S01]  /*16e0*/  LEA.HI.X R14, R0, c[0x0][0x1cc], R4, 0x1, P1 ;  /* 0x00007300000e7a11 */ /* 0x000fe200008f0c04 */
[----:B------:R-:W-:Y:S02]  /*16f0*/  @!P0 IMAD.WIDE R4, R39, 0x2, R2 ;  /* 0x0000000227048825 */ /* 0x000fe400078e0202 */
[----:B------:R-:W-:Y:S02]  /*1700*/  SHFL.IDX PT, R2, R15, RZ, 0x181f ;  /* 0x00181fff0f027589 */ /* 0x000fe400000e0000 */
[----:B------:R-:W-:Y:S02]  /*1710*/  IMAD R0, R18, c[0x0][0x208], RZ ;  /* 0x0000820012007a24 */ /* 0x000fe400078e02ff */
[----:B------:R-:W1:Y:S02]  /*1720*/  SHFL.IDX PT, R3, R14, RZ, 0x181f ;  /* 0x00181fff0e037589 */ /* 0x000e6400000e0000 */
[----:B------:R-:W-:-:S02]  /*1730*/  IMAD R0, R23, c[0x0][0x20c], R0 ;  /* 0x0000830017007a24 */ /* 0x000fc400078e0200 */
[----:B------:R4:W-:Y:S04]  /*1740*/  @!P0 LDGSTS.E.BYPASS.LTC128B.128 [R45+0x6080], [R4.64], !P3 ;  /* 0x06080000042d8fae */ /* 0x0009e8000d901d52 */
[----:B------:R2:W-:Y:S04]  /*1750*/  @!P0 LDGSTS.E.BYPASS.LTC128B.128 [R45+0xa080], [R12.64], !P4 ;  /* 0x0a0800000c2d8fae */ /* 0x0005e8000e101d52 */
[----:B------:R3:W-:Y:S04]  /*1760*/  @!P0 LDGSTS.E.BYPASS.LTC128B.128 [R45+0xe080], [R10.64], !P5 ;  /* 0x0e0800000a2d8fae */ /* 0x0007e8000e901d52 */
[----:B------:R5:W-:Y:S01]  /*1770*/  @!P0 LDGSTS.E.BYPASS.LTC128B.128 [R45+0x12080], [R8.64], !P6 ;  /* 0x12080000082d8fae */ /* 0x000be2000f101d52 */
[----:B------:R-:W-:-:S03]  /*1780*/  ISETP.GE.AND P6, PT, R30, c[0x0][0x1d4], PT ;  /* 0x000075001e007a0c */ /* 0x000fc60003fc6270 */
[----:B------:R-:W-:Y:S04]  /*1790*/  STL [R1+0x34], R36 ;  /* 0x0000342401007387 */ /* 0x000fe80000100800 */
[----:B------:R-:W-:Y:S01]  /*17a0*/  STL [R1+0x28], R23 ;  /* 0x0000281701007387 */ /* 0x000fe20000100800 */
[----:B----4-:R-:W-:Y:S01]  /*17b0*/  @!P2 IMAD.WIDE R4, R39, 0x2, R6 ;  /* 0x000000022704a825 */ /* 0x010fe200078e0206 */
[----:B--2---:R-:W-:-:S04]  /*17c0*/  IADD3 R12, -R21, UR4, RZ ;  /* 0x00000004150c7c10 */ /* 0x004fc8000fffe1ff */
[----:B------:R2:W-:Y:S01]  /*17d0*/  @!P2 LDGSTS.E.BYPASS.LTC128B.128 [R45+0x7080], [R4.64], !P3 ;  /* 0x07080000042dafae */ /* 0x0005e2000d901d52 */
[----:B------:R-:W-:Y:S01]  /*17e0*/  ISETP.GE.AND P3, PT, R39, c[0x0][0x1d4], PT ;  /* 0x0000750027007a0c */ /* 0x000fe20003f66270 */
[----:B------:R-:W-:Y:S01]  /*17f0*/  ULDC.64 UR4, c[0x0][0x210] ;  /* 0x0000840000047ab9 */ /* 0x000fe20000000a00 */
[C---:B------:R-:W-:Y:S01]  /*1800*/  ISETP.GE.AND P1, PT, R12.reuse, 0x1, PT ;  /* 0x000000010c00780c */ /* 0x040fe20003f26270 */
[--C-:B---3--:R-:W-:Y:S01]  /*1810*/  @!P2 IMAD.WIDE R10, R37, 0x2, R6.reuse ;  /* 0x00000002250aa825 */ /* 0x108fe200078e0206 */
[----:B------:R-:W-:Y:S01]  /*1820*/  UIMAD.WIDE.U32 UR24, UR11, UR4, URZ ;  /* 0x000000040b1872a5 */ /* 0x000fe2000f8e003f */
[----:B------:R-:W-:Y:S01]  /*1830*/  ISETP.GT.AND P0, PT, R12, 0x20, PT ;  /* 0x000000200c00780c */ /* 0x000fe20003f04270 */
[----:B------:R-:W-:Y:S01]  /*1840*/  UIMAD UR4, UR9, UR4, URZ ;  /* 0x00000004090472a4 */ /* 0x000fe2000f8e023f */
[----:B-----5:R-:W-:-:S03]  /*1850*/  @!P2 IMAD.WIDE R8, R38, 0x2, R6 ;  /* 0x000000022608a825 */ /* 0x020fc600078e0206 */
[----:B------:R-:W-:Y:S01]  /*1860*/  UIMAD UR4, UR11, UR5, UR4 ;  /* 0x000000050b0472a4 */ /* 0x000fe2000f8e0204 */
[----:B------:R-:W-:Y:S01]  /*1870*/  @!P2 IMAD.WIDE R6, R36, 0x2, R6 ;  /* 0x000000022406a825 */ /* 0x000fe200078e0206 */
[----:B------:R1:W-:Y:S01]  /*1880*/  @!P2 LDGSTS.E.BYPASS.LTC128B.128 [R45+0xb080], [R8.64], !P4 ;  /* 0x0b080000082dafae */ /* 0x0003e2000e101d52 */
[----:B------:R-:W-:Y:S01]  /*1890*/  ISETP.GE.AND P4, PT, R28, c[0x0][0x198], PT ;  /* 0x000066001c007a0c */ /* 0x000fe20003f86270 */
[----:B------:R-:W-:Y:S02]  /*18a0*/  UIADD3 UR15, UR25, UR4, URZ ;  /* 0x00000004190f7290 */ /* 0x000fe4000fffe03f */
[----:B------:R3:W-:Y:S01]  /*18b0*/  @!P2 LDGSTS.E.BYPASS.LTC128B.128 [R45+0xf080], [R10.64], !P5 ;  /* 0x0f0800000a2dafae */ /* 0x0007e2000e901d52 */
[----:B------:R-:W-:Y:S01]  /*18c0*/  ISETP.GE.AND P5, PT, R29, c[0x0][0x1d4], PT ;  /* 0x000075001d007a0c */ /* 0x000fe20003fa6270 */
[----:B------:R-:W-:-:S08]  /*18d0*/  UIADD3 UR4, UR23, -0x1, URZ ;  /* 0xffffffff17047890 */ /* 0x000fd0000fffe03f */
[----:B------:R4:W-:Y:S01]  /*18e0*/  @!P2 LDGSTS.E.BYPASS.LTC128B.128 [R45+0x13080], [R6.64], !P4 ;  /* 0x13080000062dafae */ /* 0x0009e2000e101d52 */
[----:B------:R-:W-:Y:S01]  /*18f0*/  ISETP.GE.AND P4, PT, R28, c[0x0][0x1d4], PT ;  /* 0x000075001c007a0c */ /* 0x000fe20003f86270 */
[----:B--2---:R-:W-:Y:S02]  /*1900*/  IMAD.WIDE.U32 R4, R23, c[0x0][0x208], RZ ;  /* 0x0000820017047a25 */ /* 0x004fe400078e00ff */
[----:B------:R-:W0:Y:S02]  /*1910*/  LDGDEPBAR ;  /* 0x00000000000079af */ /* 0x000e240000000000 */
[----:B------:R-:W-:-:S04]  /*1920*/  IMAD.IADD R5, R5, 0x1, R0 ;  /* 0x0000000105057824 */ /* 0x000fc800078e0200 */
[----:B------:R-:W-:-:S04]  /*1930*/  IMAD.WIDE.U32 R4, R22, c[0x0][0x218], R4 ;  /* 0x0000860016047a25 */ /* 0x000fc800078e0004 */
[----:B-1----:R-:W-:Y:S01]  /*1940*/  @P1 IMAD.WIDE R8, R39, 0x2, R2 ;  /* 0x0000000227081825 */ /* 0x002fe200078e0202 */
[----:B---3--:R-:W-:-:S03]  /*1950*/  LEA.HI R10, R66, R44, RZ, 0x4 ;  /* 0x0000002c420a7211 */ /* 0x008fc600078f20ff */
[----:B------:R-:W-:Y:S01]  /*1960*/  IMAD.SHL.U32 R11, R21, 0x8, RZ ;  /* 0x00000008150b7824 */ /* 0x000fe200078e00ff */
[----:B------:R1:W-:Y:S01]  /*1970*/  @P1 LDGSTS.E.BYPASS.LTC128B.128 [R45+0x14080], [R8.64], !P3 ;  /* 0x14080000082d1fae */ /* 0x0003e2000d901d52 */
[----:B------:R-:W-:-:S05]  /*1980*/  LOP3.LUT R0, R10, 0xfffffff0, RZ, 0xc0, !PT ;  /* 0xfffffff00a007812 */ /* 0x000fca00078ec0ff */
[----:B------:R-:W-:Y:S02]  /*1990*/  IMAD.IADD R0, R44, 0x1, -R0 ;  /* 0x000000012c007824 */ /* 0x000fe400078e0a00 */
[----:B----4-:R-:W-:-:S05]  /*19a0*/  @P1 IMAD.WIDE R6, R38, 0x2, R2 ;  /* 0x0000000226061825 */ /* 0x010fca00078e0202 */
[----:B------:R2:W-:Y:S01]  /*19b0*/  @P1 LDGSTS.E.BYPASS.LTC128B.128 [R45+0x15880], [R6.64], !P6 ;  /* 0x15880000062d1fae */ /* 0x0005e2000f101d52 */
[----:B-1----:R-:W-:-:S05]  /*19c0*/  @P1 IMAD.WIDE R8, R37, 0x2, R2 ;  /* 0x0000000225081825 */ /* 0x002fca00078e0202 */
[----:B------:R1:W-:Y:S01]  /*19d0*/  @P1 LDGSTS.E.BYPASS.LTC128B.128 [R45+0x17080], [R8.64], !P5 ;  /* 0x17080000082d1fae */ /* 0x0003e2000e901d52 */
[----:B--2---:R-:W-:-:S03]  /*19e0*/  @P1 IMAD.WIDE R6, R36, 0x2, R2 ;  /* 0x0000000224061825 */ /* 0x004fc600078e0202 */
[----:B------:R-:W-:Y:S04]  /*19f0*/  SHFL.IDX PT, R2, R15, 0x1, 0x181f ;  /* 0x00381f000f027f89 */ /* 0x000fe800000e0000 */
[----:B------:R2:W3:Y:S04]  /*1a00*/  SHFL.IDX PT, R3, R14, 0x1, 0x181f ;  /* 0x00381f000e037f89 */ /* 0x0004e800000e0000 */
[----:B------:R4:W-:Y:S01]  /*1a10*/  @P1 LDGSTS.E.BYPASS.LTC128B.128 [R45+0x18880], [R6.64], !P4 ;  /* 0x18880000062d1fae */ /* 0x0009e2000e101d52 */
[----:B-1----:R-:W-:-:S04]  /*1a20*/  SHF.R.S32.HI R9, RZ, 0x4, R10 ;  /* 0x00000004ff097819 */ /* 0x002fc8000001140a */
[----:B------:R-:W-:Y:S01]  /*1a30*/  LEA.HI R8, R10, R9, RZ, 0x1 ;  /* 0x000000090a087211 */ /* 0x000fe200078f08ff */
[----:B------:R-:W-:-:S03]  /*1a40*/  IMAD.SHL.U32 R10, R19, 0x40, RZ ;  /* 0x00000040130a7824 */ /* 0x000fc600078e00ff */
[----:B------:R-:W-:Y:S02]  /*1a50*/  LOP3.LUT R8, R8, 0xfffffffe, RZ, 0xc0, !PT ;  /* 0xfffffffe08087812 */ /* 0x000fe400078ec0ff */
[----:B--2---:R-:W-:-:S03]  /*1a60*/  SHF.R.S32.HI R14, RZ, 0x1f, R0 ;  /* 0x0000001fff0e7819 */ /* 0x004fc60000011400 */
[----:B------:R-:W-:Y:S01]  /*1a70*/  IMAD.IADD R8, R9, 0x1, -R8 ;  /* 0x0000000109087824 */ /* 0x000fe200078e0a08 */
[----:B------:R-:W-:Y:S01]  /*1a80*/  LEA.HI R14, R14, R0, RZ, 0x3 ;  /* 0x000000000e0e7211 */ /* 0x000fe200078f18ff */
[----:B----4-:R-:W-:Y:S01]  /*1a90*/  IMAD R6, R20, c[0x0][0x218], RZ ;  /* 0x0000860014067a24 */ /* 0x010fe200078e02ff */
[----:B------:R-:W-:Y:S02]  /*1aa0*/  IADD3 R7, P1, R4, UR24, RZ ;  /* 0x0000001804077c10 */ /* 0x000fe4000ff3e0ff */
[----:B------:R-:W-:Y:S01]  /*1ab0*/  LOP3.LUT R4, R10, 0x1c0, RZ, 0xc0, !PT ;  /* 0x000001c00a047812 */ /* 0x000fe200078ec0ff */
[----:B------:R-:W-:-:S03]  /*1ac0*/  IMAD R6, R22, c[0x0][0x21c], R6 ;  /* 0x0000870016067a24 */ /* 0x000fc600078e0206 */
[----:B------:R-:W-:Y:S02]  /*1ad0*/  LOP3.LUT R10, R4, 0x8, R11, 0xf8, !PT ;  /* 0x00000008040a7812 */ /* 0x000fe400078ef80b */
[----:B------:R-:W-:Y:S02]  /*1ae0*/  IADD3.X R12, R5, UR15, R6, P1, !PT ;  /* 0x0000000f050c7c10 */ /* 0x000fe40008ffe406 */
[----:B------:R-:W-:Y:S01]  /*1af0*/  SHF.R.U32.HI R6, RZ, 0x3, R4 ;  /* 0x00000003ff067819 */ /* 0x000fe20000011604 */
[----:B---3--:R-:W-:Y:S01]  /*1b00*/  @P0 IMAD.WIDE R4, R39, 0x2, R2 ;  /* 0x0000000227040825 */ /* 0x008fe200078e0202 */
[----:B------:R-:W-:Y:S02]  /*1b10*/  LOP3.LUT R11, R14, 0xfffffff8, RZ, 0xc0, !PT ;  /* 0xfffffff80e0b7812 */ /* 0x000fe400078ec0ff */
[----:B------:R-:W-:Y:S02]  /*1b20*/  LOP3.LUT R6, R10, R6, RZ, 0x3c, !PT ;  /* 0x000000060a067212 */ /* 0x000fe400078e3cff */
[C---:B------:R-:W-:Y:S01]  /*1b30*/  LEA R15, P1, R7.reuse, c[0x0][0x1f8], 0x1 ;  /* 0x00007e00070f7a11 */ /* 0x040fe200078208ff */
[----:B------:R-:W-:Y:S01]  /*1b40*/  IMAD.IADD R13, R0, 0x1, -R11 ;  /* 0x00000001000d7824 */ /* 0x000fe200078e0a0b */
[----:B------:R1:W-:Y:S01]  /*1b50*/  @P0 LDGSTS.E.BYPASS.LTC128B.128 [R45+0x15080], [R4.64], !P3 ;  /* 0x15080000042d0fae */ /* 0x0003e2000d901d52 */
[----:B------:R-:W-:Y:S01]  /*1b60*/  IMAD R0, R8, 0x200, R6 ;  /* 0x0000020008007824 */ /* 0x000fe200078e0206 */
[----:B------:R-:W-:Y:S01]  /*1b70*/  LEA.HI.X R12, R7, c[0x0][0x1fc], R12, 0x1, P1 ;  /* 0x00007f00070c7a11 */ /* 0x000fe200008f0c0c */
[----:B------:R-:W-:-:S04]  /*1b80*/  @P0 IMAD.WIDE R6, R38, 0x2, R2 ;  /* 0x0000000226060825 */ /* 0x000fc800078e0202 */
[----:B------:R-:W-:Y:S01]  /*1b90*/  IMAD.SHL.U32 R11, R8, 0x8, RZ ;  /* 0x00000008080b7824 */ /* 0x000fe200078e00ff */
[----:B------:R2:W-:Y:S01]  /*1ba0*/  @P0 LDGSTS.E.BYPASS.LTC128B.128 [R45+0x16880], [R6.64], !P6 ;  /* 0x16880000062d0fae */ /* 0x0005e2000f101d52 */
[----:B------:R-:W-:-:S04]  /*1bb0*/  @P0 IMAD.WIDE R8, R36, 0x2, R2 ;  /* 0x0000000224080825 */ /* 0x000fc800078e0202 */
[----:B------:R-:W-:Y:S02]  /*1bc0*/  IMAD.SHL.U32 R10, R13, 0x40, RZ ;  /* 0x000000400d0a7824 */ /* 0x000fe400078e00ff */
[----:B------:R-:W-:-:S03]  /*1bd0*/  IMAD.SHL.U32 R236, R0, 0x2, RZ ;  /* 0x0000000200ec7824 */ /* 0x000fc600078e00ff */
[----:B------:R-:W-:Y:S02]  /*1be0*/  LOP3.LUT R10, R10, 0x1c0, RZ, 0xc0, !PT ;  /* 0x000001c00a0a7812 */ /* 0x000fe400078ec0ff */
[C---:B------:R-:W-:Y:S02]  /*1bf0*/  IADD3 R0, R236.reuse, 0x14080, RZ ;  /* 0x00014080ec007810 */ /* 0x040fe40007ffe0ff */
[----:B------:R-:W-:Y:S01]  /*1c00*/  IADD3 R243, R236, 0x140a0, RZ ;  /* 0x000140a0ecf37810 */ /* 0x000fe20007ffe0ff */
[----:B-1----:R-:W-:Y:S01]  /*1c10*/  @P0 IMAD.WIDE R4, R37, 0x2, R2 ;  /* 0x0000000225040825 */ /* 0x002fe200078e0202 */
[----:B------:R-:W-:Y:S02]  /*1c20*/  LOP3.LUT R3, R10, 0x8, R11, 0xf8, !PT ;  /* 0x000000080a037812 */ /* 0x000fe400078ef80b */
[----:B------:R-:W-:Y:S02]  /*1c30*/  SHF.R.U32.HI R2, RZ, 0x3, R10 ;  /* 0x00000003ff027819 */ /* 0x000fe4000001160a */
[----:B------:R1:W-:Y:S02]  /*1c40*/  @P0 LDGSTS.E.BYPASS.LTC128B.128 [R45+0x18080], [R4.64], !P5 ;  /* 0x18080000042d0fae */ /* 0x0003e4000e901d52 */
[----:B------:R-:W-:-:S02]  /*1c50*/  LOP3.LUT R2, R3, R2, RZ, 0x3c, !PT ;  /* 0x0000000203027212 */ /* 0x000fc400078e3cff */
[----:B------:R3:W-:Y:S01]  /*1c60*/  @P0 LDGSTS.E.BYPASS.LTC128B.128 [R45+0x19880], [R8.64], !P4 ;  /* 0x19880000082d0fae */ /* 0x0007e2000e101d52 */
[----:B------:R-:W-:Y:S02]  /*1c70*/  LOP3.LUT P0, RZ, R19, 0x2, RZ, 0xc0, !PT ;  /* 0x0000000213ff7812 */ /* 0x000fe4000780c0ff */
[----:B--2---:R-:W-:Y:S01]  /*1c80*/  IADD3 R6, -R21, UR28, RZ ;  /* 0x0000001c15067c10 */ /* 0x004fe2000fffe1ff */
[----:B------:R-:W0:Y:S01]  /*1c90*/  LDGDEPBAR ;  /* 0x00000000000079af */ /* 0x000e220000000000 */
[----:B------:R-:W-:Y:S02]  /*1ca0*/  R2P PR, R13, 0x6 ;  /* 0x000000060d007804 */ /* 0x000fe40000000000 */
[----:B------:R-:W-:Y:S02]  /*1cb0*/  ISETP.GE.AND P3, PT, R39, c[0x0][0x1d4], PT ;  /* 0x0000750027007a0c */ /* 0x000fe40003f66270 */
[----:B------:R-:W-:-:S05]  /*1cc0*/  SHF.R.S32.HI R7, RZ, 0x1f, R39 ;  /* 0x0000001fff077819 */ /* 0x000fca0000011427 */
[----:B------:R-:W-:Y:S01]  /*1cd0*/  @P0 IADD3 R243, R0, -0x20, RZ ;  /* 0xffffffe000f30810 */ /* 0x000fe20007ffe0ff */
[----:B------:R-:W-:Y:S01]  /*1ce0*/  IMAD.MOV.U32 R0, RZ, RZ, 0x20 ;  /* 0x00000020ff007424 */ /* 0x000fe200078e00ff */
[----:B------:R-:W-:Y:S01]  /*1cf0*/  ISETP.LT.OR P0, PT, R6, 0x1, P3 ;  /* 0x000000010600780c */ /* 0x000fe20001f01670 */
[----:B------:R2:W-:Y:S01]  /*1d00*/  STL [R1+0x70], R7 ;  /* 0x0000700701007387 */ /* 0x0005e20000100800 */
[----:B------:R-:W-:Y:S02]  /*1d10*/  ISETP.GT.AND P3, PT, R31, 0x2f, PT ;  /* 0x0000002f1f00780c */ /* 0x000fe40003f64270 */
[----:B------:R-:W-:Y:S02]  /*1d20*/  SEL R0, R0, 0xffffffe0, !P2 ;  /* 0xffffffe000007807 */ /* 0x000fe40005000000 */
[----:B------:R-:W-:Y:S01]  /*1d30*/  ISETP.GE.AND P2, PT, R29, c[0x0][0x1d4], PT ;  /* 0x000075001d007a0c */ /* 0x000fe20003f46270 */
[----:B-1----:R-:W-:Y:S02]  /*1d40*/  IMAD.SHL.U32 R4, R14, 0x40, RZ ;  /* 0x000000400e047824 */ /* 0x002fe400078e00ff */
[----:B------:R-:W-:Y:S01]  /*1d50*/  IMAD.MOV.U32 R5, RZ, RZ, 0x10 ;  /* 0x00000010ff057424 */ /* 0x000fe200078e00ff */
[----:B---3--:R-:W-:Y:S01]  /*1d60*/  SHFL.IDX PT, R8, R15, RZ, 0x181f ;  /* 0x00181fff0f087589 */ /* 0x008fe200000e0000 */
[----:B------:R-:W-:-:S04]  /*1d70*/  DEPBAR.LE SB0, 0x1 ;  /* 0x000080400000791a */ /* 0x000fc80000000000 */
[----:B------:R-:W-:Y:S01]  /*1d80*/  LOP3.LUT R4, R2, 0xfffffe00, R4, 0xf8, !PT ;  /* 0xfffffe0002047812 */ /* 0x000fe200078ef804 */
[----:B------:R-:W1:Y:S01]  /*1d90*/  SHFL.IDX PT, R9, R12, RZ, 0x181f ;  /* 0x00181fff0c097589 */ /* 0x000e6200000e0000 */
[----:B------:R-:W-:-:S03]  /*1da0*/  SEL R5, R5, 0xfffffff0, !P1 ;  /* 0xfffffff005057807 */ /* 0x000fc60004800000 */
[----:B------:R-:W-:Y:S01]  /*1db0*/  BAR.SYNC.DEFER_BLOCKING 0x0 ;  /* 0x0000000000007b1d */ /* 0x000fe20000010000 */
[----:B------:R-:W-:Y:S01]  /*1dc0*/  IMAD R220, R64, 0x400, R4 ;  /* 0x0000040040dc7824 */ /* 0x000fe200078e0204 */
[----:B------:R-:W-:Y:S02]  /*1dd0*/  ISETP.GE.AND P1, PT, R30, c[0x0][0x1d4], PT ;  /* 0x000075001e007a0c */ /* 0x000fe40003f26270 */
[----:B--2---:R-:W-:Y:S02]  /*1de0*/  SHF.R.S32.HI R7, RZ, 0x1f, R36 ;  /* 0x0000001fff077819 */ /* 0x004fe40000011424 */
[C---:B------:R-:W-:Y:S01]  /*1df0*/  LEA R228, R220.reuse, 0x4080, 0x1 ;  /* 0x00004080dce47811 */ /* 0x040fe200078e08ff */
[----:B------:R-:W-:-:S04]  /*1e00*/  IMAD.SHL.U32 R220, R220, 0x2, RZ ;  /* 0x00000002dcdc7824 */ /* 0x000fc800078e00ff */
[--C-:B------:R-:W-:Y:S02]  /*1e10*/  IMAD R224, R5, 0x2, R228.reuse ;  /* 0x0000000205e07824 */ /* 0x100fe400078e02e4 */
[C---:B------:R-:W-:Y:S02]  /*1e20*/  IMAD R228, R0.reuse, 0x2, R228 ;  /* 0x0000000200e47824 */ /* 0x040fe400078e02e4 */
[----:B------:R-:W-:Y:S02]  /*1e30*/  IMAD R232, R0, 0x2, R224 ;  /* 0x0000000200e87824 */ /* 0x000fe400078e02e0 */
[----:B-1----:R-:W-:Y:S01]  /*1e40*/  IMAD.WIDE R2, R39, 0x2, R8 ;  /* 0x0000000227027825 */ /* 0x002fe200078e0208 */
[----:B------:R-:W1:Y:S04]  /*1e50*/  LDSM.16.M88.4 R160, [R220+0x4080] ;  /* 0x00408000dca0783b */ /* 0x000e680000000200 */
[----:B------:R-:W2:Y:S04]  /*1e60*/  LDSM.16.M88.4 R188, [R220+0x8080] ;  /* 0x00808000dcbc783b */ /* 0x000ea80000000200 */
[----:B------:R-:W3:Y:S04]  /*1e70*/  LDSM.16.M88.4 R204, [R220+0xc080] ;  /* 0x00c08000dccc783b */ /* 0x000ee80000000200 */
[----:B------:R-:W4:Y:S04]  /*1e80*/  LDSM.16.M88.4 R164, [R224] ;  /* 0x00000000e0a4783b */ /* 0x000f280000000200 */
[----:B------:R-:W1:Y:S04]  /*1e90*/  LDSM.16.M88.4 R192, [R224+0x4000] ;  /* 0x00400000e0c0783b */ /* 0x000e680000000200 */
[----:B------:R-:W1:Y:S04]  /*1ea0*/  LDSM.16.M88.4 R208, [R224+0x8000] ;  /* 0x00800000e0d0783b */ /* 0x000e680000000200 */
[----:B------:R-:W1:Y:S04]  /*1eb0*/  LDSM.16.M88.4 R180, [R228] ;  /* 0x00000000e4b4783b */ /* 0x000e680000000200 */
[----:B------:R-:W1:Y:S04]  /*1ec0*/  LDSM.16.M88.4 R196, [R228+0x4000] ;  /* 0x00400000e4c4783b */ /* 0x000e680000000200 */
[----:B------:R-:W1:Y:S04]  /*1ed0*/  LDSM.16.M88.4 R212, [R228+0x8000] ;  /* 0x00800000e4d4783b */ /* 0x000e680000000200 */
[----:B------:R-:W1:Y:S04]  /*1ee0*/  LDSM.16.M88.4 R184, [R232] ;  /* 0x00000000e8b8783b */ /* 0x000e680000000200 */
[----:B------:R-:W1:Y:S04]  /*1ef0*/  LDSM.16.M88.4 R200, [R232+0x4000] ;  /* 0x00400000e8c8783b */ /* 0x000e680000000200 */
[----:B------:R-:W1:Y:S04]  /*1f00*/  LDSM.16.M88.4 R216, [R232+0x8000] ;  /* 0x00800000e8d8783b */ /* 0x000e680000000200 */
[----:B------:R-:W1:Y:S04]  /*1f10*/  LDSM.16.M88.4 R220, [R220+0x10080] ;  /* 0x01008000dcdc783b */ /* 0x000e680000000200 */
[----:B------:R-:W1:Y:S04]  /*1f20*/  LDSM.16.M88.4 R224, [R224+0xc000] ;  /* 0x00c00000e0e0783b */ /* 0x000e680000000200 */
[----:B------:R-:W1:Y:S04]  /*1f30*/  LDSM.16.M88.4 R228, [R228+0xc000] ;  /* 0x00c00000e4e4783b */ /* 0x000e680000000200 */
[----:B------:R-:W1:Y:S04]  /*1f40*/  LDSM.16.M88.4 R232, [R232+0xc000] ;  /* 0x00c00000e8e8783b */ /* 0x000e680000000200 */
[----:B------:R-:W-:Y:S06]  /*1f50*/  BAR.SYNC.DEFER_BLOCKING 0x0 ;  /* 0x0000000000007b1d */ /* 0x000fec0000010000 */
[----:B------:R-:W-:-:S04]  /*1f60*/  DEPBAR.LE SB0, 0x0 ;  /* 0x000080000000791a */ /* 0x000fc80000000000 */
[----:B------:R-:W-:Y:S06]  /*1f70*/  BAR.SYNC.DEFER_BLOCKING 0x0 ;  /* 0x0000000000007b1d */ /* 0x000fec0000010000 */
[----:B------:R-:W1:Y:S04]  /*1f80*/  LDSM.16.M88.4 R20, [R236+0x14080] ;  /* 0x01408000ec14783b */ /* 0x000e680000000200 */
[----:B------:R-:W1:Y:S04]  /*1f90*/  LDSM.16.M88.4 R24, [R236+0x14880] ;  /* 0x01488000ec18783b */ /* 0x000e680000000200 */
[----:B------:R-:W1:Y:S04]  /*1fa0*/  LDSM.16.M88.4 R32, [R236+0x15080] ;  /* 0x01508000ec20783b */ /* 0x000e680000000200 */
[----:B------:R-:W1:Y:S04]  /*1fb0*/  LDSM.16.M88.4 R40, [R243] ;  /* 0x00000000f328783b */ /* 0x000e680000000200 */
[----:B------:R-:W1:Y:S04]  /*1fc0*/  LDSM.16.M88.4 R48, [R243+0x800] ;  /* 0x00080000f330783b */ /* 0x000e680000000200 */
[----:B------:R-:W1:Y:S04]  /*1fd0*/  LDSM.16.M88.4 R56, [R243+0x1000] ;  /* 0x00100000f338783b */ /* 0x000e680000000200 */
[----:B------:R-:W-:Y:S01]  /*1fe0*/  @!PT LDS RZ, [RZ] ;  /* 0x00000000fffff984 */ /* 0x000fe20000000800 */
[----:B------:R-:W-:Y:S01]  /*1ff0*/  @!PT LDS RZ, [RZ] ;  /* 0x00000000fffff984 */ /* 0x000fe20000000800 */
[----:B------:R-:W-:Y:S01]  /*2000*/  @!PT LDS RZ, [RZ] ;  /* 0x00000000fffff984 */ /* 0x000fe20000000800 */
[----:B------:R5:W-:Y:S01]  /*2010*/  LDGSTS.E.BYPASS.LTC128B.128 [R45+0x4080], [R2.64], !P0 ;  /* 0x04080000022d7fae */ /* 0x000be2000c101d52 */
[----:B------:R-:W-:-:S02]  /*2020*/  ISETP.LT.OR P0, PT, R6, 0x1, P1 ;  /* 0x000000010600780c */ /* 0x000fc40000f01670 */
[----:B------:R-:W-:Y:S01]  /*2030*/  ISETP.GE.AND P1, PT, R28, c[0x0][0x1d4], PT ;  /* 0x000075001c007a0c */ /* 0x000fe20003f26270 */
[----:B-----5:R-:W-:-:S10]  /*2040*/  IMAD.WIDE R2, R38, 0x2, R8 ;  /* 0x0000000226027825 */ /* 0x020fd400078e0208 */
[----:B------:R5:W-:Y:S01]  /*2050*/  LDGSTS.E.BYPASS.LTC128B.128 [R45+0x5880], [R2.64], !P0 ;  /* 0x05880000022d7fae */ /* 0x000be2000c101d52 */
[----:B------:R-:W-:Y:S01]  /*2060*/  ISETP.LT.OR P0, PT, R6, 0x1, P2 ;  /* 0x000000010600780c */ /* 0x000fe20001701670 */
[----:B-----5:R-:W-:-:S12]  /*2070*/  IMAD.WIDE R2, R37, 0x2, R8 ;  /* 0x0000000225027825 */ /* 0x020fd800078e0208 */
[----:B------:R5:W-:Y:S01]  /*2080*/  LDGSTS.E.BYPASS.LTC128B.128 [R45+0x7080], [R2.64], !P0 ;  /* 0x07080000022d7fae */ /* 0x000be2000c101d52 */
[----:B------:R-:W-:Y:S01]  /*2090*/  ISETP.LT.OR P0, PT, R6, 0x1, P1 ;  /* 0x000000010600780c */ /* 0x000fe20000f01670 */
[----:B-----5:R-:W-:-:S12]  /*20a0*/  IMAD.WIDE R2, R36, 0x2, R8 ;  /* 0x0000000224027825 */ /* 0x020fd800078e0208 */
[----:B------:R5:W-:Y:S01]  /*20b0*/  LDGSTS.E.BYPASS.LTC128B.128 [R45+0x8880], [R2.64], !P0 ;  /* 0x08880000022d7fae */ /* 0x000be2000c101d52 */
[----:B------:R-:W-:Y:S02]  /*20c0*/  ISETP.GT.AND P0, PT, R44, 0x7f, PT ;  /* 0x0000007f2c00780c */ /* 0x000fe40003f04270 */
[----:B-----5:R-:W-:Y:S02]  /*20d0*/  SHF.R.S32.HI R3, RZ, 0x1f, R38 ;  /* 0x0000001fff037819 */ /* 0x020fe40000011426 */
[----:B------:R-:W-:-:S03]  /*20e0*/  SHF.R.S32.HI R2, RZ, 0x1f, R37 ;  /* 0x0000001fff027819 */ /* 0x000fc60000011425 */
[----:B------:R5:W-:Y:S04]  /*20f0*/  STL [R1+0x68], R3 ;  /* 0x0000680301007387 */ /* 0x000be80000100800 */
[----:B------:R1:W-:Y:S04]  /*2100*/  STL [R1+0x64], R2 ;  /* 0x0000640201007387 */ /* 0x0003e80000100800 */
[----:B------:R2:W-:Y:S01]  /*2110*/  STL [R1+0x50], R7 ;  /* 0x0000500701007387 */ /* 0x0005e20000100800 */
[C---:B-----5:R-:W-:Y:S02]  /*2120*/  IADD3 R3, R243.reuse, 0x800, RZ ;  /* 0x00000800f3037810 */ /* 0x060fe40007ffe0ff */
[----:B-1----:R-:W-:-:S03]  /*2130*/  IADD3 R2, R243, 0x1000, RZ ;  /* 0x00001000f3027810 */ /* 0x002fc60007ffe0ff */
[----:B------:R1:W-:Y:S04]  /*2140*/  STL [R1+0x4], R3 ;  /* 0x0000040301007387 */ /* 0x0003e80000100800 */
[----:B------:R1:W-:Y:S01]  /*2150*/  STL [R1], R2 ;  /* 0x0000000201007387 */ /* 0x0003e20000100800 */
[----:B------:R-:W-:Y:S05]  /*2160*/  @P0 BRA `(.L_x_171) ;  /* 0x0000027000000947 */ /* 0x000fea0003800000 */
[----:B--234-:R-:W-:Y:S05]  /*2170*/  BRA.DIV ~URZ, `(.L_x_172) ;  /* 0x000117627f007947 */ /* 0x01cfea000b800000 */
[----:B------:R2:W3:Y:S04]  /*2180*/  SHFL.IDX PT, R7, R12, 0x1, 0x181f ;  /* 0x00381f000c077f89 */ /* 0x0004e800000e0000 */
[----:B-1----:R2:W1:Y:S02]  /*2190*/  SHFL.IDX PT, R2, R15, 0x1, 0x181f ;  /* 0x00381f000f027f89 */ /* 0x00246400000e0000 */
.L_x_237:
[----:B------:R-:W4:Y:S04]  /*21a0*/  LDL R8, [R1+0x5c] ;  /* 0x00005c0001087983 */ /* 0x000f280000100800 */
[----:B------:R-:W5:Y:S04]  /*21b0*/  LDL R9, [R1+0x64] ;  /* 0x0000640001097983 */ /* 0x000f680000100800 */
[----:B--2---:R-:W2:Y:S04]  /*21c0*/  LDL R14, [R1+0x8] ;  /* 0x00000800010e7983 */ /* 0x004ea80000100800 */
[----:B---3--:R-:W3:Y:S04]  /*21d0*/  LDL R15, [R1+0x34] ;  /* 0x00003400010f7983 */ /* 0x008ee80000100800 */
[----:B------:R-:W2:Y:S01]  /*21e0*/  LDL R16, [R1+0x50] ;  /* 0x0000500001107983 */ /* 0x000ea20000100800 */
[----:B------:R-:W-:-:S02]  /*21f0*/  SHF.R.S32.HI R10, RZ, 0x1f, R30 ;  /* 0x0000001fff0a7819 */ /* 0x000fc4000001141e */
[----:B------:R-:W-:Y:S02]  /*2200*/  SHF.R.S32.HI R11, RZ, 0x1f, R30 ;  /* 0x0000001fff0b7819 */ /* 0x000fe4000001141e */
[-C--:B------:R-:W-:Y:S02]  /*2210*/  LEA.HI R10, R10, R30.reuse, RZ, 0x3 ;  /* 0x0000001e0a0a7211 */ /* 0x080fe400078f18ff */
[----:B------:R-:W-:Y:S02]  /*2220*/  LEA.HI R11, R11, R30, RZ, 0x3 ;  /* 0x0000001e0b0b7211 */ /* 0x000fe400078f18ff */
[----:B------:R-:W-:Y:S02]  /*2230*/  LOP3.LUT R10, R10, 0xfffffff8, RZ, 0xc0, !PT ;  /* 0xfffffff80a0a7812 */ /* 0x000fe400078ec0ff */
[----:B------:R-:W-:Y:S02]  /*2240*/  LOP3.LUT R11, R11, 0xfffffff8, RZ, 0xc0, !PT ;  /* 0xfffffff80b0b7812 */ /* 0x000fe400078ec0ff */
[----:B-1----:R-:W-:-:S02]  /*2250*/  LEA R12, P0, R10, R2, 0x1 ;  /* 0x000000020a0c7211 */ /* 0x002fc400078008ff */
[----:B------:R-:W-:Y:S01]  /*2260*/  SHF.R.S32.HI R11, RZ, 0x1f, R11 ;  /* 0x0000001fff0b7819 */ /* 0x000fe2000001140b */
[C---:B------:R-:W-:Y:S02]  /*2270*/  IMAD.SHL.U32 R3, R19.reuse, 0x8, RZ ;  /* 0x0000000813037824 */ /* 0x040fe400078e00ff */
[----:B------:R-:W-:Y:S01]  /*2280*/  IMAD.SHL.U32 R17, R19, 0x8, RZ ;  /* 0x0000000813117824 */ /* 0x000fe200078e00ff */
[----:B------:R-:W-:-:S04]  /*2290*/  LEA.HI.X R13, R10, R7, R11, 0x1, P0 ;  /* 0x000000070a0d7211 */ /* 0x000fc800000f0c0b */
[----:B------:R-:W-:Y:S02]  /*22a0*/  SHF.R.S32.HI R17, RZ, 0x1f, R17 ;  /* 0x0000001fff117819 */ /* 0x000fe40000011411 */
[----:B----4-:R-:W-:-:S04]  /*22b0*/  LEA R10, P0, R8, R2, 0x1 ;  /* 0x00000002080a7211 */ /* 0x010fc800078008ff */
[----:B-----5:R-:W-:Y:S02]  /*22c0*/  LEA.HI.X R11, R8, R7, R9, 0x1, P0 ;  /* 0x00000007080b7211 */ /* 0x020fe400000f0c09 */
[----:B------:R-:W-:-:S04]  /*22d0*/  LEA R8, P0, R3, R2, 0x1 ;  /* 0x0000000203087211 */ /* 0x000fc800078008ff */
[C---:B------:R-:W-:Y:S02]  /*22e0*/  LEA.HI.X R9, R3.reuse, R7, R17, 0x1, P0 ;  /* 0x0000000703097211 */ /* 0x040fe400000f0c11 */
[----:B------:R-:W-:-:S04]  /*22f0*/  ISETP.GE.AND P0, PT, R3, c[0x0][0x1d4], PT ;  /* 0x0000750003007a0c */ /* 0x000fc80003f06270 */
[----:B------:R-:W-:-:S13]  /*2300*/  ISETP.LT.OR P0, PT, R6, 0x21, P0 ;  /* 0x000000210600780c */ /* 0x000fda0000701670 */
[----:B------:R-:W-:Y:S01]  /*2310*/  @!PT LDS RZ, [RZ] ;  /* 0x00000000fffff984 */ /* 0x000fe20000000800 */
[----:B------:R-:W-:Y:S01]  /*2320*/  @!PT LDS RZ, [RZ] ;  /* 0x00000000fffff984 */ /* 0x000fe20000000800 */
[----:B------:R-:W-:Y:S01]  /*2330*/  @!PT LDS RZ, [RZ] ;  /* 0x00000000fffff984 */ /* 0x000fe20000000800 */
[----:B--2---:R1:W-:Y:S01]  /*2340*/  LDGSTS.E.BYPASS.LTC128B.128 [R14+0x5080], [R8.64], !P0 ;  /* 0x05080000080e7fae */ /* 0x0043e2000c101d52 */
[----:B---3--:R-:W-:-:S04]  /*2350*/  LEA R2, P0, R15, R2, 0x1 ;  /* 0x000000020f027211 */ /* 0x008fc800078008ff */
[----:B------:R-:W-:Y:S02]  /*2360*/  LEA.HI.X R3, R15, R7, R16, 0x1, P0 ;  /* 0x000000070f037211 */ /* 0x000fe400000f0c10 */
[----:B------:R-:W-:-:S04]  /*2370*/  ISETP.GE.AND P0, PT, R30, c[0x0][0x1d4], PT ;  /* 0x000075001e007a0c */ /* 0x000fc80003f06270 */
[----:B------:R-:W-:-:S13]  /*2380*/  ISETP.LT.OR P0, PT, R6, 0x21, P0 ;  /* 0x000000210600780c */ /* 0x000fda0000701670 */
[----:B------:R1:W-:Y:S01]  /*2390*/  LDGSTS.E.BYPASS.LTC128B.128 [R14+0x6880], [R12.64], !P0 ;  /* 0x068800000c0e7fae */ /* 0x0003e2000c101d52 */
[----:B------:R-:W-:-:S13]  /*23a0*/  ISETP.LT.OR P0, PT, R6, 0x21, P2 ;  /* 0x000000210600780c */ /* 0x000fda0001701670 */
[----:B------:R1:W-:Y:S01]  /*23b0*/  LDGSTS.E.BYPASS.LTC128B.128 [R14+0x8080], [R10.64], !P0 ;  /* 0x080800000a0e7fae */ /* 0x0003e2000c101d52 */
[----:B------:R-:W-:-:S13]  /*23c0*/  ISETP.LT.OR P0, PT, R6, 0x21, P1 ;  /* 0x000000210600780c */ /* 0x000fda0000f01670 */
[----:B------:R1:W-:Y:S02]  /*23d0*/  LDGSTS.E.BYPASS.LTC128B.128 [R14+0x9880], [R2.64], !P0 ;  /* 0x09880000020e7fae */ /* 0x0003e4000c101d52 */
.L_x_171:
[----:B--234-:R-:W-:Y:S05]  /*23e0*/  BSYNC B0 ;  /* 0x0000000000007941 */ /* 0x01cfea0003800000 */
.L_x_170:
[----:B-1----:R-:W-:Y:S01]  /*23f0*/  IMAD.MOV.U32 R2, RZ, RZ, 0x40 ;  /* 0x00000040ff027424 */ /* 0x002fe200078e00ff */
[----:B------:R-:W-:Y:S01]  /*2400*/  LOP3.LUT P0, RZ, R19, 0x4, RZ, 0xc0, !PT ;  /* 0x0000000413ff7812 */ /* 0x000fe2000780c0ff */
[----:B------:R-:W0:Y:S01]  /*2410*/  LDGDEPBAR ;  /* 0x00000000000079af */ /* 0x000e220000000000 */
[----:B------:R-:W-:Y:S01]  /*2420*/  WARPSYNC 0xffffffff ;  /* 0xffffffff00007948 */ /* 0x000fe20003800000 */
[C---:B------:R-:W-:Y:S01]  /*2430*/  HMMA.16816.F32 R8, R160.reuse, R22, RZ ;  /* 0x00000016a008723c */ /* 0x040fe200000018ff */
[----:B------:R-:W-:Y:S01]  /*2440*/  SEL R2, R2, 0xffffffc0, !P0 ;  /* 0xffffffc002027807 */ /* 0x000fe20004000000 */
[----:B------:R-:W-:Y:S01]  /*2450*/  LDSM.16.M88.4 R60, [R243+0x5800] ;  /* 0x00580000f33c783b */ /* 0x000fe20000000200 */
[----:B------:R-:W-:Y:S01]  /*2460*/  UISETP.GT.AND UP0, UPT, UR4, UR7, UPT ;  /* 0x000000070400728c */ /* 0x000fe2000bf04270 */
[C---:B------:R-:W-:Y:S02]  /*2470*/  IADD3 R252, R243.reuse, 0x1800, RZ ;  /* 0x00001800f3fc7810 */ /* 0x040fe40007ffe0ff */
[--C-:B------:R-:W-:Y:S01]  /*2480*/  IMAD.IADD R242, R236, 0x1, R2.reuse ;  /* 0x00000001ecf27824 */ /* 0x100fe200078e0202 */
[C---:B------:R-:W-:Y:S01]  /*2490*/  IADD3 R251, R243.reuse, 0x2000, RZ ;  /* 0x00002000f3fb7810 */ /* 0x040fe20007ffe0ff */
[----:B------:R-:W-:Y:S01]  /*24a0*/  HMMA.16816.F32 R12, R160, R20, RZ ;  /* 0x00000014a00c723c */ /* 0x000fe200000018ff */
[C---:B------:R-:W-:Y:S01]  /*24b0*/  IMAD.IADD R239, R243.reuse, 0x1, R2 ;  /* 0x00000001f3ef7824 */ /* 0x040fe200078e0202 */
[----:B------:R-:W-:Y:S01]  /*24c0*/  PLOP3.LUT P0, PT, PT, PT, UP0, 0x40, 0x0 ;  /* 0x000000000000781c */ /* 0x000fe20003f0e808 */
[----:B------:R-:W1:Y:S01]  /*24d0*/  LDSM.16.M88.4 R36, [R242+0x14080] ;  /* 0x01408000f224783b */ /* 0x000e620000000200 */
[----:B------:R-:W-:-:S02]  /*24e0*/  IADD3 R250, R243, 0x2800, RZ ;  /* 0x00002800f3fa7810 */ /* 0x000fc40007ffe0ff */
[C---:B------:R-:W-:Y:S01]  /*24f0*/  IADD3 R249, R243.reuse, 0x3000, RZ ;  /* 0x00003000f3f97810 */ /* 0x040fe20007ffe0ff */
[----:B------:R-:W2:Y:S01]  /*2500*/  LDSM.16.M88.4 R44, [R242+0x14880] ;  /* 0x01488000f22c783b */ /* 0x000ea20000000200 */
[C---:B------:R-:W-:Y:S01]  /*2510*/  HMMA.16816.F32 R16, R160.reuse, R24, RZ ;  /* 0x00000018a010723c */ /* 0x040fe200000018ff */
[C---:B------:R-:W-:Y:S02]  /*2520*/  IADD3 R248, R243.reuse, 0x3800, RZ ;  /* 0x00003800f3f87810 */ /* 0x040fe40007ffe0ff */
[----:B------:R-:W3:Y:S01]  /*2530*/  LDSM.16.M88.4 R52, [R242+0x15080] ;  /* 0x01508000f234783b */ /* 0x000ee20000000200 */
[C---:B------:R-:W-:Y:S02]  /*2540*/  IADD3 R247, R243.reuse, 0x4000, RZ ;  /* 0x00004000f3f77810 */ /* 0x040fe40007ffe0ff */
[C---:B------:R-:W-:Y:S02]  /*2550*/  IADD3 R246, R243.reuse, 0x4800, RZ ;  /* 0x00004800f3f67810 */ /* 0x040fe40007ffe0ff */
[----:B------:R-:W-:Y:S01]  /*2560*/  HMMA.16816.F32 R20, R160, R26, RZ ;  /* 0x0000001aa014723c */ /* 0x000fe200000018ff */
[----:B------:R-:W-:-:S02]  /*2570*/  IADD3 R245, R243, 0x5000, RZ ;  /* 0x00005000f3f57810 */ /* 0x000fc40007ffe0ff */
[----:B------:R-:W-:-:S05]  /*2580*/  IADD3 R244, R243, 0x5800, RZ ;  /* 0x00005800f3f47810 */ /* 0x000fca0007ffe0ff */
[C---:B------:R-:W-:Y:S08]  /*2590*/  HMMA.16816.F32 R24, R160.reuse, R32, RZ ;  /* 0x00000020a018723c */ /* 0x040ff000000018ff */
[----:B------:R-:W-:Y:S08]  /*25a0*/  HMMA.16816.F32 R32, R160, R34, RZ ;  /* 0x00000022a020723c */ /* 0x000ff000000018ff */
[C---:B------:R-:W-:Y:S08]  /*25b0*/  HMMA.16816.F32 R8, R164.reuse, R42, R8 ;  /* 0x0000002aa408723c */ /* 0x040ff00000001808 */
[C---:B------:R-:W-:Y:S01]  /*25c0*/  HMMA.16816.F32 R12, R164.reuse, R40, R12 ;  /* 0x00000028a40c723c */ /* 0x040fe2000000180c */
[----:B------:R-:W4:Y:S07]  /*25d0*/  LDSM.16.M88.4 R40, [R239] ;  /* 0x00000000ef28783b */ /* 0x000f2e0000000200 */
[C---:B------:R-:W-:Y:S08]  /*25e0*/  HMMA.16816.F32 R16, R164.reuse, R48, R16 ;  /* 0x00000030a410723c */ /* 0x040ff00000001810 */
[C---:B------:R-:W-:Y:S01]  /*25f0*/  HMMA.16816.F32 R20, R164.reuse, R50, R20 ;  /* 0x00000032a414723c */ /* 0x040fe20000001814 */
[----:B------:R-:W5:Y:S07]  /*2600*/  LDSM.16.M88.4 R48, [R239+0x800] ;  /* 0x00080000ef30783b */ /* 0x000f6e0000000200 */
[C---:B------:R-:W-:Y:S08]  /*2610*/  HMMA.16816.F32 R24, R164.reuse, R56, R24 ;  /* 0x00000038a418723c */ /* 0x040ff00000001818 */
[----:B------:R-:W-:Y:S01]  /*2620*/  HMMA.16816.F32 R32, R164, R58, R32 ;  /* 0x0000003aa420723c */ /* 0x000fe20000001820 */
[----:B------:R-:W4:Y:S07]  /*2630*/  LDSM.16.M88.4 R56, [R239+0x1000] ;  /* 0x00100000ef38783b */ /* 0x000f2e0000000200 */
[C---:B-1----:R-:W-:Y:S08]  /*2640*/  HMMA.16816.F32 R8, R180.reuse, R38, R8 ;  /* 0x00000026b408723c */ /* 0x042ff00000001808 */
[C---:B------:R-:W-:Y:S01]  /*2650*/  HMMA.16816.F32 R28, R180.reuse, R36, R12 ;  /* 0x00000024b41c723c */ /* 0x040fe2000000180c */
[----:B------:R-:W1:Y:S04]  /*2660*/  LDSM.16.M88.4 R12, [R236+0x15880] ;  /* 0x01588000ec0c783b */ /* 0x000e680000000200 */
[----:B------:R-:W-:Y:S03]  /*2670*/  LDSM.16.M88.4 R36, [R243+0x1800] ;  /* 0x00180000f324783b */ /* 0x000fe60000000200 */
[C---:B--2---:R-:W-:Y:S08]  /*2680*/  HMMA.16816.F32 R16, R180.reuse, R44, R16 ;  /* 0x0000002cb410723c */ /* 0x044ff00000001810 */
[C---:B------:R-:W-:Y:S01]  /*2690*/  HMMA.16816.F32 R20, R180.reuse, R46, R20 ;  /* 0x0000002eb414723c */ /* 0x040fe20000001814 */
[----:B------:R-:W2:Y:S07]  /*26a0*/  LDSM.16.M88.4 R44, [R236+0x16080] ;  /* 0x01608000ec2c783b */ /* 0x000eae0000000200 */
[C---:B---3--:R-:W-:Y:S08]  /*26b0*/  HMMA.16816.F32 R24, R180.reuse, R52, R24 ;  /* 0x00000034b418723c */ /* 0x048ff00000001818 */
[----:B------:R-:W-:Y:S01]  /*26c0*/  HMMA.16816.F32 R32, R180, R54, R32 ;  /* 0x00000036b420723c */ /* 0x000fe20000001820 */
[----:B------:R-:W3:Y:S07]  /*26d0*/  LDSM.16.M88.4 R52, [R236+0x16880] ;  /* 0x01688000ec34783b */ /* 0x000eee0000000200 */
[C---:B----4-:R-:W-:Y:S08]  /*26e0*/  HMMA.16816.F32 R8, R184.reuse, R42, R8 ;  /* 0x0000002ab808723c */ /* 0x050ff00000001808 */
[C---:B------:R-:W-:Y:S01]  /*26f0*/  HMMA.16816.F32 R28, R184.reuse, R40, R28 ;  /* 0x00000028b81c723c */ /* 0x040fe2000000181c */
[----:B------:R-:W-:Y:S07]  /*2700*/  LDSM.16.M88.4 R40, [R242+0x16080] ;  /* 0x01608000f228783b */ /* 0x000fee0000000200 */
[C---:B-----5:R-:W-:Y:S08]  /*2710*/  HMMA.16816.F32 R16, R184.reuse, R48, R16 ;  /* 0x00000030b810723c */ /* 0x060ff00000001810 */
[C---:B------:R-:W-:Y:S01]  /*2720*/  HMMA.16816.F32 R20, R184.reuse, R50, R20 ;  /* 0x00000032b814723c */ /* 0x040fe20000001814 */
[----:B------:R-:W4:Y:S07]  /*2730*/  LDSM.16.M88.4 R48, [R243+0x2000] ;  /* 0x00200000f330783b */ /* 0x000f2e0000000200 */
[C---:B------:R-:W-:Y:S08]  /*2740*/  HMMA.16816.F32 R24, R184.reuse, R56, R24 ;  /* 0x00000038b818723c */ /* 0x040ff00000001818 */
[----:B------:R-:W-:Y:S01]  /*2750*/  HMMA.16816.F32 R32, R184, R58, R32 ;  /* 0x0000003ab820723c */ /* 0x000fe20000001820 */
[----:B------:R-:W5:Y:S07]  /*2760*/  LDSM.16.M88.4 R56, [R243+0x2800] ;  /* 0x00280000f338783b */ /* 0x000f6e0000000200 */
[C---:B-1----:R-:W-:Y:S08]  /*2770*/  HMMA.16816.F32 R8, R188.reuse, R14, R8 ;  /* 0x0000000ebc08723c */ /* 0x042ff00000001808 */
[C---:B------:R-:W-:Y:S01]  /*2780*/  HMMA.16816.F32 R28, R188.reuse, R12, R28 ;  /* 0x0000000cbc1c723c */ /* 0x040fe2000000181c */
[----:B------:R-:W1:Y:S07]  /*2790*/  LDSM.16.M88.4 R12, [R242+0x15880] ;  /* 0x01588000f20c783b */ /* 0x000e6e0000000200 */
[C---:B--2---:R-:W-:Y:S08]  /*27a0*/  HMMA.16816.F32 R16, R188.reuse, R44, R16 ;  /* 0x0000002cbc10723c */ /* 0x044ff00000001810 */
[C---:B------:R-:W-:Y:S01]  /*27b0*/  HMMA.16816.F32 R20, R188.reuse, R46, R20 ;  /* 0x0000002ebc14723c */ /* 0x040fe20000001814 */
[----:B------:R-:W-:Y:S07]  /*27c0*/  LDSM.16.M88.4 R44, [R239+0x2000] ;  /* 0x00200000ef2c783b */ /* 0x000fee0000000200 */
[C---:B---3--:R-:W-:Y:S08]  /*27d0*/  HMMA.16816.F32 R24, R188.reuse, R52, R24 ;  /* 0x00000034bc18723c */ /* 0x048ff00000001818 */
[----:B------:R-:W-:Y:S01]  /*27e0*/  HMMA.16816.F32 R32, R188, R54, R32 ;  /* 0x00000036bc20723c */ /* 0x000fe20000001820 */
[----:B------:R-:W2:Y:S07]  /*27f0*/  LDSM.16.M88.4 R52, [R242+0x16880] ;  /* 0x01688000f234783b */ /* 0x000eae0000000200 */
[C---:B------:R-:W-:Y:S08]  /*2800*/  HMMA.16816.F32 R8, R192.reuse, R38, R8 ;  /* 0x00000026c008723c */ /* 0x040ff00000001808 */
[C---:B------:R-:W-:Y:S01]  /*2810*/  HMMA.16816.F32 R28, R192.reuse, R36, R28 ;  /* 0x00000024c01c723c */ /* 0x040fe2000000181c */
[----:B------:R-:W3:Y:S07]  /*2820*/  LDSM.16.M88.4 R36, [R239+0x1800] ;  /* 0x00180000ef24783b */ /* 0x000eee0000000200 */
[C---:B----4-:R-:W-:Y:S08]  /*2830*/  HMMA.16816.F32 R16, R192.reuse, R48, R16 ;  /* 0x00000030c010723c */ /* 0x050ff00000001810 */
[C---:B------:R-:W-:Y:S01]  /*2840*/  HMMA.16816.F32 R20, R192.reuse, R50, R20 ;  /* 0x00000032c014723c */ /* 0x040fe20000001814 */
[----:B------:R-:W-:Y:S07]  /*2850*/  LDSM.16.M88.4 R48, [R236+0x18080] ;  /* 0x01808000ec30783b */ /* 0x000fee0000000200 */
[C---:B-----5:R-:W-:Y:S08]  /*2860*/  HMMA.16816.F32 R24, R192.reuse, R56, R24 ;  /* 0x00000038c018723c */ /* 0x060ff00000001818 */
[----:B------:R-:W-:Y:S01]  /*2870*/  HMMA.16816.F32 R32, R192, R58, R32 ;  /* 0x0000003ac020723c */ /* 0x000fe20000001820 */
[----:B------:R-:W4:Y:S07]  /*2880*/  LDSM.16.M88.4 R56, [R239+0x2800] ;  /* 0x00280000ef38783b */ /* 0x000f2e0000000200 */
[C---:B-1----:R-:W-:Y:S08]  /*2890*/  HMMA.16816.F32 R8, R196.reuse, R14, R8 ;  /* 0x0000000ec408723c */ /* 0x042ff00000001808 */
[C---:B------:R-:W-:Y:S01]  /*28a0*/  HMMA.16816.F32 R28, R196.reuse, R12, R28 ;  /* 0x0000000cc41c723c */ /* 0x040fe2000000181c */
[----:B------:R-:W1:Y:S07]  /*28b0*/  LDSM.16.M88.4 R12, [R236+0x17080] ;  /* 0x01708000ec0c783b */ /* 0x000e6e0000000200 */
[C---:B------:R-:W-:Y:S08]  /*28c0*/  HMMA.16816.F32 R16, R196.reuse, R40, R16 ;  /* 0x00000028c410723c */ /* 0x040ff00000001810 */
[C---:B------:R-:W-:Y:S01]  /*28d0*/  HMMA.16816.F32 R20, R196.reuse, R42, R20 ;  /* 0x0000002ac414723c */ /* 0x040fe20000001814 */
[----:B------:R-:W5:Y:S07]  /*28e0*/  LDSM.16.M88.4 R40, [R236+0x17880] ;  /* 0x01788000ec28783b */ /* 0x000f6e0000000200 */
[C---:B--2---:R-:W-:Y:S08]  /*28f0*/  HMMA.16816.F32 R24, R196.reuse, R52, R24 ;  /* 0x00000034c418723c */ /* 0x044ff00000001818 */
[----:B------:R-:W-:Y:S01]  /*2900*/  HMMA.16816.F32 R32, R196, R54, R32 ;  /* 0x00000036c420723c */ /* 0x000fe20000001820 */
[----:B------:R-:W-:Y:S07]  /*2910*/  LDSM.16.M88.4 R52, [R243+0x4000] ;  /* 0x00400000f334783b */ /* 0x000fee0000000200 */
[C---:B---3--:R-:W-:Y:S08]  /*2920*/  HMMA.16816.F32 R8, R200.reuse, R38, R8 ;  /* 0x00000026c808723c */ /* 0x048ff00000001808 */
[C---:B------:R-:W-:Y:S01]  /*2930*/  HMMA.16816.F32 R28, R200.reuse, R36, R28 ;  /* 0x00000024c81c723c */ /* 0x040fe2000000181c */
[----:B------:R-:W2:Y:S07]  /*2940*/  LDSM.16.M88.4 R36, [R243+0x3000] ;  /* 0x00300000f324783b */ /* 0x000eae0000000200 */
[C---:B------:R-:W-:Y:S08]  /*2950*/  HMMA.16816.F32 R16, R200.reuse, R44, R16 ;  /* 0x0000002cc810723c */ /* 0x040ff00000001810 */
[C---:B------:R-:W-:Y:S01]  /*2960*/  HMMA.16816.F32 R20, R200.reuse, R46, R20 ;  /* 0x0000002ec814723c */ /* 0x040fe20000001814 */
[----:B------:R-:W3:Y:S07]  /*2970*/  LDSM.16.M88.4 R44, [R243+0x3800] ;  /* 0x00380000f32c783b */ /* 0x000eee0000000200 */
[C---:B----4-:R-:W-:Y:S08]  /*2980*/  HMMA.16816.F32 R24, R200.reuse, R56, R24 ;  /* 0x00000038c818723c */ /* 0x050ff00000001818 */
[----:B------:R-:W-:Y:S01]  /*2990*/  HMMA.16816.F32 R32, R200, R58, R32 ;  /* 0x0000003ac820723c */ /* 0x000fe20000001820 */
[----:B------:R-:W-:Y:S07]  /*29a0*/  LDSM.16.M88.4 R56, [R239+0x4000] ;  /* 0x00400000ef38783b */ /* 0x000fee0000000200 */
[C---:B-1----:R-:W-:Y:S08]  /*29b0*/  HMMA.16816.F32 R8, R204.reuse, R14, R8 ;  /* 0x0000000ecc08723c */ /* 0x042ff00000001808 */
[C---:B------:R-:W-:Y:S01]  /*29c0*/  HMMA.16816.F32 R28, R204.reuse, R12, R28 ;  /* 0x0000000ccc1c723c */ /* 0x040fe2000000181c */
[----:B------:R-:W1:Y:S07]  /*29d0*/  LDSM.16.M88.4 R12, [R242+0x17080] ;  /* 0x01708000f20c783b */ /* 0x000e6e0000000200 */
[C---:B-----5:R-:W-:Y:S08]  /*29e0*/  HMMA.16816.F32 R16, R204.reuse, R40, R16 ;  /* 0x00000028cc10723c */ /* 0x060ff00000001810 */
[C---:B------:R-:W-:Y:S01]  /*29f0*/  HMMA.16816.F32 R20, R204.reuse, R42, R20 ;  /* 0x0000002acc14723c */ /* 0x040fe20000001814 */
[----:B------:R-:W4:Y:S07]  /*2a00*/  LDSM.16.M88.4 R40, [R242+0x17880] ;  /* 0x01788000f228783b */ /* 0x000f2e0000000200 */
[C---:B------:R-:W-:Y:S08]  /*2a10*/  HMMA.16816.F32 R24, R204.reuse, R48, R24 ;  /* 0x00000030cc18723c */ /* 0x040ff00000001818 */
[----:B------:R-:W-:Y:S01]  /*2a20*/  HMMA.16816.F32 R32, R204, R50, R32 ;  /* 0x00000032cc20723c */ /* 0x000fe20000001820 */
[----:B------:R-:W5:Y:S07]  /*2a30*/  LDSM.16.M88.4 R48, [R242+0x18080] ;  /* 0x01808000f230783b */ /* 0x000f6e0000000200 */
[C---:B--2---:R-:W-:Y:S08]  /*2a40*/  HMMA.16816.F32 R8, R208.reuse, R38, R8 ;  /* 0x00000026d008723c */ /* 0x044ff00000001808 */
[C---:B------:R-:W-:Y:S01]  /*2a50*/  HMMA.16816.F32 R28, R208.reuse, R36, R28 ;  /* 0x00000024d01c723c */ /* 0x040fe2000000181c */
[----:B------:R-:W2:Y:S07]  /*2a60*/  LDSM.16.M88.4 R36, [R239+0x3000] ;  /* 0x00300000ef24783b */ /* 0x000eae0000000200 */
[C---:B---3--:R-:W-:Y:S08]  /*2a70*/  HMMA.16816.F32 R16, R208.reuse, R44, R16 ;  /* 0x0000002cd010723c */ /* 0x048ff00000001810 */
[C---:B------:R-:W-:Y:S01]  /*2a80*/  HMMA.16816.F32 R20, R208.reuse, R46, R20 ;  /* 0x0000002ed014723c */ /* 0x040fe20000001814 */
[----:B------:R-:W3:Y:S07]  /*2a90*/  LDSM.16.M88.4 R44, [R239+0x3800] ;  /* 0x00380000ef2c783b */ /* 0x000eee0000000200 */
[C---:B------:R-:W-:Y:S08]  /*2aa0*/  HMMA.16816.F32 R24, R208.reuse, R52, R24 ;  /* 0x00000034d018723c */ /* 0x040ff00000001818 */
[----:B------:R-:W-:Y:S01]  /*2ab0*/  HMMA.16816.F32 R32, R208, R54, R32 ;  /* 0x00000036d020723c */ /* 0x000fe20000001820 */
[----:B------:R-:W-:Y:S07]  /*2ac0*/  LDSM.16.M88.4 R52, [R236+0x19880] ;  /* 0x01988000ec34783b */ /* 0x000fee0000000200 */
[C---:B-1----:R-:W-:Y:S08]  /*2ad0*/  HMMA.16816.F32 R8, R212.reuse, R14, R8 ;  /* 0x0000000ed408723c */ /* 0x042ff00000001808 */
[C---:B------:R-:W-:Y:S08]  /*2ae0*/  HMMA.16816.F32 R28, R212.reuse, R12, R28 ;  /* 0x0000000cd41c723c */ /* 0x040ff0000000181c */
[C---:B----4-:R-:W-:Y:S08]  /*2af0*/  HMMA.16816.F32 R16, R212.reuse, R40, R16 ;  /* 0x00000028d410723c */ /* 0x050ff00000001810 */
[C---:B------:R-:W-:Y:S01]  /*2b00*/  HMMA.16816.F32 R20, R212.reuse, R42, R20 ;  /* 0x0000002ad414723c */ /* 0x040fe20000001814 */
[----:B------:R-:W1:Y:S07]  /*2b10*/  LDSM.16.M88.4 R40, [R236+0x18880] ;  /* 0x01888000ec28783b */ /* 0x000e6e0000000200 */
[C---:B-----5:R-:W-:Y:S08]  /*2b20*/  HMMA.16816.F32 R24, R212.reuse, R48, R24 ;  /* 0x00000030d418723c */ /* 0x060ff00000001818 */
[----:B------:R-:W-:Y:S01]  /*2b30*/  HMMA.16816.F32 R32, R212, R50, R32 ;  /* 0x00000032d420723c */ /* 0x000fe20000001820 */
[----:B------:R-:W4:Y:S07]  /*2b40*/  LDSM.16.M88.4 R48, [R236+0x19080] ;  /* 0x01908000ec30783b */ /* 0x000f2e0000000200 */
        /* <DEDUP_REMOVED lines=10> */
[C---:B------:R-:W-:Y:S01]  /*2bf0*/  HMMA.16816.F32 R28, R220.reuse, R40, R28 ;  /* 0x00000028dc1c723c */ /* 0x040fe2000000181c */
[----:B------:R-:W-:Y:S07]  /*2c00*/  LDSM.16.M88.4 R40, [R239+0x5000] ;  /* 0x00500000ef28783b */ /* 0x000fee0000000200 */
[C---:B----4-:R-:W-:Y:S08]  /*2c10*/  HMMA.16816.F32 R12, R220.reuse, R48, R8 ;  /* 0x00000030dc0c723c */ /* 0x050ff00000001808 */
[C---:B------:R-:W-:Y:S01]  /*2c20*/  HMMA.16816.F32 R8, R220.reuse, R50, R20 ;  /* 0x00000032dc08723c */ /* 0x040fe20000001814 */
[----:B------:R-:W1:Y:S07]  /*2c30*/  LDSM.16.M88.4 R48, [R242+0x18880] ;  /* 0x01888000f230783b */ /* 0x000e6e0000000200 */
[C---:B------:R-:W-:Y:S08]  /*2c40*/  HMMA.16816.F32 R24, R220.reuse, R52, R24 ;  /* 0x00000034dc18723c */ /* 0x040ff00000001818 */
[----:B------:R-:W-:Y:S01]  /*2c50*/  HMMA.16816.F32 R32, R220, R54, R32 ;  /* 0x00000036dc20723c */ /* 0x000fe20000001820 */
[----:B------:R-:W4:Y:S07]  /*2c60*/  LDSM.16.M88.4 R52, [R242+0x19080] ;  /* 0x01908000f234783b */ /* 0x000f2e0000000200 */
[C---:B--2---:R-:W-:Y:S08]  /*2c70*/  HMMA.16816.F32 R20, R224.reuse, R38, R16 ;  /* 0x00000026e014723c */ /* 0x044ff00000001810 */
[C---:B------:R-:W-:Y:S01]  /*2c80*/  HMMA.16816.F32 R28, R224.reuse, R36, R28 ;  /* 0x00000024e01c723c */ /* 0x040fe2000000181c */
[----:B------:R-:W-:Y:S07]  /*2c90*/  LDSM.16.M88.4 R36, [R239+0x5800] ;  /* 0x00580000ef24783b */ /* 0x000fee0000000200 */
[C---:B---3--:R-:W-:Y:S08]  /*2ca0*/  HMMA.16816.F32 R16, R224.reuse, R44, R12 ;  /* 0x0000002ce010723c */ /* 0x048ff0000000180c */
[----:B------:R-:W-:Y:S01]  /*2cb0*/  HMMA.16816.F32 R12, R224, R46, R8 ;  /* 0x0000002ee00c723c */ /* 0x000fe20000001808 */
[----:B------:R-:W2:Y:S01]  /*2cc0*/  LDSM.16.M88.4 R44, [R239+0x4800] ;  /* 0x00480000ef2c783b */ /* 0x000ea20000000200 */
[----:B------:R-:W-:-:S06]  /*2cd0*/  DEPBAR.LE SB0, 0x0 ;  /* 0x000080000000791a */ /* 0x000fcc0000000000 */
[C---:B------:R-:W-:Y:S08]  /*2ce0*/  HMMA.16816.F32 R8, R224.reuse, R60, R24 ;  /* 0x0000003ce008723c */ /* 0x040ff00000001818 */
[----:B------:R-:W-:Y:S08]  /*2cf0*/  HMMA.16816.F32 R32, R224, R62, R32 ;  /* 0x0000003ee020723c */ /* 0x000ff00000001820 */
[C---:B-1----:R-:W-:Y:S08]  /*2d00*/  HMMA.16816.F32 R24, R228.reuse, R50, R20 ;  /* 0x00000032e418723c */ /* 0x042ff00000001814 */
[C---:B------:R-:W-:Y:S08]  /*2d10*/  HMMA.16816.F32 R28, R228.reuse, R48, R28 ;  /* 0x00000030e41c723c */ /* 0x040ff0000000181c */
[C---:B----4-:R-:W-:Y:S08]  /*2d20*/  HMMA.16816.F32 R20, R228.reuse, R52, R16 ;  /* 0x00000034e414723c */ /* 0x050ff00000001810 */
[C---:B------:R-:W-:Y:S08]  /*2d30*/  HMMA.16816.F32 R16, R228.reuse, R54, R12 ;  /* 0x00000036e410723c */ /* 0x040ff0000000180c */
[C---:B------:R-:W-:Y:S08]  /*2d40*/  HMMA.16816.F32 R12, R228.reuse, R56, R8 ;  /* 0x00000038e40c723c */ /* 0x040ff00000001808 */
[----:B------:R-:W-:Y:S08]  /*2d50*/  HMMA.16816.F32 R8, R228, R58, R32 ;  /* 0x0000003ae408723c */ /* 0x000ff00000001820 */
[C---:B--2---:R-:W-:Y:S08]  /*2d60*/  HMMA.16816.F32 R32, R232.reuse, R44, R28 ;  /* 0x0000002ce820723c */ /* 0x044ff0000000181c */
[C---:B------:R-:W-:Y:S08]  /*2d70*/  HMMA.16816.F32 R44, R232.reuse, R46, R24 ;  /* 0x0000002ee82c723c */ /* 0x040ff00000001818 */
[C---:B------:R-:W-:Y:S08]  /*2d80*/  HMMA.16816.F32 R28, R232.reuse, R40, R20 ;  /* 0x00000028e81c723c */ /* 0x040ff00000001814 */
[C---:B------:R-:W-:Y:S08]  /*2d90*/  HMMA.16816.F32 R24, R232.reuse, R36, R12 ;  /* 0x00000024e818723c */ /* 0x040ff0000000180c */
[C---:B------:R-:W-:Y:S08]  /*2da0*/  HMMA.16816.F32 R40, R232.reuse, R42, R16 ;  /* 0x0000002ae828723c */ /* 0x040ff00000001810 */
[----:B------:R-:W-:Y:S01]  /*2db0*/  HMMA.16816.F32 R36, R232, R38, R8 ;  /* 0x00000026e824723c */ /* 0x000fe20000001808 */
[----:B------:R-:W-:Y:S06]  /*2dc0*/  BAR.SYNC.DEFER_BLOCKING 0x0 ;  /* 0x0000000000007b1d */ /* 0x000fec0000010000 */
[----:B------:R-:W-:Y:S05]  /*2dd0*/  @P0 BRA `(.L_x_173) ;  /* 0x0000058000000947 */ /* 0x000fea0003800000 */
[----:B------:R-:W2:Y:S04]  /*2de0*/  LDL R3, [R1+0x70] ;  /* 0x0000700001037983 */ /* 0x000ea80000100800 */
[----:B------:R-:W3:Y:S04]  /*2df0*/  LDL R6, [R1+0x68] ;  /* 0x0000680001067983 */ /* 0x000ee80000100800 */
[----:B------:R-:W4:Y:S04]  /*2e00*/  LDL R7, [R1+0x60] ;  /* 0x0000600001077983 */ /* 0x000f280000100800 */
[----:B------:R-:W1:Y:S01]  /*2e10*/  S2R R75, SR_TID.X ;  /* 0x00000000004b7919 */ /* 0x000e620000002100 */
[----:B------:R-:W-:-:S02]  /*2e20*/  IMAD.MOV.U32 R74, RZ, RZ, c[0x0][0x2b8] ;  /* 0x0000ae00ff4a7624 */ /* 0x000fc400078e00ff */
[----:B------:R-:W-:Y:S01]  /*2e30*/  IMAD.U32 R2, RZ, RZ, UR12 ;  /* 0x0000000cff027e24 */ /* 0x000fe2000f8e00ff */
[----:B------:R-:W5:Y:S02]  /*2e40*/  LDL R70, [R1+0x5c] ;  /* 0x00005c0001467983 */ /* 0x000f640000100800 */
[----:B------:R-:W-:Y:S02]  /*2e50*/  ISETP.NE.AND P1, PT, R74, 0x1, PT ;  /* 0x000000014a00780c */ /* 0x000fe40003f25270 */
[----:B------:R-:W5:Y:S04]  /*2e60*/  LDL R71, [R1+0x64] ;  /* 0x0000640001477983 */ /* 0x000f680000100800 */
[----:B------:R-:W5:Y:S04]  /*2e70*/  LDL R68, [R1+0x34] ;  /* 0x0000340001447983 */ /* 0x000f680000100800 */
[----:B------:R-:W5:Y:S04]  /*2e80*/  LDL R69, [R1+0x50] ;  /* 0x0000500001457983 */ /* 0x000f680000100800 */
[----:B------:R-:W5:Y:S01]  /*2e90*/  LDL R67, [R1+0x8] ;  /* 0x0000080001437983 */ /* 0x000f620000100800 */
[----:B-1----:R-:W-:-:S02]  /*2ea0*/  LEA.HI R72, R66, R75, RZ, 0x3 ;  /* 0x0000004b42487211 */ /* 0x002fc400078f18ff */
[----:B------:R-:W-:Y:S02]  /*2eb0*/  LEA.HI R73, R66, R75, RZ, 0x3 ;  /* 0x0000004b42497211 */ /* 0x000fe400078f18ff */
[----:B------:R-:W-:Y:S02]  /*2ec0*/  LOP3.LUT R72, R72, 0xfffffff8, RZ, 0xc0, !PT ;  /* 0xfffffff848487812 */ /* 0x000fe400078ec0ff */
[----:B------:R-:W-:-:S03]  /*2ed0*/  SHF.R.S32.HI R73, RZ, 0x3, R73 ;  /* 0x00000003ff497819 */ /* 0x000fc60000011449 */
[----:B------:R-:W-:-:S04]  /*2ee0*/  IMAD.IADD R72, R75, 0x1, -R72 ;  /* 0x000000014b487824 */ /* 0x000fc800078e0a48 */
[----:B------:R-:W-:-:S05]  /*2ef0*/  IMAD R72, R72, 0x20, R73 ;  /* 0x0000002048487824 */ /* 0x000fca00078e0249 */
[----:B------:R-:W-:Y:S01]  /*2f00*/  IADD3 R2, R72, UR22, R2 ;  /* 0x0000001648027c10 */ /* 0x000fe2000fffe002 */
[----:B------:R-:W-:Y:S02]  /*2f10*/  IMAD.MOV.U32 R9, RZ, RZ, RZ ;  /* 0x000000ffff097224 */ /* 0x000fe400078e00ff */
[----:B--2---:R-:W-:Y:S01]  /*2f20*/  IMAD.MOV.U32 R75, RZ, RZ, R3 ;  /* 0x000000ffff4b7224 */ /* 0x004fe200078e0003 */
[----:B------:R-:W-:Y:S01]  /*2f30*/  IADD3 R3, R2, -0x30, RZ ;  /* 0xffffffd002037810 */ /* 0x000fe20007ffe0ff */
[----:B---3--:R-:W-:-:S04]  /*2f40*/  IMAD.MOV.U32 R74, RZ, RZ, R6 ;  /* 0x000000ffff4a7224 */ /* 0x008fc800078e0006 */
[----:B------:R-:W-:-:S04]  /*2f50*/  @P1 IMAD.HI.U32 R6, R3, c[0x0][0x2bc], RZ ;  /* 0x0000af0003061a27 */ /* 0x000fc800078e00ff */
[----:B------:R-:W-:Y:S01]  /*2f60*/  IMAD.MOV.U32 R2, RZ, RZ, R3 ;  /* 0x000000ffff027224 */ /* 0x000fe200078e0003 */
[----:B------:R-:W-:Y:S01]  /*2f70*/  @P1 SHF.R.U32.HI R2, RZ, c[0x0][0x2c0], R6 ;  /* 0x0000b000ff021a19 */ /* 0x000fe20000011606 */
[----:B----4-:R-:W-:-:S03]  /*2f80*/  IMAD.MOV.U32 R73, RZ, RZ, R7 ;  /* 0x000000ffff497224 */ /* 0x010fc600078e0007 */
[----:B------:R-:W-:-:S04]  /*2f90*/  @!P3 IADD3 R7, P0, R2, UR16, RZ ;  /* 0x000000100207bc10 */ /* 0x000fc8000ff1e0ff */
[----:B------:R-:W-:Y:S02]  /*2fa0*/  @!P3 LEA.HI.X.SX32 R8, R2, UR6, 0x1, P0 ;  /* 0x000000060208bc11 */ /* 0x000fe400080f0eff */
[----:B------:R-:W-:-:S04]  /*2fb0*/  @!P3 LEA R6, P0, R7, c[0x0][0x2a0], 0x2 ;  /* 0x0000a8000706ba11 */ /* 0x000fc800078010ff */
[----:B------:R-:W-:-:S05]  /*2fc0*/  @!P3 LEA.HI.X R7, R7, c[0x0][0x2a4], R8, 0x2, P0 ;  /* 0x0000a9000707ba11 */ /* 0x000fca00000f1408 */
[----:B------:R1:W2:Y:S01]  /*2fd0*/  @!P3 LDG.E R9, [R6.64] ;  /* 0x000000120609b981 */ /* 0x0002a2000c1e1900 */
[----:B------:R-:W-:-:S04]  /*2fe0*/  IMAD.MOV R2, RZ, RZ, -R2 ;  /* 0x000000ffff027224 */ /* 0x000fc800078e0a02 */
[----:B------:R-:W-:-:S05]  /*2ff0*/  IMAD R10, R2, c[0x0][0x2b8], R3 ;  /* 0x0000ae00020a7a24 */ /* 0x000fca00078e0203 */
[----:B------:R-:W-:Y:S01]  /*3000*/  SHF.R.S32.HI R2, RZ, 0x1f, R10 ;  /* 0x0000001fff027819 */ /* 0x000fe2000001140a */
[----:B------:R-:W3:Y:S04]  /*3010*/  S2R R76, SR_TID.X ;  /* 0x00000000004c7919 */ /* 0x000ee80000002100 */
[----:B-1----:R-:W-:Y:S02]  /*3020*/  IMAD R6, R2, c[0x0][0x1e0], RZ ;  /* 0x0000780002067a24 */ /* 0x002fe400078e02ff */
[----:B------:R-:W-:-:S04]  /*3030*/  IMAD.WIDE.U32 R2, R10, c[0x0][0x1e0], RZ ;  /* 0x000078000a027a25 */ /* 0x000fc800078e00ff */
[----:B------:R-:W-:-:S04]  /*3040*/  IMAD R6, R10, c[0x0][0x1e4], R6 ;  /* 0x000079000a067a24 */ /* 0x000fc800078e0206 */
[----:B------:R-:W-:Y:S01]  /*3050*/  IMAD.IADD R3, R3, 0x1, R6 ;  /* 0x0000000103037824 */ /* 0x000fe200078e0206 */
[----:B------:R1:W-:Y:S01]  /*3060*/  STL [R1+0x28], R10 ;  /* 0x0000280a01007387 */ /* 0x0003e20000100800 */
[----:B---3--:R-:W-:-:S04]  /*3070*/  LEA.HI R72, R66, R76, RZ, 0x3 ;  /* 0x0000004c42487211 */ /* 0x008fc800078f18ff */
[----:B------:R-:W-:Y:S02]  /*3080*/  LOP3.LUT R72, R72, 0xfffffff8, RZ, 0xc0, !PT ;  /* 0xfffffff848487812 */ /* 0x000fe400078ec0ff */
[----:B-1----:R-:W-:-:S04]  /*3090*/  LEA.HI R10, R66, R76, RZ, 0x3 ;  /* 0x0000004c420a7211 */ /* 0x002fc800078f18ff */
[----:B------:R-:W-:-:S04]  /*30a0*/  SHF.R.S32.HI R10, RZ, 0x3, R10 ;  /* 0x00000003ff0a7819 */ /* 0x000fc8000001140a */
[----:B------:R-:W-:-:S04]  /*30b0*/  IADD3 R10, -R10, 0x30, RZ ;  /* 0x000000300a0a7810 */ /* 0x000fc80007ffe1ff */
[----:B------:R-:W-:Y:S01]  /*30c0*/  ISETP.GE.AND P1, PT, R10, 0x1, PT ;  /* 0x000000010a00780c */ /* 0x000fe20003f26270 */
[----:B------:R-:W-:-:S04]  /*30d0*/  IMAD.IADD R72, R76, 0x1, -R72 ;  /* 0x000000014c487824 */ /* 0x000fc800078e0a48 */
[----:B------:R-:W-:Y:S01]  /*30e0*/  IMAD.SHL.U32 R72, R72, 0x8, RZ ;  /* 0x0000000848487824 */ /* 0x000fe200078e00ff */
[----:B--2---:R-:W-:Y:S01]  /*30f0*/  SHF.R.S32.HI R6, RZ, 0x1f, R9 ;  /* 0x0000001fff067819 */ /* 0x004fe20000011409 */
[----:B------:R-:W-:-:S04]  /*3100*/  IMAD.WIDE.U32 R2, R9, c[0x0][0x1f0], R2 ;  /* 0x00007c0009027a25 */ /* 0x000fc800078e0002 */
[----:B------:R-:W-:Y:S01]  /*3110*/  IMAD R6, R6, c[0x0][0x1f0], RZ ;  /* 0x00007c0006067a24 */ /* 0x000fe200078e02ff */
[----:B------:R-:W-:-:S03]  /*3120*/  IADD3 R2, P0, R2, UR20, RZ ;  /* 0x0000001402027c10 */ /* 0x000fc6000ff1e0ff */
[----:B------:R-:W-:Y:S01]  /*3130*/  IMAD R6, R9, c[0x0][0x1f4], R6 ;  /* 0x00007d0009067a24 */ /* 0x000fe200078e0206 */
[----:B------:R1:W-:Y:S04]  /*3140*/  STL [R1+0x24], R9 ;  /* 0x0000240901007387 */ /* 0x0003e80000100800 */
[----:B------:R-:W-:Y:S02]  /*3150*/  IADD3.X R3, R3, UR8, R6, P0, !PT ;  /* 0x0000000803037c10 */ /* 0x000fe400087fe406 */
[----:B-1----:R-:W-:-:S04]  /*3160*/  LEA R9, P0, R2, c[0x0][0x1c8], 0x1 ;  /* 0x0000720002097a11 */ /* 0x002fc800078008ff */
[----:B------:R-:W-:Y:S02]  /*3170*/  LEA.HI.X R8, R2, c[0x0][0x1cc], R3, 0x1, P0 ;  /* 0x0000730002087a11 */ /* 0x000fe400000f0c03 */
[----:B------:R-:W1:Y:S04]  /*3180*/  SHFL.IDX PT, R2, R9, RZ, 0x181f ;  /* 0x00181fff09027589 */ /* 0x000e6800000e0000 */
[----:B------:R-:W2:Y:S01]  /*3190*/  SHFL.IDX PT, R3, R8, RZ, 0x181f ;  /* 0x00181fff08037589 */ /* 0x000ea200000e0000 */
[----:B-1----:R-:W-:-:S04]  /*31a0*/  @P1 LEA R16, P0, R72, R2, 0x1 ;  /* 0x0000000248101211 */ /* 0x002fc800078008ff */
[----:B--2---:R-:W-:Y:S02]  /*31b0*/  @P1 LEA.HI.X R17, R72, R3, R75, 0x1, P0 ;  /* 0x0000000348111211 */ /* 0x004fe400000f0c4b */
[----:B------:R-:W-:-:S04]  /*31c0*/  @P1 LEA R14, P0, R73, R2, 0x1 ;  /* 0x00000002490e1211 */ /* 0x000fc800078008ff */
[----:B------:R-:W-:Y:S02]  /*31d0*/  @P1 LEA.HI.X R15, R73, R3, R74, 0x1, P0 ;  /* 0x00000003490f1211 */ /* 0x000fe400000f0c4a */
[----:B-----5:R-:W-:-:S04]  /*31e0*/  @P1 LEA R12, P0, R70, R2, 0x1 ;  /* 0x00000002460c1211 */ /* 0x020fc800078008ff */
[-C--:B------:R-:W-:Y:S02]  /*31f0*/  @P1 LEA.HI.X R13, R70, R3.reuse, R71, 0x1, P0 ;  /* 0x00000003460d1211 */ /* 0x080fe400000f0c47 */
[C---:B------:R-:W-:Y:S02]  /*3200*/  @P1 LEA R6, P0, R68.reuse, R2, 0x1 ;  /* 0x0000000244061211 */ /* 0x040fe400078008ff */
[----:B------:R-:W1:Y:S02]  /*3210*/  SHFL.IDX PT, R2, R9, 0x1, 0x181f ;  /* 0x00381f0009027f89 */ /* 0x000e6400000e0000 */
[----:B------:R-:W-:Y:S02]  /*3220*/  @P1 LEA.HI.X R7, R68, R3, R69, 0x1, P0 ;  /* 0x0000000344071211 */ /* 0x000fe400000f0c45 */
[----:B------:R-:W2:Y:S01]  /*3230*/  SHFL.IDX PT, R3, R8, 0x1, 0x181f ;  /* 0x00381f0008037f89 */ /* 0x000ea200000e0000 */
[----:B------:R-:W-:-:S13]  /*3240*/  ISETP.GE.AND P0, PT, R10, 0x21, PT ;  /* 0x000000210a00780c */ /* 0x000fda0003f06270 */
[----:B-1----:R-:W-:-:S04]  /*3250*/  @P0 LEA R10, P2, R72, R2, 0x1 ;  /* 0x00000002480a0211 */ /* 0x002fc800078408ff */
[----:B--2---:R-:W-:Y:S02]  /*3260*/  @P0 LEA.HI.X R11, R72, R3, R75, 0x1, P2 ;  /* 0x00000003480b0211 */ /* 0x004fe400010f0c4b */
[----:B------:R-:W-:-:S04]  /*3270*/  @P0 LEA R8, P2, R73, R2, 0x1 ;  /* 0x0000000249080211 */ /* 0x000fc800078408ff */
[----:B------:R-:W-:Y:S02]  /*3280*/  @P0 LEA.HI.X R9, R73, R3, R74, 0x1, P2 ;  /* 0x0000000349090211 */ /* 0x000fe400010f0c4a */
[----:B------:R-:W-:-:S13]  /*3290*/  ISETP.GE.AND P2, PT, R72, c[0x0][0x1d4], PT ;  /* 0x0000750048007a0c */ /* 0x000fda0003f46270 */
[----:B------:R1:W-:Y:S04]  /*32a0*/  @P1 LDGSTS.E.BYPASS.LTC128B.128 [R67+0x14080], [R16.64], !P2 ;  /* 0x1408000010431fae */ /* 0x0003e8000d101d52 */
[----:B------:R1:W-:Y:S04]  /*32b0*/  @P1 LDGSTS.E.BYPASS.LTC128B.128 [R67+0x15880], [R14.64], !P6 ;  /* 0x158800000e431fae */ /* 0x0003e8000f101d52 */
[----:B------:R1:W-:Y:S04]  /*32c0*/  @P1 LDGSTS.E.BYPASS.LTC128B.128 [R67+0x17080], [R12.64], !P5 ;  /* 0x170800000c431fae */ /* 0x0003e8000e901d52 */
[----:B------:R2:W-:Y:S04]  /*32d0*/  @P1 LDGSTS.E.BYPASS.LTC128B.128 [R67+0x18880], [R6.64], !P4 ;  /* 0x1888000006431fae */ /* 0x0005e8000e101d52 */
[----:B------:R1:W-:Y:S04]  /*32e0*/  @P0 LDGSTS.E.BYPASS.LTC128B.128 [R67+0x15080], [R10.64], !P2 ;  /* 0x150800000a430fae */ /* 0x0003e8000d101d52 */
[----:B------:R1:W-:Y:S01]  /*32f0*/  @P0 LDGSTS.E.BYPASS.LTC128B.128 [R67+0x16880], [R8.64], !P6 ;  /* 0x1688000008430fae */ /* 0x0003e2000f101d52 */
[----:B--2---:R-:W-:-:S04]  /*3300*/  @P0 LEA R6, P1, R70, R2, 0x1 ;  /* 0x0000000246060211 */ /* 0x004fc800078208ff */
[----:B------:R-:W-:Y:S02]  /*3310*/  @P0 LEA.HI.X R7, R70, R3, R71, 0x1, P1 ;  /* 0x0000000346070211 */ /* 0x000fe400008f0c47 */
[----:B------:R-:W-:-:S03]  /*3320*/  @P0 LEA R2, P1, R68, R2, 0x1 ;  /* 0x0000000244020211 */ /* 0x000fc600078208ff */
[----:B------:R1:W-:Y:S01]  /*3330*/  @P0 LDGSTS.E.BYPASS.LTC128B.128 [R67+0x18080], [R6.64], !P5 ;  /* 0x1808000006430fae */ /* 0x0003e2000e901d52 */
[----:B------:R-:W-:-:S05]  /*3340*/  @P0 LEA.HI.X R3, R68, R3, R69, 0x1, P1 ;  /* 0x0000000344030211 */ /* 0x000fca00008f0c45 */
[----:B------:R1:W-:Y:S04]  /*3350*/  @P0 LDGSTS.E.BYPASS.LTC128B.128 [R67+0x19880], [R2.64], !P4 ;  /* 0x1988000002430fae */ /* 0x0003e8000e101d52 */
.L_x_173:
[----:B-1----:R-:W1:Y:S01]  /*3360*/  S2R R8, SR_TID.X ;  /* 0x0000000000087919 */ /* 0x002e620000002100 */
[----:B------:R-:W-:Y:S01]  /*3370*/  LOP3.LUT R2, R65, 0xffffffe0, RZ, 0xc0, !PT ;  /* 0xffffffe041027812 */ /* 0x000fe200078ec0ff */
[----:B------:R-:W-:Y:S01]  /*3380*/  UISETP.NE.AND UP1, UPT, UR14, URZ, UPT ;  /* 0x0000003f0e00728c */ /* 0x000fe2000bf25270 */
[----:B------:R-:W-:Y:S01]  /*3390*/  SHF.R.S32.HI R7, RZ, 0x1f, R64 ;  /* 0x0000001fff077819 */ /* 0x000fe20000011440 */
[----:B------:R-:W-:Y:S01]  /*33a0*/  UISETP.NE.AND UP0, UPT, UR13, URZ, UPT ;  /* 0x0000003f0d00728c */ /* 0x000fe2000bf05270 */
[----:B------:R-:W0:Y:S01]  /*33b0*/  LDGDEPBAR ;  /* 0x00000000000079af */ /* 0x000e220000000000 */
[----:B------:R-:W-:Y:S01]  /*33c0*/  ULDC UR22, c[0x0][0x324] ;  /* 0x0000c90000167ab9 */ /* 0x000fe20000000800 */
[----:B------:R-:W-:Y:S01]  /*33d0*/  LEA.HI R7, R7, R64, RZ, 0x3 ;  /* 0x0000004007077211 */ /* 0x000fe200078f18ff */
[----:B------:R-:W-:Y:S01]  /*33e0*/  ULDC UR4, c[0x0][0x1d0] ;  /* 0x0000740000047ab9 */ /* 0x000fe20000000800 */
[----:B------:R-:W-:Y:S01]  /*33f0*/  PLOP3.LUT P0, PT, PT, PT, UP1, 0x80, 0x0 ;  /* 0x000000000000781c */ /* 0x000fe20003f0f018 */
[----:B------:R-:W-:Y:S01]  /*3400*/  ULOP3.LUT UR22, URZ, UR22, URZ, 0x33, !UPT ;  /* 0x000000163f167292 */ /* 0x000fe2000f8e333f */
[----:B------:R-:W-:-:S05]  /*3410*/  LOP3.LUT R7, R7, 0xffffff8, RZ, 0xc0, !PT ;  /* 0x0ffffff807077812 */ /* 0x000fca00078ec0ff */
[----:B------:R-:W-:Y:S01]  /*3420*/  IMAD.IADD R9, R64, 0x1, -R7 ;  /* 0x0000000140097824 */ /* 0x000fe200078e0a07 */
[----:B-1----:R-:W-:Y:S01]  /*3430*/  LEA.HI R3, R66, R8, RZ, 0x2 ;  /* 0x0000000842037211 */ /* 0x002fe200078f10ff */
[----:B------:R-:W-:-:S03]  /*3440*/  IMAD.IADD R2, R8, 0x1, -R2 ;  /* 0x0000000108027824 */ /* 0x000fc600078e0a02 */
[----:B------:R-:W-:Y:S02]  /*3450*/  LOP3.LUT R3, R3, 0xfffffffc, RZ, 0xc0, !PT ;  /* 0xfffffffc03037812 */ /* 0x000fe400078ec0ff */
[----:B------:R-:W-:-:S03]  /*3460*/  SHF.R.S32.HI R6, RZ, 0x1f, R2 ;  /* 0x0000001fff067819 */ /* 0x000fc60000011402 */
[----:B------:R-:W-:Y:S01]  /*3470*/  IMAD.IADD R3, R8, 0x1, -R3 ;  /* 0x0000000108037824 */ /* 0x000fe200078e0a03 */
[----:B------:R-:W-:-:S04]  /*3480*/  LEA.HI R6, R6, R2, RZ, 0x2 ;  /* 0x0000000206067211 */ /* 0x000fc800078f10ff */
[----:B------:R-:W-:Y:S02]  /*3490*/  LEA.HI R8, R3, R3, RZ, 0x1 ;  /* 0x0000000303087211 */ /* 0x000fe400078f08ff */
[----:B------:R-:W-:Y:S02]  /*34a0*/  LEA.HI.SX32 R7, R6, UR27, 0x1e ;  /* 0x0000001b06077c11 */ /* 0x000fe4000f8ff2ff */
[----:B------:R-:W-:-:S03]  /*34b0*/  LOP3.LUT R8, R8, 0x1ffffffe, RZ, 0xc0, !PT ;  /* 0x1ffffffe08087812 */ /* 0x000fc600078ec0ff */
[----:B------:R-:W-:Y:S02]  /*34c0*/  IMAD R7, R9, 0x10, R7 ;  /* 0x0000001009077824 */ /* 0x000fe400078e0207 */
[----:B------:R-:W-:-:S04]  /*34d0*/  IMAD.IADD R3, R3, 0x1, -R8 ;  /* 0x0000000103037824 */ /* 0x000fc800078e0a08 */
[----:B------:R-:W-:-:S04]  /*34e0*/  IMAD R10, R3, 0x8, R7 ;  /* 0x00000008030a7824 */ /* 0x000fc800078e0207 */
[----:B------:R-:W-:Y:S01]  /*34f0*/  @P0 IMAD.HI.U32 R3, R10, c[0x0][0x2c8], RZ ;  /* 0x0000b2000a030a27 */ /* 0x000fe200078e00ff */
[----:B------:R-:W-:Y:S01]  /*3500*/  PLOP3.LUT P0, PT, PT, PT, UP1, 0x80, 0x0 ;  /* 0x000000000000781c */ /* 0x000fe20003f0f018 */
[----:B------:R1:W-:Y:S02]  /*3510*/  STL [R1+0x58], R10 ;  /* 0x0000580a01007387 */ /* 0x0003e40000100800 */
[----:B------:R-:W-:-:S10]  /*3520*/  IMAD.MOV.U32 R7, RZ, RZ, R10 ;  /* 0x000000ffff077224 */ /* 0x000fd400078e000a */
[----:B------:R-:W-:Y:S02]  /*3530*/  @P0 SHF.R.U32.HI R7, RZ, c[0x0][0x2cc], R3 ;  /* 0x0000b300ff070a19 */ /* 0x000fe40000011603 */
[----:B------:R-:W-:Y:S02]  /*3540*/  LOP3.LUT R3, R6, 0x7ffffffc, RZ, 0xc0, !PT ;  /* 0x7ffffffc06037812 */ /* 0x000fe400078ec0ff */
[----:B------:R-:W-:Y:S01]  /*3550*/  PLOP3.LUT P0, PT, PT, PT, UP0, 0x40, 0x0 ;  /* 0x000000000000781c */ /* 0x000fe20003f0e808 */
[----:B------:R-:W2:Y:S02]  /*3560*/  SHFL.IDX PT, R6, R7, RZ, 0x1c1f ;  /* 0x001c1fff07067589 */ /* 0x000ea400000e0000 */
[----:B------:R-:W-:Y:S02]  /*3570*/  IMAD.IADD R3, R2, 0x1, -R3 ;  /* 0x0000000102037824 */ /* 0x000fe400078e0a03 */
[----:B------:R-:W-:Y:S01]  /*3580*/  IMAD.U32 R2, RZ, RZ, UR28 ;  /* 0x0000001cff027e24 */ /* 0x000fe2000f8e00ff */
[----:B------:R-:W-:Y:S01]  /*3590*/  ULDC UR28, c[0x0][0x2ac] ;  /* 0x0000ab00001c7ab9 */ /* 0x000fe20000000800 */
[----:B------:R-:W-:Y:S01]  /*35a0*/  IMAD.SHL.U32 R11, R3, 0x2, RZ ;  /* 0x00000002030b7824 */ /* 0x000fe200078e00ff */
[----:B------:R-:W-:-:S04]  /*35b0*/  UIMAD UR4, UR28, UR4, UR29 ;  /* 0x000000041c0472a4 */ /* 0x000fc8000f8e021d */
[C---:B------:R-:W-:Y:S01]  /*35c0*/  IADD3 R2, -R11.reuse, 0x1, R2 ;  /* 0x000000010b027810 */ /* 0x040fe20007ffe102 */
[----:B------:R3:W-:Y:S01]  /*35d0*/  STL [R1+0x54], R11 ;  /* 0x0000540b01007387 */ /* 0x0007e20000100800 */
[----:B------:R-:W-:Y:S02]  /*35e0*/  IADD3 R9, -R11, UR4, RZ ;  /* 0x000000040b097c10 */ /* 0x000fe4000fffe1ff */
[----:B------:R-:W-:-:S04]  /*35f0*/  IADD3 R2, R2, -c[0x0][0x168], RZ ;  /* 0x80005a0002027a10 */ /* 0x000fc80007ffe0ff */
[C---:B------:R-:W-:Y:S02]  /*3600*/  IADD3 R8, R2.reuse, c[0x0][0x328], RZ ;  /* 0x0000ca0002087a10 */ /* 0x040fe40007ffe0ff */
[----:B-1----:R-:W-:-:S03]  /*3610*/  IADD3 R10, R2, UR22, RZ ;  /* 0x00000016020a7c10 */ /* 0x002fc6000fffe0ff */
[--C-:B--2---:R-:W-:Y:S02]  /*3620*/  IMAD.IADD R3, R8, 0x1, R6.reuse ;  /* 0x0000000108037824 */ /* 0x104fe400078e0206 */
[----:B------:R-:W-:-:S03]  /*3630*/  IMAD.IADD R2, R10, 0x1, R6 ;  /* 0x000000010a027824 */ /* 0x000fc600078e0206 */
[----:B------:R-:W-:Y:S02]  /*3640*/  IMNMX R3, R3, R9, PT ;  /* 0x0000000903037217 */ /* 0x000fe40003800200 */
[----:B---3--:R-:W-:Y:S01]  /*3650*/  IADD3 R11, -R11, UR29, RZ ;  /* 0x0000001d0b0b7c10 */ /* 0x008fe2000fffe1ff */
[----:B------:R-:W-:Y:S05]  /*3660*/  @P0 BRA `(.L_x_174) ;  /* 0x0000015000000947 */ /* 0x000fea0003800000 */
[----:B------:R-:W-:Y:S01]  /*3670*/  IMAD.U32 R12, RZ, RZ, UR10 ;  /* 0x0000000aff0c7e24 */ /* 0x000fe2000f8e00ff */
[----:B------:R-:W-:Y:S04]  /*3680*/  BSSY B0, `(.L_x_175) ;  /* 0x000000f000007945 */ /* 0x000fe80003800000 */
[----:B------:R-:W-:-:S04]  /*3690*/  IADD3 R6, R12, -c[0x0][0x168], R6 ;  /* 0x80005a000c067a10 */ /* 0x000fc80007ffe006 */
[----:B------:R-:W-:-:S13]  /*36a0*/  ISETP.GT.AND P0, PT, R6, -0x1, PT ;  /* 0xffffffff0600780c */ /* 0x000fda0003f04270 */
[----:B------:R-:W-:Y:S05]  /*36b0*/  @P0 BRA `(.L_x_176) ;  /* 0x0000007000000947 */ /* 0x000fea0003800000 */
[----:B------:R-:W-:Y:S01]  /*36c0*/  IMAD.MOV.U32 R12, RZ, RZ, c[0x0][0x32c] ;  /* 0x0000cb00ff0c7624 */ /* 0x000fe200078e00ff */
[----:B------:R-:W-:-:S04]  /*36d0*/  LOP3.LUT R6, RZ, R6, RZ, 0x33, !PT ;  /* 0x00000006ff067212 */ /* 0x000fc800078e33ff */
[----:B------:R-:W-:-:S13]  /*36e0*/  ISETP.NE.AND P0, PT, R12, 0x1, PT ;  /* 0x000000010c00780c */ /* 0x000fda0003f05270 */
[----:B------:R-:W-:-:S05]  /*36f0*/  @P0 IMAD.HI.U32 R12, R6, c[0x0][0x330], RZ ;  /* 0x0000cc00060c0a27 */ /* 0x000fca00078e00ff */
[----:B------:R-:W-:-:S04]  /*3700*/  @P0 SHF.R.U32.HI R6, RZ, c[0x0][0x334], R12 ;  /* 0x0000cd00ff060a19 */ /* 0x000fc8000001160c */
[----:B------:R-:W-:Y:S01]  /*3710*/  LOP3.LUT R6, RZ, R6, RZ, 0x33, !PT ;  /* 0x00000006ff067212 */ /* 0x000fe200078e33ff */
[----:B------:R-:W-:Y:S05]  /*3720*/  BRA `(.L_x_177) ;  /* 0x0000004000007947 */ /* 0x000fea0003800000 */
.L_x_176:
[----:B------:R-:W-:-:S04]  /*3730*/  MOV R12, c[0x0][0x32c] ;  /* 0x0000cb00000c7a02 */ /* 0x000fc80000000f00 */
[----:B------:R-:W-:-:S13]  /*3740*/  ISETP.NE.AND P0, PT, R12, 0x1, PT ;  /* 0x000000010c00780c */ /* 0x000fda0003f05270 */
[----:B------:R-:W-:-:S05]  /*3750*/  @P0 IMAD.HI.U32 R12, R6, c[0x0][0x330], RZ ;  /* 0x0000cc00060c0a27 */ /* 0x000fca00078e00ff */
[----:B------:R-:W-:Y:S02]  /*3760*/  @P0 SHF.R.U32.HI R6, RZ, c[0x0][0x334], R12 ;  /* 0x0000cd00ff060a19 */ /* 0x000fe4000001160c */
.L_x_177:
[----:B------:R-:W-:Y:S05]  /*3770*/  BSYNC B0 ;  /* 0x0000000000007941 */ /* 0x000fea0003800000 */
.L_x_175:
[----:B------:R-:W-:-:S05]  /*3780*/  IMAD R6, R6, c[0x0][0x32c], R11 ;  /* 0x0000cb0006067a24 */ /* 0x000fca00078e020b */
[----:B------:R-:W-:Y:S02]  /*3790*/  IADD3 R12, R6, c[0x0][0x32c], RZ ;  /* 0x0000cb00060c7a10 */ /* 0x000fe40007ffe0ff */
[----:B------:R-:W-:Y:S02]  /*37a0*/  IMNMX R2, R2, R6, !PT ;  /* 0x0000000602027217 */ /* 0x000fe40007800200 */
[----:B------:R-:W-:Y:S02]  /*37b0*/  IMNMX R3, R3, R12, PT ;  /* 0x0000000c03037217 */ /* 0x000fe40003800200 */
.L_x_174:
[----:B------:R-:W-:Y:S01]  /*37c0*/  UISETP.GE.AND UP0, UPT, UR29, 0x1, UPT ;  /* 0x000000011d00788c */ /* 0x000fe2000bf06270 */
[----:B------:R-:W1:Y:S01]  /*37d0*/  SHFL.IDX PT, R6, R7, 0x1, 0x1c1f ;  /* 0x003c1f0007067f89 */ /* 0x000e6200000e0000 */
[----:B------:R-:W-:Y:S02]  /*37e0*/  UISETP.GE.AND UP6, UPT, UR29, 0x12, UPT ;  /* 0x000000121d00788c */ /* 0x000fe4000bfc6270 */
[----:B------:R-:W-:Y:S02]  /*37f0*/  UP2UR UR32, UPR, URZ, 0x1 ;  /* 0x000000013f207883 */ /* 0x000fe40008000000 */
[----:B------:R-:W-:Y:S01]  /*3800*/  PLOP3.LUT P0, PT, PT, PT, UP0, 0x40, 0x0 ;  /* 0x000000000000781c */ /* 0x000fe20003f0e808 */
[----:B------:R-:W-:-:S02]  /*3810*/  UISETP.GE.AND UP0, UPT, UR29, 0x2, UPT ;  /* 0x000000021d00788c */ /* 0x000fc4000bf06270 */
[----:B------:R-:W-:Y:S01]  /*3820*/  UISETP.GE.AND UP5, UPT, UR29, 0x19, UPT ;  /* 0x000000191d00788c */ /* 0x000fe2000bfa6270 */
[----:B------:R-:W-:Y:S01]  /*3830*/  ISETP.GT.AND P0, PT, R2, RZ, P0 ;  /* 0x000000ff0200720c */ /* 0x000fe20000704270 */
[----:B------:R-:W-:Y:S02]  /*3840*/  UP2UR UR31, UPR, URZ, 0x1 ;  /* 0x000000013f1f7883 */ /* 0x000fe40008000000 */
[----:B------:R-:W-:Y:S01]  /*3850*/  UISETP.GE.AND UP4, UPT, UR29, 0x1a, UPT ;  /* 0x0000001a1d00788c */ /* 0x000fe2000bf86270 */
[----:B------:R-:W-:Y:S01]  /*3860*/  ISETP.LT.OR P0, PT, R3, 0x1, P0 ;  /* 0x000000010300780c */ /* 0x000fe20000701670 */
[----:B------:R-:W-:Y:S02]  /*3870*/  UISETP.GE.AND UP3, UPT, UR29, 0x21, UPT ;  /* 0x000000211d00788c */ /* 0x000fe4000bf66270 */
[----:B------:R-:W-:Y:S01]  /*3880*/  UISETP.GE.AND UP2, UPT, UR29, 0x22, UPT ;  /* 0x000000221d00788c */ /* 0x000fe2000bf46270 */
[----:B------:R-:W-:Y:S01]  /*3890*/  FSEL R15, R32, -INF , !P0 ;  /* 0xff800000200f7808 */ /* 0x000fe20004000000 */
[----:B------:R-:W-:Y:S01]  /*38a0*/  UISETP.GE.AND UP1, UPT, UR29, 0x29, UPT ;  /* 0x000000291d00788c */ /* 0x000fe2000bf26270 */
[----:B------:R-:W-:Y:S01]  /*38b0*/  PLOP3.LUT P0, PT, PT, PT, UP0, 0x40, 0x0 ;  /* 0x000000000000781c */ /* 0x000fe20003f0e808 */
[----:B------:R-:W-:-:S02]  /*38c0*/  UISETP.GE.AND UP0, UPT, UR29, 0x9, UPT ;  /* 0x000000091d00788c */ /* 0x000fc4000bf06270 */
[----:B------:R-:W-:Y:S01]  /*38d0*/  UP2UR UR33, UPR, URZ, 0x40 ;  /* 0x000000403f217883 */ /* 0x000fe20008000000 */
[----:B------:R-:W-:Y:S01]  /*38e0*/  ISETP.GT.AND P0, PT, R2, 0x1, P0 ;  /* 0x000000010200780c */ /* 0x000fe20000704270 */
[----:B------:R-:W-:-:S03]  /*38f0*/  UP2UR UR30, UPR, URZ, 0x1 ;  /* 0x000000013f1e7883 */ /* 0x000fc60008000000 */
[----:B------:R-:W-:-:S04]  /*3900*/  ISETP.LT.OR P0, PT, R3, 0x2, P0 ;  /* 0x000000020300780c */ /* 0x000fc80000701670 */
[----:B------:R-:W-:Y:S02]  /*3910*/  FSEL R14, R33, -INF , !P0 ;  /* 0xff800000210e7808 */ /* 0x000fe40004000000 */
[----:B------:R-:W-:Y:S01]  /*3920*/  PLOP3.LUT P0, PT, PT, PT, UP0, 0x40, 0x0 ;  /* 0x000000000000781c */ /* 0x000fe20003f0e808 */
[----:B------:R-:W-:-:S03]  /*3930*/  UISETP.GE.AND UP0, UPT, UR29, 0xa, UPT ;  /* 0x0000000a1d00788c */ /* 0x000fc6000bf06270 */
        /* <DEDUP_REMOVED lines=12> */
[----:B------:R-:W-:-:S04]  /*3a00*/  ISETP.GT.AND P0, PT, R2, 0x10, P0 ;  /* 0x000000100200780c */ /* 0x000fc80000704270 */
[----:B------:R-:W-:-:S04]  /*3a10*/  ISETP.LT.OR P0, PT, R3, 0x11, P0 ;  /* 0x000000110300780c */ /* 0x000fc80000701670 */
[----:B------:R-:W-:Y:S02]  /*3a20*/  FSEL R19, R28, -INF , !P0 ;  /* 0xff8000001c137808 */ /* 0x000fe40004000000 */
[----:B------:R-:W-:Y:S01]  /*3a30*/  PLOP3.LUT P0, PT, PT, PT, UP6, 0x40, 0x0 ;  /* 0x000000000000781c */ /* 0x000fe20003f0e868 */
[----:B------:R-:W-:-:S03]  /*3a40*/  UISETP.NE.AND UP6, UPT, UR13, URZ, UPT ;  /* 0x0000003f0d00728c */ /* 0x000fc6000bfc5270 */
[----:B------:R-:W-:-:S04]  /*3a50*/  ISETP.GT.AND P0, PT, R2, 0x11, P0 ;  /* 0x000000110200780c */ /* 0x000fc80000704270 */
[----:B------:R-:W-:-:S04]  /*3a60*/  ISETP.LT.OR P0, PT, R3, 0x12, P0 ;  /* 0x000000120300780c */ /* 0x000fc80000701670 */
[----:B------:R-:W-:Y:S02]  /*3a70*/  FSEL R18, R29, -INF , !P0 ;  /* 0xff8000001d127808 */ /* 0x000fe40004000000 */
[----:B------:R-:W-:-:S04]  /*3a80*/  PLOP3.LUT P0, PT, PT, PT, UP5, 0x40, 0x0 ;  /* 0x000000000000781c */ /* 0x000fc80003f0e858 */
        /* <DEDUP_REMOVED lines=20> */
[----:B------:R-:W-:Y:S01]  /*3bd0*/  ISETP.GT.AND P0, PT, R2, 0x29, P0 ;  /* 0x000000290200780c */ /* 0x000fe20000704270 */
[----:B-1----:R-:W-:-:S03]  /*3be0*/  IMAD.IADD R2, R10, 0x1, R6 ;  /* 0x000000010a027824 */ /* 0x002fc600078e0206 */
[----:B------:R-:W-:Y:S01]  /*3bf0*/  ISETP.LT.OR P0, PT, R3, 0x2a, P0 ;  /* 0x0000002a0300780c */ /* 0x000fe20000701670 */
[----:B------:R-:W-:-:S03]  /*3c00*/  IMAD.IADD R3, R8, 0x1, R6 ;  /* 0x0000000108037824 */ /* 0x000fc600078e0206 */
[----:B------:R-:W-:Y:S02]  /*3c10*/  FSEL R93, R37, -INF , !P0 ;  /* 0xff800000255d7808 */ /* 0x000fe40004000000 */
[----:B------:R-:W-:Y:S01]  /*3c20*/  PLOP3.LUT P0, PT, PT, PT, UP6, 0x40, 0x0 ;  /* 0x000000000000781c */ /* 0x000fe20003f0e868 */
[----:B------:R-:W-:Y:S01]  /*3c30*/  UISETP.NE.AND UP6, UPT, UR33, URZ, UPT ;  /* 0x0000003f2100728c */ /* 0x000fe2000bfc5270 */
[----:B------:R-:W-:-:S11]  /*3c40*/  IMNMX R3, R3, R9, PT ;  /* 0x0000000903037217 */ /* 0x000fd60003800200 */
        /* <DEDUP_REMOVED lines=13> */
.L_x_180:
[----:B------:R-:W-:-:S04]  /*3d20*/  MOV R7, c[0x0][0x32c] ;  /* 0x0000cb0000077a02 */ /* 0x000fc80000000f00 */
[----:B------:R-:W-:-:S13]  /*3d30*/  ISETP.NE.AND P0, PT, R7, 0x1, PT ;  /* 0x000000010700780c */ /* 0x000fda0003f05270 */
[----:B------:R-:W-:-:S05]  /*3d40*/  @P0 IMAD.HI.U32 R7, R6, c[0x0][0x330], RZ ;  /* 0x0000cc0006070a27 */ /* 0x000fca00078e00ff */
[----:B------:R-:W-:Y:S02]  /*3d50*/  @P0 SHF.R.U32.HI R6, RZ, c[0x0][0x334], R7 ;  /* 0x0000cd00ff060a19 */ /* 0x000fe40000011607 */
.L_x_181:
[----:B------:R-:W-:Y:S05]  /*3d60*/  BSYNC B0 ;  /* 0x0000000000007941 */ /* 0x000fea0003800000 */
.L_x_179:
[----:B------:R-:W-:-:S05]  /*3d70*/  IMAD R6, R6, c[0x0][0x32c], R11 ;  /* 0x0000cb0006067a24 */ /* 0x000fca00078e020b */
[----:B------:R-:W-:Y:S02]  /*3d80*/  IADD3 R7, R6, c[0x0][0x32c], RZ ;  /* 0x0000cb0006077a10 */ /* 0x000fe40007ffe0ff */
[----:B------:R-:W-:Y:S02]  /*3d90*/  IMNMX R2, R2, R6, !PT ;  /* 0x0000000602027217 */ /* 0x000fe40007800200 */
[----:B------:R-:W-:Y:S02]  /*3da0*/  IMNMX R3, R3, R7, PT ;  /* 0x0000000703037217 */ /* 0x000fe40003800200 */
.L_x_178:
[----:B------:R-:W-:Y:S01]  /*3db0*/  UP2UR UR29, UPR, URZ, 0x10 ;  /* 0x000000103f1d7883 */ /* 0x000fe20008000000 */
[----:B------:R-:W-:Y:S01]  /*3dc0*/  FMNMX.FTZ R133, R15, R14, !PT ;  /* 0x0000000e0f857209 */ /* 0x000fe20007810000 */
[----:B------:R-:W-:Y:S01]  /*3dd0*/  UISETP.NE.AND UP4, UPT, UR32, URZ, UPT ;  /* 0x0000003f2000728c */ /* 0x000fe2000bf85270 */
[----:B------:R-:W-:Y:S01]  /*3de0*/  IMAD.SHL.U32 R237, R4, 0x2, RZ ;  /* 0x0000000204ed7824 */ /* 0x000fe200078e00ff */
[----:B------:R-:W-:Y:S01]  /*3df0*/  UP2UR UR32, UPR, URZ, 0x8 ;  /* 0x000000083f207883 */ /* 0x000fe20008000000 */
[----:B------:R-:W-:Y:S01]  /*3e00*/  FMNMX.FTZ R133, R21, R133, !PT ;  /* 0x0000008515857209 */ /* 0x000fe20007810000 */
[----:B------:R-:W-:Y:S01]  /*3e10*/  UISETP.NE.AND UP3, UPT, UR31, URZ, UPT ;  /* 0x0000003f1f00728c */ /* 0x000fe2000bf65270 */
[----:B------:R-:W-:Y:S01]  /*3e20*/  IMAD R238, R5, 0x2, R237 ;  /* 0x0000000205ee7824 */ /* 0x000fe200078e02ed */
[----:B------:R-:W-:Y:S01]  /*3e30*/  PLOP3.LUT P0, PT, PT, PT, UP4, 0x40, 0x0 ;  /* 0x000000000000781c */ /* 0x000fe20003f0e848 */
[----:B------:R-:W-:Y:S01]  /*3e40*/  UP2UR UR31, UPR, URZ, 0x4 ;  /* 0x000000043f1f7883 */ /* 0x000fe20008000000 */
[----:B------:R-:W-:Y:S01]  /*3e50*/  FMNMX.FTZ R133, R20, R133, !PT ;  /* 0x0000008514857209 */ /* 0x000fe20007810000 */
[----:B------:R-:W-:Y:S01]  /*3e60*/  UISETP.NE.AND UP2, UPT, UR30, URZ, UPT ;  /* 0x0000003f1e00728c */ /* 0x000fe2000bf45270 */
[----:B------:R-:W-:Y:S01]  /*3e70*/  ISETP.GT.AND P0, PT, R2, RZ, P0 ;  /* 0x000000ff0200720c */ /* 0x000fe20000704270 */
[----:B------:R-:W-:Y:S01]  /*3e80*/  UP2UR UR30, UPR, URZ, 0x2 ;  /* 0x000000023f1e7883 */ /* 0x000fe20008000000 */
[----:B------:R-:W-:Y:S01]  /*3e90*/  FMNMX.FTZ R133, R19, R133, !PT ;  /* 0x0000008513857209 */ /* 0x000fe20007810000 */
[----:B------:R-:W-:Y:S01]  /*3ea0*/  UISETP.NE.AND UP1, UPT, UR5, URZ, UPT ;  /* 0x0000003f0500728c */ /* 0x000fe2000bf25270 */
[----:B------:R-:W-:Y:S01]  /*3eb0*/  ISETP.LT.OR P0, PT, R3, 0x1, P0 ;  /* 0x000000010300780c */ /* 0x000fe20000701670 */
[----:B------:R-:W-:Y:S01]  /*3ec0*/  UP2UR UR5, UPR, URZ, 0x1 ;  /* 0x000000013f057883 */ /* 0x000fe20008000000 */
[----:B------:R-:W-:Y:S01]  /*3ed0*/  FMNMX.FTZ R133, R18, R133, !PT ;  /* 0x0000008512857209 */ /* 0x000fe20007810000 */
[----:B------:R-:W-:Y:S01]  /*3ee0*/  UISETP.NE.AND UP0, UPT, UR4, URZ, UPT ;  /* 0x0000003f0400728c */ /* 0x000fe2000bf05270 */
[----:B------:R-:W-:Y:S01]  /*3ef0*/  FSEL R6, R34, -INF , !P0 ;  /* 0xff80000022067808 */ /* 0x000fe20004000000 */
[----:B------:R-:W-:Y:S01]  /*3f00*/  UISETP.NE.AND UP4, UPT, UR29, URZ, UPT ;  /* 0x0000003f1d00728c */ /* 0x000fe2000bf85270 */
[----:B------:R-:W-:Y:S01]  /*3f10*/  PLOP3.LUT P0, PT, PT, PT, UP3, 0x40, 0x0 ;  /* 0x000000000000781c */ /* 0x000fe20003f0e838 */
[----:B------:R-:W-:Y:S01]  /*3f20*/  UISETP.NE.AND UP3, UPT, UR32, URZ, UPT ;  /* 0x0000003f2000728c */ /* 0x000fe2000bf65270 */
[----:B------:R-:W-:Y:S01]  /*3f30*/  FMNMX.FTZ R133, R17, R133, !PT ;  /* 0x0000008511857209 */ /* 0x000fe20007810000 */
[----:B------:R-:W-:Y:S01]  /*3f40*/  IMAD R240, R0, 0x2, R238 ;  /* 0x0000000200f07824 */ /* 0x000fe200078e02ee */
[----:B------:R-:W-:Y:S01]  /*3f50*/  ISETP.GT.AND P0, PT, R2, 0x1, P0 ;  /* 0x000000010200780c */ /* 0x000fe20000704270 */
[----:B------:R-:W-:Y:S01]  /*3f60*/  LDSM.16.MT88.4 R64, [R237+0x5880] ;  /* 0x00588000ed40783b */ /* 0x000fe20000004200 */
[----:B------:R-:W-:-:S02]  /*3f70*/  FMNMX.FTZ R133, R16, R133, !PT ;  /* 0x0000008510857209 */ /* 0x000fc40007810000 */
[----:B------:R-:W-:Y:S01]  /*3f80*/  ISETP.LT.OR P0, PT, R3, 0x2, P0 ;  /* 0x000000020300780c */ /* 0x000fe20000701670 */
[----:B------:R-:W-:Y:S01]  /*3f90*/  LDSM.16.MT88.4 R60, [R240+0x4880] ;  /* 0x00488000f03c783b */ /* 0x000fe20000004200 */
[----:B------:R-:W-:Y:S02]  /*3fa0*/  FMNMX.FTZ R133, R98, R133, !PT ;  /* 0x0000008562857209 */ /* 0x000fe40007810000 */
[----:B------:R-:W-:Y:S01]  /*3fb0*/  FSEL R9, R35, -INF , !P0 ;  /* 0xff80000023097808 */ /* 0x000fe20004000000 */
[----:B------:R-:W-:Y:S01]  /*3fc0*/  LDSM.16.MT88.4 R68, [R238+0x5880] ;  /* 0x00588000ee44783b */ /* 0x000fe20000004200 */
[----:B------:R-:W-:Y:S01]  /*3fd0*/  PLOP3.LUT P0, PT, PT, PT, UP2, 0x40, 0x0 ;  /* 0x000000000000781c */ /* 0x000fe20003f0e828 */
[----:B------:R-:W-:Y:S01]  /*3fe0*/  UISETP.NE.AND UP2, UPT, UR31, URZ, UPT ;  /* 0x0000003f1f00728c */ /* 0x000fe2000bf45270 */
[----:B------:R-:W-:Y:S01]  /*3ff0*/  FMNMX.FTZ R133, R97, R133, !PT ;  /* 0x0000008561857209 */ /* 0x000fe20007810000 */
[----:B------:R-:W-:Y:S01]  /*4000*/  LDSM.16.MT88.4 R32, [R238+0x4080] ;  /* 0x00408000ee20783b */ /* 0x000fe20000004200 */
[----:B------:R-:W-:-:S02]  /*4010*/  ISETP.GT.AND P0, PT, R2, 0x8, P0 ;  /* 0x000000080200780c */ /* 0x000fc40000704270 */
[----:B------:R-:W-:Y:S01]  /*4020*/  FMNMX.FTZ R133, R96, R133, !PT ;  /* 0x0000008560857209 */ /* 0x000fe20007810000 */
[----:B------:R-:W-:Y:S01]  /*4030*/  LDSM.16.MT88.4 R56, [R237+0x6080] ;  /* 0x00608000ed38783b */ /* 0x000fe20000004200 */
[----:B------:R-:W-:Y:S02]  /*4040*/  ISETP.LT.OR P0, PT, R3, 0x9, P0 ;  /* 0x000000090300780c */ /* 0x000fe40000701670 */
[----:B------:R-:W-:Y:S01]  /*4050*/  FMNMX.FTZ R133, R93, R133, !PT ;  /* 0x000000855d857209 */ /* 0x000fe20007810000 */
[----:B------:R-:W-:Y:S01]  /*4060*/  LDSM.16.MT88.4 R52, [R238+0x6080] ;  /* 0x00608000ee34783b */ /* 0x000fe20000004200 */
[----:B------:R-:W-:Y:S02]  /*4070*/  FSEL R8, R46, -INF , !P0 ;  /* 0xff8000002e087808 */ /* 0x000fe40004000000 */
[----:B------:R-:W-:Y:S01]  /*4080*/  PLOP3.LUT P0, PT, PT, PT, UP1, 0x40, 0x0 ;  /* 0x000000000000781c */ /* 0x000fe20003f0e818 */
[----:B------:R-:W-:Y:S01]  /*4090*/  UISETP.NE.AND UP1, UPT, UR30, URZ, UPT ;  /* 0x0000003f1e00728c */ /* 0x000fe2000bf25270 */
[----:B------:R-:W-:Y:S01]  /*40a0*/  FMNMX.FTZ R132, R6, R9, !PT ;  /* 0x0000000906847209 */ /* 0x000fe20007810000 */
[----:B------:R-:W-:Y:S01]  /*40b0*/  STL [R1+0x74], R160 ;  /* 0x000074a001007387 */ /* 0x000fe20000100800 */
[----:B------:R-:W-:-:S02]  /*40c0*/  ISETP.GT.AND P0, PT, R2, 0x9, P0 ;  /* 0x000000090200780c */ /* 0x000fc40000704270 */
[----:B------:R-:W-:Y:S02]  /*40d0*/  FMNMX.FTZ R132, R8, R132, !PT ;  /* 0x0000008408847209 */ /* 0x000fe40007810000 */
[----:B------:R-:W-:Y:S02]  /*40e0*/  ISETP.LT.OR P0, PT, R3, 0xa, P0 ;  /* 0x0000000a0300780c */ /* 0x000fe40000701670 */
[----:B------:R-:W-:Y:S02]  /*40f0*/  LEA R241, R0, R237, 0x1 ;  /* 0x000000ed00f17211 */ /* 0x000fe400078e08ff */
[----:B------:R-:W-:Y:S02]  /*4100*/  FSEL R7, R47, -INF , !P0 ;  /* 0xff8000002f077808 */ /* 0x000fe40004000000 */
[----:B------:R-:W-:Y:S01]  /*4110*/  PLOP3.LUT P0, PT, PT, PT, UP0, 0x40, 0x0 ;  /* 0x000000000000781c */ /* 0x000fe20003f0e808 */
[----:B------:R-:W-:Y:S01]  /*4120*/  UISETP.NE.AND UP0, UPT, UR5, URZ, UPT ;  /* 0x0000003f0500728c */ /* 0x000fe2000bf05270 */
[----:B------:R-:W-:Y:S01]  /*4130*/  FMNMX.FTZ R132, R7, R132, !PT ;  /* 0x0000008407847209 */ /* 0x000fe20007810000 */
[----:B------:R-:W-:Y:S01]  /*4140*/  LDSM.16.MT88.4 R44, [R240+0x4080] ;  /* 0x00408000f02c783b */ /* 0x000fe20000004200 */
[----:B------:R-:W-:Y:S01]  /*4150*/  ISETP.GT.AND P0, PT, R2, 0x10, P0 ;  /* 0x000000100200780c */ /* 0x000fe20000704270 */
[----:B------:R-:W-:-:S02]  /*4160*/  ULDC.64 UR4, c[0x0][0x2c8] ;  /* 0x0000b20000047ab9 */ /* 0x000fc40000000a00 */
[----:B------:R-:W-:Y:S01]  /*4170*/  LDSM.16.MT88.4 R76, [R241+0x5880] ;  /* 0x00588000f14c783b */ /* 0x000fe20000004200 */
[----:B------:R-:W-:-:S03]  /*4180*/  ISETP.LT.OR P0, PT, R3, 0x11, P0 ;  /* 0x000000110300780c */ /* 0x000fc60000701670 */
[----:B------:R-:W-:Y:S01]  /*4190*/  LDSM.16.MT88.4 R72, [R241+0x4880] ;  /* 0x00488000f148783b */ /* 0x000fe20000004200 */
[----:B------:R-:W-:Y:S02]  /*41a0*/  FSEL R12, R30, -INF , !P0 ;  /* 0xff8000001e0c7808 */ /* 0x000fe40004000000 */
[----:B------:R-:W-:Y:S01]  /*41b0*/  PLOP3.LUT P0, PT, PT, PT, UP6, 0x40, 0x0 ;  /* 0x000000000000781c */ /* 0x000fe20003f0e868 */
[----:B------:R-:W-:Y:S01]  /*41c0*/  LDSM.16.MT88.4 R80, [R241+0x6080] ;  /* 0x00608000f150783b */ /* 0x000fe20000004200 */
[----:B------:R-:W-:Y:S01]  /*41d0*/  FMNMX.FTZ R132, R12, R132, !PT ;  /* 0x000000840c847209 */ /* 0x000fe20007810000 */
[----:B------:R-:W-:Y:S01]  /*41e0*/  UISETP.NE.AND UP6, UPT, UR13, URZ, UPT ;  /* 0x0000003f0d00728c */ /* 0x000fe2000bfc5270 */
[----:B------:R-:W-:-:S04]  /*41f0*/  ISETP.GT.AND P0, PT, R2, 0x11, P0 ;  /* 0x000000110200780c */ /* 0x000fc80000704270 */
[----:B------:R-:W-:-:S04]  /*4200*/  ISETP.LT.OR P0, PT, R3, 0x12, P0 ;  /* 0x000000120300780c */ /* 0x000fc80000701670 */
        /* <DEDUP_REMOVED lines=8> */
[----:B------:R-:W-:Y:S02]  /*4290*/  PLOP3.LUT P0, PT, PT, PT, UP4, 0x40, 0x0 ;  /* 0x000000000000781c */ /* 0x000fe40003f0e848 */
[----:B------:R-:W-:Y:S02]  /*42a0*/  FMNMX.FTZ R132, R10, R132, !PT ;  /* 0x000000840a847209 */ /* 0x000fe40007810000 */
        /* <DEDUP_REMOVED lines=13> */
[----:B------:R-:W-:Y:S01]  /*4380*/  PLOP3.LUT P0, PT, PT, PT, UP1, 0x40, 0x0 ;  /* 0x000000000000781c */ /* 0x000fe20003f0e818 */
[----:B------:R-:W-:Y:S01]  /*4390*/  LDSM.16.MT88.4 R24, [R241+0x4080] ;  /* 0x00408000f118783b */ /* 0x000fe20000004200 */
[----:B------:R-:W-:Y:S02]  /*43a0*/  FMNMX.FTZ R132, R95, R132, !PT ;  /* 0x000000845f847209 */ /* 0x000fe40007810000 */
[----:B------:R-:W-:-:S04]  /*43b0*/  ISETP.GT.AND P0, PT, R2, 0x28, P0 ;  /* 0x000000280200780c */ /* 0x000fc80000704270 */
[----:B------:R-:W-:-:S04]  /*43c0*/  ISETP.LT.OR P0, PT, R3, 0x29, P0 ;  /* 0x000000290300780c */ /* 0x000fc80000701670 */
[----:B------:R-:W-:Y:S02]  /*43d0*/  FSEL R99, R38, -INF , !P0 ;  /* 0xff80000026637808 */ /* 0x000fe40004000000 */
[----:B------:R-:W-:Y:S02]  /*43e0*/  PLOP3.LUT P0, PT, PT, PT, UP0, 0x40, 0x0 ;  /* 0x000000000000781c */ /* 0x000fe40003f0e808 */
[----:B------:R-:W-:Y:S02]  /*43f0*/  FMNMX.FTZ R132, R99, R132, !PT ;  /* 0x0000008463847209 */ /* 0x000fe40007810000 */
[----:B------:R-:W-:Y:S02]  /*4400*/  ISETP.GT.AND P0, PT, R2, 0x29, P0 ;  /* 0x000000290200780c */ /* 0x000fe40000704270 */
[----:B------:R-:W1:Y:S02]  /*4410*/  SHFL.BFLY PT, R2, R133, 0x2, 0x1f ;  /* 0x0c401f0085027f89 */ /* 0x000e6400000e0000 */
[----:B------:R-:W-:-:S04]  /*4420*/  ISETP.LT.OR P0, PT, R3, 0x2a, P0 ;  /* 0x0000002a0300780c */ /* 0x000fc80000701670 */
[----:B------:R-:W-:Y:S02]  /*4430*/  FSEL R94, R39, -INF , !P0 ;  /* 0xff800000275e7808 */ /* 0x000fe40004000000 */
[----:B------:R-:W-:Y:S02]  /*4440*/  LDSM.16.MT88.4 R36, [R237+0x4880] ;  /* 0x00488000ed24783b */ /* 0x000fe40000004200 */
[----:B------:R-:W-:Y:S02]  /*4450*/  FMNMX.FTZ R132, R94, R132, !PT ;  /* 0x000000845e847209 */ /* 0x000fe40007810000 */
[----:B-1----:R-:W-:-:S05]  /*4460*/  FMNMX.FTZ R133, R133, R2, !PT ;  /* 0x0000000285857209 */ /* 0x002fca0007810000 */
[----:B------:R-:W1:Y:S02]  /*4470*/  SHFL.BFLY PT, R2, R133, 0x1, 0x1f ;  /* 0x0c201f0085027f89 */ /* 0x000e6400000e0000 */
[----:B-1----:R-:W-:Y:S02]  /*4480*/  FMNMX.FTZ R133, R133, R2, !PT ;  /* 0x0000000285857209 */ /* 0x002fe40007810000 */
[----:B------:R-:W1:Y:S02]  /*4490*/  SHFL.BFLY PT, R2, R132, 0x2, 0x1f ;  /* 0x0c401f0084027f89 */ /* 0x000e6400000e0000 */
[C---:B------:R-:W-:Y:S01]  /*44a0*/  FSETP.NEU.FTZ.AND P0, PT, R133.reuse, -INF , PT ;  /* 0xff8000008500780b */ /* 0x040fe20003f1d000 */
[----:B------:R-:W-:-:S05]  /*44b0*/  FMUL.FTZ R3, R133, c[0x0][0x2d0] ;  /* 0x0000b40085037a20 */ /* 0x000fca0000410000 */
[----:B------:R-:W-:-:S05]  /*44c0*/  FSEL R3, R3, RZ, P0 ;  /* 0x000000ff03037208 */ /* 0x000fca0000000000 */
[--C-:B------:R-:W-:Y:S02]  /*44d0*/  FFMA.FTZ R19, R19, c[0x0][0x2d0], -R3.reuse ;  /* 0x0000b40013137a23 */ /* 0x100fe40000010803 */
[--C-:B------:R-:W-:Y:S02]  /*44e0*/  FFMA.FTZ R18, R18, c[0x0][0x2d0], -R3.reuse ;  /* 0x0000b40012127a23 */ /* 0x100fe40000010803 */
[--C-:B------:R-:W-:Y:S01]  /*44f0*/  FFMA.FTZ R17, R17, c[0x0][0x2d0], -R3.reuse ;  /* 0x0000b40011117a23 */ /* 0x100fe20000010803 */
[----:B------:R-:W-:Y:S01]  /*4500*/  MUFU.EX2 R116, R19 ;  /* 0x0000001300747308 */ /* 0x000fe20000000800 */
[--C-:B------:R-:W-:Y:S02]  /*4510*/  FFMA.FTZ R16, R16, c[0x0][0x2d0], -R3.reuse ;  /* 0x0000b40010107a23 */ /* 0x100fe40000010803 */
[--C-:B------:R-:W-:Y:S02]  /*4520*/  FFMA.FTZ R15, R15, c[0x0][0x2d0], -R3.reuse ;  /* 0x0000b4000f0f7a23 */ /* 0x100fe40000010803 */
[--C-:B------:R-:W-:Y:S01]  /*4530*/  FFMA.FTZ R14, R14, c[0x0][0x2d0], -R3.reuse ;  /* 0x0000b4000e0e7a23 */ /* 0x100fe20000010803 */
[----:B-1----:R-:W-:Y:S01]  /*4540*/  FMNMX.FTZ R132, R132, R2, !PT ;  /* 0x0000000284847209 */ /* 0x002fe20007810000 */
[--C-:B------:R-:W-:Y:S01]  /*4550*/  FFMA.FTZ R21, R21, c[0x0][0x2d0], -R3.reuse ;  /* 0x0000b40015157a23 */ /* 0x100fe20000010803 */
[----:B------:R-:W-:Y:S01]  /*4560*/  MUFU.EX2 R124, R18 ;  /* 0x00000012007c7308 */ /* 0x000fe20000000800 */
[----:B------:R-:W-:-:S02]  /*4570*/  FFMA.FTZ R20, R20, c[0x0][0x2d0], -R3 ;  /* 0x0000b40014147a23 */ /* 0x000fc40000010803 */
[----:B------:R-:W1:Y:S05]  /*4580*/  SHFL.BFLY PT, R2, R132, 0x1, 0x1f ;  /* 0x0c201f0084027f89 */ /* 0x000e6a00000e0000 */
[----:B------:R-:W-:Y:S08]  /*4590*/  MUFU.EX2 R125, R17 ;  /* 0x00000011007d7308 */ /* 0x000ff00000000800 */
[----:B------:R2:W-:Y:S08]  /*45a0*/  MUFU.EX2 R128, R16 ;  /* 0x0000001000807308 */ /* 0x0005f00000000800 */
[----:B------:R-:W-:Y:S01]  /*45b0*/  MUFU.EX2 R110, R15 ;  /* 0x0000000f006e7308 */ /* 0x000fe20000000800 */
[----:B-1----:R-:W-:-:S04]  /*45c0*/  FMNMX.FTZ R132, R132, R2, !PT ;  /* 0x0000000284847209 */ /* 0x002fc80007810000 */
[C---:B------:R-:W-:Y:S01]  /*45d0*/  FSETP.NEU.FTZ.AND P0, PT, R132.reuse, -INF , PT ;  /* 0xff8000008400780b */ /* 0x040fe20003f1d000 */
[----:B--2---:R-:W1:Y:S01]  /*45e0*/  LDSM.16.MT88.4 R16, [R237+0x4080] ;  /* 0x00408000ed10783b */ /* 0x004e620000004200 */
[----:B------:R-:W-:Y:S01]  /*45f0*/  FMUL.FTZ R2, R132, c[0x0][0x2d0] ;  /* 0x0000b40084027a20 */ /* 0x000fe20000410000 */
[----:B------:R-:W2:Y:S04]  /*4600*/  MUFU.EX2 R109, R14 ;  /* 0x0000000e006d7308 */ /* 0x000ea80000000800 */
[----:B------:R-:W-:-:S04]  /*4610*/  FSEL R2, R2, RZ, P0 ;  /* 0x000000ff02027208 */ /* 0x000fc80000000000 */
[----:B------:R-:W-:Y:S01]  /*4620*/  MUFU.EX2 R108, R21 ;  /* 0x00000015006c7308 */ /* 0x000fe20000000800 */
[--C-:B------:R-:W-:Y:S02]  /*4630*/  FFMA.FTZ R6, R6, c[0x0][0x2d0], -R2.reuse ;  /* 0x0000b40006067a23 */ /* 0x100fe40000010802 */
[--C-:B------:R-:W-:Y:S02]  /*4640*/  FFMA.FTZ R9, R9, c[0x0][0x2d0], -R2.reuse ;  /* 0x0000b40009097a23 */ /* 0x100fe40000010802 */
[--C-:B------:R-:W-:Y:S02]  /*4650*/  FFMA.FTZ R4, R8, c[0x0][0x2d0], -R2.reuse ;  /* 0x0000b40008047a23 */ /* 0x100fe40000010802 */
[----:B------:R-:W-:Y:S01]  /*4660*/  FFMA.FTZ R7, R7, c[0x0][0x2d0], -R2 ;  /* 0x0000b40007077a23 */ /* 0x000fe20000010802 */
[----:B------:R-:W-:Y:S01]  /*4670*/  MUFU.EX2 R117, R20 ;  /* 0x0000001400757308 */ /* 0x000fe20000000800 */
[----:B--2---:R-:W-:-:S07]  /*4680*/  F2FP.PACK_AB R8, R109, R110 ;  /* 0x0000006e6d08723e */ /* 0x004fce00000000ff */
[----:B------:R2:W-:Y:S08]  /*4690*/  MUFU.EX2 R86, R6 ;  /* 0x0000000600567308 */ /* 0x0005f00000000800 */
[----:B------:R-:W3:Y:S08]  /*46a0*/  MUFU.EX2 R85, R9 ;  /* 0x0000000900557308 */ /* 0x000ef00000000800 */
[----:B------:R4:W-:Y:S01]  /*46b0*/  MUFU.EX2 R84, R4 ;  /* 0x0000000400547308 */ /* 0x0009e20000000800 */
[----:B--2---:R-:W-:-:S07]  /*46c0*/  F2FP.PACK_AB R6, R128, R125 ;  /* 0x0000007d8006723e */ /* 0x004fce00000000ff */
[----:B------:R-:W2:Y:S01]  /*46d0*/  MUFU.EX2 R87, R7 ;  /* 0x0000000700577308 */ /* 0x000ea20000000800 */
[----:B---3--:R-:W-:Y:S01]  /*46e0*/  F2FP.PACK_AB R9, R85, R86 ;  /* 0x000000565509723e */ /* 0x008fe200000000ff */
[----:B----4-:R-:W-:-:S06]  /*46f0*/  FFMA.FTZ R4, R12, c[0x0][0x2d0], -R2 ;  /* 0x0000b4000c047a23 */ /* 0x010fcc0000010802 */
[----:B------:R3:W-:Y:S02]  /*4700*/  MUFU.EX2 R88, R4 ;  /* 0x0000000400587308 */ /* 0x0007e40000000800 */
[----:B---3--:R-:W-:Y:S01]  /*4710*/  FFMA.FTZ R4, R11, c[0x0][0x2d0], -R2 ;  /* 0x0000b4000b047a23 */ /* 0x008fe20000010802 */
[----:B--2---:R-:W-:-:S05]  /*4720*/  F2FP.PACK_AB R11, R87, R84 ;  /* 0x00000054570b723e */ /* 0x004fca00000000ff */
[----:B------:R2:W3:Y:S02]  /*4730*/  MUFU.EX2 R89, R4 ;  /* 0x0000000400597308 */ /* 0x0004e40000000800 */
[----:B--2---:R-:W-:Y:S01]  /*4740*/  FFMA.FTZ R4, R10, c[0x0][0x2d0], -R2 ;  /* 0x0000b4000a047a23 */ /* 0x004fe20000010802 */
[----:B------:R-:W-:Y:S02]  /*4750*/  F2FP.PACK_AB R10, R117, R108 ;  /* 0x0000006c750a723e */ /* 0x000fe400000000ff */
[----:B---3--:R-:W-:-:S03]  /*4760*/  F2FP.PACK_AB R5, R89, R88 ;  /* 0x000000585905723e */ /* 0x008fc600000000ff */
[----:B------:R2:W-:Y:S02]  /*4770*/  MUFU.EX2 R91, R4 ;  /* 0x00000004005b7308 */ /* 0x0005e40000000800 */
[C---:B-1----:R-:W-:Y:S08]  /*4780*/  HMMA.16816.F32 R20, R8.reuse, R18, RZ ;  /* 0x000000120814723c */ /* 0x042ff000000018ff */
[----:B------:R-:W-:Y:S01]  /*4790*/  HMMA.16816.F32 R40, R8, R26, RZ ;  /* 0x0000001a0828723c */ /* 0x000fe200000018ff */
[----:B--2---:R-:W-:-:S07]  /*47a0*/  FFMA.FTZ R4, R13, c[0x0][0x2d0], -R2 ;  /* 0x0000b4000d047a23 */ /* 0x004fce0000010802 */
[C---:B------:R-:W-:Y:S01]  /*47b0*/  HMMA.16816.F32 R12, R8.reuse, R16, RZ ;  /* 0x00000010080c723c */ /* 0x040fe200000018ff */
[----:B------:R1:W2:Y:S07]  /*47c0*/  MUFU.EX2 R90, R4 ;  /* 0x00000004005a7308 */ /* 0x0002ae0000000800 */
[----:B------:R-:W-:Y:S01]  /*47d0*/  HMMA.16816.F32 R16, R8, R32, RZ ;  /* 0x000000200810723c */ /* 0x000fe200000018ff */
[----:B-1----:R-:W-:Y:S02]  /*47e0*/  F2FP.PACK_AB R4, R124, R116 ;  /* 0x000000747c04723e */ /* 0x002fe400000000ff */
[----:B--2---:R-:W-:Y:S11]  /*47f0*/  F2FP.PACK_AB R7, R90, R91 ;  /* 0x0000005b5a07723e */ /* 0x004ff600000000ff */
[----:B------:R-:W-:Y:S02]  /*4800*/  @!UPT UIADD3 URZ, URZ, URZ, URZ ;  /* 0x0000003f3f3ff290 */ /* 0x000fe4000fffe03f */
[----:B------:R-:W-:Y:S08]  /*4810*/  HMMA.16816.F32 R156, R4, R36, R12 ;  /* 0x00000024049c723c */ /* 0x000ff0000000180c */
[----:B------:R-:W-:Y:S08]  /*4820*/  HMMA.16816.F32 R12, R8, R34, RZ ;  /* 0x00000022080c723c */ /* 0x000ff000000018ff */
[----:B------:R-:W-:Y:S08]  /*4830*/  HMMA.16816.F32 R48, R4, R38, R20 ;  /* 0x000000260430723c */ /* 0x000ff00000001814 */
[----:B------:R-:W-:Y:S08]  /*4840*/  HMMA.16816.F32 R36, R8, R44, RZ ;  /* 0x0000002c0824723c */ /* 0x000ff000000018ff */
[C---:B------:R-:W-:Y:S08]  /*4850*/  HMMA.16816.F32 R148, R4.reuse, R28, R16 ;  /* 0x0000001c0494723c */ /* 0x040ff00000001810 */
[----:B------:R-:W-:Y:S01]  /*4860*/  HMMA.16816.F32 R136, R4, R30, R12 ;  /* 0x0000001e0488723c */ /* 0x000fe2000000180c */
[----:B------:R-:W-:Y:S01]  /*4870*/  IMAD.MOV.U32 R178, RZ, RZ, R49 ;  /* 0x000000ffffb27224 */ /* 0x000fe200078e0031 */
[----:B------:R-:W-:Y:S01]  /*4880*/  MOV R177, R50 ;  /* 0x0000003200b17202 */ /* 0x000fe20000000f00 */
[----:B------:R-:W-:-:S02]  /*4890*/  IMAD.MOV.U32 R176, RZ, RZ, R51 ;  /* 0x000000ffffb07224 */ /* 0x000fc400078e0033 */
[----:B------:R-:W-:-:S03]  /*48a0*/  IMAD.MOV.U32 R175, RZ, RZ, R48 ;  /* 0x000000ffffaf7224 */ /* 0x000fc600078e0030 */
[C---:B------:R-:W-:Y:S08]  /*48b0*/  HMMA.16816.F32 R28, R8.reuse, R64, RZ ;  /* 0x00000040081c723c */ /* 0x040ff000000018ff */
[C---:B------:R-:W-:Y:S08]  /*48c0*/  HMMA.16816.F32 R48, R8.reuse, R24, RZ ;  /* 0x000000180830723c */ /* 0x040ff000000018ff */
[----:B------:R-:W-:Y:S01]  /*48d0*/  HMMA.16816.F32 R24, R8, R66, RZ ;  /* 0x000000420818723c */ /* 0x000fe200000018ff */
[----:B------:R-:W1:Y:S07]  /*48e0*/  LDSM.16.MT88.4 R64, [R237+0x7080] ;  /* 0x00708000ed40783b */ /* 0x000e6e0000004200 */
[----:B------:R-:W-:Y:S08]  /*48f0*/  HMMA.16816.F32 R36, R4, R60, R36 ;  /* 0x0000003c0424723c */ /* 0x000ff00000001824 */
[----:B------:R-:W-:Y:S08]  /*4900*/  HMMA.16816.F32 R20, R8, R68, RZ ;  /* 0x000000440814723c */ /* 0x000ff000000018ff */
[----:B------:R-:W-:Y:S08]  /*4910*/  HMMA.16816.F32 R28, R4, R56, R28 ;  /* 0x00000038041c723c */ /* 0x000ff0000000181c */
[----:B------:R-:W-:Y:S01]  /*4920*/  HMMA.16816.F32 R32, R8, R46, RZ ;  /* 0x0000002e0820723c */ /* 0x000fe200000018ff */
[----:B------:R-:W-:Y:S01]  /*4930*/  IMAD.MOV.U32 R154, RZ, RZ, R36 ;  /* 0x000000ffff9a7224 */ /* 0x000fe200078e0024 */
[----:B------:R-:W-:Y:S01]  /*4940*/  MOV R152, R38 ;  /* 0x0000002600987202 */ /* 0x000fe20000000f00 */
[----:B------:R-:W-:Y:S01]  /*4950*/  IMAD.MOV.U32 R153, RZ, RZ, R37 ;  /* 0x000000ffff997224 */ /* 0x000fe200078e0025 */
[----:B------:R-:W-:Y:S01]  /*4960*/  LDSM.16.MT88.4 R44, [R240+0x5880] ;  /* 0x00588000f02c783b */ /* 0x000fe20000004200 */
[----:B------:R-:W-:-:S03]  /*4970*/  IMAD.MOV.U32 R147, RZ, RZ, R39 ;  /* 0x000000ffff937224 */ /* 0x000fc600078e0027 */
[----:B------:R-:W-:Y:S01]  /*4980*/  HMMA.16816.F32 R12, R8, R76, RZ ;  /* 0x0000004c080c723c */ /* 0x000fe200000018ff */
[----:B------:R-:W2:Y:S07]  /*4990*/  LDSM.16.MT88.4 R36, [R237+0x7880] ;  /* 0x00788000ed24783b */ /* 0x000eae0000004200 */
[C---:B------:R-:W-:Y:S01]  /*49a0*/  HMMA.16816.F32 R100, R4.reuse, R74, R40 ;  /* 0x0000004a0464723c */ /* 0x040fe20000001828 */
[----:B------:R-:W-:Y:S01]  /*49b0*/  MOV R146, R28 ;  /* 0x0000001c00927202 */ /* 0x000fe20000000f00 */
[----:B------:R-:W-:Y:S01]  /*49c0*/  IMAD.MOV.U32 R145, RZ, RZ, R29 ;  /* 0x000000ffff917224 */ /* 0x000fe200078e001d */
[----:B------:R-:W-:Y:S01]  /*49d0*/  MOV R135, R31 ;  /* 0x0000001f00877202 */ /* 0x000fe20000000f00 */
[----:B------:R-:W-:Y:S01]  /*49e0*/  IMAD.MOV.U32 R144, RZ, RZ, R30 ;  /* 0x000000ffff907224 */ /* 0x000fe200078e001e */
[----:B------:R-:W-:Y:S03]  /*49f0*/  LDSM.16.MT88.4 R40, [R238+0x7080] ;  /* 0x00708000ee28783b */ /* 0x000fe60000004200 */
[C---:B------:R-:W-:Y:S08]  /*4a00*/  HMMA.16816.F32 R20, R4.reuse, R52, R20 ;  /* 0x000000340414723c */ /* 0x040ff00000001814 */
[C---:B------:R-:W-:Y:S08]  /*4a10*/  HMMA.16816.F32 R32, R4.reuse, R62, R32 ;  /* 0x0000003e0420723c */ /* 0x040ff00000001820 */
[----:B------:R-:W-:Y:S01]  /*4a20*/  HMMA.16816.F32 R12, R4, R80, R12 ;  /* 0x00000050040c723c */ /* 0x000fe2000000180c */
[----:B------:R-:W-:Y:S01]  /*4a30*/  IMAD.MOV.U32 R0, RZ, RZ, R102 ;  /* 0x000000ffff007224 */ /* 0x000fe200078e0066 */
[----:B------:R-:W-:Y:S01]  /*4a40*/  MOV R155, R103 ;  /* 0x00000067009b7202 */ /* 0x000fe20000000f00 */
[----:B------:R-:W-:-:S05]  /*4a50*/  IMAD.MOV.U32 R179, RZ, RZ, R101 ;  /* 0x000000ffffb37224 */ /* 0x000fca00078e0065 */
[----:B-1----:R-:W-:Y:S01]  /*4a60*/  HMMA.16816.F32 R28, R8, R64, RZ ;  /* 0x00000040081c723c */ /* 0x002fe200000018ff */
[----:B------:R-:W-:Y:S01]  /*4a70*/  IMAD.MOV.U32 R126, RZ, RZ, R21 ;  /* 0x000000ffff7e7224 */ /* 0x000fe200078e0015 */
[----:B------:R-:W-:Y:S01]  /*4a80*/  MOV R123, R22 ;  /* 0x00000016007b7202 */ /* 0x000fe20000000f00 */
[----:B------:R-:W-:Y:S02]  /*4a90*/  IMAD.MOV.U32 R122, RZ, RZ, R23 ;  /* 0x000000ffff7a7224 */ /* 0x000fe400078e0017 */
[----:B------:R-:W-:Y:S02]  /*4aa0*/  IMAD.MOV.U32 R121, RZ, RZ, R20 ;  /* 0x000000ffff797224 */ /* 0x000fe400078e0014 */
[----:B------:R-:W1:Y:S01]  /*4ab0*/  LDSM.16.MT88.4 R20, [R240+0x6080] ;  /* 0x00608000f014783b */ /* 0x000e620000004200 */
[----:B------:R-:W-:Y:S01]  /*4ac0*/  HMMA.16816.F32 R140, R4, R72, R48 ;  /* 0x00000048048c723c */ /* 0x000fe20000001830 */
[----:B------:R-:W-:Y:S01]  /*4ad0*/  IMAD.MOV.U32 R174, RZ, RZ, R33 ;  /* 0x000000ffffae7224 */ /* 0x000fe200078e0021 */
[----:B------:R-:W-:Y:S01]  /*4ae0*/  MOV R173, R34 ;  /* 0x0000002200ad7202 */ /* 0x000fe20000000f00 */
[----:B------:R-:W-:-:S02]  /*4af0*/  IMAD.MOV.U32 R172, RZ, RZ, R35 ;  /* 0x000000ffffac7224 */ /* 0x000fc400078e0023 */
[----:B------:R-:W-:Y:S02]  /*4b00*/  IMAD.MOV.U32 R171, RZ, RZ, R32 ;  /* 0x000000ffffab7224 */ /* 0x000fe400078e0020 */
[----:B------:R-:W-:Y:S01]  /*4b10*/  MOV R48, R100 ;  /* 0x0000006400307202 */ /* 0x000fe20000000f00 */
[----:B------:R-:W-:Y:S01]  /*4b20*/  HMMA.16816.F32 R16, R8, R70, RZ ;  /* 0x000000460810723c */ /* 0x000fe200000018ff */
[----:B------:R-:W-:Y:S01]  /*4b30*/  MOV R134, R12 ;  /* 0x0000000c00867202 */ /* 0x000fe20000000f00 */
[----:B------:R-:W-:Y:S01]  /*4b40*/  IMAD.MOV.U32 R131, RZ, RZ, R13 ;  /* 0x000000ffff837224 */ /* 0x000fe200078e000d */
[----:B------:R-:W-:Y:S01]  /*4b50*/  MOV R129, R15 ;  /* 0x0000000f00817202 */ /* 0x000fe20000000f00 */
[----:B------:R-:W-:Y:S02]  /*4b60*/  IMAD.MOV.U32 R65, RZ, RZ, R48 ;  /* 0x000000ffff417224 */ /* 0x000fe400078e0030 */
[----:B------:R-:W3:Y:S01]  /*4b70*/  LDSM.16.MT88.4 R48, [R241+0x7080] ;  /* 0x00708000f130783b */ /* 0x000ee20000004200 */
[----:B------:R-:W-:Y:S01]  /*4b80*/  IMAD.MOV.U32 R130, RZ, RZ, R14 ;  /* 0x000000ffff827224 */ /* 0x000fe200078e000e */
[C---:B------:R-:W-:Y:S01]  /*4b90*/  HMMA.16816.F32 R24, R4.reuse, R58, R24 ;  /* 0x0000003a0418723c */ /* 0x040fe20000001818 */
[----:B------:R-:W-:Y:S01]  /*4ba0*/  IMAD.MOV.U32 R64, RZ, RZ, R0 ;  /* 0x000000ffff407224 */ /* 0x000fe200078e0000 */
[----:B------:R-:W-:Y:S06]  /*4bb0*/  LDSM.16.MT88.4 R56, [R240+0x7080] ;  /* 0x00708000f038783b */ /* 0x000fec0000004200 */
[----:B--2---:R-:W-:Y:S08]  /*4bc0*/  HMMA.16816.F32 R28, R4, R36, R28 ;  /* 0x00000024041c723c */ /* 0x004ff0000000181c */
[C---:B------:R-:W-:Y:S08]  /*4bd0*/  HMMA.16816.F32 R12, R8.reuse, R44, RZ ;  /* 0x0000002c080c723c */ /* 0x040ff000000018ff */
[----:B------:R-:W-:Y:S01]  /*4be0*/  HMMA.16816.F32 R32, R8, R46, RZ ;  /* 0x0000002e0820723c */ /* 0x000fe200000018ff */
[----:B------:R-:W-:Y:S01]  /*4bf0*/  LDSM.16.MT88.4 R44, [R241+0x7880] ;  /* 0x00788000f12c783b */ /* 0x000fe20000004200 */
[----:B------:R-:W-:Y:S01]  /*4c00*/  IMAD.MOV.U32 R170, RZ, RZ, R25 ;  /* 0x000000ffffaa7224 */ /* 0x000fe200078e0019 */
[----:B------:R-:W-:Y:S01]  /*4c10*/  MOV R168, R27 ;  /* 0x0000001b00a87202 */ /* 0x000fe20000000f00 */
[----:B------:R-:W-:-:S02]  /*4c20*/  IMAD.MOV.U32 R169, RZ, RZ, R26 ;  /* 0x000000ffffa97224 */ /* 0x000fc400078e001a */
[----:B------:R-:W-:Y:S02]  /*4c30*/  IMAD.MOV.U32 R127, RZ, RZ, R24 ;  /* 0x000000ffff7f7224 */ /* 0x000fe400078e0018 */
[----:B------:R-:W-:Y:S01]  /*4c40*/  HMMA.16816.F32 R72, R4, R54, R16 ;  /* 0x000000360448723c */ /* 0x000fe20000001810 */
[----:B------:R-:W2:Y:S01]  /*4c50*/  LDSM.16.MT88.4 R52, [R238+0x7880] ;  /* 0x00788000ee34783b */ /* 0x000ea20000004200 */
[----:B------:R-:W-:Y:S01]  /*4c60*/  MOV R120, R29 ;  /* 0x0000001d00787202 */ /* 0x000fe20000000f00 */
[----:B------:R-:W-:Y:S01]  /*4c70*/  IMAD.MOV.U32 R119, RZ, RZ, R30 ;  /* 0x000000ffff777224 */ /* 0x000fe200078e001e */
[----:B------:R-:W-:Y:S01]  /*4c80*/  MOV R111, R28 ;  /* 0x0000001c006f7202 */ /* 0x000fe20000000f00 */
[----:B------:R-:W-:-:S03]  /*4c90*/  IMAD.MOV.U32 R118, RZ, RZ, R31 ;  /* 0x000000ffff767224 */ /* 0x000fc600078e001f */
[C---:B------:R-:W-:Y:S08]  /*4ca0*/  HMMA.16816.F32 R16, R8.reuse, R78, RZ ;  /* 0x0000004e0810723c */ /* 0x040ff000000018ff */
[----:B------:R-:W-:Y:S07]  /*4cb0*/  HMMA.16816.F32 R24, R8, R66, RZ ;  /* 0x000000420818723c */ /* 0x000fee00000018ff */
[----:B------:R-:W-:Y:S01]  /*4cc0*/  IMAD.MOV.U32 R66, RZ, RZ, R123 ;  /* 0x000000ffff427224 */ /* 0x000fe200078e007b */
[----:B-1----:R-:W-:Y:S01]  /*4cd0*/  HMMA.16816.F32 R60, R4, R20, R12 ;  /* 0x00000014043c723c */ /* 0x002fe2000000180c */
[----:B------:R-:W-:-:S07]  /*4ce0*/  MOV R67, R122 ;  /* 0x0000007a00437202 */ /* 0x000fce0000000f00 */
[----:B------:R-:W-:Y:S01]  /*4cf0*/  HMMA.16816.F32 R68, R4, R22, R32 ;  /* 0x000000160444723c */ /* 0x000fe20000001820 */
[----:B------:R-:W1:Y:S07]  /*4d00*/  LDSM.16.MT88.4 R32, [R240+0x7880] ;  /* 0x00788000f020783b */ /* 0x000e6e0000004200 */
[C---:B------:R-:W-:Y:S07]  /*4d10*/  HMMA.16816.F32 R28, R8.reuse, R42, RZ ;  /* 0x0000002a081c723c */ /* 0x040fee00000018ff */
[----:B------:R-:W-:Y:S01]  /*4d20*/  MOV R42, R173 ;  /* 0x000000ad002a7202 */ /* 0x000fe20000000f00 */
[----:B---3--:R-:W-:Y:S01]  /*4d30*/  HMMA.16816.F32 R20, R8, R50, RZ ;  /* 0x000000320814723c */ /* 0x008fe200000018ff */
[----:B------:R-:W-:-:S06]  /*4d40*/  IMAD.MOV.U32 R43, RZ, RZ, R172 ;  /* 0x000000ffff2b7224 */ /* 0x000fcc00078e00ac */
[----:B------:R-:W-:Y:S01]  /*4d50*/  IMAD.MOV.U32 R50, RZ, RZ, R178 ;  /* 0x000000ffff327224 */ /* 0x000fe200078e00b2 */
[----:B------:R-:W-:Y:S01]  /*4d60*/  HMMA.16816.F32 R12, R8, R40, RZ ;  /* 0x00000028080c723c */ /* 0x000fe200000018ff */
[----:B------:R-:W-:-:S06]  /*4d70*/  IMAD.MOV.U32 R51, RZ, RZ, R177 ;  /* 0x000000ffff337224 */ /* 0x000fcc00078e00b1 */
[----:B------:R-:W-:Y:S01]  /*4d80*/  IMAD.MOV.U32 R41, RZ, RZ, R174 ;  /* 0x000000ffff297224 */ /* 0x000fe200078e00ae */
[----:B------:R-:W-:Y:S01]  /*4d90*/  HMMA.16816.F32 R80, R4, R82, R16 ;  /* 0x000000520450723c */ /* 0x000fe20000001810 */
[----:B------:R-:W-:-:S07]  /*4da0*/  IMAD.MOV.U32 R40, RZ, RZ, R171 ;  /* 0x000000ffff287224 */ /* 0x000fce00078e00ab */
[----:B------:R-:W-:Y:S01]  /*4db0*/  HMMA.16816.F32 R16, R4, R38, R24 ;  /* 0x000000260410723c */ /* 0x000fe20000001818 */
[----:B------:R-:W3:Y:S07]  /*4dc0*/  LDSM.16.MT88.4 R36, [R237+0x8880] ;  /* 0x00888000ed24783b */ /* 0x000eee0000004200 */
[----:B------:R-:W-:Y:S07]  /*4dd0*/  HMMA.16816.F32 R24, R8, R48, RZ ;  /* 0x000000300818723c */ /* 0x000fee00000018ff */
[----:B------:R-:W-:Y:S01]  /*4de0*/  MOV R48, R176 ;  /* 0x000000b000307202 */ /* 0x000fe20000000f00 */
[----:B--2---:R-:W-:Y:S01]  /*4df0*/  HMMA.16816.F32 R104, R4, R54, R28 ;  /* 0x000000360468723c */ /* 0x004fe2000000181c */
[----:B------:R-:W-:-:S02]  /*4e00*/  IMAD.MOV.U32 R49, RZ, RZ, R65 ;  /* 0x000000ffff317224 */ /* 0x000fc400078e0041 */
[----:B------:R-:W-:-:S04]  /*4e10*/  IMAD.MOV.U32 R65, RZ, RZ, R126 ;  /* 0x000000ffff417224 */ /* 0x000fc800078e007e */
[----:B------:R-:W-:Y:S01]  /*4e20*/  IMAD.MOV.U32 R55, RZ, RZ, R111 ;  /* 0x000000ffff377224 */ /* 0x000fe200078e006f */
[C---:B------:R-:W-:Y:S01]  /*4e30*/  HMMA.16816.F32 R28, R4.reuse, R46, R20 ;  /* 0x0000002e041c723c */ /* 0x040fe20000001814 */
[----:B------:R-:W-:Y:S01]  /*4e40*/  IMAD.MOV.U32 R103, RZ, RZ, R17 ;  /* 0x000000ffff677224 */ /* 0x000fe200078e0011 */
[----:B------:R-:W-:Y:S01]  /*4e50*/  MOV R101, R19 ;  /* 0x0000001300657202 */ /* 0x000fe20000000f00 */
[----:B------:R-:W-:Y:S02]  /*4e60*/  IMAD.MOV.U32 R102, RZ, RZ, R18 ;  /* 0x000000ffff667224 */ /* 0x000fe400078e0012 */
[----:B------:R-:W-:Y:S02]  /*4e70*/  IMAD.MOV.U32 R100, RZ, RZ, R16 ;  /* 0x000000ffff647224 */ /* 0x000fe400078e0010 */
[----:B------:R-:W-:Y:S01]  /*4e80*/  IMAD.MOV.U32 R54, RZ, RZ, R101 ;  /* 0x000000ffff367224 */ /* 0x000fe200078e0065 */
[----:B------:R-:W-:Y:S02]  /*4e90*/  HMMA.16816.F32 R76, R4, R52, R12 ;  /* 0x00000034044c723c */ /* 0x000fe4000000180c */
[----:B------:R-:W-:-:S05]  /*4ea0*/  MOV R47, R100 ;  /* 0x00000064002f7202 */ /* 0x000fca0000000f00 */
[----:B------:R-:W-:Y:S01]  /*4eb0*/  MOV R52, R179 ;  /* 0x000000b300347202 */ /* 0x000fe20000000f00 */
[----:B------:R-:W-:Y:S01]  /*4ec0*/  HMMA.16816.F32 R12, R8, R58, RZ ;  /* 0x0000003a080c723c */ /* 0x000fe200000018ff */
[----:B------:R-:W-:Y:S02]  /*4ed0*/  IMAD.MOV.U32 R53, RZ, RZ, R64 ;  /* 0x000000ffff357224 */ /* 0x000fe400078e0040 */
[----:B------:R-:W-:-:S04]  /*4ee0*/  IMAD.MOV.U32 R64, RZ, RZ, R121 ;  /* 0x000000ffff407224 */ /* 0x000fc800078e0079 */
[----:B------:R-:W-:Y:S01]  /*4ef0*/  IMAD.MOV.U32 R58, RZ, RZ, R169 ;  /* 0x000000ffff3a7224 */ /* 0x000fe200078e00a9 */
[----:B------:R-:W-:Y:S01]  /*4f00*/  HMMA.16816.F32 R112, R4, R44, R24 ;  /* 0x0000002c0470723c */ /* 0x000fe20000001818 */
[----:B------:R-:W-:Y:S01]  /*4f10*/  MOV R21, R30 ;  /* 0x0000001e00157202 */ /* 0x000fe20000000f00 */
[----:B------:R-:W-:Y:S01]  /*4f20*/  IMAD.MOV.U32 R20, RZ, RZ, R31 ;  /* 0x000000ffff147224 */ /* 0x000fe200078e001f */
[----:B------:R-:W-:Y:S01]  /*4f30*/  MOV R0, R28 ;  /* 0x0000001c00007202 */ /* 0x000fe20000000f00 */
[----:B------:R-:W-:Y:S02]  /*4f40*/  IMAD.MOV.U32 R28, RZ, RZ, R120 ;  /* 0x000000ffff1c7224 */ /* 0x000fe400078e0078 */
[----:B------:R-:W-:Y:S01]  /*4f50*/  IMAD.MOV.U32 R30, RZ, RZ, R118 ;  /* 0x000000ffff1e7224 */ /* 0x000fe200078e0076 */
[----:B------:R-:W-:Y:S01]  /*4f60*/  MOV R44, R103 ;  /* 0x00000067002c7202 */ /* 0x000fe20000000f00 */
[----:B------:R-:W-:Y:S01]  /*4f70*/  HMMA.16816.F32 R16, R8, R56, RZ ;  /* 0x000000380810723c */ /* 0x000fe200000018ff */
[----:B------:R-:W-:-:S02]  /*4f80*/  IMAD.MOV.U32 R45, RZ, RZ, R102 ;  /* 0x000000ffff2d7224 */ /* 0x000fc400078e0066 */
[----:B------:R-:W-:Y:S01]  /*4f90*/  IMAD.MOV.U32 R24, RZ, RZ, R29 ;  /* 0x000000ffff187224 */ /* 0x000fe200078e001d */
[----:B------:R-:W-:Y:S01]  /*4fa0*/  MOV R29, R119 ;  /* 0x00000077001d7202 */ /* 0x000fe20000000f00 */
[----:B------:R-:W-:Y:S02]  /*4fb0*/  IMAD.MOV.U32 R31, RZ, RZ, R175 ;  /* 0x000000ffff1f7224 */ /* 0x000fe400078e00af */
[----:B------:R-:W-:Y:S01]  /*4fc0*/  MOV R57, R170 ;  /* 0x000000aa00397202 */ /* 0x000fe20000000f00 */
[----:B-1----:R-:W-:Y:S01]  /*4fd0*/  HMMA.16816.F32 R100, R4, R34, R12 ;  /* 0x000000220464723c */ /* 0x002fe2000000180c */
[----:B------:R-:W-:Y:S01]  /*4fe0*/  IMAD.MOV.U32 R59, RZ, RZ, R168 ;  /* 0x000000ffff3b7224 */ /* 0x000fe200078e00a8 */
[----:B------:R-:W-:-:S05]  /*4ff0*/  MOV R56, R127 ;  /* 0x0000007f00387202 */ /* 0x000fca0000000f00 */
[----:B------:R-:W-:Y:S01]  /*5000*/  IMAD.MOV.U32 R34, RZ, RZ, R21 ;  /* 0x000000ffff227224 */ /* 0x000fe200078e0015 */
[----:B------:R-:W-:Y:S01]  /*5010*/  MOV R26, R113 ;  /* 0x00000071001a7202 */ /* 0x000fe20000000f00 */
[----:B------:R-:W-:Y:S01]  /*5020*/  IMAD.MOV.U32 R35, RZ, RZ, R20 ;  /* 0x000000ffff237224 */ /* 0x000fe200078e0014 */
[----:B---3--:R-:W-:Y:S01]  /*5030*/  HMMA.16816.F32 R12, R8, R38, RZ ;  /* 0x00000026080c723c */ /* 0x008fe200000018ff */
[----:B------:R-:W1:Y:S01]  /*5040*/  LDSM.16.MT88.4 R20, [R237+0x9080] ;  /* 0x00908000ed14783b */ /* 0x000e620000004200 */
[----:B------:R-:W-:Y:S02]  /*5050*/  IMAD.MOV.U32 R27, RZ, RZ, R114 ;  /* 0x000000ffff1b7224 */ /* 0x000fe400078e0072 */
[----:B------:R-:W-:Y:S02]  /*5060*/  IMAD.MOV.U32 R25, RZ, RZ, R112 ;  /* 0x000000ffff197224 */ /* 0x000fe400078e0070 */
[----:B------:R-:W-:Y:S02]  /*5070*/  IMAD.MOV.U32 R160, RZ, RZ, R115 ;  /* 0x000000ffffa07224 */ /* 0x000fe400078e0073 */
[----:B------:R-:W-:Y:S01]  /*5080*/  HMMA.16816.F32 R112, R4, R32, R16 ;  /* 0x000000200470723c */ /* 0x000fe20000001810 */
[----:B------:R-:W-:-:S06]  /*5090*/  IMAD.MOV.U32 R46, RZ, RZ, R27 ;  /* 0x000000ffff2e7224 */ /* 0x000fcc00078e001b */
[----:B------:R-:W-:Y:S01]  /*50a0*/  IMAD.MOV.U32 R33, RZ, RZ, R26 ;  /* 0x000000ffff217224 */ /* 0x000fe200078e001a */
[----:B------:R-:W-:Y:S01]  /*50b0*/  HMMA.16816.F32 R16, R8, R36, RZ ;  /* 0x000000240810723c */ /* 0x000fe200000018ff */
[----:B------:R-:W-:-:S06]  /*50c0*/  MOV R32, R25 ;  /* 0x0000001900207202 */ /* 0x000fcc0000000f00 */
[----:B------:R-:W-:Y:S01]  /*50d0*/  MOV R37, R24 ;  /* 0x0000001800257202 */ /* 0x000fe20000000f00 */
[----:B------:R-:W-:Y:S01]  /*50e0*/  IMAD.MOV.U32 R36, RZ, RZ, R0 ;  /* 0x000000ffff247224 */ /* 0x000fe200078e0000 */
[----:B------:R-:W2:Y:S01]  /*50f0*/  LDSM.16.MT88.4 R24, [R238+0x8880] ;  /* 0x00888000ee18783b */ /* 0x000ea20000004200 */
[----:B------:R-:W-:-:S04]  /*5100*/  FADD.FTZ R0, R110, R109 ;  /* 0x0000006d6e007221 */ /* 0x000fc80000010000 */
[----:B------:R-:W-:-:S10]  /*5110*/  FADD.FTZ R0, R108, R0 ;  /* 0x000000006c007221 */ /* 0x000fd40000010000 */
[C---:B-1----:R-:W-:Y:S01]  /*5120*/  HMMA.16816.F32 R176, R4.reuse, R20, R16 ;  /* 0x0000001404b0723c */ /* 0x042fe20000001810 */
[----:B------:R-:W1:Y:S07]  /*5130*/  LDSM.16.MT88.4 R16, [R238+0x9080] ;  /* 0x00908000ee10783b */ /* 0x000e6e0000004200 */
[----:B------:R-:W-:Y:S01]  /*5140*/  HMMA.16816.F32 R120, R4, R22, R12 ;  /* 0x000000160478723c */ /* 0x000fe2000000180c */
[----:B------:R-:W3:Y:S07]  /*5150*/  LDSM.16.MT88.4 R20, [R241+0x8880] ;  /* 0x00888000f114783b */ /* 0x000eee0000004200 */
[----:B--2---:R-:W-:Y:S11]  /*5160*/  HMMA.16816.F32 R12, R8, R24, RZ ;  /* 0x00000018080c723c */ /* 0x004ff600000018ff */
[----:B------:R-:W-:Y:S11]  /*5170*/  @!UPT UIADD3 URZ, URZ, URZ, URZ ;  /* 0x0000003f3f3ff290 */ /* 0x000ff6000fffe03f */
[----:B------:R-:W-:Y:S02]  /*5180*/  @!UPT UIADD3 URZ, URZ, URZ, URZ ;  /* 0x0000003f3f3ff290 */ /* 0x000fe4000fffe03f */
[----:B-1----:R-:W-:Y:S07]  /*5190*/  HMMA.16816.F32 R108, R4, R16, R12 ;  /* 0x00000010046c723c */ /* 0x002fee000000180c */
[----:B------:R-:W-:Y:S02]  /*51a0*/  FADD.FTZ R12, R117, R0 ;  /* 0x00000000750c7221 */ /* 0x000fe40000010000 */
[----:B------:R-:W-:Y:S02]  /*51b0*/  FADD.FTZ R0, R86, R85 ;  /* 0x0000005556007221 */ /* 0x000fe40000010000 */
[----:B------:R-:W-:-:S02]  /*51c0*/  FADD.FTZ R16, R116, R12 ;  /* 0x0000000c74107221 */ /* 0x000fc40000010000 */
[----:B------:R-:W-:Y:S01]  /*51d0*/  HMMA.16816.F32 R12, R8, R26, RZ ;  /* 0x0000001a080c723c */ /* 0x000fe200000018ff */
[----:B------:R-:W-:Y:S01]  /*51e0*/  FADD.FTZ R0, R84, R0 ;  /* 0x0000000054007221 */ /* 0x000fe20000010000 */
[----:B------:R-:W-:Y:S01]  /*51f0*/  MOV R84, R32 ;  /* 0x0000002000547202 */ /* 0x000fe20000000f00 */
[----:B------:R-:W-:Y:S02]  /*5200*/  FADD.FTZ R24, R124, R16 ;  /* 0x000000107c187221 */ /* 0x000fe40000010000 */
[----:B------:R-:W-:Y:S02]  /*5210*/  FADD.FTZ R0, R87, R0 ;  /* 0x0000000057007221 */ /* 0x000fe40000010000 */
[----:B------:R-:W-:Y:S02]  /*5220*/  IMAD.MOV.U32 R86, RZ, RZ, R46 ;  /* 0x000000ffff567224 */ /* 0x000fe400078e002e */
[----:B------:R-:W-:Y:S11]  /*5230*/  IMAD.MOV.U32 R85, RZ, RZ, R33 ;  /* 0x000000ffff557224 */ /* 0x000ff600078e0021 */
[----:B------:R-:W-:Y:S04]  /*5240*/  @!UPT UIADD3 URZ, URZ, URZ, URZ ;  /* 0x0000003f3f3ff290 */ /* 0x000fe8000fffe03f */
[----:B------:R-:W-:Y:S01]  /*5250*/  HMMA.16816.F32 R116, R4, R18, R12 ;  /* 0x000000120474723c */ /* 0x000fe2000000180c */
[----:B------:R-:W1:Y:S01]  /*5260*/  LDSM.16.MT88.4 R16, [R241+0x9080] ;  /* 0x00908000f110783b */ /* 0x000e620000004200 */
[----:B------:R-:W-:Y:S01]  /*5270*/  FADD.FTZ R0, R88, R0 ;  /* 0x0000000058007221 */ /* 0x000fe20000010000 */
[----:B------:R-:W-:Y:S01]  /*5280*/  MOV R32, R31 ;  /* 0x0000001f00207202 */ /* 0x000fe20000000f00 */
[----:B------:R-:W-:Y:S01]  /*5290*/  FADD.FTZ R24, R125, R24 ;  /* 0x000000187d187221 */ /* 0x000fe20000010000 */
[----:B------:R-:W-:-:S03]  /*52a0*/  MOV R87, R160 ;  /* 0x000000a000577202 */ /* 0x000fc60000000f00 */
[----:B---3--:R-:W-:Y:S01]  /*52b0*/  HMMA.16816.F32 R12, R8, R20, RZ ;  /* 0x00000014080c723c */ /* 0x008fe200000018ff */
[----:B------:R-:W-:Y:S01]  /*52c0*/  IMAD.MOV.U32 R46, RZ, RZ, R144 ;  /* 0x000000ffff2e7224 */ /* 0x000fe200078e0090 */
[----:B------:R2:W5:Y:S01]  /*52d0*/  LDL.LU R160, [R1+0x74] ;  /* 0x0000740001a07983 */ /* 0x0005620000300800 */
[----:B------:R-:W-:-:S04]  /*52e0*/  IMAD.MOV.U32 R33, RZ, RZ, R50 ;  /* 0x000000ffff217224 */ /* 0x000fc800078e0032 */
[--C-:B------:R-:W-:Y:S02]  /*52f0*/  FFMA.FTZ R21, R97, c[0x0][0x2d0], -R3.reuse ;  /* 0x0000b40061157a23 */ /* 0x100fe40000010803 */
[----:B------:R-:W-:Y:S11]  /*5300*/  FFMA.FTZ R20, R96, c[0x0][0x2d0], -R3 ;  /* 0x0000b40060147a23 */ /* 0x000ff60000010803 */
[----:B------:R-:W-:Y:S04]  /*5310*/  @!UPT UIADD3 URZ, URZ, URZ, URZ ;  /* 0x0000003f3f3ff290 */ /* 0x000fe8000fffe03f */
[----:B-1----:R-:W-:Y:S08]  /*5320*/  HMMA.16816.F32 R172, R4, R16, R12 ;  /* 0x0000001004ac723c */ /* 0x002ff0000000180c */
[----:B------:R-:W-:Y:S01]  /*5330*/  HMMA.16816.F32 R12, R8, R22, RZ ;  /* 0x00000016080c723c */ /* 0x000fe200000018ff */
[----:B------:R-:W-:-:S06]  /*5340*/  IMAD.MOV.U32 R97, RZ, RZ, R44 ;  /* 0x000000ffff617224 */ /* 0x000fcc00078e002c */
[--C-:B------:R-:W-:Y:S02]  /*5350*/  FFMA.FTZ R22, R98, c[0x0][0x2d0], -R3.reuse ;  /* 0x0000b40062167a23 */ /* 0x100fe40000010803 */
[----:B------:R-:W-:Y:S11]  /*5360*/  FADD.FTZ R23, R89, R0 ;  /* 0x0000000059177221 */ /* 0x000ff60000010000 */
[----:B------:R-:W-:Y:S04]  /*5370*/  @!UPT UIADD3 URZ, URZ, URZ, URZ ;  /* 0x0000003f3f3ff290 */ /* 0x000fe8000fffe03f */
[----:B------:R-:W-:Y:S01]  /*5380*/  HMMA.16816.F32 R168, R4, R18, R12 ;  /* 0x0000001204a8723c */ /* 0x000fe2000000180c */
[----:B------:R-:W1:Y:S01]  /*5390*/  LDSM.16.MT88.4 R12, [R240+0x8880] ;  /* 0x00888000f00c783b */ /* 0x000e620000004200 */
[----:B------:R-:W-:Y:S01]  /*53a0*/  FFMA.FTZ R3, R93, c[0x0][0x2d0], -R3 ;  /* 0x0000b4005d037a23 */ /* 0x000fe20000010803 */
[----:B------:R-:W-:Y:S01]  /*53b0*/  MOV R98, R45 ;  /* 0x0000002d00627202 */ /* 0x000fe20000000f00 */
[----:B------:R-:W-:Y:S01]  /*53c0*/  IMAD.MOV.U32 R31, RZ, RZ, R155 ;  /* 0x000000ffff1f7224 */ /* 0x000fe200078e009b */
[----:B------:R-:W-:Y:S01]  /*53d0*/  MOV R44, R146 ;  /* 0x00000092002c7202 */ /* 0x000fe20000000f00 */
[----:B------:R-:W-:Y:S02]  /*53e0*/  IMAD.MOV.U32 R50, RZ, RZ, R152 ;  /* 0x000000ffff327224 */ /* 0x000fe400078e0098 */
[----:B------:R-:W-:Y:S01]  /*53f0*/  FFMA.FTZ R0, R92, c[0x0][0x2d0], -R2 ;  /* 0x0000b4005c007a23 */ /* 0x000fe20000010802 */
[----:B-1----:R-:W-:Y:S01]  /*5400*/  HMMA.16816.F32 R16, R8, R12, RZ ;  /* 0x0000000c0810723c */ /* 0x002fe200000018ff */
[----:B------:R-:W-:Y:S01]  /*5410*/  MOV R93, R28 ;  /* 0x0000001c005d7202 */ /* 0x000fe20000000f00 */
[----:B------:R-:W-:-:S03]  /*5420*/  IMAD.MOV.U32 R45, RZ, RZ, R145 ;  /* 0x000000ffff2d7224 */ /* 0x000fc600078e0091 */
[----:B------:R-:W-:Y:S03]  /*5430*/  MUFU.EX2 R0, R0 ;  /* 0x0000000000007308 */ /* 0x000fe60000000800 */
[----:B------:R-:W-:Y:S01]  /*5440*/  HMMA.16816.F32 R8, R8, R14, RZ ;  /* 0x0000000e0808723c */ /* 0x000fe200000018ff */
[----:B------:R-:W1:Y:S01]  /*5450*/  LDSM.16.MT88.4 R12, [R240+0x9080] ;  /* 0x00908000f00c783b */ /* 0x000e620000004200 */
[----:B------:R-:W-:Y:S01]  /*5460*/  IMAD.MOV.U32 R28, RZ, RZ, R49 ;  /* 0x000000ffff1c7224 */ /* 0x000fe200078e0031 */
[----:B------:R-:W-:Y:S01]  /*5470*/  MOV R49, R153 ;  /* 0x0000009900317202 */ /* 0x000fe20000000f00 */
[----:B------:R-:W-:Y:S11]  /*5480*/  IMAD.MOV.U32 R92, RZ, RZ, R55 ;  /* 0x000000ffff5c7224 */ /* 0x000ff600078e0037 */
[----:B------:R-:W-:Y:S01]  /*5490*/  @!UPT UIADD3 URZ, URZ, URZ, URZ ;  /* 0x0000003f3f3ff290 */ /* 0x000fe2000fffe03f */
[C---:B-1----:R-:W-:Y:S01]  /*54a0*/  HMMA.16816.F32 R124, R4.reuse, R12, R16 ;  /* 0x0000000c047c723c */ /* 0x042fe20000001810 */
[----:B------:R1:W-:Y:S07]  /*54b0*/  MUFU.EX2 R13, R3 ;  /* 0x00000003000d7308 */ /* 0x0003ee0000000800 */
[----:B------:R-:W-:Y:S01]  /*54c0*/  HMMA.16816.F32 R16, R4, R14, R8 ;  /* 0x0000000e0410723c */ /* 0x000fe20000001808 */
[----:B------:R3:W-:Y:S06]  /*54d0*/  MUFU.EX2 R9, R22 ;  /* 0x0000001600097308 */ /* 0x0007ec0000000800 */
[----:B------:R-:W-:-:S02]  /*54e0*/  FADD.FTZ R4, R91, R23 ;  /* 0x000000175b047221 */ /* 0x000fc40000010000 */
[----:B------:R-:W-:Y:S01]  /*54f0*/  IMAD.MOV.U32 R23, RZ, RZ, R35 ;  /* 0x000000ffff177224 */ /* 0x000fe200078e0023 */
[----:B------:R-:W-:Y:S01]  /*5500*/  MOV R35, R48 ;  /* 0x0000003000237202 */ /* 0x000fe20000000f00 */
[----:B------:R-:W-:Y:S01]  /*5510*/  IMAD.MOV.U32 R48, RZ, RZ, R154 ;  /* 0x000000ffff307224 */ /* 0x000fe200078e009a */
[----:B------:R4:W2:Y:S01]  /*5520*/  MUFU.EX2 R8, R21 ;  /* 0x0000001500087308 */ /* 0x0008a20000000800 */
[----:B------:R-:W-:Y:S01]  /*5530*/  LDSM.16.MT88.4 R152, [R237+0x5080] ;  /* 0x00508000ed98783b */ /* 0x000fe20000004200 */
[----:B-1----:R-:W-:Y:S02]  /*5540*/  FFMA.FTZ R3, R95, c[0x0][0x2d0], -R2 ;  /* 0x0000b4005f037a23 */ /* 0x002fe40000010802 */
[----:B---3--:R-:W-:Y:S02]  /*5550*/  IMAD.MOV.U32 R22, RZ, RZ, R34 ;  /* 0x000000ffff167224 */ /* 0x008fe400078e0022 */
[----:B------:R-:W-:Y:S02]  /*5560*/  IMAD.MOV.U32 R34, RZ, RZ, R51 ;  /* 0x000000ffff227224 */ /* 0x000fe400078e0033 */
[----:B------:R1:W-:Y:S01]  /*5570*/  MUFU.EX2 R6, R3 ;  /* 0x0000000300067308 */ /* 0x0003e20000000800 */
[----:B------:R-:W-:-:S02]  /*5580*/  IMAD.MOV.U32 R51, RZ, RZ, R147 ;  /* 0x000000ffff337224 */ /* 0x000fc400078e0093 */
[----:B------:R-:W3:Y:S01]  /*5590*/  LDSM.16.MT88.4 R144, [R238+0x5080] ;  /* 0x00508000ee90783b */ /* 0x000ee20000004200 */
[----:B------:R-:W-:-:S04]  /*55a0*/  FFMA.FTZ R5, R99, c[0x0][0x2d0], -R2 ;  /* 0x0000b40063057a23 */ /* 0x000fc80000010802 */
[----:B------:R2:W2:Y:S01]  /*55b0*/  MUFU.EX2 R7, R20 ;  /* 0x0000001400077308 */ /* 0x0004a20000000800 */
[----:B------:R-:W-:Y:S01]  /*55c0*/  MOV R55, R129 ;  /* 0x0000008100377202 */ /* 0x000fe20000000f00 */
[----:B------:R-:W-:Y:S01]  /*55d0*/  IMAD.MOV.U32 R96, RZ, RZ, R47 ;  /* 0x000000ffff607224 */ /* 0x000fe200078e002f */
[----:B----4-:R-:W-:Y:S01]  /*55e0*/  MOV R21, R37 ;  /* 0x0000002500157202 */ /* 0x010fe20000000f00 */
[----:B-1----:R-:W-:-:S04]  /*55f0*/  FFMA.FTZ R3, R94, c[0x0][0x2d0], -R2 ;  /* 0x0000b4005e037a23 */ /* 0x002fc80000010802 */
[----:B------:R-:W-:Y:S01]  /*5600*/  MUFU.EX2 R5, R5 ;  /* 0x0000000500057308 */ /* 0x000fe20000000800 */
[----:B------:R-:W-:Y:S02]  /*5610*/  IMAD.MOV.U32 R95, RZ, RZ, R30 ;  /* 0x000000ffff5f7224 */ /* 0x000fe400078e001e */
[----:B------:R-:W-:Y:S02]  /*5620*/  IMAD.MOV.U32 R99, RZ, RZ, R54 ;  /* 0x000000ffff637224 */ /* 0x000fe400078e0036 */
[----:B--2---:R-:W-:-:S03]  /*5630*/  IMAD.MOV.U32 R20, RZ, RZ, R36 ;  /* 0x000000ffff147224 */ /* 0x004fc600078e0024 */
[----:B------:R-:W1:Y:S01]  /*5640*/  MUFU.EX2 R3, R3 ;  /* 0x0000000300037308 */ /* 0x000e620000000800 */
[----:B------:R-:W-:Y:S01]  /*5650*/  MOV R30, R53 ;  /* 0x00000035001e7202 */ /* 0x000fe20000000f00 */
[----:B------:R-:W-:Y:S01]  /*5660*/  IMAD.MOV.U32 R54, RZ, RZ, R130 ;  /* 0x000000ffff367224 */ /* 0x000fe200078e0082 */
[----:B------:R-:W-:Y:S01]  /*5670*/  MOV R53, R131 ;  /* 0x0000008300357202 */ /* 0x000fe20000000f00 */
[----:B------:R-:W-:Y:S01]  /*5680*/  FADD.FTZ R2, R128, R24 ;  /* 0x0000001880027221 */ /* 0x000fe20000010000 */
[----:B------:R-:W-:Y:S02]  /*5690*/  F2FP.PACK_AB R128, R8, R9 ;  /* 0x000000090880723e */ /* 0x000fe400000000ff */
[----:B------:R-:W-:Y:S02]  /*56a0*/  F2FP.PACK_AB R130, R13, R7 ;  /* 0x000000070d82723e */ /* 0x000fe400000000ff */
[----:B------:R-:W-:Y:S02]  /*56b0*/  F2FP.PACK_AB R129, R6, R0 ;  /* 0x000000000681723e */ /* 0x000fe400000000ff */
[----:B-1----:R-:W-:-:S07]  /*56c0*/  F2FP.PACK_AB R131, R3, R5 ;  /* 0x000000050383723e */ /* 0x002fce00000000ff */
[C---:B---3--:R-:W-:Y:S08]  /*56d0*/  HMMA.16816.F32 R148, R128.reuse, R144, R148 ;  /* 0x000000908094723c */ /* 0x048ff00000001894 */
[C---:B------:R-:W-:Y:S01]  /*56e0*/  HMMA.16816.F32 R144, R128.reuse, R146, R136 ;  /* 0x000000928090723c */ /* 0x040fe20000001888 */
[----:B------:R-:W1:Y:S07]  /*56f0*/  LDSM.16.MT88.4 R136, [R241+0x5080] ;  /* 0x00508000f188783b */ /* 0x000e6e0000004200 */
[C---:B------:R-:W-:Y:S08]  /*5700*/  HMMA.16816.F32 R156, R128.reuse, R152, R156 ;  /* 0x00000098809c723c */ /* 0x040ff0000000189c */
[----:B------:R-:W-:Y:S01]  /*5710*/  HMMA.16816.F32 R152, R128, R154, R32 ;  /* 0x0000009a8098723c */ /* 0x000fe20000001820 */
[----:B------:R-:W2:Y:S01]  /*5720*/  LDSM.16.MT88.4 R32, [R240+0x5080] ;  /* 0x00508000f020783b */ /* 0x000ea20000004200 */
[----:B------:R-:W-:-:S02]  /*5730*/  IMAD.MOV.U32 R94, RZ, RZ, R29 ;  /* 0x000000ffff5e7224 */ /* 0x000fc400078e001d */
[----:B------:R-:W-:-:S04]  /*5740*/  IMAD.MOV.U32 R29, RZ, RZ, R52 ;  /* 0x000000ffff1d7224 */ /* 0x000fc800078e0034 */
[C---:B-1----:R-:W-:Y:S08]  /*5750*/  HMMA.16816.F32 R140, R128.reuse, R136, R140 ;  /* 0x00000088808c723c */ /* 0x042ff0000000188c */
[C---:B------:R-:W-:Y:S08]  /*5760*/  HMMA.16816.F32 R136, R128.reuse, R138, R28 ;  /* 0x0000008a8088723c */ /* 0x040ff0000000181c */
[C---:B--2---:R-:W-:Y:S01]  /*5770*/  HMMA.16816.F32 R28, R128.reuse, R32, R48 ;  /* 0x00000020801c723c */ /* 0x044fe20000001830 */
[----:B------:R-:W-:Y:S01]  /*5780*/  MOV R47, R135 ;  /* 0x00000087002f7202 */ /* 0x000fe20000000f00 */
[----:B------:R-:W-:Y:S06]  /*5790*/  LDSM.16.MT88.4 R48, [R238+0x6880] ;  /* 0x00688000ee30783b */ /* 0x000fec0000004200 */
[----:B------:R-:W-:Y:S01]  /*57a0*/  HMMA.16816.F32 R32, R128, R34, R40 ;  /* 0x000000228020723c */ /* 0x000fe20000001828 */
[----:B------:R-:W1:Y:S01]  /*57b0*/  LDSM.16.MT88.4 R40, [R237+0x6880] ;  /* 0x00688000ed28783b */ /* 0x000e620000004200 */
[----:B------:R-:W-:-:S06]  /*57c0*/  IMAD.MOV.U32 R52, RZ, RZ, R134 ;  /* 0x000000ffff347224 */ /* 0x000fcc00078e0086 */
[C---:B-1----:R-:W-:Y:S08]  /*57d0*/  HMMA.16816.F32 R36, R128.reuse, R40, R44 ;  /* 0x000000288024723c */ /* 0x042ff0000000182c */
[C---:B------:R-:W-:Y:S01]  /*57e0*/  HMMA.16816.F32 R40, R128.reuse, R42, R56 ;  /* 0x0000002a8028723c */ /* 0x040fe20000001838 */
[----:B------:R-:W1:Y:S07]  /*57f0*/  LDSM.16.MT88.4 R56, [R241+0x6880] ;  /* 0x00688000f138783b */ /* 0x000e6e0000004200 */
[C---:B------:R-:W-:Y:S01]  /*5800*/  HMMA.16816.F32 R44, R128.reuse, R48, R64 ;  /* 0x00000030802c723c */ /* 0x040fe20000001840 */
[----:B------:R-:W2:Y:S07]  /*5810*/  LDSM.16.MT88.4 R64, [R240+0x6880] ;  /* 0x00688000f040783b */ /* 0x000eae0000004200 */
[C---:B------:R-:W-:Y:S01]  /*5820*/  HMMA.16816.F32 R48, R128.reuse, R50, R72 ;  /* 0x000000328030723c */ /* 0x040fe20000001848 */
[----:B------:R-:W3:Y:S07]  /*5830*/  LDSM.16.MT88.4 R72, [R237+0x8080] ;  /* 0x00808000ed48783b */ /* 0x000eee0000004200 */
[C---:B-1----:R-:W-:Y:S08]  /*5840*/  HMMA.16816.F32 R52, R128.reuse, R56, R52 ;  /* 0x000000388034723c */ /* 0x042ff00000001834 */
[C---:B------:R-:W-:Y:S01]  /*5850*/  HMMA.16816.F32 R56, R128.reuse, R58, R80 ;  /* 0x0000003a8038723c */ /* 0x040fe20000001850 */
[----:B------:R-:W1:Y:S07]  /*5860*/  LDSM.16.MT88.4 R80, [R238+0x8080] ;  /* 0x00808000ee50783b */ /* 0x000e6e0000004200 */
[C---:B--2---:R-:W-:Y:S08]  /*5870*/  HMMA.16816.F32 R60, R128.reuse, R64, R60 ;  /* 0x00000040803c723c */ /* 0x044ff0000000183c */
[C---:B------:R-:W-:Y:S08]  /*5880*/  HMMA.16816.F32 R64, R128.reuse, R66, R68 ;  /* 0x000000428040723c */ /* 0x040ff00000001844 */
[C---:B---3--:R-:W-:Y:S08]  /*5890*/  HMMA.16816.F32 R68, R128.reuse, R72, R92 ;  /* 0x000000488044723c */ /* 0x048ff0000000185c */
[C---:B------:R-:W-:Y:S01]  /*58a0*/  HMMA.16816.F32 R72, R128.reuse, R74, R96 ;  /* 0x0000004a8048723c */ /* 0x040fe20000001860 */
[----:B------:R-:W2:Y:S07]  /*58b0*/  LDSM.16.MT88.4 R96, [R240+0x8080] ;  /* 0x00808000f060783b */ /* 0x000eae0000004200 */
[C---:B-1----:R-:W-:Y:S08]  /*58c0*/  HMMA.16816.F32 R76, R128.reuse, R80, R76 ;  /* 0x00000050804c723c */ /* 0x042ff0000000184c */
[----:B------:R-:W-:Y:S01]  /*58d0*/  HMMA.16816.F32 R80, R128, R82, R104 ;  /* 0x000000528050723c */ /* 0x000fe20000001868 */
[----:B------:R-:W1:Y:S01]  /*58e0*/  LDSM.16.MT88.4 R104, [R237+0x9880] ;  /* 0x00988000ed68783b */ /* 0x000e620000004200 */
[----:B------:R-:W-:-:S02]  /*58f0*/  FADD.FTZ R2, R9, R2 ;  /* 0x0000000209027221 */ /* 0x000fc40000010000 */
[----:B------:R-:W-:Y:S02]  /*5900*/  FADD.FTZ R4, R90, R4 ;  /* 0x000000045a047221 */ /* 0x000fe40000010000 */
[----:B------:R-:W-:Y:S01]  /*5910*/  FADD.FTZ R2, R8, R2 ;  /* 0x0000000208027221 */ /* 0x000fe20000010000 */
[----:B------:R-:W-:Y:S04]  /*5920*/  LDSM.16.MT88.4 R88, [R241+0x8080] ;  /* 0x00808000f158783b */ /* 0x000fe80000004200 */
[----:B------:R-:W-:Y:S01]  /*5930*/  LDSM.16.MT88.4 R8, [R240+0x9880] ;  /* 0x00988000f008783b */ /* 0x000fe20000004200 */
[----:B------:R-:W-:Y:S01]  /*5940*/  FADD.FTZ R12, R7, R2 ;  /* 0x00000002070c7221 */ /* 0x000fe20000010000 */
[C---:B--2---:R-:W-:Y:S02]  /*5950*/  HMMA.16816.F32 R92, R128.reuse, R96, R112 ;  /* 0x00000060805c723c */ /* 0x044fe40000001870 */
[----:B------:R-:W2:Y:S06]  /*5960*/  LDSM.16.MT88.4 R112, [R238+0x9880] ;  /* 0x00988000ee70783b */ /* 0x000eac0000004200 */
[C---:B------:R-:W-:Y:S08]  /*5970*/  HMMA.16816.F32 R96, R128.reuse, R98, R100 ;  /* 0x000000628060723c */ /* 0x040ff00000001864 */
[C---:B-1----:R-:W-:Y:S08]  /*5980*/  HMMA.16816.F32 R100, R128.reuse, R104, R176 ;  /* 0x000000688064723c */ /* 0x042ff000000018b0 */
[----:B------:R-:W-:Y:S01]  /*5990*/  HMMA.16816.F32 R104, R128, R106, R120 ;  /* 0x0000006a8068723c */ /* 0x000fe20000001878 */
[----:B------:R-:W1:Y:S01]  /*59a0*/  LDSM.16.MT88.4 R120, [R241+0x9880] ;  /* 0x00988000f178783b */ /* 0x000e620000004200 */
[----:B------:R-:W-:-:S02]  /*59b0*/  FADD.FTZ R2, R0, R4 ;  /* 0x0000000400027221 */ /* 0x000fc40000010000 */
[----:B------:R-:W-:Y:S02]  /*59c0*/  FADD.FTZ R0, R13, R12 ;  /* 0x0000000c0d007221 */ /* 0x000fe40000010000 */
[----:B------:R-:W-:-:S04]  /*59d0*/  FADD.FTZ R6, R6, R2 ;  /* 0x0000000206067221 */ /* 0x000fc80000010000 */
[----:B------:R-:W-:Y:S01]  /*59e0*/  FADD.FTZ R5, R5, R6 ;  /* 0x0000000605057221 */ /* 0x000fe20000010000 */
[----:B------:R3:W-:Y:S01]  /*59f0*/  STL [R1+0x44], R0 ;  /* 0x0000440001007387 */ /* 0x0007e20000100800 */
[----:B------:R-:W-:Y:S01]  /*5a00*/  UIMAD.WIDE.U32 UR30, UR27, UR4, URZ ;  /* 0x000000041b1e72a5 */ /* 0x000fe2000f8e003f */
[----:B------:R-:W-:-:S06]  /*5a10*/  PLOP3.LUT P0, PT, PT, PT, UP6, 0x40, 0x0 ;  /* 0x000000000000781c */ /* 0x000fcc0003f0e868 */
[----:B------:R-:W-:Y:S02]  /*5a20*/  @UP5 UMOV UR29, UR31 ;  /* 0x0000001f001d5c82 */ /* 0x000fe40008000000 */
[----:B------:R-:W-:Y:S01]  /*5a30*/  @UP5 USHF.R.U32.HI UR27, URZ, UR5, UR29 ;  /* 0x000000053f1b5299 */ /* 0x000fe2000801161d */
[----:B---3--:R-:W-:-:S05]  /*5a40*/  FADD.FTZ R0, R3, R5 ;  /* 0x0000000503007221 */ /* 0x008fca0000010000 */
[----:B------:R3:W-:Y:S01]  /*5a50*/  STL [R1+0x4c], R0 ;  /* 0x00004c0001007387 */ /* 0x0007e20000100800 */
[----:B--2---:R-:W-:Y:S01]  /*5a60*/  HMMA.16816.F32 R108, R128, R112, R108 ;  /* 0x00000070806c723c */ /* 0x004fe2000000186c */
[----:B------:R-:W-:-:S03]  /*5a70*/  UIADD3 UR4, UR26, UR27, URZ ;  /* 0x0000001b1a047290 */ /* 0x000fc6000fffe03f */
[----:B------:R-:W-:-:S04]  /*5a80*/  ULDC UR27, c[0x0][0x328] ;  /* 0x0000ca00001b7ab9 */ /* 0x000fc80000000800 */
[----:B------:R-:W-:Y:S01]  /*5a90*/  HMMA.16816.F32 R112, R128, R114, R116 ;  /* 0x000000728070723c */ /* 0x000fe20000001874 */
[----:B------:R-:W-:Y:S02]  /*5aa0*/  UIADD3 UR23, UR23, -0x2, URZ ;  /* 0xfffffffe17177890 */ /* 0x000fe4000fffe03f */
[----:B------:R-:W-:-:S05]  /*5ab0*/  UIADD3 UR27, UR4, UR27, URZ ;  /* 0x0000001b041b7290 */ /* 0x000fca000fffe03f */
[C---:B------:R-:W-:Y:S08]  /*5ac0*/  HMMA.16816.F32 R84, R128.reuse, R88, R84 ;  /* 0x000000588054723c */ /* 0x040ff00000001854 */
[C---:B-1----:R-:W-:Y:S08]  /*5ad0*/  HMMA.16816.F32 R116, R128.reuse, R120, R172 ;  /* 0x000000788074723c */ /* 0x042ff000000018ac */
[C---:B------:R-:W-:Y:S08]  /*5ae0*/  HMMA.16816.F32 R88, R128.reuse, R90, R20 ;  /* 0x0000005a8058723c */ /* 0x040ff00000001814 */
[C---:B------:R-:W-:Y:S08]  /*5af0*/  HMMA.16816.F32 R120, R128.reuse, R122, R168 ;  /* 0x0000007a8078723c */ /* 0x040ff000000018a8 */
[C---:B------:R-:W-:Y:S08]  /*5b00*/  HMMA.16816.F32 R124, R128.reuse, R8, R124 ;  /* 0x00000008807c723c */ /* 0x040ff0000000187c */
[----:B------:R-:W-:Y:S01]  /*5b10*/  HMMA.16816.F32 R128, R128, R10, R16 ;  /* 0x0000000a8080723c */ /* 0x000fe20000001810 */
[----:B------:R-:W-:Y:S07]  /*5b20*/  @P0 BRA `(.L_x_182) ;  /* 0x0000013000000947 */ /* 0x000fee0003800000 */
[----:B---3--:R-:W-:Y:S01]  /*5b30*/  ISETP.LT.AND P0, PT, RZ, UR4, PT ;  /* 0x00000004ff007c0c */ /* 0x008fe2000bf01270 */
[----:B------:R-:W-:-:S02]  /*5b40*/  UIADD3 UR29, UR4, -0x1, URZ ;  /* 0xffffffff041d7890 */ /* 0x000fc4000fffe03f */
[----:B------:R-:W-:-:S10]  /*5b50*/  ULDC UR26, c[0x0][0x32c] ;  /* 0x0000cb00001a7ab9 */ /* 0x000fd40000000800 */
[----:B------:R-:W-:Y:S05]  /*5b60*/  @P0 BRA `(.L_x_183) ;  /* 0x0000007000000947 */ /* 0x000fea0003800000 */
[----:B------:R-:W-:Y:S02]  /*5b70*/  UISETP.NE.AND UP0, UPT, UR26, 0x1, UPT ;  /* 0x000000011a00788c */ /* 0x000fe4000bf05270 */
[----:B------:R-:W-:-:S03]  /*5b80*/  UIADD3 UR29, -UR4, URZ, URZ ;  /* 0x0000003f041d7290 */ /* 0x000fc6000fffe13f */
[----:B------:R-:W-:Y:S02]  /*5b90*/  ULDC.64 UR4, c[0x0][0x330] ;  /* 0x0000cc0000047ab9 */ /* 0x000fe40000000a00 */
[----:B------:R-:W-:-:S04]  /*5ba0*/  UIMAD.WIDE.U32 UR30, UR29, UR4, URZ ;  /* 0x000000041d1e72a5 */ /* 0x000fc8000f8e003f */
[----:B------:R-:W-:-:S04]  /*5bb0*/  @UP0 USHF.R.U32.HI UR29, URZ, UR5, UR31 ;  /* 0x000000053f1d0299 */ /* 0x000fc8000801161f */
[----:B------:R-:W-:Y:S01]  /*5bc0*/  ULOP3.LUT UR29, URZ, UR29, URZ, 0x33, !UPT ;  /* 0x0000001d3f1d7292 */ /* 0x000fe2000f8e333f */
[----:B------:R-:W-:Y:S05]  /*5bd0*/  BRA `(.L_x_184) ;  /* 0x0000004000007947 */ /* 0x000fea0003800000 */
.L_x_183:
[----:B------:R-:W-:Y:S02]  /*5be0*/  UISETP.NE.AND UP0, UPT, UR26, 0x1, UPT ;  /* 0x000000011a00788c */ /* 0x000fe4000bf05270 */
[----:B------:R-:W-:Y:S02]  /*5bf0*/  ULDC.64 UR4, c[0x0][0x330] ;  /* 0x0000cc0000047ab9 */ /* 0x000fe40000000a00 */
[----:B------:R-:W-:-:S07]  /*5c00*/  UIMAD.WIDE.U32 UR30, UR29, UR4, URZ ;  /* 0x000000041d1e72a5 */ /* 0x000fce000f8e003f */
[----:B------:R-:W-:Y:S02]  /*5c10*/  @UP0 USHF.R.U32.HI UR29, URZ, UR5, UR31 ;  /* 0x000000053f1d0299 */ /* 0x000fe4000801161f */
.L_x_184:
[----:B------:R-:W-:Y:S02]  /*5c20*/  ULDC UR4, c[0x0][0x32c] ;  /* 0x0000cb0000047ab9 */ /* 0x000fe40000000800 */
[----:B------:R-:W-:-:S04]  /*5c30*/  UIMAD UR4, UR29, UR26, UR4 ;  /* 0x0000001a1d0472a4 */ /* 0x000fc8000f8e0204 */
[----:B------:R-:W-:-:S04]  /*5c40*/  UISETP.LT.AND UP0, UPT, UR27, UR4, UPT ;  /* 0x000000041b00728c */ /* 0x000fc8000bf01270 */
[----:B------:R-:W-:-:S04]  /*5c50*/  USEL UR27, UR27, UR4, UP0 ;  /* 0x000000041b1b7287 */ /* 0x000fc80008000000 */
.L_x_182:
[----:B---3--:R-:W-:-:S04]  /*5c60*/  UIMAD.WIDE UR4, UR27, 0x2aaaaaab, URZ ;  /* 0x2aaaaaab1b0478a5 */ /* 0x008fc8000f8e023f */
[----:B------:R-:W-:-:S04]  /*5c70*/  USHF.R.U32.HI UR4, URZ, 0x1f, UR5 ;  /* 0x0000001f3f047899 */ /* 0x000fc80008011605 */
[----:B------:R-:W-:-:S04]  /*5c80*/  ULEA.HI.SX32 UR4, UR5, UR4, 0x1d ;  /* 0x0000000405047291 */ /* 0x000fc8000f8fea3f */
[----:B------:R-:W-:-:S04]  /*5c90*/  UISETP.LT.AND UP0, UPT, UR7, UR4, UPT ;  /* 0x000000040700728c */ /* 0x000fc8000bf01270 */
[----:B------:R-:W-:-:S04]  /*5ca0*/  USEL UR4, UR7, UR4, !UP0 ;  /* 0x0000000407047287 */ /* 0x000fc8000c000000 */
[----:B------:R-:W-:-:S06]  /*5cb0*/  UISETP.GE.AND UP0, UPT, UR23, UR4, UPT ;  /* 0x000000041700728c */ /* 0x000fcc000bf06270 */
[----:B------:R-:W-:-:S13]  /*5cc0*/  PLOP3.LUT P0, PT, PT, PT, UP0, 0x40, 0x0 ;  /* 0x000000000000781c */ /* 0x000fda0003f0e808 */
[----:B------:R-:W-:Y:S05]  /*5cd0*/  @P0 BRA `(.L_x_185) ;  /* 0x00003d2000000947 */ /* 0x000fea0003800000 */
[----:B------:R-:W2:Y:S04]  /*5ce0*/  LDL R5, [R1+0x30] ;  /* 0x0000300001057983 */ /* 0x000ea80000100800 */
[----:B------:R-:W2:Y:S04]  /*5cf0*/  LDL R6, [R1+0x70] ;  /* 0x0000700001067983 */ /* 0x000ea80000100800 */
[----:B------:R-:W3:Y:S04]  /*5d00*/  LDL R4, [R1+0x68] ;  /* 0x0000680001047983 */ /* 0x000ee80000100800 */
[----:B------:R-:W3:Y:S04]  /*5d10*/  LDL R3, [R1+0x60] ;  /* 0x0000600001037983 */ /* 0x000ee80000100800 */
[----:B------:R-:W4:Y:S04]  /*5d20*/  LDL R2, [R1+0x64] ;  /* 0x0000640001027983 */ /* 0x000f280000100800 */
[----:B------:R-:W4:Y:S01]  /*5d30*/  LDL R0, [R1+0x5c] ;  /* 0x00005c0001007983 */ /* 0x000f220000100800 */
[----:B------:R-:W-:-:S02]  /*5d40*/  IMAD.MOV.U32 R135, RZ, RZ, R132 ;  /* 0x000000ffff877224 */ /* 0x000fc400078e0084 */
[----:B------:R-:W-:Y:S01]  /*5d50*/  IMAD.MOV.U32 R134, RZ, RZ, R133 ;  /* 0x000000ffff867224 */ /* 0x000fe200078e0085 */
[----:B------:R-:W-:Y:S01]  /*5d60*/  UMOV UR5, UR23 ;  /* 0x0000001700057c82 */ /* 0x000fe20008000000 */
[C---:B--2---:R-:W-:Y:S02]  /*5d70*/  SHF.L.U64.HI R6, R5.reuse, 0x1, R6 ;  /* 0x0000000105067819 */ /* 0x044fe40000010206 */
[----:B------:R-:W-:-:S03]  /*5d80*/  SHF.L.U32 R5, R5, 0x1, RZ ;  /* 0x0000000105057819 */ /* 0x000fc600000006ff */
[----:B------:R1:W-:Y:S01]  /*5d90*/  STL [R1+0x1c], R6 ;  /* 0x00001c0601007387 */ /* 0x0003e20000100800 */
[C---:B---3--:R-:W-:Y:S01]  /*5da0*/  SHF.L.U64.HI R4, R3.reuse, 0x1, R4 ;  /* 0x0000000103047819 */ /* 0x048fe20000010204 */
[----:B------:R-:W-:Y:S02]  /*5db0*/  IMAD.SHL.U32 R3, R3, 0x2, RZ ;  /* 0x0000000203037824 */ /* 0x000fe400078e00ff */
[----:B------:R1:W-:Y:S01]  /*5dc0*/  STL [R1+0x6c], R5 ;  /* 0x00006c0501007387 */ /* 0x0003e20000100800 */
[C---:B----4-:R-:W-:Y:S02]  /*5dd0*/  SHF.L.U64.HI R2, R0.reuse, 0x1, R2 ;  /* 0x0000000100027819 */ /* 0x050fe40000010202 */
[----:B------:R-:W-:Y:S01]  /*5de0*/  SHF.L.U32 R0, R0, 0x1, RZ ;  /* 0x0000000100007819 */ /* 0x000fe200000006ff */
[----:B------:R1:W-:Y:S04]  /*5df0*/  STL [R1+0x20], R4 ;  /* 0x0000200401007387 */ /* 0x0003e80000100800 */
[----:B------:R1:W-:Y:S04]  /*5e00*/  STL [R1+0x2c], R3 ;  /* 0x00002c0301007387 */ /* 0x0003e80000100800 */
[----:B------:R1:W-:Y:S04]  /*5e10*/  STL [R1+0x38], R2 ;  /* 0x0000380201007387 */ /* 0x0003e80000100800 */
[----:B------:R1:W-:Y:S02]  /*5e20*/  STL [R1+0x3c], R0 ;  /* 0x00003c0001007387 */ /* 0x0003e40000100800 */
.L_x_198:
[----:B-1----:R-:W2:Y:S01]  /*5e30*/  LDL R2, [R1+0x4] ;  /* 0x0000040001027983 */ /* 0x002ea20000100800 */
[----:B------:R-:W-:Y:S04]  /*5e40*/  DEPBAR.LE SB0, 0x0 ;  /* 0x000080000000791a */ /* 0x000fe80000000000 */
[----:B------:R-:W3:Y:S01]  /*5e50*/  LDL R0, [R1] ;  /* 0x0000000001007983 */ /* 0x000ee20000100800 */
[----:B------:R-:W-:Y:S03]  /*5e60*/  UISETP.GT.AND UP0, UPT, UR7, UR5, UPT ;  /* 0x000000050700728c */ /* 0x000fe6000bf04270 */
[----:B------:R-:W-:Y:S03]  /*5e70*/  BAR.SYNC.DEFER_BLOCKING 0x0 ;  /* 0x0000000000007b1d */ /* 0x000fe60000010000 */
[----:B------:R-:W-:Y:S03]  /*5e80*/  PLOP3.LUT P0, PT, PT, PT, UP0, 0x80, 0x0 ;  /* 0x000000000000781c */ /* 0x000fe60003f0f008 */
[----:B------:R1:W4:Y:S04]  /*5e90*/  LDSM.16.M88.4 R8, [R236+0x14080] ;  /* 0x01408000ec08783b */ /* 0x0003280000000200 */
[----:B------:R1:W1:Y:S04]  /*5ea0*/  LDSM.16.M88.4 R16, [R236+0x14880] ;  /* 0x01488000ec10783b */ /* 0x0002680000000200 */
[----:B------:R1:W1:Y:S04]  /*5eb0*/  LDSM.16.M88.4 R24, [R236+0x15080] ;  /* 0x01508000ec18783b */ /* 0x0002680000000200 */
[----:B------:R1:W1:Y:S04]  /*5ec0*/  LDSM.16.M88.4 R168, [R243] ;  /* 0x00000000f3a8783b */ /* 0x0002680000000200 */
[----:B--2---:R2:W1:Y:S04]  /*5ed0*/  LDSM.16.M88.4 R172, [R2] ;  /* 0x0000000002ac783b */ /* 0x0044680000000200 */
[----:B---3--:R2:W3:Y:S01]  /*5ee0*/  LDSM.16.M88.4 R176, [R0] ;  /* 0x0000000000b0783b */ /* 0x0084e20000000200 */
[----:B------:R-:W-:-:S05]  /*5ef0*/  @P0 BRA `(.L_x_186) ;  /* 0x000004b000000947 */ /* 0x000fca0003800000 */
[----:B----4-:R-:W4:Y:S01]  /*5f00*/  LDL R4, [R1+0x28] ;  /* 0x0000280001047983 */ /* 0x010f220000100800 */
[----:B------:R-:W-:Y:S03]  /*5f10*/  BSSY B0, `(.L_x_186) ;  /* 0x0000049000007945 */ /* 0x000fe60003800000 */
[----:B--2---:R-:W2:Y:S04]  /*5f20*/  LDL R12, [R1+0x24] ;  /* 0x00002400010c7983 */ /* 0x004ea80000100800 */
[----:B---3--:R-:W3:Y:S04]  /*5f30*/  LDL R7, [R1+0x30] ;  /* 0x0000300001077983 */ /* 0x008ee80000100800 */
        /* <DEDUP_REMOVED lines=8> */
[----:B------:R-:W2:Y:S01]  /*5fc0*/  LDL R21, [R1+0x50] ;  /* 0x0000500001157983 */ /* 0x000ea20000100800 */
[----:B----4-:R-:W-:Y:S01]  /*5fd0*/  SHF.R.S32.HI R0, RZ, 0x1f, R4 ;  /* 0x0000001fff007819 */ /* 0x010fe20000011404 */
[----:B------:R-:W-:Y:S04]  /*5fe0*/  IMAD.WIDE.U32 R2, R4, c[0x0][0x208], RZ ;  /* 0x0000820004027a25 */ /* 0x000fe800078e00ff */
[----:B------:R-:W-:Y:S01]  /*5ff0*/  IMAD R0, R0, c[0x0][0x208], RZ ;  /* 0x0000820000007a24 */ /* 0x000fe200078e02ff */
[----:B---3--:R-:W-:Y:S03]  /*6000*/  ISETP.GE.AND P1, PT, R7, c[0x0][0x1d4], PT ;  /* 0x0000750007007a0c */ /* 0x008fe60003f26270 */
[----:B------:R-:W-:Y:S04]  /*6010*/  IMAD R0, R4, c[0x0][0x20c], R0 ;  /* 0x0000830004007a24 */ /* 0x000fe800078e0200 */
[----:B------:R-:W-:Y:S01]  /*6020*/  IMAD.IADD R3, R3, 0x1, R0 ;  /* 0x0000000103037824 */ /* 0x000fe200078e0200 */
[----:B--2---:R-:W-:Y:S03]  /*6030*/  SHF.R.S32.HI R0, RZ, 0x1f, R12 ;  /* 0x0000001fff007819 */ /* 0x004fe6000001140c */
[----:B------:R-:W-:Y:S04]  /*6040*/  IMAD.WIDE.U32 R2, R12, c[0x0][0x218], R2 ;  /* 0x000086000c027a25 */ /* 0x000fe800078e0002 */
[----:B------:R-:W-:Y:S01]  /*6050*/  IMAD R4, R0, c[0x0][0x218], RZ ;  /* 0x0000860000047a24 */ /* 0x000fe200078e02ff */
[----:B------:R-:W-:Y:S03]  /*6060*/  IADD3 R0, P0, R2, UR24, RZ ;  /* 0x0000001802007c10 */ /* 0x000fe6000ff1e0ff */
[----:B------:R-:W-:Y:S05]  /*6070*/  IMAD R4, R12, c[0x0][0x21c], R4 ;  /* 0x000087000c047a24 */ /* 0x000fea00078e0204 */
[----:B------:R-:W-:Y:S02]  /*6080*/  IADD3.X R3, R3, UR15, R4, P0, !PT ;  /* 0x0000000f03037c10 */ /* 0x000fe400087fe404 */
[C---:B------:R-:W-:Y:S04]  /*6090*/  LEA R12, P0, R0.reuse, c[0x0][0x1f8], 0x1 ;  /* 0x00007e00000c7a11 */ /* 0x040fe800078008ff */
[----:B------:R-:W-:Y:S02]  /*60a0*/  LEA.HI.X R3, R0, c[0x0][0x1fc], R3, 0x1, P0 ;  /* 0x00007f0000037a11 */ /* 0x000fe400000f0c03 */
[----:B------:R-:W2:Y:S04]  /*60b0*/  SHFL.IDX PT, R0, R12, RZ, 0x181f ;  /* 0x00181fff0c007589 */ /* 0x000ea800000e0000 */
[----:B------:R-:W3:Y:S01]  /*60c0*/  SHFL.IDX PT, R2, R3, RZ, 0x181f ;  /* 0x00181fff03027589 */ /* 0x000ee200000e0000 */
[----:B--2---:R-:W-:Y:S05]  /*60d0*/  IADD3 R6, P0, R0, R6, RZ ;  /* 0x0000000600067210 */ /* 0x004fea0007f1e0ff */
[----:B---3--:R-:W-:Y:S01]  /*60e0*/  IMAD.X R7, R2, 0x1, R132, P0 ;  /* 0x0000000102077824 */ /* 0x008fe200000e0684 */
[----:B------:R-:W-:Y:S04]  /*60f0*/  IADD3 R4, P0, R0, R5, RZ ;  /* 0x0000000500047210 */ /* 0x000fe80007f1e0ff */
[----:B------:R-:W-:Y:S01]  /*6100*/  @!PT LDS RZ, [RZ] ;  /* 0x00000000fffff984 */ /* 0x000fe20000000800 */
[----:B------:R2:W-:Y:S01]  /*6110*/  LDGSTS.E.BYPASS.LTC128B.128 [R15+0x4080], [R6.64], !P1 ;  /* 0x04080000060f7fae */ /* 0x0005e2000c901d52 */
[----:B------:R-:W-:Y:S05]  /*6120*/  IMAD.X R5, R2, 0x1, R23, P0 ;  /* 0x0000000102057824 */ /* 0x000fea00000e0617 */
[----:B------:R3:W-:Y:S01]  /*6130*/  LDGSTS.E.BYPASS.LTC128B.128 [R15+0x5880], [R4.64], !P6 ;  /* 0x05880000040f7fae */ /* 0x0007e2000f101d52 */
[C---:B--2---:R-:W-:Y:S01]  /*6140*/  IMAD.SHL.U32 R7, R13.reuse, 0x2, RZ ;  /* 0x000000020d077824 */ /* 0x044fe200078e00ff */
[----:B------:R-:W-:Y:S02]  /*6150*/  SHF.L.U64.HI R13, R13, 0x1, R21 ;  /* 0x000000010d0d7819 */ /* 0x000fe40000010215 */
[----:B---3--:R-:W-:Y:S05]  /*6160*/  IADD3 R4, P0, R0, R22, RZ ;  /* 0x0000001600047210 */ /* 0x008fea0007f1e0ff */
[----:B------:R-:W-:Y:S02]  /*6170*/  IMAD.X R5, R2, 0x1, R20, P0 ;  /* 0x0000000102057824 */ /* 0x000fe400000e0614 */
[----:B------:R-:W2:Y:S04]  /*6180*/  S2R R20, SR_TID.X ;  /* 0x0000000000147919 */ /* 0x000ea80000002100 */
[----:B------:R3:W-:Y:S01]  /*6190*/  LDGSTS.E.BYPASS.LTC128B.128 [R15+0x7080], [R4.64], !P5 ;  /* 0x07080000040f7fae */ /* 0x0007e2000e901d52 */
[----:B--2---:R-:W-:Y:S02]  /*61a0*/  ISETP.GT.AND P1, PT, R20, 0x7f, PT ;  /* 0x0000007f1400780c */ /* 0x004fe40003f24270 */
[----:B---3--:R-:W-:Y:S05]  /*61b0*/  IADD3 R4, P0, R0, R7, RZ ;  /* 0x0000000700047210 */ /* 0x008fea0007f1e0ff */
[----:B------:R-:W-:Y:S05]  /*61c0*/  IMAD.X R5, R2, 0x1, R13, P0 ;  /* 0x0000000102057824 */ /* 0x000fea00000e060d */
[----:B------:R2:W-:Y:S01]  /*61d0*/  LDGSTS.E.BYPASS.LTC128B.128 [R15+0x8880], [R4.64], !P4 ;  /* 0x08880000040f7fae */ /* 0x0005e2000e101d52 */
[----:B------:R-:W-:-:S05]  /*61e0*/  @P1 BRA `(.L_x_187) ;  /* 0x000001b000001947 */ /* 0x000fca0003800000 */
[----:B------:R-:W-:-:S05]  /*61f0*/  BRA.DIV ~URZ, `(.L_x_188) ;  /* 0x0000d7727f007947 */ /* 0x000fca000b800000 */
[----:B--2---:R2:W3:Y:S04]  /*6200*/  SHFL.IDX PT, R4, R3, 0x1, 0x181f ;  /* 0x00381f0003047f89 */ /* 0x0044e800000e0000 */
[----:B------:R2:W4:Y:S02]  /*6210*/  SHFL.IDX PT, R0, R12, 0x1, 0x181f ;  /* 0x00381f000c007f89 */ /* 0x00052400000e0000 */
.L_x_238:
[----:B--2---:R-:W2:Y:S04]  /*6220*/  LDL R3, [R1+0x30] ;  /* 0x0000300001037983 */ /* 0x004ea80000100800 */
[----:B----4-:R-:W4:Y:S04]  /*6230*/  LDL R2, [R1+0x6c] ;  /* 0x00006c0001027983 */ /* 0x010f280000100800 */
[----:B---3--:R-:W3:Y:S04]  /*6240*/  LDL R20, [R1+0x1c] ;  /* 0x00001c0001147983 */ /* 0x008ee80000100800 */
[----:B------:R-:W3:Y:S04]  /*6250*/  LDL R5, [R1+0x8] ;  /* 0x0000080001057983 */ /* 0x000ee80000100800 */
[----:B------:R-:W3:Y:S04]  /*6260*/  LDL R15, [R1+0x2c] ;  /* 0x00002c00010f7983 */ /* 0x000ee80000100800 */
[----:B------:R-:W3:Y:S04]  /*6270*/  LDL R14, [R1+0x20] ;  /* 0x00002000010e7983 */ /* 0x000ee80000100800 */
[----:B------:R-:W3:Y:S04]  /*6280*/  LDL R6, [R1+0x3c] ;  /* 0x00003c0001067983 */ /* 0x000ee80000100800 */
[----:B------:R-:W3:Y:S01]  /*6290*/  LDL R12, [R1+0x38] ;  /* 0x00003800010c7983 */ /* 0x000ee20000100800 */
[----:B--2---:R-:W-:Y:S02]  /*62a0*/  ISETP.GE.AND P1, PT, R3, c[0x0][0x1d4], PT ;  /* 0x0000750003007a0c */ /* 0x004fe40003f26270 */
[----:B----4-:R-:W-:Y:S05]  /*62b0*/  IADD3 R2, P0, R0, R2, RZ ;  /* 0x0000000200027210 */ /* 0x010fea0007f1e0ff */
[----:B---3--:R-:W-:Y:S06]  /*62c0*/  IMAD.X R3, R4, 0x1, R20, P0 ;  /* 0x0000000104037824 */ /* 0x008fec00000e0614 */
[----:B------:R-:W-:Y:S01]  /*62d0*/  @!PT LDS RZ, [RZ] ;  /* 0x00000000fffff984 */ /* 0x000fe20000000800 */
[----:B------:R-:W-:Y:S01]  /*62e0*/  @!PT LDS RZ, [RZ] ;  /* 0x00000000fffff984 */ /* 0x000fe20000000800 */
[----:B------:R-:W-:Y:S01]  /*62f0*/  @!PT LDS RZ, [RZ] ;  /* 0x00000000fffff984 */ /* 0x000fe20000000800 */
[----:B------:R2:W-:Y:S01]  /*6300*/  LDGSTS.E.BYPASS.LTC128B.128 [R5+0x5080], [R2.64], !P1 ;  /* 0x0508000002057fae */ /* 0x0005e2000c901d52 */
[C---:B------:R-:W-:Y:S02]  /*6310*/  IADD3 R6, P1, R0.reuse, R6, RZ ;  /* 0x0000000600067210 */ /* 0x040fe40007f3e0ff */
[----:B--2---:R-:W-:Y:S05]  /*6320*/  IADD3 R2, P0, R0, R15, RZ ;  /* 0x0000000f00027210 */ /* 0x004fea0007f1e0ff */
[----:B------:R-:W-:Y:S05]  /*6330*/  IMAD.X R3, R4, 0x1, R14, P0 ;  /* 0x0000000104037824 */ /* 0x000fea00000e060e */
[----:B------:R2:W-:Y:S02]  /*6340*/  LDGSTS.E.BYPASS.LTC128B.128 [R5+0x6880], [R2.64], !P6 ;  /* 0x0688000002057fae */ /* 0x0005e4000f101d52 */
[----:B--2---:R-:W-:Y:S01]  /*6350*/  IADD3 R2, P0, R0, R7, RZ ;  /* 0x0000000700027210 */ /* 0x004fe20007f1e0ff */
[C---:B------:R-:W-:Y:S04]  /*6360*/  IMAD.X R7, R4.reuse, 0x1, R12, P1 ;  /* 0x0000000104077824 */ /* 0x040fe800008e060c */
[----:B------:R-:W-:Y:S01]  /*6370*/  IMAD.X R3, R4, 0x1, R13, P0 ;  /* 0x0000000104037824 */ /* 0x000fe200000e060d */
[----:B------:R2:W-:Y:S04]  /*6380*/  LDGSTS.E.BYPASS.LTC128B.128 [R5+0x8080], [R6.64], !P5 ;  /* 0x0808000006057fae */ /* 0x0005e8000e901d52 */
[----:B------:R2:W-:Y:S03]  /*6390*/  LDGSTS.E.BYPASS.LTC128B.128 [R5+0x9880], [R2.64], !P4 ;  /* 0x0988000002057fae */ /* 0x0005e6000e101d52 */
.L_x_187:
[----:B------:R-:W-:Y:S05]  /*63a0*/  BSYNC B0 ;  /* 0x0000000000007941 */ /* 0x000fea0003800000 */
.L_x_186:
[----:B----4-:R-:W0:Y:S01]  /*63b0*/  LDGDEPBAR ;  /* 0x00000000000079af */ /* 0x010e220000000000 */
[----:B------:R-:W-:Y:S01]  /*63c0*/  WARPSYNC 0xffffffff ;  /* 0xffffffff00007948 */ /* 0x000fe20003800000 */
[C---:B--2--5:R-:W-:Y:S01]  /*63d0*/  HMMA.16816.F32 R4, R160.reuse, R8, RZ ;  /* 0x00000008a004723c */ /* 0x064fe200000018ff */
[----:B------:R-:W-:Y:S06]  /*63e0*/  UISETP.GT.AND UP0, UPT, UR5, UR7, UPT ;  /* 0x000000070500728c */ /* 0x000fec000bf04270 */
[----:B------:R-:W-:Y:S01]  /*63f0*/  PLOP3.LUT P0, PT, PT, PT, UP0, 0x40, 0x0 ;  /* 0x000000000000781c */ /* 0x000fe20003f0e808 */
[C---:B------:R-:W-:Y:S08]  /*6400*/  HMMA.16816.F32 R8, R160.reuse, R10, RZ ;  /* 0x0000000aa008723c */ /* 0x040ff000000018ff */
[C---:B-1----:R-:W-:Y:S08]  /*6410*/  HMMA.16816.F32 R12, R160.reuse, R16, RZ ;  /* 0x00000010a00c723c */ /* 0x042ff000000018ff */
[C---:B------:R-:W-:Y:S08]  /*6420*/  HMMA.16816.F32 R16, R160.reuse, R18, RZ ;  /* 0x00000012a010723c */ /* 0x040ff000000018ff */
[C---:B------:R-:W-:Y:S08]  /*6430*/  HMMA.16816.F32 R20, R160.reuse, R24, RZ ;  /* 0x00000018a014723c */ /* 0x040ff000000018ff */
[----:B------:R-:W-:Y:S08]  /*6440*/  HMMA.16816.F32 R24, R160, R26, RZ ;  /* 0x0000001aa018723c */ /* 0x000ff000000018ff */
[C---:B------:R-:W-:Y:S08]  /*6450*/  HMMA.16816.F32 R4, R164.reuse, R168, R4 ;  /* 0x000000a8a404723c */ /* 0x040ff00000001804 */
[C---:B------:R-:W-:Y:S01]  /*6460*/  HMMA.16816.F32 R8, R164.reuse, R170, R8 ;  /* 0x000000aaa408723c */ /* 0x040fe20000001808 */
[----:B------:R-:W1:Y:S07]  /*6470*/  LDSM.16.M88.4 R168, [R242+0x14080] ;  /* 0x01408000f2a8783b */ /* 0x000e6e0000000200 */
[C---:B------:R-:W-:Y:S08]  /*6480*/  HMMA.16816.F32 R12, R164.reuse, R172, R12 ;  /* 0x000000aca40c723c */ /* 0x040ff0000000180c */
[C---:B------:R-:W-:Y:S01]  /*6490*/  HMMA.16816.F32 R16, R164.reuse, R174, R16 ;  /* 0x000000aea410723c */ /* 0x040fe20000001810 */
[----:B------:R-:W2:Y:S07]  /*64a0*/  LDSM.16.M88.4 R172, [R242+0x14880] ;  /* 0x01488000f2ac783b */ /* 0x000eae0000000200 */
[C---:B---3--:R-:W-:Y:S08]  /*64b0*/  HMMA.16816.F32 R20, R164.reuse, R176, R20 ;  /* 0x000000b0a414723c */ /* 0x048ff00000001814 */
        /* <DEDUP_REMOVED lines=16> */
[C---:B--2---:R-:W-:Y:S08]  /*65c0*/  HMMA.16816.F32 R20, R184.reuse, R172, R20 ;  /* 0x000000acb814723c */ /* 0x044ff00000001814 */
[----:B------:R-:W-:Y:S01]  /*65d0*/  HMMA.16816.F32 R24, R184, R174, R24 ;  /* 0x000000aeb818723c */ /* 0x000fe20000001818 */
[----:B------:R-:W2:Y:S07]  /*65e0*/  LDSM.16.M88.4 R172, [R236+0x16080] ;  /* 0x01608000ecac783b */ /* 0x000eae0000000200 */
        /* <DEDUP_REMOVED lines=8> */
[----:B------:R-:W1:Y:S07]  /*6670*/  LDSM.16.M88.4 R168, [R251] ;  /* 0x00000000fba8783b */ /* 0x000e6e0000000200 */
[C---:B--2---:R-:W-:Y:S08]  /*6680*/  HMMA.16816.F32 R4, R192.reuse, R172, R4 ;  /* 0x000000acc004723c */ /* 0x044ff00000001804 */
[C---:B------:R-:W-:Y:S01]  /*6690*/  HMMA.16816.F32 R8, R192.reuse, R174, R8 ;  /* 0x000000aec008723c */ /* 0x040fe20000001808 */
[----:B------:R-:W2:Y:S07]  /*66a0*/  LDSM.16.M88.4 R172, [R250] ;  /* 0x00000000faac783b */ /* 0x000eae0000000200 */
        /* <DEDUP_REMOVED lines=11> */
[----:B------:R-:W2:Y:S07]  /*6760*/  LDSM.16.M88.4 R172, [R239+0x1800] ;  /* 0x00180000efac783b */ /* 0x000eae0000000200 */
        /* <DEDUP_REMOVED lines=77> */
[----:B------:R-:W2:Y:S01]  /*6c40*/  LDSM.16.M88.4 R172, [R239+0x5800] ;  /* 0x00580000efac783b */ /* 0x000ea20000000200 */
[----:B------:R-:W-:Y:S06]  /*6c50*/  DEPBAR.LE SB0, 0x0 ;  /* 0x000080000000791a */ /* 0x000fec0000000000 */
[----:B------:R-:W-:Y:S01]  /*6c60*/  BAR.SYNC.DEFER_BLOCKING 0x0 ;  /* 0x0000000000007b1d */ /* 0x000fe20000010000 */
[C---:B-1----:R-:W-:Y:S08]  /*6c70*/  HMMA.16816.F32 R12, R232.reuse, R168, R12 ;  /* 0x000000a8e80c723c */ /* 0x042ff0000000180c */
[C---:B------:R-:W-:Y:S08]  /*6c80*/  HMMA.16816.F32 R16, R232.reuse, R170, R16 ;  /* 0x000000aae810723c */ /* 0x040ff00000001810 */
[C---:B--2---:R-:W-:Y:S08]  /*6c90*/  HMMA.16816.F32 R20, R232.reuse, R172, R20 ;  /* 0x000000ace814723c */ /* 0x044ff00000001814 */
[----:B------:R-:W-:Y:S01]  /*6ca0*/  HMMA.16816.F32 R24, R232, R174, R24 ;  /* 0x000000aee818723c */ /* 0x000fe20000001818 */
[----:B------:R-:W-:-:S07]  /*6cb0*/  @P0 BRA `(.L_x_189) ;  /* 0x0000053000000947 */ /* 0x000fce0003800000 */
[----:B------:R-:W2:Y:S01]  /*6cc0*/  LDL R0, [R1+0x48] ;  /* 0x0000480001007983 */ /* 0x000ea20000100800 */
[----:B------:R-:W-:Y:S01]  /*6cd0*/  IMAD.MOV.U32 R2, RZ, RZ, c[0x0][0x2b8] ;  /* 0x0000ae00ff027624 */ /* 0x000fe200078e00ff */
[----:B------:R-:W-:Y:S01]  /*6ce0*/  UIMAD UR23, UR5, 0x30, UR12 ;  /* 0x00000030051778a4 */ /* 0x000fe2000f8e020c */
[----:B------:R-:W-:Y:S01]  /*6cf0*/  IMAD.MOV.U32 R168, RZ, RZ, RZ ;  /* 0x000000ffffa87224 */ /* 0x000fe200078e00ff */
[----:B------:R1:W-:Y:S02]  /*6d00*/  STL [R1+0x74], R4 ;  /* 0x0000740401007387 */ /* 0x0003e40000100800 */
[----:B------:R-:W-:Y:S02]  /*6d10*/  ISETP.NE.AND P1, PT, R2, 0x1, PT ;  /* 0x000000010200780c */ /* 0x000fe40003f25270 */
[----:B------:R-:W3:Y:S01]  /*6d20*/  LDL R169, [R1+0x30] ;  /* 0x0000300001a97983 */ /* 0x000ee20000100800 */
[----:B------:R-:W-:Y:S03]  /*6d30*/  IMAD.U32 R2, RZ, RZ, UR23 ;  /* 0x00000017ff027e24 */ /* 0x000fe6000f8e00ff */
[----:B------:R-:W4:Y:S04]  /*6d40*/  LDL R174, [R1+0x1c] ;  /* 0x00001c0001ae7983 */ /* 0x000f280000100800 */
[----:B------:R-:W4:Y:S04]  /*6d50*/  LDL R177, [R1+0x8] ;  /* 0x0000080001b17983 */ /* 0x000f280000100800 */
[----:B------:R-:W4:Y:S04]  /*6d60*/  LDL R175, [R1+0x2c] ;  /* 0x00002c0001af7983 */ /* 0x000f280000100800 */
[----:B------:R-:W4:Y:S04]  /*6d70*/  LDL R178, [R1+0x20] ;  /* 0x0000200001b27983 */ /* 0x000f280000100800 */
[----:B------:R-:W4:Y:S04]  /*6d80*/  LDL R179, [R1+0x3c] ;  /* 0x00003c0001b37983 */ /* 0x000f280000100800 */
[----:B-1----:R-:W4:Y:S04]  /*6d90*/  LDL R4, [R1+0x6c] ;  /* 0x00006c0001047983 */ /* 0x002f280000100800 */
[----:B------:R-:W4:Y:S01]  /*6da0*/  LDL R176, [R1+0x38] ;  /* 0x0000380001b07983 */ /* 0x000f220000100800 */
[----:B--2---:R-:W-:Y:S05]  /*6db0*/  IADD3 R2, R2, -0x30, R0 ;  /* 0xffffffd002027810 */ /* 0x004fea0007ffe000 */
[----:B------:R-:W-:Y:S01]  /*6dc0*/  @P1 IMAD.HI.U32 R3, R2, c[0x0][0x2bc], RZ ;  /* 0x0000af0002031a27 */ /* 0x000fe200078e00ff */
[----:B---3--:R-:W-:Y:S03]  /*6dd0*/  ISETP.GE.AND P2, PT, R169, c[0x0][0x1d4], PT ;  /* 0x00007500a9007a0c */ /* 0x008fe60003f46270 */
[----:B------:R-:W-:Y:S01]  /*6de0*/  IMAD.MOV.U32 R0, RZ, RZ, R2 ;  /* 0x000000ffff007224 */ /* 0x000fe200078e0002 */
[----:B------:R-:W-:Y:S04]  /*6df0*/  @P1 SHF.R.U32.HI R0, RZ, c[0x0][0x2c0], R3 ;  /* 0x0000b000ff001a19 */ /* 0x000fe80000011603 */
[C---:B------:R-:W-:Y:S04]  /*6e00*/  @!P3 IADD3 R3, P0, R0.reuse, UR16, RZ ;  /* 0x000000100003bc10 */ /* 0x040fe8000ff1e0ff */
[----:B------:R-:W-:Y:S01]  /*6e10*/  @!P3 LEA.HI.X.SX32 R133, R0, UR6, 0x1, P0 ;  /* 0x000000060085bc11 */ /* 0x000fe200080f0eff */
[----:B------:R-:W-:Y:S01]  /*6e20*/  IMAD.MOV R0, RZ, RZ, -R0 ;  /* 0x000000ffff007224 */ /* 0x000fe200078e0a00 */
[C---:B------:R-:W-:Y:S03]  /*6e30*/  @!P3 LEA R132, P0, R3.reuse, c[0x0][0x2a0], 0x2 ;  /* 0x0000a8000384ba11 */ /* 0x040fe600078010ff */
[----:B------:R-:W-:Y:S01]  /*6e40*/  IMAD R170, R0, c[0x0][0x2b8], R2 ;  /* 0x0000ae0000aa7a24 */ /* 0x000fe200078e0202 */
[----:B------:R-:W-:Y:S03]  /*6e50*/  @!P3 LEA.HI.X R133, R3, c[0x0][0x2a4], R133, 0x2, P0 ;  /* 0x0000a9000385ba11 */ /* 0x000fe600000f1485 */
[----:B------:R-:W-:Y:S01]  /*6e60*/  IMAD.WIDE.U32 R2, R170, c[0x0][0x1e0], RZ ;  /* 0x00007800aa027a25 */ /* 0x000fe200078e00ff */
[----:B------:R1:W-:Y:S01]  /*6e70*/  STL [R1+0x28], R170 ;  /* 0x000028aa01007387 */ /* 0x0003e20000100800 */
[----:B------:R-:W-:Y:S03]  /*6e80*/  SHF.R.S32.HI R0, RZ, 0x1f, R170 ;  /* 0x0000001fff007819 */ /* 0x000fe600000114aa */
[----:B------:R2:W3:Y:S02]  /*6e90*/  @!P3 LDG.E R168, [R132.64] ;  /* 0x0000001284a8b981 */ /* 0x0004e4000c1e1900 */
[----:B------:R-:W-:Y:S04]  /*6ea0*/  IMAD R0, R0, c[0x0][0x1e0], RZ ;  /* 0x0000780000007a24 */ /* 0x000fe800078e02ff */
[----:B------:R-:W-:Y:S04]  /*6eb0*/  IMAD R0, R170, c[0x0][0x1e4], R0 ;  /* 0x00007900aa007a24 */ /* 0x000fe800078e0200 */
[----:B------:R-:W-:Y:S01]  /*6ec0*/  IMAD.IADD R3, R3, 0x1, R0 ;  /* 0x0000000103037824 */ /* 0x000fe200078e0200 */
[----:B--2---:R-:W2:Y:S04]  /*6ed0*/  S2R R133, SR_TID.X ;  /* 0x0000000000857919 */ /* 0x004ea80000002100 */
[----:B---3--:R2:W-:Y:S01]  /*6ee0*/  STL [R1+0x24], R168 ;  /* 0x000024a801007387 */ /* 0x0085e20000100800 */
[----:B-1----:R-:W-:Y:S01]  /*6ef0*/  SHF.R.S32.HI R170, RZ, 0x1f, R168 ;  /* 0x0000001fffaa7819 */ /* 0x002fe200000114a8 */
[----:B------:R-:W-:Y:S02]  /*6f00*/  IMAD.WIDE.U32 R2, R168, c[0x0][0x1f0], R2 ;  /* 0x00007c00a8027a25 */ /* 0x000fe400078e0002 */
[----:B------:R-:W3:Y:S02]  /*6f10*/  LDL R172, [R1+0x34] ;  /* 0x0000340001ac7983 */ /* 0x000ee40000100800 */
[----:B------:R-:W-:Y:S01]  /*6f20*/  IMAD R170, R170, c[0x0][0x1f0], RZ ;  /* 0x00007c00aaaa7a24 */ /* 0x000fe200078e02ff */
[----:B------:R-:W-:Y:S01]  /*6f30*/  IADD3 R0, P0, R2, UR20, RZ ;  /* 0x0000001402007c10 */ /* 0x000fe2000ff1e0ff */
[----:B------:R-:W3:Y:S02]  /*6f40*/  LDL R173, [R1+0x50] ;  /* 0x0000500001ad7983 */ /* 0x000ee40000100800 */
[----:B------:R-:W-:Y:S05]  /*6f50*/  IMAD R170, R168, c[0x0][0x1f4], R170 ;  /* 0x00007d00a8aa7a24 */ /* 0x000fea00078e02aa */
[----:B------:R-:W-:Y:S02]  /*6f60*/  IADD3.X R170, R3, UR8, R170, P0, !PT ;  /* 0x0000000803aa7c10 */ /* 0x000fe400087fe4aa */
[C---:B------:R-:W-:Y:S04]  /*6f70*/  LEA R171, P0, R0.reuse, c[0x0][0x1c8], 0x1 ;  /* 0x0000720000ab7a11 */ /* 0x040fe800078008ff */
[----:B------:R-:W-:Y:S02]  /*6f80*/  LEA.HI.X R170, R0, c[0x0][0x1cc], R170, 0x1, P0 ;  /* 0x0000730000aa7a11 */ /* 0x000fe400000f0caa */
[----:B------:R-:W4:Y:S01]  /*6f90*/  SHFL.IDX PT, R0, R171, RZ, 0x181f ;  /* 0x00181fffab007589 */ /* 0x000f2200000e0000 */
[----:B--2---:R-:W-:Y:S03]  /*6fa0*/  SHF.R.S32.HI R168, RZ, 0x1f, R133 ;  /* 0x0000001fffa87819 */ /* 0x004fe60000011485 */
[----:B------:R-:W1:Y:S01]  /*6fb0*/  SHFL.IDX PT, R2, R170, RZ, 0x181f ;  /* 0x00181fffaa027589 */ /* 0x000e6200000e0000 */
[----:B------:R-:W-:Y:S04]  /*6fc0*/  LEA.HI R168, R168, R133, RZ, 0x3 ;  /* 0x00000085a8a87211 */ /* 0x000fe800078f18ff */
[----:B------:R-:W-:Y:S04]  /*6fd0*/  SHF.R.S32.HI R168, RZ, 0x3, R168 ;  /* 0x00000003ffa87819 */ /* 0x000fe800000114a8 */
[----:B------:R-:W-:Y:S04]  /*6fe0*/  IADD3 R3, -R168, 0x30, RZ ;  /* 0x00000030a8037810 */ /* 0x000fe80007ffe1ff */
[C---:B------:R-:W-:Y:S11]  /*6ff0*/  ISETP.GE.AND P0, PT, R3.reuse, 0x1, PT ;  /* 0x000000010300780c */ /* 0x040ff60003f06270 */
[----:B------:R-:W-:Y:S02]  /*7000*/  @!UPT UIADD3 URZ, URZ, URZ, URZ ;  /* 0x0000003f3f3ff290 */ /* 0x000fe4000fffe03f */
[----:B----4-:R-:W-:Y:S05]  /*7010*/  @P0 IADD3 R132, P1, R0, R4, RZ ;  /* 0x0000000400840210 */ /* 0x010fea0007f3e0ff */
[----:B-1----:R-:W-:Y:S01]  /*7020*/  @P0 IMAD.X R133, R2, 0x1, R174, P1 ;  /* 0x0000000102850824 */ /* 0x002fe200008e06ae */
[----:B------:R-:W-:Y:S04]  /*7030*/  @P0 IADD3 R168, P1, R0, R175, RZ ;  /* 0x000000af00a80210 */ /* 0x000fe80007f3e0ff */
[----:B------:R-:W-:Y:S01]  /*7040*/  @!PT LDS RZ, [RZ] ;  /* 0x00000000fffff984 */ /* 0x000fe20000000800 */
[----:B------:R1:W-:Y:S01]  /*7050*/  @P0 LDGSTS.E.BYPASS.LTC128B.128 [R177+0x14080], [R132.64], !P2 ;  /* 0x1408000084b10fae */ /* 0x0003e2000d101d52 */
[----:B------:R-:W-:Y:S05]  /*7060*/  @P0 IMAD.X R169, R2, 0x1, R178, P1 ;  /* 0x0000000102a90824 */ /* 0x000fea00008e06b2 */
[----:B------:R2:W-:Y:S01]  /*7070*/  @P0 LDGSTS.E.BYPASS.LTC128B.128 [R177+0x15880], [R168.64], !P6 ;  /* 0x15880000a8b10fae */ /* 0x0005e2000f101d52 */
[----:B-1----:R-:W-:Y:S05]  /*7080*/  @P0 IADD3 R132, P1, R0, R179, RZ ;  /* 0x000000b300840210 */ /* 0x002fea0007f3e0ff */
[----:B------:R-:W-:Y:S05]  /*7090*/  @P0 IMAD.X R133, R2, 0x1, R176, P1 ;  /* 0x0000000102850824 */ /* 0x000fea00008e06b0 */
[----:B------:R3:W-:Y:S02]  /*70a0*/  @P0 LDGSTS.E.BYPASS.LTC128B.128 [R177+0x17080], [R132.64], !P5 ;  /* 0x1708000084b10fae */ /* 0x0007e4000e901d52 */
[C---:B---3--:R-:W-:Y:S02]  /*70b0*/  @P0 LEA R132, P1, R172.reuse, R0, 0x1 ;  /* 0x00000000ac840211 */ /* 0x048fe400078208ff */
[----:B------:R-:W1:Y:S02]  /*70c0*/  SHFL.IDX PT, R0, R171, 0x1, 0x181f ;  /* 0x00381f00ab007f89 */ /* 0x000e6400000e0000 */
[--C-:B------:R-:W-:Y:S02]  /*70d0*/  @P0 LEA.HI.X R133, R172, R2, R173.reuse, 0x1, P1 ;  /* 0x00000002ac850211 */ /* 0x100fe400008f0cad */
[----:B------:R-:W3:Y:S04]  /*70e0*/  SHFL.IDX PT, R2, R170, 0x1, 0x181f ;  /* 0x00381f00aa027f89 */ /* 0x000ee800000e0000 */
[----:B------:R1:W-:Y:S01]  /*70f0*/  @P0 LDGSTS.E.BYPASS.LTC128B.128 [R177+0x18880], [R132.64], !P4 ;  /* 0x1888000084b10fae */ /* 0x0003e2000e101d52 */
[----:B------:R-:W-:Y:S11]  /*7100*/  ISETP.GE.AND P0, PT, R3, 0x21, PT ;  /* 0x000000210300780c */ /* 0x000ff60003f06270 */
[----:B------:R-:W-:Y:S02]  /*7110*/  @!UPT UIADD3 URZ, URZ, URZ, URZ ;  /* 0x0000003f3f3ff290 */ /* 0x000fe4000fffe03f */
[----:B-1----:R-:W-:Y:S02]  /*7120*/  @P0 IADD3 R132, P1, R0, R4, RZ ;  /* 0x0000000400840210 */ /* 0x002fe40007f3e0ff */
[----:B------:R1:W5:Y:S03]  /*7130*/  LDL.LU R4, [R1+0x74] ;  /* 0x0000740001047983 */ /* 0x0003660000300800 */
[----:B---3--:R-:W-:Y:S05]  /*7140*/  @P0 IMAD.X R133, R2, 0x1, R174, P1 ;  /* 0x0000000102850824 */ /* 0x008fea00008e06ae */
[----:B------:R3:W-:Y:S02]  /*7150*/  @P0 LDGSTS.E.BYPASS.LTC128B.128 [R177+0x15080], [R132.64], !P2 ;  /* 0x1508000084b10fae */ /* 0x0007e4000d101d52 */
[----:B---3--:R-:W-:Y:S05]  /*7160*/  @P0 IADD3 R132, P1, R0, R175, RZ ;  /* 0x000000af00840210 */ /* 0x008fea0007f3e0ff */
[----:B------:R-:W-:Y:S01]  /*7170*/  @P0 IMAD.X R133, R2, 0x1, R178, P1 ;  /* 0x0000000102850824 */ /* 0x000fe200008e06b2 */
[----:B--2---:R-:W-:Y:S04]  /*7180*/  @P0 IADD3 R168, P1, R0, R179, RZ ;  /* 0x000000b300a80210 */ /* 0x004fe80007f3e0ff */
[----:B------:R2:W-:Y:S01]  /*7190*/  @P0 LDGSTS.E.BYPASS.LTC128B.128 [R177+0x16880], [R132.64], !P6 ;  /* 0x1688000084b10fae */ /* 0x0005e2000f101d52 */
[----:B------:R-:W-:Y:S05]  /*71a0*/  @P0 IMAD.X R169, R2, 0x1, R176, P1 ;  /* 0x0000000102a90824 */ /* 0x000fea00008e06b0 */
[----:B------:R1:W-:Y:S01]  /*71b0*/  @P0 LDGSTS.E.BYPASS.LTC128B.128 [R177+0x18080], [R168.64], !P5 ;  /* 0x18080000a8b10fae */ /* 0x0003e2000e901d52 */
[C---:B--2---:R-:W-:Y:S04]  /*71c0*/  @P0 LEA R132, P1, R172.reuse, R0, 0x1 ;  /* 0x00000000ac840211 */ /* 0x044fe800078208ff */
[----:B------:R-:W-:Y:S05]  /*71d0*/  @P0 LEA.HI.X R133, R172, R2, R173, 0x1, P1 ;  /* 0x00000002ac850211 */ /* 0x000fea00008f0cad */
[----:B------:R1:W-:Y:S04]  /*71e0*/  @P0 LDGSTS.E.BYPASS.LTC128B.128 [R177+0x19880], [R132.64], !P4 ;  /* 0x1988000084b10fae */ /* 0x0003e8000e101d52 */
.L_x_189:
[----:B------:R-:W2:Y:S01]  /*71f0*/  LDL R2, [R1+0x58] ;  /* 0x0000580001027983 */ /* 0x000ea20000100800 */
[----:B------:R-:W-:Y:S02]  /*7200*/  UISETP.NE.AND UP1, UPT, UR14, URZ, UPT ;  /* 0x0000003f0e00728c */ /* 0x000fe4000bf25270 */
[----:B------:R-:W-:Y:S01]  /*7210*/  UIMAD UR23, UR5, -0x30, URZ ;  /* 0xffffffd0051778a4 */ /* 0x000fe2000f8e023f */
[----:B------:R-:W3:Y:S01]  /*7220*/  LDL R170, [R1+0x54] ;  /* 0x0000540001aa7983 */ /* 0x000ee20000100800 */
[----:B------:R-:W-:Y:S02]  /*7230*/  UISETP.NE.AND UP0, UPT, UR13, URZ, UPT ;  /* 0x0000003f0d00728c */ /* 0x000fe4000bf05270 */
[----:B------:R-:W-:Y:S01]  /*7240*/  PLOP3.LUT P0, PT, PT, PT, UP1, 0x80, 0x0 ;  /* 0x000000000000781c */ /* 0x000fe20003f0f018 */
[----:B------:R-:W0:Y:S11]  /*7250*/  LDGDEPBAR ;  /* 0x00000000000079af */ /* 0x000e360000000000 */
[----:B------:R-:W-:Y:S01]  /*7260*/  @!UPT UIADD3 URZ, URZ, URZ, URZ ;  /* 0x0000003f3f3ff290 */ /* 0x000fe2000fffe03f */
[----:B--2---:R-:W-:Y:S01]  /*7270*/  @P0 IMAD.HI.U32 R0, R2, c[0x0][0x2c8], RZ ;  /* 0x0000b20002000a27 */ /* 0x004fe200078e00ff */
[----:B------:R-:W-:Y:S03]  /*7280*/  PLOP3.LUT P0, PT, PT, PT, UP1, 0x80, 0x0 ;  /* 0x000000000000781c */ /* 0x000fe60003f0f018 */
[----:B-1----:R-:W-:Y:S02]  /*7290*/  IMAD.MOV.U32 R132, RZ, RZ, R2 ;  /* 0x000000ffff847224 */ /* 0x002fe400078e0002 */
[----:B------:R-:W-:Y:S08]  /*72a0*/  IMAD.U32 R2, RZ, RZ, UR28 ;  /* 0x0000001cff027e24 */ /* 0x000ff0000f8e00ff */
[----:B------:R-:W-:Y:S01]  /*72b0*/  @P0 SHF.R.U32.HI R132, RZ, c[0x0][0x2cc], R0 ;  /* 0x0000b300ff840a19 */ /* 0x000fe20000011600 */
[----:B------:R-:W-:Y:S01]  /*72c0*/  IMAD.U32 R0, RZ, RZ, UR23 ;  /* 0x00000017ff007e24 */ /* 0x000fe2000f8e00ff */
[----:B------:R-:W-:Y:S03]  /*72d0*/  PLOP3.LUT P0, PT, PT, PT, UP0, 0x40, 0x0 ;  /* 0x000000000000781c */ /* 0x000fe60003f0e808 */
[----:B------:R-:W1:Y:S01]  /*72e0*/  SHFL.IDX PT, R3, R132, RZ, 0x1c1f ;  /* 0x001c1fff84037589 */ /* 0x000e6200000e0000 */
[----:B---3--:R-:W-:Y:S05]  /*72f0*/  IADD3 R0, -R170, 0x1, R0 ;  /* 0x00000001aa007810 */ /* 0x008fea0007ffe100 */
[----:B------:R-:W-:Y:S05]  /*7300*/  IMAD R0, R2, c[0x0][0x1d0], R0 ;  /* 0x0000740002007a24 */ /* 0x000fea00078e0200 */
[----:B------:R-:W-:Y:S04]  /*7310*/  IADD3 R0, R0, -c[0x0][0x168], RZ ;  /* 0x80005a0000007a10 */ /* 0x000fe80007ffe0ff */
[C---:B------:R-:W-:Y:S02]  /*7320*/  IADD3 R169, R0.reuse, c[0x0][0x328], RZ ;  /* 0x0000ca0000a97a10 */ /* 0x040fe40007ffe0ff */
[----:B------:R-:W-:Y:S03]  /*7330*/  IADD3 R133, R0, UR22, RZ ;  /* 0x0000001600857c10 */ /* 0x000fe6000fffe0ff */
[----:B-1----:R-:W-:Y:S02]  /*7340*/  IMAD.IADD R2, R169, 0x1, R3 ;  /* 0x00000001a9027824 */ /* 0x002fe400078e0203 */
[----:B------:R-:W-:Y:S01]  /*7350*/  IMAD.IADD R0, R3, 0x1, R133 ;  /* 0x0000000103007824 */ /* 0x000fe200078e0285 */
[----:B------:R-:W-:-:S05]  /*7360*/  @P0 BRA `(.L_x_190) ;  /* 0x000001a000000947 */ /* 0x000fca0003800000 */
[----:B------:R-:W-:Y:S01]  /*7370*/  MOV R168, UR28 ;  /* 0x0000001c00a87c02 */ /* 0x000fe20008000f00 */
[----:B------:R-:W-:Y:S04]  /*7380*/  BSSY B0, `(.L_x_191) ;  /* 0x0000013000007945 */ /* 0x000fe80003800000 */
[----:B------:R-:W-:Y:S05]  /*7390*/  IMAD R3, R168, c[0x0][0x1d0], R3 ;  /* 0x00007400a8037a24 */ /* 0x000fea00078e0203 */
[----:B------:R-:W-:Y:S04]  /*73a0*/  IADD3 R3, R3, -c[0x0][0x168], RZ ;  /* 0x80005a0003037a10 */ /* 0x000fe80007ffe0ff */
[----:B------:R-:W-:Y:S11]  /*73b0*/  ISETP.GT.AND P0, PT, R3, -0x1, PT ;  /* 0xffffffff0300780c */ /* 0x000ff60003f04270 */
[----:B------:R-:W-:Y:S02]  /*73c0*/  @!UPT UIADD3 URZ, URZ, URZ, URZ ;  /* 0x0000003f3f3ff290 */ /* 0x000fe4000fffe03f */
[----:B------:R-:W-:-:S05]  /*73d0*/  @P0 BRA `(.L_x_192) ;  /* 0x0000008000000947 */ /* 0x000fca0003800000 */
[----:B------:R-:W-:Y:S01]  /*73e0*/  LOP3.LUT R3, RZ, R3, RZ, 0x33, !PT ;  /* 0x00000003ff037212 */ /* 0x000fe200078e33ff */
[----:B------:R-:W-:Y:S05]  /*73f0*/  IMAD.MOV.U32 R168, RZ, RZ, 0x1 ;  /* 0x00000001ffa87424 */ /* 0x000fea00078e00ff */
[----:B------:R-:W-:Y:S11]  /*7400*/  ISETP.NE.AND P0, PT, R168, c[0x0][0x32c], PT ;  /* 0x0000cb00a8007a0c */ /* 0x000ff60003f05270 */
[----:B------:R-:W-:Y:S02]  /*7410*/  @!UPT UIADD3 URZ, URZ, URZ, URZ ;  /* 0x0000003f3f3ff290 */ /* 0x000fe4000fffe03f */
[----:B------:R-:W-:Y:S05]  /*7420*/  @P0 IMAD.HI.U32 R168, R3, c[0x0][0x330], RZ ;  /* 0x0000cc0003a80a27 */ /* 0x000fea00078e00ff */
[----:B------:R-:W-:Y:S04]  /*7430*/  @P0 SHF.R.U32.HI R3, RZ, c[0x0][0x334], R168 ;  /* 0x0000cd00ff030a19 */ /* 0x000fe800000116a8 */
[----:B------:R-:W-:Y:S01]  /*7440*/  LOP3.LUT R3, RZ, R3, RZ, 0x33, !PT ;  /* 0x00000003ff037212 */ /* 0x000fe200078e33ff */
[----:B------:R-:W-:-:S05]  /*7450*/  BRA `(.L_x_193) ;  /* 0x0000005000007947 */ /* 0x000fca0003800000 */
.L_x_192:
[----:B------:R-:W-:Y:S04]  /*7460*/  MOV R168, 0x1 ;  /* 0x0000000100a87802 */ /* 0x000fe80000000f00 */
[----:B------:R-:W-:Y:S11]  /*7470*/  ISETP.NE.AND P0, PT, R168, c[0x0][0x32c], PT ;  /* 0x0000cb00a8007a0c */ /* 0x000ff60003f05270 */
[----:B------:R-:W-:Y:S02]  /*7480*/  @!UPT UIADD3 URZ, URZ, URZ, URZ ;  /* 0x0000003f3f3ff290 */ /* 0x000fe4000fffe03f */
[----:B------:R-:W-:Y:S05]  /*7490*/  @P0 IMAD.HI.U32 R168, R3, c[0x0][0x330], RZ ;  /* 0x0000cc0003a80a27 */ /* 0x000fea00078e00ff */
[----:B------:R-:W-:Y:S02]  /*74a0*/  @P0 SHF.R.U32.HI R3, RZ, c[0x0][0x334], R168 ;  /* 0x0000cd00ff030a19 */ /* 0x000fe400000116a8 */
.L_x_193:
[----:B------:R-:W-:Y:S05]  /*74b0*/  BSYNC B0 ;  /* 0x0000000000007941 */ /* 0x000fea0003800000 */
.L_x_191:
[----:B------:R-:W-:Y:S05]  /*74c0*/  IADD3 R168, -R170, UR23, RZ ;  /* 0x00000017aaa87c10 */ /* 0x000fea000fffe1ff */
[----:B------:R-:W-:Y:S05]  /*74d0*/  IMAD R3, R3, c[0x0][0x32c], R168 ;  /* 0x0000cb0003037a24 */ /* 0x000fea00078e02a8 */
[----:B------:R-:W-:Y:S02]  /*74e0*/  IMNMX R0, R0, R3, !PT ;  /* 0x0000000300007217 */ /* 0x000fe40007800200 */
[----:B------:R-:W-:Y:S04]  /*74f0*/  IADD3 R3, R3, c[0x0][0x32c], RZ ;  /* 0x0000cb0003037a10 */ /* 0x000fe80007ffe0ff */
[----:B------:R-:W-:Y:S02]  /*7500*/  IMNMX R2, R2, R3, PT ;  /* 0x0000000302027217 */ /* 0x000fe40003800200 */
.L_x_190:
[----:B------:R-:W-:Y:S02]  /*7510*/  UISETP.GE.AND UP0, UPT, UR23, 0x1, UPT ;  /* 0x000000011700788c */ /* 0x000fe4000bf06270 */
[----:B------:R-:W-:Y:S02]  /*7520*/  UISETP.GE.AND UP6, UPT, UR23, 0x12, UPT ;  /* 0x000000121700788c */ /* 0x000fe4000bfc6270 */
[----:B------:R-:W-:Y:S02]  /*7530*/  UP2UR UR31, UPR, URZ, 0x1 ;  /* 0x000000013f1f7883 */ /* 0x000fe40008000000 */
[----:B------:R-:W-:Y:S01]  /*7540*/  PLOP3.LUT P0, PT, PT, PT, UP0, 0x40, 0x0 ;  /* 0x000000000000781c */ /* 0x000fe20003f0e808 */
[----:B------:R-:W-:Y:S02]  /*7550*/  UISETP.GE.AND UP0, UPT, UR23, 0x2, UPT ;  /* 0x000000021700788c */ /* 0x000fe4000bf06270 */
[----:B------:R-:W-:Y:S01]  /*7560*/  UISETP.GE.AND UP5, UPT, UR23, 0x19, UPT ;  /* 0x000000191700788c */ /* 0x000fe2000bfa6270 */
[----:B------:R-:W-:Y:S01]  /*7570*/  ISETP.GT.AND P0, PT, R0, RZ, P0 ;  /* 0x000000ff0000720c */ /* 0x000fe20000704270 */
[----:B------:R-:W-:Y:S02]  /*7580*/  UP2UR UR30, UPR, URZ, 0x1 ;  /* 0x000000013f1e7883 */ /* 0x000fe40008000000 */
[----:B------:R-:W-:Y:S01]  /*7590*/  UISETP.GE.AND UP4, UPT, UR23, 0x1a, UPT ;  /* 0x0000001a1700788c */ /* 0x000fe2000bf86270 */
[----:B------:R-:W-:Y:S01]  /*75a0*/  ISETP.LT.OR P0, PT, R2, 0x1, P0 ;  /* 0x000000010200780c */ /* 0x000fe20000701670 */
[----:B------:R-:W-:Y:S02]  /*75b0*/  UISETP.GE.AND UP3, UPT, UR23, 0x21, UPT ;  /* 0x000000211700788c */ /* 0x000fe4000bf66270 */
[----:B------:R-:W-:Y:S01]  /*75c0*/  UISETP.GE.AND UP2, UPT, UR23, 0x22, UPT ;  /* 0x000000221700788c */ /* 0x000fe2000bf46270 */
[----:B-----5:R-:W-:Y:S01]  /*75d0*/  FSEL R168, R4, -INF , !P0 ;  /* 0xff80000004a87808 */ /* 0x020fe20004000000 */
[----:B------:R-:W-:Y:S01]  /*75e0*/  UISETP.GE.AND UP1, UPT, UR23, 0x29, UPT ;  /* 0x000000291700788c */ /* 0x000fe2000bf26270 */
[----:B------:R-:W-:Y:S01]  /*75f0*/  PLOP3.LUT P0, PT, PT, PT, UP0, 0x40, 0x0 ;  /* 0x000000000000781c */ /* 0x000fe20003f0e808 */
[----:B------:R-:W-:Y:S02]  /*7600*/  UISETP.GE.AND UP0, UPT, UR23, 0x9, UPT ;  /* 0x000000091700788c */ /* 0x000fe4000bf06270 */
[----:B------:R-:W-:Y:S01]  /*7610*/  UP2UR UR32, UPR, URZ, 0x40 ;  /* 0x000000403f207883 */ /* 0x000fe20008000000 */
[----:B------:R-:W-:Y:S01]  /*7620*/  ISETP.GT.AND P0, PT, R0, 0x1, P0 ;  /* 0x000000010000780c */ /* 0x000fe20000704270 */
[----:B------:R-:W-:Y:S03]  /*7630*/  UP2UR UR29, UPR, URZ, 0x1 ;  /* 0x000000013f1d7883 */ /* 0x000fe60008000000 */
[----:B------:R-:W-:Y:S04]  /*7640*/  ISETP.LT.OR P0, PT, R2, 0x2, P0 ;  /* 0x000000020200780c */ /* 0x000fe80000701670 */
[----:B------:R-:W-:Y:S02]  /*7650*/  FSEL R5, R5, -INF , !P0 ;  /* 0xff80000005057808 */ /* 0x000fe40004000000 */
[----:B------:R-:W-:Y:S01]  /*7660*/  PLOP3.LUT P0, PT, PT, PT, UP0, 0x40, 0x0 ;  /* 0x000000000000781c */ /* 0x000fe20003f0e808 */
[----:B------:R-:W-:Y:S03]  /*7670*/  UISETP.GE.AND UP0, UPT, UR23, 0xa, UPT ;  /* 0x0000000a1700788c */ /* 0x000fe6000bf06270 */
        /* <DEDUP_REMOVED lines=12> */
[----:B------:R-:W-:Y:S04]  /*7740*/  ISETP.GT.AND P0, PT, R0, 0x10, P0 ;  /* 0x000000100000780c */ /* 0x000fe80000704270 */
[----:B------:R-:W-:Y:S04]  /*7750*/  ISETP.LT.OR P0, PT, R2, 0x11, P0 ;  /* 0x000000110200780c */ /* 0x000fe80000701670 */
[----:B------:R-:W-:Y:S02]  /*7760*/  FSEL R12, R12, -INF , !P0 ;  /* 0xff8000000c0c7808 */ /* 0x000fe40004000000 */
[----:B------:R-:W-:Y:S01]  /*7770*/  PLOP3.LUT P0, PT, PT, PT, UP6, 0x40, 0x0 ;  /* 0x000000000000781c */ /* 0x000fe20003f0e868 */
[----:B------:R-:W-:Y:S03]  /*7780*/  UISETP.NE.AND UP6, UPT, UR13, URZ, UPT ;  /* 0x0000003f0d00728c */ /* 0x000fe6000bfc5270 */
[----:B------:R-:W-:Y:S04]  /*7790*/  ISETP.GT.AND P0, PT, R0, 0x11, P0 ;  /* 0x000000110000780c */ /* 0x000fe80000704270 */
[----:B------:R-:W-:Y:S04]  /*77a0*/  ISETP.LT.OR P0, PT, R2, 0x12, P0 ;  /* 0x000000120200780c */ /* 0x000fe80000701670 */
[----:B------:R-:W-:Y:S02]  /*77b0*/  FSEL R13, R13, -INF , !P0 ;  /* 0xff8000000d0d7808 */ /* 0x000fe40004000000 */
[----:B------:R-:W-:Y:S04]  /*77c0*/  PLOP3.LUT P0, PT, PT, PT, UP5, 0x40, 0x0 ;  /* 0x000000000000781c */ /* 0x000fe80003f0e858 */
        /* <DEDUP_REMOVED lines=20> */
[----:B------:R-:W-:Y:S02]  /*7910*/  ISETP.GT.AND P0, PT, R0, 0x29, P0 ;  /* 0x000000290000780c */ /* 0x000fe40000704270 */
[----:B------:R-:W1:Y:S02]  /*7920*/  SHFL.IDX PT, R0, R132, 0x1, 0x1c1f ;  /* 0x003c1f0084007f89 */ /* 0x000e6400000e0000 */
[----:B------:R-:W-:Y:S04]  /*7930*/  ISETP.LT.OR P0, PT, R2, 0x2a, P0 ;  /* 0x0000002a0200780c */ /* 0x000fe80000701670 */
[----:B------:R-:W-:Y:S02]  /*7940*/  FSEL R25, R25, -INF , !P0 ;  /* 0xff80000019197808 */ /* 0x000fe40004000000 */
[----:B------:R-:W-:Y:S01]  /*7950*/  PLOP3.LUT P0, PT, PT, PT, UP6, 0x40, 0x0 ;  /* 0x000000000000781c */ /* 0x000fe20003f0e868 */
[----:B------:R-:W-:Y:S01]  /*7960*/  UISETP.NE.AND UP6, UPT, UR32, URZ, UPT ;  /* 0x0000003f2000728c */ /* 0x000fe2000bfc5270 */
[--C-:B-1----:R-:W-:Y:S02]  /*7970*/  IMAD.IADD R3, R169, 0x1, R0.reuse ;  /* 0x00000001a9037824 */ /* 0x102fe400078e0200 */
[----:B------:R-:W-:Y:S09]  /*7980*/  IMAD.IADD R2, R133, 0x1, R0 ;  /* 0x0000000185027824 */ /* 0x000ff200078e0200 */
        /* <DEDUP_REMOVED lines=16> */
.L_x_196:
[----:B------:R-:W-:Y:S04]  /*7a90*/  MOV R4, 0x1 ;  /* 0x0000000100047802 */ /* 0x000fe80000000f00 */
[----:B------:R-:W-:Y:S11]  /*7aa0*/  ISETP.NE.AND P0, PT, R4, c[0x0][0x32c], PT ;  /* 0x0000cb0004007a0c */ /* 0x000ff60003f05270 */
[----:B------:R-:W-:Y:S02]  /*7ab0*/  @!UPT UIADD3 URZ, URZ, URZ, URZ ;  /* 0x0000003f3f3ff290 */ /* 0x000fe4000fffe03f */
[----:B------:R-:W-:Y:S05]  /*7ac0*/  @P0 IMAD.HI.U32 R4, R0, c[0x0][0x330], RZ ;  /* 0x0000cc0000040a27 */ /* 0x000fea00078e00ff */
[----:B------:R-:W-:Y:S02]  /*7ad0*/  @P0 SHF.R.U32.HI R0, RZ, c[0x0][0x334], R4 ;  /* 0x0000cd00ff000a19 */ /* 0x000fe40000011604 */
.L_x_197:
[----:B------:R-:W-:Y:S05]  /*7ae0*/  BSYNC B0 ;  /* 0x0000000000007941 */ /* 0x000fea0003800000 */
.L_x_195:
[----:B------:R-:W-:Y:S05]  /*7af0*/  IADD3 R4, -R170, UR23, RZ ;  /* 0x00000017aa047c10 */ /* 0x000fea000fffe1ff */
[----:B------:R-:W-:Y:S05]  /*7b00*/  IMAD R0, R0, c[0x0][0x32c], R4 ;  /* 0x0000cb0000007a24 */ /* 0x000fea00078e0204 */
[----:B------:R-:W-:Y:S02]  /*7b10*/  IMNMX R2, R2, R0, !PT ;  /* 0x0000000002027217 */ /* 0x000fe40007800200 */
[----:B------:R-:W-:Y:S04]  /*7b20*/  IADD3 R0, R0, c[0x0][0x32c], RZ ;  /* 0x0000cb0000007a10 */ /* 0x000fe80007ffe0ff */
[----:B------:R-:W-:Y:S02]  /*7b30*/  IMNMX R3, R3, R0, PT ;  /* 0x0000000003037217 */ /* 0x000fe40003800200 */
.L_x_194:
[----:B------:R-:W-:Y:S01]  /*7b40*/  FMNMX.FTZ R133, R168, R134, !PT ;  /* 0x00000086a8857209 */ /* 0x000fe20007810000 */
[----:B------:R-:W-:Y:S02]  /*7b50*/  UP2UR UR23, UPR, URZ, 0x10 ;  /* 0x000000103f177883 */ /* 0x000fe40008000000 */
[----:B------:R-:W-:Y:S01]  /*7b60*/  UISETP.NE.AND UP4, UPT, UR31, URZ, UPT ;  /* 0x0000003f1f00728c */ /* 0x000fe2000bf85270 */
        /* <DEDUP_REMOVED lines=22> */
[----:B-1----:R-:W-:Y:S04]  /*7cd0*/  FMNMX.FTZ R133, R133, R0, !PT ;  /* 0x0000000085857209 */ /* 0x002fe80007810000 */
[C---:B------:R-:W-:Y:S01]  /*7ce0*/  FSETP.NEU.FTZ.AND P0, PT, R133.reuse, -INF , PT ;  /* 0xff8000008500780b */ /* 0x040fe20003f1d000 */
[C---:B------:R-:W-:Y:S03]  /*7cf0*/  FMUL.FTZ R4, R133.reuse, c[0x0][0x2d0] ;  /* 0x0000b40085047a20 */ /* 0x040fe60000410000 */
[----:B------:R-:W-:Y:S02]  /*7d00*/  FSEL R0, R133, RZ, P0 ;  /* 0x000000ff85007208 */ /* 0x000fe40000000000 */
[----:B------:R-:W-:Y:S02]  /*7d10*/  FSEL R4, R4, RZ, P0 ;  /* 0x000000ff04047208 */ /* 0x000fe40000000000 */
[----:B------:R-:W-:Y:S01]  /*7d20*/  PLOP3.LUT P0, PT, PT, PT, UP4, 0x40, 0x0 ;  /* 0x000000000000781c */ /* 0x000fe20003f0e848 */
[----:B------:R-:W-:Y:S01]  /*7d30*/  FADD.FTZ R0, -R0, R134 ;  /* 0x0000008600007221 */ /* 0x000fe20000010100 */
[----:B------:R-:W-:Y:S01]  /*7d40*/  UISETP.NE.AND UP4, UPT, UR23, URZ, UPT ;  /* 0x0000003f1700728c */ /* 0x000fe2000bf85270 */
[----:B------:R-:W2:Y:S01]  /*7d50*/  LDL.LU R134, [R1+0x44] ;  /* 0x0000440001867983 */ /* 0x000ea20000300800 */
[----:B------:R-:W-:Y:S01]  /*7d60*/  ISETP.GT.AND P0, PT, R2, RZ, P0 ;  /* 0x000000ff0200720c */ /* 0x000fe20000704270 */
[--C-:B------:R-:W-:Y:S01]  /*7d70*/  FFMA.FTZ R168, R168, c[0x0][0x2d0], -R4.reuse ;  /* 0x0000b400a8a87a23 */ /* 0x100fe20000010804 */
[----:B------:R-:W-:Y:S01]  /*7d80*/  UIADD3 UR23, UR5, -0x1, URZ ;  /* 0xffffffff05177890 */ /* 0x000fe2000fffe03f */
[----:B------:R-:W-:Y:S01]  /*7d90*/  FMUL.FTZ R0, R0, c[0x0][0x2d0] ;  /* 0x0000b40000007a20 */ /* 0x000fe20000410000 */
[----:B------:R-:W-:Y:S01]  /*7da0*/  ISETP.LT.OR P0, PT, R3, 0x1, P0 ;  /* 0x000000010300780c */ /* 0x000fe20000701670 */
[--C-:B------:R-:W-:Y:S02]  /*7db0*/  FFMA.FTZ R5, R5, c[0x0][0x2d0], -R4.reuse ;  /* 0x0000b40005057a23 */ /* 0x100fe40000010804 */
[----:B------:R-:W-:Y:S01]  /*7dc0*/  MUFU.EX2 R168, R168 ;  /* 0x000000a800a87308 */ /* 0x000fe20000000800 */
[----:B------:R-:W-:Y:S01]  /*7dd0*/  FSEL R6, R6, -INF , !P0 ;  /* 0xff80000006067808 */ /* 0x000fe20004000000 */
[--C-:B------:R-:W-:Y:S01]  /*7de0*/  FFMA.FTZ R8, R8, c[0x0][0x2d0], -R4.reuse ;  /* 0x0000b40008087a23 */ /* 0x100fe20000010804 */
[----:B------:R-:W-:Y:S01]  /*7df0*/  PLOP3.LUT P0, PT, PT, PT, UP3, 0x40, 0x0 ;  /* 0x000000000000781c */ /* 0x000fe20003f0e838 */
[----:B------:R-:W-:Y:S01]  /*7e00*/  UISETP.NE.AND UP3, UPT, UR31, URZ, UPT ;  /* 0x0000003f1f00728c */ /* 0x000fe2000bf65270 */
[--C-:B------:R-:W-:Y:S02]  /*7e10*/  FFMA.FTZ R9, R9, c[0x0][0x2d0], -R4.reuse ;  /* 0x0000b40009097a23 */ /* 0x100fe40000010804 */
[----:B------:R-:W-:Y:S01]  /*7e20*/  ISETP.GT.AND P0, PT, R2, 0x1, P0 ;  /* 0x000000010200780c */ /* 0x000fe20000704270 */
[--C-:B------:R-:W-:Y:S02]  /*7e30*/  FFMA.FTZ R17, R17, c[0x0][0x2d0], -R4.reuse ;  /* 0x0000b40011117a23 */ /* 0x100fe40000010804 */
[----:B------:R-:W-:Y:S01]  /*7e40*/  MUFU.EX2 R5, R5 ;  /* 0x0000000500057308 */ /* 0x000fe20000000800 */
[----:B------:R-:W-:Y:S01]  /*7e50*/  ISETP.LT.OR P0, PT, R3, 0x2, P0 ;  /* 0x000000020300780c */ /* 0x000fe20000701670 */
[--C-:B------:R-:W-:Y:S02]  /*7e60*/  FFMA.FTZ R21, R21, c[0x0][0x2d0], -R4.reuse ;  /* 0x0000b40015157a23 */ /* 0x100fe40000010804 */
[--C-:B------:R-:W-:Y:S01]  /*7e70*/  FFMA.FTZ R24, R24, c[0x0][0x2d0], -R4.reuse ;  /* 0x0000b40018187a23 */ /* 0x100fe20000010804 */
[----:B------:R-:W-:Y:S01]  /*7e80*/  FSEL R7, R7, -INF , !P0 ;  /* 0xff80000007077808 */ /* 0x000fe20004000000 */
[--C-:B------:R-:W-:Y:S01]  /*7e90*/  FFMA.FTZ R25, R25, c[0x0][0x2d0], -R4.reuse ;  /* 0x0000b40019197a23 */ /* 0x100fe20000010804 */
[----:B------:R-:W-:Y:S01]  /*7ea0*/  PLOP3.LUT P0, PT, PT, PT, UP2, 0x40, 0x0 ;  /* 0x000000000000781c */ /* 0x000fe20003f0e828 */
[----:B------:R-:W-:Y:S01]  /*7eb0*/  UISETP.NE.AND UP2, UPT, UR30, URZ, UPT ;  /* 0x0000003f1e00728c */ /* 0x000fe2000bf45270 */
[--C-:B------:R-:W-:Y:S01]  /*7ec0*/  FFMA.FTZ R170, R12, c[0x0][0x2d0], -R4.reuse ;  /* 0x0000b4000caa7a23 */ /* 0x100fe20000010804 */
[----:B------:R-:W-:Y:S01]  /*7ed0*/  MUFU.EX2 R8, R8 ;  /* 0x0000000800087308 */ /* 0x000fe20000000800 */
[----:B------:R-:W-:Y:S01]  /*7ee0*/  ISETP.GT.AND P0, PT, R2, 0x8, P0 ;  /* 0x000000080200780c */ /* 0x000fe20000704270 */
[--C-:B------:R-:W-:Y:S02]  /*7ef0*/  FFMA.FTZ R179, R13, c[0x0][0x2d0], -R4.reuse ;  /* 0x0000b4000db37a23 */ /* 0x100fe40000010804 */
[--C-:B------:R-:W-:Y:S01]  /*7f00*/  FFMA.FTZ R16, R16, c[0x0][0x2d0], -R4.reuse ;  /* 0x0000b40010107a23 */ /* 0x100fe20000010804 */
[C---:B------:R-:W-:Y:S01]  /*7f10*/  ISETP.LT.OR P0, PT, R3.reuse, 0x9, P0 ;  /* 0x000000090300780c */ /* 0x040fe20000701670 */
[----:B------:R-:W-:Y:S01]  /*7f20*/  FFMA.FTZ R169, R20, c[0x0][0x2d0], -R4 ;  /* 0x0000b40014a97a23 */ /* 0x000fe20000010804 */
[----:B------:R-:W-:Y:S02]  /*7f30*/  MOV R20, R17 ;  /* 0x0000001100147202 */ /* 0x000fe40000000f00 */
[----:B------:R-:W-:Y:S01]  /*7f40*/  FSEL R10, R10, -INF , !P0 ;  /* 0xff8000000a0a7808 */ /* 0x000fe20004000000 */
[----:B------:R-:W1:Y:S01]  /*7f50*/  MUFU.EX2 R9, R9 ;  /* 0x0000000900097308 */ /* 0x000e620000000800 */
[----:B------:R-:W-:Y:S01]  /*7f60*/  PLOP3.LUT P0, PT, PT, PT, UP1, 0x40, 0x0 ;  /* 0x000000000000781c */ /* 0x000fe20003f0e818 */
[----:B------:R-:W-:Y:S03]  /*7f70*/  UISETP.NE.AND UP1, UPT, UR29, URZ, UPT ;  /* 0x0000003f1d00728c */ /* 0x000fe6000bf25270 */
[C---:B------:R-:W-:Y:S04]  /*7f80*/  ISETP.GT.AND P0, PT, R2.reuse, 0x9, P0 ;  /* 0x000000090200780c */ /* 0x040fe80000704270 */
[----:B------:R-:W-:Y:S04]  /*7f90*/  ISETP.LT.OR P0, PT, R3, 0xa, P0 ;  /* 0x0000000a0300780c */ /* 0x000fe80000701670 */
[----:B------:R-:W-:Y:S02]  /*7fa0*/  FSEL R171, R11, -INF , !P0 ;  /* 0xff8000000bab7808 */ /* 0x000fe40004000000 */
[----:B------:R-:W-:Y:S01]  /*7fb0*/  PLOP3.LUT P0, PT, PT, PT, UP0, 0x40, 0x0 ;  /* 0x000000000000781c */ /* 0x000fe20003f0e808 */
[----:B------:R-:W-:Y:S01]  /*7fc0*/  UISETP.NE.AND UP0, UPT, UR27, URZ, UPT ;  /* 0x0000003f1b00728c */ /* 0x000fe2000bf05270 */
[----:B------:R-:W-:Y:S02]  /*7fd0*/  MOV R11, R16 ;  /* 0x00000010000b7202 */ /* 0x000fe40000000f00 */
[----:B------:R-:W-:Y:S04]  /*7fe0*/  ISETP.GT.AND P0, PT, R2, 0x10, P0 ;  /* 0x000000100200780c */ /* 0x000fe80000704270 */
[C---:B------:R-:W-:Y:S04]  /*7ff0*/  ISETP.LT.OR P0, PT, R3.reuse, 0x11, P0 ;  /* 0x000000110300780c */ /* 0x040fe80000701670 */
[----:B------:R-:W-:Y:S02]  /*8000*/  FSEL R172, R14, -INF , !P0 ;  /* 0xff8000000eac7808 */ /* 0x000fe40004000000 */
[----:B------:R-:W-:Y:S02]  /*8010*/  PLOP3.LUT P0, PT, PT, PT, UP6, 0x40, 0x0 ;  /* 0x000000000000781c */ /* 0x000fe40003f0e868 */
[----:B------:R-:W-:Y:S02]  /*8020*/  MOV R14, R179 ;  /* 0x000000b3000e7202 */ /* 0x000fe40000000f00 */
[C---:B------:R-:W-:Y:S04]  /*8030*/  ISETP.GT.AND P0, PT, R2.reuse, 0x11, P0 ;  /* 0x000000110200780c */ /* 0x040fe80000704270 */
[----:B------:R-:W-:Y:S04]  /*8040*/  ISETP.LT.OR P0, PT, R3, 0x12, P0 ;  /* 0x000000120300780c */ /* 0x000fe80000701670 */
[----:B------:R-:W-:Y:S02]  /*8050*/  FSEL R173, R15, -INF , !P0 ;  /* 0xff8000000fad7808 */ /* 0x000fe40004000000 */
[----:B------:R-:W-:Y:S02]  /*8060*/  PLOP3.LUT P0, PT, PT, PT, UP5, 0x40, 0x0 ;  /* 0x000000000000781c */ /* 0x000fe40003f0e858 */
[----:B------:R-:W-:Y:S02]  /*8070*/  MOV R15, R170 ;  /* 0x000000aa000f7202 */ /* 0x000fe40000000f00 */
[----:B------:R-:W-:Y:S02]  /*8080*/  ISETP.GT.AND P0, PT, R2, 0x18, P0 ;  /* 0x000000180200780c */ /* 0x000fe40000704270 */
[----:B-1----:R-:W-:Y:S02]  /*8090*/  F2FP.PACK_AB R170, R9, R8 ;  /* 0x0000000809aa723e */ /* 0x002fe400000000ff */
[C---:B------:R-:W-:Y:S04]  /*80a0*/  ISETP.LT.OR P0, PT, R3.reuse, 0x19, P0 ;  /* 0x000000190300780c */ /* 0x040fe80000701670 */
[----:B------:R-:W-:Y:S02]  /*80b0*/  FSEL R174, R18, -INF , !P0 ;  /* 0xff80000012ae7808 */ /* 0x000fe40004000000 */
[----:B------:R-:W-:Y:S04]  /*80c0*/  PLOP3.LUT P0, PT, PT, PT, UP4, 0x40, 0x0 ;  /* 0x000000000000781c */ /* 0x000fe80003f0e848 */
[C---:B------:R-:W-:Y:S04]  /*80d0*/  ISETP.GT.AND P0, PT, R2.reuse, 0x19, P0 ;  /* 0x000000190200780c */ /* 0x040fe80000704270 */
[----:B------:R-:W-:Y:S04]  /*80e0*/  ISETP.LT.OR P0, PT, R3, 0x1a, P0 ;  /* 0x0000001a0300780c */ /* 0x000fe80000701670 */
[----:B------:R-:W-:Y:S02]  /*80f0*/  FSEL R175, R19, -INF , !P0 ;  /* 0xff80000013af7808 */ /* 0x000fe40004000000 */
[----:B------:R-:W-:Y:S04]  /*8100*/  PLOP3.LUT P0, PT, PT, PT, UP3, 0x40, 0x0 ;  /* 0x000000000000781c */ /* 0x000fe80003f0e838 */
[----:B------:R-:W-:Y:S04]  /*8110*/  ISETP.GT.AND P0, PT, R2, 0x20, P0 ;  /* 0x000000200200780c */ /* 0x000fe80000704270 */
        /* <DEDUP_REMOVED lines=10> */
[----:B------:R-:W-:Y:S01]  /*81c0*/  PLOP3.LUT P0, PT, PT, PT, UP0, 0x40, 0x0 ;  /* 0x000000000000781c */ /* 0x000fe20003f0e808 */
[----:B------:R-:W-:Y:S03]  /*81d0*/  UISETP.GT.AND UP0, UPT, UR5, UR4, UPT ;  /* 0x000000040500728c */ /* 0x000fe6000bf04270 */
[----:B------:R-:W-:Y:S01]  /*81e0*/  ISETP.GT.AND P0, PT, R2, 0x29, P0 ;  /* 0x000000290200780c */ /* 0x000fe20000704270 */
[----:B------:R-:W-:Y:S01]  /*81f0*/  UMOV UR5, UR23 ;  /* 0x0000001700057c82 */ /* 0x000fe20008000000 */
[----:B------:R-:W1:Y:S02]  /*8200*/  MUFU.EX2 R2, R0 ;  /* 0x0000000000027308 */ /* 0x000e640000000800 */
[----:B------:R-:W-:Y:S04]  /*8210*/  ISETP.LT.OR P0, PT, R3, 0x2a, P0 ;  /* 0x0000002a0300780c */ /* 0x000fe80000701670 */
[----:B------:R-:W-:Y:S01]  /*8220*/  FSEL R132, R27, -INF , !P0 ;  /* 0xff8000001b847808 */ /* 0x000fe20004000000 */
[C---:B-1----:R-:W-:Y:S02]  /*8230*/  FMUL.FTZ R16, R2.reuse, R144 ;  /* 0x0000009002107220 */ /* 0x042fe40000410000 */
[C---:B------:R-:W-:Y:S01]  /*8240*/  FMUL.FTZ R12, R2.reuse, R148 ;  /* 0x00000094020c7220 */ /* 0x040fe20000410000 */
[----:B------:R-:W-:Y:S01]  /*8250*/  MOV R148, R11 ;  /* 0x0000000b00947202 */ /* 0x000fe20000000f00 */
[C---:B------:R-:W-:Y:S01]  /*8260*/  FMUL.FTZ R13, R2.reuse, R149 ;  /* 0x00000095020d7220 */ /* 0x040fe20000410000 */
[----:B------:R-:W-:Y:S01]  /*8270*/  MOV R149, R14 ;  /* 0x0000000e00957202 */ /* 0x000fe20000000f00 */
[C---:B------:R-:W-:Y:S01]  /*8280*/  FMUL.FTZ R17, R2.reuse, R145 ;  /* 0x0000009102117220 */ /* 0x040fe20000410000 */
[----:B------:R-:W-:Y:S01]  /*8290*/  MOV R145, R15 ;  /* 0x0000000f00917202 */ /* 0x000fe20000000f00 */
        /* <DEDUP_REMOVED lines=54> */
[----:B------:R-:W-:Y:S01]  /*8600*/  FADD.FTZ R4, R5, R0 ;  /* 0x0000000005047221 */ /* 0x000fe20000010000 */
[----:B------:R-:W-:Y:S01]  /*8610*/  FMNMX.FTZ R0, R6, R135, !PT ;  /* 0x0000008706007209 */ /* 0x000fe20007810000 */
[----:B------:R-:W-:Y:S01]  /*8620*/  FMUL.FTZ R5, R2, R157 ;  /* 0x0000009d02057220 */ /* 0x000fe20000410000 */
[----:B------:R-:W-:Y:S01]  /*8630*/  MOV R157, R25 ;  /* 0x00000019009d7202 */ /* 0x000fe20000000f00 */
[----:B------:R-:W-:Y:S01]  /*8640*/  FADD.FTZ R4, R8, R4 ;  /* 0x0000000408047221 */ /* 0x000fe20000010000 */
[----:B------:R-:W-:Y:S01]  /*8650*/  FMNMX.FTZ R0, R7, R0, !PT ;  /* 0x0000000007007209 */ /* 0x000fe20007810000 */
[----:B------:R-:W-:Y:S02]  /*8660*/  FMUL.FTZ R25, R2, R137 ;  /* 0x0000008902197220 */ /* 0x000fe40000410000 */
[----:B------:R-:W-:Y:S01]  /*8670*/  FADD.FTZ R179, R9, R4 ;  /* 0x0000000409b37221 */ /* 0x000fe20000010000 */
[----:B------:R-:W-:Y:S01]  /*8680*/  FMNMX.FTZ R0, R10, R0, !PT ;  /* 0x000000000a007209 */ /* 0x000fe20007810000 */
[C---:B------:R-:W-:Y:S01]  /*8690*/  FMUL.FTZ R4, R2.reuse, R156 ;  /* 0x0000009c02047220 */ /* 0x040fe20000410000 */
[----:B------:R-:W-:Y:S01]  /*86a0*/  MOV R156, R20 ;  /* 0x00000014009c7202 */ /* 0x000fe20000000f00 */
[C---:B------:R-:W-:Y:S01]  /*86b0*/  FMUL.FTZ R20, R2.reuse, R140 ;  /* 0x0000008c02147220 */ /* 0x040fe20000410000 */
[----:B------:R-:W-:Y:S01]  /*86c0*/  FMNMX.FTZ R0, R171, R0, !PT ;  /* 0x00000000ab007209 */ /* 0x000fe20007810000 */
[----:B------:R-:W2:Y:S01]  /*86d0*/  LDL.LU R140, [R1+0x4c] ;  /* 0x00004c00018c7983 */ /* 0x000ea20000300800 */
[C---:B------:R-:W-:Y:S01]  /*86e0*/  FMUL.FTZ R8, R2.reuse, R152 ;  /* 0x0000009802087220 */ /* 0x040fe20000410000 */
[----:B------:R-:W-:Y:S01]  /*86f0*/  MOV R152, R24 ;  /* 0x0000001800987202 */ /* 0x000fe20000000f00 */
[----:B------:R-:W-:Y:S01]  /*8700*/  FMUL.FTZ R24, R2, R136 ;  /* 0x0000008802187220 */ /* 0x000fe20000410000 */
[----:B------:R-:W-:Y:S01]  /*8710*/  FMNMX.FTZ R0, R172, R0, !PT ;  /* 0x00000000ac007209 */ /* 0x000fe20007810000 */
[C---:B------:R-:W-:Y:S01]  /*8720*/  FMUL.FTZ R9, R2.reuse, R153 ;  /* 0x0000009902097220 */ /* 0x040fe20000410000 */
[----:B------:R-:W-:Y:S01]  /*8730*/  MOV R153, R21 ;  /* 0x0000001500997202 */ /* 0x000fe20000000f00 */
[----:B------:R-:W-:Y:S01]  /*8740*/  FMUL.FTZ R21, R2, R141 ;  /* 0x0000008d02157220 */ /* 0x000fe20000410000 */
[----:B------:R-:W-:Y:S01]  /*8750*/  FMNMX.FTZ R0, R173, R0, !PT ;  /* 0x00000000ad007209 */ /* 0x000fe20007810000 */
[----:B------:R-:W-:Y:S03]  /*8760*/  MUFU.EX2 R156, R156 ;  /* 0x0000009c009c7308 */ /* 0x000fe60000000800 */
[----:B------:R-:W-:Y:S04]  /*8770*/  FMNMX.FTZ R0, R174, R0, !PT ;  /* 0x00000000ae007209 */ /* 0x000fe80007810000 */
[----:B------:R-:W-:Y:S03]  /*8780*/  FMNMX.FTZ R0, R175, R0, !PT ;  /* 0x00000000af007209 */ /* 0x000fe60007810000 */
[----:B------:R-:W-:Y:S01]  /*8790*/  MUFU.EX2 R152, R152 ;  /* 0x0000009800987308 */ /* 0x000fe20000000800 */
        /* <DEDUP_REMOVED lines=14> */
[----:B------:R-:W-:Y:S01]  /*8880*/  MOV R135, R169 ;  /* 0x000000a900877202 */ /* 0x000fe20000000f00 */
[--C-:B------:R-:W-:Y:S02]  /*8890*/  FFMA.FTZ R169, R6, c[0x0][0x2d0], -R134.reuse ;  /* 0x0000b40006a97a23 */ /* 0x100fe40000010886 */
[----:B------:R-:W-:Y:S02]  /*88a0*/  FMUL.FTZ R0, R0, c[0x0][0x2d0] ;  /* 0x0000b40000007a20 */ /* 0x000fe40000410000 */
[--C-:B------:R-:W-:Y:S02]  /*88b0*/  FFMA.FTZ R7, R7, c[0x0][0x2d0], -R134.reuse ;  /* 0x0000b40007077a23 */ /* 0x100fe40000010886 */
[----:B------:R-:W-:Y:S01]  /*88c0*/  MUFU.EX2 R169, R169 ;  /* 0x000000a900a97308 */ /* 0x000fe20000000800 */
[--C-:B------:R-:W-:Y:S09]  /*88d0*/  FFMA.FTZ R2, R10, c[0x0][0x2d0], -R134.reuse ;  /* 0x0000b4000a027a23 */ /* 0x100ff20000010886 */
[----:B------:R-:W1:Y:S10]  /*88e0*/  MUFU.EX2 R0, R0 ;  /* 0x0000000000007308 */ /* 0x000e740000000800 */
[----:B------:R3:W4:Y:S01]  /*88f0*/  MUFU.EX2 R144, R7 ;  /* 0x0000000700907308 */ /* 0x0007220000000800 */
[C---:B-1----:R-:W-:Y:S02]  /*8900*/  FMUL.FTZ R26, R0.reuse, R138 ;  /* 0x0000008a001a7220 */ /* 0x042fe40000410000 */
[C---:B------:R-:W-:Y:S02]  /*8910*/  FMUL.FTZ R27, R0.reuse, R139 ;  /* 0x0000008b001b7220 */ /* 0x040fe40000410000 */
[----:B------:R-:W1:Y:S01]  /*8920*/  LDSM.16.MT88.4 R136, [R237+0x4080] ;  /* 0x00408000ed88783b */ /* 0x000e620000004200 */
[C---:B------:R-:W-:Y:S02]  /*8930*/  FMUL.FTZ R10, R0.reuse, R154 ;  /* 0x0000009a000a7220 */ /* 0x040fe40000410000 */
[C---:B------:R-:W-:Y:S02]  /*8940*/  FMUL.FTZ R11, R0.reuse, R155 ;  /* 0x0000009b000b7220 */ /* 0x040fe40000410000 */
[C---:B------:R-:W-:Y:S02]  /*8950*/  FMUL.FTZ R22, R0.reuse, R142 ;  /* 0x0000008e00167220 */ /* 0x040fe40000410000 */
[C---:B------:R-:W-:Y:S02]  /*8960*/  FMUL.FTZ R23, R0.reuse, R143 ;  /* 0x0000008f00177220 */ /* 0x040fe40000410000 */
[C---:B------:R-:W-:Y:S01]  /*8970*/  FMUL.FTZ R6, R0.reuse, R158 ;  /* 0x0000009e00067220 */ /* 0x040fe20000410000 */
[----:B------:R-:W-:Y:S01]  /*8980*/  MOV R158, R135 ;  /* 0x00000087009e7202 */ /* 0x000fe20000000f00 */
[C---:B---3--:R-:W-:Y:S02]  /*8990*/  FMUL.FTZ R7, R0.reuse, R159 ;  /* 0x0000009f00077220 */ /* 0x048fe40000410000 */
        /* <DEDUP_REMOVED lines=61> */
[C---:B----4-:R-:W-:Y:S01]  /*8d70*/  F2FP.PACK_AB R169, R144.reuse, R169 ;  /* 0x000000a990a9723e */ /* 0x050fe200000000ff */
[----:B------:R-:W-:Y:S01]  /*8d80*/  FFMA.FTZ R0, R171, c[0x0][0x2d0], -R134 ;  /* 0x0000b400ab007a23 */ /* 0x000fe20000010886 */
[----:B------:R-:W-:Y:S01]  /*8d90*/  LDSM.16.MT88.4 R140, [R237+0x4880] ;  /* 0x00488000ed8c783b */ /* 0x000fe20000004200 */
[----:B------:R-:W-:Y:S02]  /*8da0*/  FADD.FTZ R144, R144, R150 ;  /* 0x0000009690907221 */ /* 0x000fe40000010000 */
[----:B------:R-:W2:Y:S02]  /*8db0*/  MUFU.EX2 R146, R0 ;  /* 0x0000000000927308 */ /* 0x000ea40000000800 */
[----:B--2---:R-:W-:Y:S01]  /*8dc0*/  F2FP.PACK_AB R171, R146, R147 ;  /* 0x0000009392ab723e */ /* 0x004fe200000000ff */
[--C-:B------:R-:W-:Y:S07]  /*8dd0*/  FFMA.FTZ R0, R172, c[0x0][0x2d0], -R134.reuse ;  /* 0x0000b400ac007a23 */ /* 0x100fee0000010886 */
[----:B------:R2:W-:Y:S01]  /*8de0*/  MUFU.EX2 R148, R0 ;  /* 0x0000000000947308 */ /* 0x0005e20000000800 */
[C---:B-1----:R-:W-:Y:S08]  /*8df0*/  HMMA.16816.F32 R4, R168.reuse, R136, R4 ;  /* 0x00000088a804723c */ /* 0x042ff00000001804 */
[C---:B------:R-:W-:Y:S01]  /*8e00*/  HMMA.16816.F32 R8, R168.reuse, R138, R8 ;  /* 0x0000008aa808723c */ /* 0x040fe20000001808 */
[----:B------:R-:W1:Y:S03]  /*8e10*/  LDSM.16.MT88.4 R136, [R238+0x4080] ;  /* 0x00408000ee88783b */ /* 0x000e660000004200 */
[--C-:B--2---:R-:W-:Y:S04]  /*8e20*/  FFMA.FTZ R0, R173, c[0x0][0x2d0], -R134.reuse ;  /* 0x0000b400ad007a23 */ /* 0x104fe80000010886 */
[----:B------:R2:W3:Y:S01]  /*8e30*/  MUFU.EX2 R149, R0 ;  /* 0x0000000000957308 */ /* 0x0004e20000000800 */
[C---:B-1----:R-:W-:Y:S03]  /*8e40*/  HMMA.16816.F32 R12, R168.reuse, R136, R12 ;  /* 0x00000088a80c723c */ /* 0x042fe6000000180c */
[--C-:B--2---:R-:W-:Y:S06]  /*8e50*/  FFMA.FTZ R0, R174, c[0x0][0x2d0], -R134.reuse ;  /* 0x0000b400ae007a23 */ /* 0x104fec0000010886 */
[----:B------:R1:W-:Y:S01]  /*8e60*/  MUFU.EX2 R135, R0 ;  /* 0x0000000000877308 */ /* 0x0003e20000000800 */
[C---:B------:R-:W-:Y:S01]  /*8e70*/  HMMA.16816.F32 R16, R168.reuse, R138, R16 ;  /* 0x0000008aa810723c */ /* 0x040fe20000001810 */
[----:B------:R-:W2:Y:S02]  /*8e80*/  LDSM.16.MT88.4 R136, [R241+0x4080] ;  /* 0x00408000f188783b */ /* 0x000ea40000004200 */
[----:B-1----:R-:W-:Y:S06]  /*8e90*/  FFMA.FTZ R0, R175, c[0x0][0x2d0], -R134 ;  /* 0x0000b400af007a23 */ /* 0x002fec0000010886 */
[----:B------:R-:W-:Y:S10]  /*8ea0*/  MUFU.EX2 R175, R158 ;  /* 0x0000009e00af7308 */ /* 0x000ff40000000800 */
[----:B------:R1:W4:Y:S01]  /*8eb0*/  MUFU.EX2 R174, R0 ;  /* 0x0000000000ae7308 */ /* 0x0003220000000800 */
[C---:B--2---:R-:W-:Y:S08]  /*8ec0*/  HMMA.16816.F32 R20, R168.reuse, R136, R20 ;  /* 0x00000088a814723c */ /* 0x044ff00000001814 */
[C---:B------:R-:W-:Y:S01]  /*8ed0*/  HMMA.16816.F32 R24, R168.reuse, R138, R24 ;  /* 0x0000008aa818723c */ /* 0x040fe20000001818 */
[----:B------:R-:W2:Y:S03]  /*8ee0*/  LDSM.16.MT88.4 R136, [R240+0x4080] ;  /* 0x00408000f088783b */ /* 0x000ea60000004200 */
[----:B-1----:R-:W-:Y:S02]  /*8ef0*/  FADD.FTZ R0, R2, R179 ;  /* 0x000000b302007221 */ /* 0x002fe40000010000 */
[----:B------:R-:W-:Y:S02]  /*8f00*/  MUFU.EX2 R179, R153 ;  /* 0x0000009900b37308 */ /* 0x000fe40000000800 */
[----:B------:R-:W-:Y:S04]  /*8f10*/  FADD.FTZ R150, R145, R0 ;  /* 0x0000000091967221 */ /* 0x000fe80000010000 */
[----:B------:R-:W-:Y:S04]  /*8f20*/  FADD.FTZ R0, R147, R144 ;  /* 0x0000009093007221 */ /* 0x000fe80000010000 */
[----:B------:R-:W1:Y:S01]  /*8f30*/  MUFU.EX2 R153, R157 ;  /* 0x0000009d00997308 */ /* 0x000e620000000800 */
        /* <DEDUP_REMOVED lines=38> */
[----:B------:R-:W-:Y:S04]  /*91a0*/  HMMA.16816.F32 R128, R168, R138, R128 ;  /* 0x0000008aa880723c */ /* 0x000fe80000001880 */
[----:B---3--:R-:W-:Y:S01]  /*91b0*/  F2FP.PACK_AB R137, R149, R148 ;  /* 0x000000949589723e */ /* 0x008fe200000000ff */
[----:B------:R-:W-:Y:S02]  /*91c0*/  FADD.FTZ R2, R146, R0 ;  /* 0x0000000092027221 */ /* 0x000fe40000010000 */
[----:B------:R-:W-:Y:S01]  /*91d0*/  F2FP.PACK_AB R138, R156, R151 ;  /* 0x000000979c8a723e */ /* 0x000fe200000000ff */
[----:B------:R-:W-:Y:S01]  /*91e0*/  LDSM.16.MT88.4 R144, [R240+0x9080] ;  /* 0x00908000f090783b */ /* 0x000fe20000004200 */
[----:B----4-:R-:W-:Y:S03]  /*91f0*/  F2FP.PACK_AB R139, R174, R135 ;  /* 0x00000087ae8b723e */ /* 0x010fe600000000ff */
[----:B------:R-:W-:Y:S01]  /*9200*/  FFMA.FTZ R0, R176, c[0x0][0x2d0], -R134 ;  /* 0x0000b400b0007a23 */ /* 0x000fe20000010886 */
[----:B-1----:R-:W-:Y:S01]  /*9210*/  MOV R176, R153 ;  /* 0x0000009900b07202 */ /* 0x002fe20000000f00 */
[----:B------:R-:W-:Y:S01]  /*9220*/  FADD.FTZ R2, R148, R2 ;  /* 0x0000000294027221 */ /* 0x000fe20000010000 */
[----:B------:R-:W-:Y:S01]  /*9230*/  F2FP.PACK_AB R168, R179, R175 ;  /* 0x000000afb3a8723e */ /* 0x000fe200000000ff */
[C---:B------:R-:W-:Y:S01]  /*9240*/  HMMA.16816.F32 R4, R136.reuse, R140, R4 ;  /* 0x0000008c8804723c */ /* 0x040fe20000001804 */
[----:B------:R1:W2:Y:S04]  /*9250*/  MUFU.EX2 R172, R0 ;  /* 0x0000000000ac7308 */ /* 0x0002a80000000800 */
[----:B------:R-:W-:Y:S03]  /*9260*/  FADD.FTZ R2, R149, R2 ;  /* 0x0000000295027221 */ /* 0x000fe60000010000 */
[C---:B------:R-:W-:Y:S01]  /*9270*/  HMMA.16816.F32 R8, R136.reuse, R142, R8 ;  /* 0x0000008e8808723c */ /* 0x040fe20000001808 */
[----:B------:R-:W3:Y:S03]  /*9280*/  LDSM.16.MT88.4 R140, [R238+0x4880] ;  /* 0x00488000ee8c783b */ /* 0x000ee60000004200 */
[----:B------:R-:W-:Y:S01]  /*9290*/  FADD.FTZ R2, R135, R2 ;  /* 0x0000000287027221 */ /* 0x000fe20000010000 */
[----:B------:R-:W-:Y:S03]  /*92a0*/  MOV R135, R3 ;  /* 0x0000000300877202 */ /* 0x000fe60000000f00 */
[----:B------:R-:W-:Y:S04]  /*92b0*/  FADD.FTZ R2, R174, R2 ;  /* 0x00000002ae027221 */ /* 0x000fe80000010000 */
[----:B-1----:R-:W-:Y:S01]  /*92c0*/  FFMA.FTZ R0, R177, c[0x0][0x2d0], -R134 ;  /* 0x0000b400b1007a23 */ /* 0x002fe20000010886 */
[----:B------:R-:W-:Y:S01]  /*92d0*/  MOV R177, R152 ;  /* 0x0000009800b17202 */ /* 0x000fe20000000f00 */
[----:B--2---:R-:W-:Y:S01]  /*92e0*/  FADD.FTZ R2, R172, R2 ;  /* 0x00000002ac027221 */ /* 0x004fe20000010000 */
[----:B------:R-:W-:Y:S01]  /*92f0*/  LDSM.16.MT88.4 R152, [R237+0x5080] ;  /* 0x00508000ed98783b */ /* 0x000fe20000004200 */
[----:B------:R-:W1:Y:S01]  /*9300*/  MUFU.EX2 R173, R0 ;  /* 0x0000000000ad7308 */ /* 0x000e620000000800 */
[----:B------:R-:W-:Y:S01]  /*9310*/  F2FP.PACK_AB R170, R176, R177 ;  /* 0x000000b1b0aa723e */ /* 0x000fe200000000ff */
[C---:B---3--:R-:W-:Y:S03]  /*9320*/  HMMA.16816.F32 R12, R136.reuse, R140, R12 ;  /* 0x0000008c880c723c */ /* 0x048fe6000000180c */
[----:B-1----:R-:W-:Y:S01]  /*9330*/  F2FP.PACK_AB R169, R173, R172 ;  /* 0x000000acada9723e */ /* 0x002fe200000000ff */
[--C-:B------:R-:W-:Y:S02]  /*9340*/  FFMA.FTZ R0, R178, c[0x0][0x2d0], -R134.reuse ;  /* 0x0000b400b2007a23 */ /* 0x100fe40000010886 */
[----:B------:R-:W-:Y:S02]  /*9350*/  FFMA.FTZ R134, R132, c[0x0][0x2d0], -R134 ;  /* 0x0000b40084867a23 */ /* 0x000fe40000010886 */
[C---:B------:R-:W-:Y:S01]  /*9360*/  HMMA.16816.F32 R16, R136.reuse, R142, R16 ;  /* 0x0000008e8810723c */ /* 0x040fe20000001810 */
[----:B------:R-:W1:Y:S01]  /*9370*/  LDSM.16.MT88.4 R140, [R241+0x4880] ;  /* 0x00488000f18c783b */ /* 0x000e620000004200 */
[----:B------:R2:W-:Y:S10]  /*9380*/  MUFU.EX2 R132, R0 ;  /* 0x0000000000847308 */ /* 0x0005f40000000800 */
[----:B------:R-:W3:Y:S01]  /*9390*/  MUFU.EX2 R134, R134 ;  /* 0x0000008600867308 */ /* 0x000ee20000000800 */
[----:B--2---:R-:W-:Y:S04]  /*93a0*/  FADD.FTZ R0, R151, R150 ;  /* 0x0000009697007221 */ /* 0x004fe80000010000 */
[----:B------:R-:W-:Y:S04]  /*93b0*/  FADD.FTZ R0, R156, R0 ;  /* 0x000000009c007221 */ /* 0x000fe80000010000 */
[----:B------:R-:W-:Y:S01]  /*93c0*/  FADD.FTZ R0, R175, R0 ;  /* 0x00000000af007221 */ /* 0x000fe20000010000 */
[----:B---3--:R-:W-:Y:S03]  /*93d0*/  F2FP.PACK_AB R171, R134, R132 ;  /* 0x0000008486ab723e */ /* 0x008fe600000000ff */
        /* <DEDUP_REMOVED lines=38> */
[C---:B------:R-:W-:Y:S08]  /*9640*/  HMMA.16816.F32 R120, R136.reuse, R142, R120 ;  /* 0x0000008e8878723c */ /* 0x040ff00000001878 */
[C---:B------:R-:W-:Y:S08]  /*9650*/  HMMA.16816.F32 R124, R136.reuse, R144, R124 ;  /* 0x00000090887c723c */ /* 0x040ff0000000187c */
[----:B------:R-:W-:Y:S01]  /*9660*/  HMMA.16816.F32 R128, R136, R146, R128 ;  /* 0x000000928880723c */ /* 0x000fe20000001880 */
[----:B------:R-:W1:Y:S07]  /*9670*/  LDSM.16.MT88.4 R144, [R238+0x5080] ;  /* 0x00508000ee90783b */ /* 0x000e6e0000004200 */
[C---:B------:R-:W-:Y:S01]  /*9680*/  HMMA.16816.F32 R156, R168.reuse, R152, R4 ;  /* 0x00000098a89c723c */ /* 0x040fe20000001804 */
[----:B------:R-:W2:Y:S07]  /*9690*/  LDSM.16.MT88.4 R136, [R241+0x5080] ;  /* 0x00508000f188783b */ /* 0x000eae0000004200 */
[C---:B------:R-:W-:Y:S01]  /*96a0*/  HMMA.16816.F32 R152, R168.reuse, R154, R8 ;  /* 0x0000009aa898723c */ /* 0x040fe20000001808 */
[----:B------:R-:W3:Y:S08]  /*96b0*/  LDSM.16.MT88.4 R4, [R240+0x5080] ;  /* 0x00508000f004783b */ /* 0x000ef00000004200 */
[----:B------:R-:W4:Y:S01]  /*96c0*/  LDSM.16.MT88.4 R8, [R237+0x6880] ;  /* 0x00688000ed08783b */ /* 0x000f220000004200 */
[C---:B-1----:R-:W-:Y:S07]  /*96d0*/  HMMA.16816.F32 R148, R168.reuse, R144, R12 ;  /* 0x00000090a894723c */ /* 0x042fee000000180c */
[----:B------:R-:W1:Y:S01]  /*96e0*/  LDSM.16.MT88.4 R12, [R238+0x6880] ;  /* 0x00688000ee0c783b */ /* 0x000e620000004200 */
[C---:B------:R-:W-:Y:S08]  /*96f0*/  HMMA.16816.F32 R144, R168.reuse, R146, R16 ;  /* 0x00000092a890723c */ /* 0x040ff00000001810 */
[C---:B--2---:R-:W-:Y:S08]  /*9700*/  HMMA.16816.F32 R140, R168.reuse, R136, R20 ;  /* 0x00000088a88c723c */ /* 0x044ff00000001814 */
[C---:B------:R-:W-:Y:S08]  /*9710*/  HMMA.16816.F32 R136, R168.reuse, R138, R24 ;  /* 0x0000008aa888723c */ /* 0x040ff00000001818 */
[C---:B---3--:R-:W-:Y:S08]  /*9720*/  HMMA.16816.F32 R28, R168.reuse, R4, R28 ;  /* 0x00000004a81c723c */ /* 0x048ff0000000181c */
[C---:B------:R-:W-:Y:S01]  /*9730*/  HMMA.16816.F32 R32, R168.reuse, R6, R32 ;  /* 0x00000006a820723c */ /* 0x040fe20000001820 */
[----:B------:R-:W2:Y:S07]  /*9740*/  LDSM.16.MT88.4 R4, [R241+0x6880] ;  /* 0x00688000f104783b */ /* 0x000eae0000004200 */
[C---:B----4-:R-:W-:Y:S08]  /*9750*/  HMMA.16816.F32 R36, R168.reuse, R8, R36 ;  /* 0x00000008a824723c */ /* 0x050ff00000001824 */
        /* <DEDUP_REMOVED lines=29> */
[C---:B------:R-:W-:Y:S08]  /*9930*/  HMMA.16816.F32 R120, R168.reuse, R14, R120 ;  /* 0x0000000ea878723c */ /* 0x040ff00000001878 */
[C---:B--2---:R-:W-:Y:S07]  /*9940*/  HMMA.16816.F32 R124, R168.reuse, R4, R124 ;  /* 0x00000004a87c723c */ /* 0x044fee000000187c */
[----:B------:R-:W-:Y:S01]  /*9950*/  FADD.FTZ R4, R177, R0 ;  /* 0x00000000b1047221 */ /* 0x000fe20000010000 */
[----:B------:R-:W-:Y:S04]  /*9960*/  HMMA.16816.F32 R128, R168, R6, R128 ;  /* 0x00000006a880723c */ /* 0x000fe80000001880 */
[----:B------:R-:W-:Y:S02]  /*9970*/  FADD.FTZ R0, R173, R2 ;  /* 0x00000002ad007221 */ /* 0x000fe40000010000 */
[----:B------:R-:W-:Y:S02]  /*9980*/  FADD.FTZ R2, R176, R4 ;  /* 0x00000004b0027221 */ /* 0x000fe40000010000 */
[----:B------:R-:W-:Y:S01]  /*9990*/  FADD.FTZ R0, R132, R0 ;  /* 0x0000000084007221 */ /* 0x000fe20000010000 */
[----:B------:R-:W-:Y:S02]  /*99a0*/  MOV R132, R3 ;  /* 0x0000000300847202 */ /* 0x000fe40000000f00 */
[----:B------:R1:W-:Y:S01]  /*99b0*/  STL [R1+0x44], R2 ;  /* 0x0000440201007387 */ /* 0x0003e20000100800 */
[----:B------:R-:W-:Y:S01]  /*99c0*/  FADD.FTZ R0, R134, R0 ;  /* 0x0000000086007221 */ /* 0x000fe20000010000 */
[----:B------:R-:W-:Y:S04]  /*99d0*/  MOV R134, R133 ;  /* 0x0000008500867202 */ /* 0x000fe80000000f00 */
[----:B------:R1:W-:Y:S02]  /*99e0*/  STL [R1+0x4c], R0 ;  /* 0x00004c0001007387 */ /* 0x0003e40000100800 */
[----:B-1----:R-:W-:-:S05]  /*99f0*/  @P0 BRA `(.L_x_198) ;  /* 0xffffc43000000947 */ /* 0x002fca000383ffff */
.L_x_185:
[----:B------:R-:W1:Y:S01]  /*9a00*/  S2UR UR29, SR_CTAID.X ;  /* 0x00000000001d79c3 */ /* 0x000e620000002500 */
[----:B------:R-:W-:-:S02]  /*9a10*/  UISETP.NE.AND UP1, UPT, UR14, URZ, UPT ;  /* 0x0000003f0e00728c */ /* 0x000fc4000bf25270 */
[----:B------:R-:W-:Y:S02]  /*9a20*/  UISETP.NE.AND UP0, UPT, UR13, URZ, UPT ;  /* 0x0000003f0d00728c */ /* 0x000fe4000bf05270 */
[----:B------:R-:W-:Y:S02]  /*9a30*/  UMOV UR27, 0x1 ;  /* 0x00000001001b7882 */ /* 0x000fe40000000000 */
[----:B------:R-:W-:Y:S02]  /*9a40*/  ULDC UR26, c[0x0][0x168] ;  /* 0x00005a00001a7ab9 */ /* 0x000fe40000000800 */
[----:B------:R-:W-:Y:S01]  /*9a50*/  ULDC.64 UR4, c[0x0][0x2c8] ;  /* 0x0000b20000047ab9 */ /* 0x000fe20000000a00 */
[----:B------:R-:W-:Y:S01]  /*9a60*/  PLOP3.LUT P0, PT, PT, PT, UP0, 0x40, 0x0 ;  /* 0x000000000000781c */ /* 0x000fe20003f0e808 */
[----:B------:R-:W-:Y:S02]  /*9a70*/  UIADD3 UR26, UR27, -UR26, URZ ;  /* 0x8000001a1b1a7290 */ /* 0x000fe4000fffe03f */
[----:B-1----:R-:W-:-:S04]  /*9a80*/  ULEA UR29, UR29, 0x7f, 0x7 ;  /* 0x0000007f1d1d7891 */ /* 0x002fc8000f8e383f */
[----:B------:R-:W-:-:S03]  /*9a90*/  UIMAD.WIDE.U32 UR30, UR29, UR4, URZ ;  /* 0x000000041d1e72a5 */ /* 0x000fc6000f8e003f */
[----:B------:R-:W-:Y:S02]  /*9aa0*/  ULDC UR4, c[0x0][0x1d0] ;  /* 0x0000740000047ab9 */ /* 0x000fe40000000800 */
[----:B------:R-:W-:Y:S02]  /*9ab0*/  UIMAD UR4, UR28, UR4, UR26 ;  /* 0x000000041c0472a4 */ /* 0x000fe4000f8e021a */
[----:B------:R-:W-:Y:S02]  /*9ac0*/  @UP1 USHF.R.U32.HI UR29, URZ, UR5, UR31 ;  /* 0x000000053f1d1299 */ /* 0x000fe4000801161f */
[----:B------:R-:W-:Y:S02]  /*9ad0*/  ULDC UR26, c[0x0][0x324] ;  /* 0x0000c900001a7ab9 */ /* 0x000fe40000000800 */
[----:B------:R-:W-:-:S04]  /*9ae0*/  UIADD3 UR28, UR4, UR29, URZ ;  /* 0x0000001d041c7290 */ /* 0x000fc8000fffe03f */
[----:B------:R-:W-:Y:S01]  /*9af0*/  UIADD3 UR26, UR28, -UR26, URZ ;  /* 0x8000001a1c1a7290 */ /* 0x000fe2000fffe03f */
[----:B------:R-:W-:Y:S05]  /*9b00*/  @P0 BRA `(.L_x_199) ;  /* 0x0000016000000947 */ /* 0x000fea0003800000 */
[----:B------:R-:W-:-:S06]  /*9b10*/  UISETP.GT.AND UP0, UPT, UR28, -0x1, UPT ;  /* 0xffffffff1c00788c */ /* 0x000fcc000bf04270 */
[----:B------:R-:W-:-:S13]  /*9b20*/  PLOP3.LUT P0, PT, PT, PT, UP0, 0x80, 0x0 ;  /* 0x000000000000781c */ /* 0x000fda0003f0f008 */
[----:B------:R-:W-:Y:S05]  /*9b30*/  @P0 BRA `(.L_x_200) ;  /* 0x0000009000000947 */ /* 0x000fea0003800000 */
[----:B------:R-:W-:Y:S02]  /*9b40*/  ULDC UR4, c[0x0][0x32c] ;  /* 0x0000cb0000047ab9 */ /* 0x000fe40000000800 */
[----:B------:R-:W-:Y:S02]  /*9b50*/  UISETP.NE.AND UP0, UPT, UR27, UR4, UPT ;  /* 0x000000041b00728c */ /* 0x000fe4000bf05270 */
[----:B------:R-:W-:Y:S02]  /*9b60*/  ULOP3.LUT UR28, URZ, UR28, URZ, 0x33, !UPT ;  /* 0x0000001c3f1c7292 */ /* 0x000fe4000f8e333f */
[----:B------:R-:W-:Y:S02]  /*9b70*/  ULDC.64 UR4, c[0x0][0x330] ;  /* 0x0000cc0000047ab9 */ /* 0x000fe40000000a00 */
[----:B------:R-:W-:-:S07]  /*9b80*/  UIMAD.WIDE.U32 UR30, UR28, UR4, URZ ;  /* 0x000000041c1e72a5 */ /* 0x000fce000f8e003f */
[----:B------:R-:W-:Y:S02]  /*9b90*/  @UP0 UMOV UR27, UR31 ;  /* 0x0000001f001b0c82 */ /* 0x000fe40008000000 */
[----:B------:R-:W-:-:S04]  /*9ba0*/  @UP0 USHF.R.U32.HI UR28, URZ, UR5, UR27 ;  /* 0x000000053f1c0299 */ /* 0x000fc8000801161b */
[----:B------:R-:W-:Y:S01]  /*9bb0*/  ULOP3.LUT UR28, URZ, UR28, URZ, 0x33, !UPT ;  /* 0x0000001c3f1c7292 */ /* 0x000fe2000f8e333f */
[----:B------:R-:W-:Y:S05]  /*9bc0*/  BRA `(.L_x_201) ;  /* 0x0000006000007947 */ /* 0x000fea0003800000 */
.L_x_200:
[----:B------:R-:W-:Y:S02]  /*9bd0*/  ULDC UR4, c[0x0][0x32c] ;  /* 0x0000cb0000047ab9 */ /* 0x000fe40000000800 */
[----:B------:R-:W-:-:S03]  /*9be0*/  UISETP.NE.AND UP0, UPT, UR27, UR4, UPT ;  /* 0x000000041b00728c */ /* 0x000fc6000bf05270 */
[----:B------:R-:W-:Y:S02]  /*9bf0*/  ULDC.64 UR4, c[0x0][0x330] ;  /* 0x0000cc0000047ab9 */ /* 0x000fe40000000a00 */
[----:B------:R-:W-:-:S07]  /*9c00*/  UIMAD.WIDE.U32 UR30, UR28, UR4, URZ ;  /* 0x000000041c1e72a5 */ /* 0x000fce000f8e003f */
[----:B------:R-:W-:Y:S02]  /*9c10*/  @UP0 UMOV UR27, UR31 ;  /* 0x0000001f001b0c82 */ /* 0x000fe40008000000 */
[----:B------:R-:W-:Y:S02]  /*9c20*/  @UP0 USHF.R.U32.HI UR28, URZ, UR5, UR27 ;  /* 0x000000053f1c0299 */ /* 0x000fe4000801161b */
.L_x_201:
[----:B------:R-:W-:Y:S02]  /*9c30*/  ULDC UR4, c[0x0][0x32c] ;  /* 0x0000cb0000047ab9 */ /* 0x000fe40000000800 */
[----:B------:R-:W-:-:S04]  /*9c40*/  UIMAD UR4, UR28, UR4, URZ ;  /* 0x000000041c0472a4 */ /* 0x000fc8000f8e023f */
[----:B------:R-:W-:-:S04]  /*9c50*/  UISETP.LT.AND UP0, UPT, UR26, UR4, UPT ;  /* 0x000000041a00728c */ /* 0x000fc8000bf01270 */
[----:B------:R-:W-:-:S04]  /*9c60*/  USEL UR26, UR26, UR4, !UP0 ;  /* 0x000000041a1a7287 */ /* 0x000fc8000c000000 */
.L_x_199:
[----:B------:R-:W-:-:S04]  /*9c70*/  UIADD3 UR26, UR26, 0x2f, URZ ;  /* 0x0000002f1a1a7890 */ /* 0x000fc8000fffe03f */
[----:B------:R-:W-:-:S04]  /*9c80*/  UIMAD.WIDE UR4, UR26, 0x2aaaaaab, URZ ;  /* 0x2aaaaaab1a0478a5 */ /* 0x000fc8000f8e023f */
        /* <DEDUP_REMOVED lines=13> */
[C---:B--2---:R-:W-:Y:S01]  /*9d60*/  SHF.L.U64.HI R6, R5.reuse, 0x1, R6 ;  /* 0x0000000105067819 */ /* 0x044fe20000010206 */
[----:B------:R-:W-:-:S04]  /*9d70*/  IMAD.SHL.U32 R5, R5, 0x2, RZ ;  /* 0x0000000205057824 */ /* 0x000fc800078e00ff */
[----:B------:R1:W-:Y:S01]  /*9d80*/  STL [R1+0x2c], R6 ;  /* 0x00002c0601007387 */ /* 0x0003e20000100800 */
[C---:B---3--:R-:W-:Y:S01]  /*9d90*/  SHF.L.U64.HI R4, R3.reuse, 0x1, R4 ;  /* 0x0000000103047819 */ /* 0x048fe20000010204 */
[----:B------:R-:W-:Y:S02]  /*9da0*/  IMAD.SHL.U32 R3, R3, 0x2, RZ ;  /* 0x0000000203037824 */ /* 0x000fe400078e00ff */
[----:B------:R1:W-:Y:S04]  /*9db0*/  STL [R1+0x6c], R5 ;  /* 0x00006c0501007387 */ /* 0x0003e80000100800 */
[----:B------:R1:W-:Y:S01]  /*9dc0*/  STL [R1+0x20], R4 ;  /* 0x0000200401007387 */ /* 0x0003e20000100800 */
[C---:B----4-:R-:W-:Y:S01]  /*9dd0*/  SHF.L.U64.HI R2, R0.reuse, 0x1, R2 ;  /* 0x0000000100027819 */ /* 0x050fe20000010202 */
[----:B------:R-:W-:-:S02]  /*9de0*/  IMAD.SHL.U32 R0, R0, 0x2, RZ ;  /* 0x0000000200007824 */ /* 0x000fc400078e00ff */
[----:B------:R1:W-:Y:S04]  /*9df0*/  STL [R1+0x1c], R3 ;  /* 0x00001c0301007387 */ /* 0x0003e80000100800 */
[----:B------:R1:W-:Y:S04]  /*9e00*/  STL [R1+0x14], R0 ;  /* 0x0000140001007387 */ /* 0x0003e80000100800 */
[----:B------:R1:W-:Y:S02]  /*9e10*/  STL [R1+0x18], R2 ;  /* 0x0000180201007387 */ /* 0x0003e40000100800 */
.L_x_207:
[----:B-1----:R-:W2:Y:S01]  /*9e20*/  LDL R2, [R1+0x4] ;  /* 0x0000040001027983 */ /* 0x002ea20000100800 */
[----:B------:R-:W-:Y:S04]  /*9e30*/  DEPBAR.LE SB0, 0x0 ;  /* 0x000080000000791a */ /* 0x000fe80000000000 */
[----:B------:R-:W3:Y:S01]  /*9e40*/  LDL R0, [R1] ;  /* 0x0000000001007983 */ /* 0x000ee20000100800 */
[----:B------:R-:W-:Y:S03]  /*9e50*/  UISETP.GT.AND UP0, UPT, UR7, UR23, UPT ;  /* 0x000000170700728c */ /* 0x000fe6000bf04270 */
[----:B------:R-:W-:Y:S03]  /*9e60*/  BAR.SYNC.DEFER_BLOCKING 0x0 ;  /* 0x0000000000007b1d */ /* 0x000fe60000010000 */
[----:B------:R-:W-:Y:S03]  /*9e70*/  PLOP3.LUT P0, PT, PT, PT, UP0, 0x80, 0x0 ;  /* 0x000000000000781c */ /* 0x000fe60003f0f008 */
[----:B------:R-:W1:Y:S04]  /*9e80*/  LDSM.16.M88.4 R8, [R236+0x14080] ;  /* 0x01408000ec08783b */ /* 0x000e680000000200 */
[----:B------:R-:W4:Y:S04]  /*9e90*/  LDSM.16.M88.4 R16, [R236+0x14880] ;  /* 0x01488000ec10783b */ /* 0x000f280000000200 */
[----:B------:R-:W1:Y:S04]  /*9ea0*/  LDSM.16.M88.4 R24, [R236+0x15080] ;  /* 0x01508000ec18783b */ /* 0x000e680000000200 */
[----:B------:R-:W1:Y:S04]  /*9eb0*/  LDSM.16.M88.4 R168, [R243] ;  /* 0x00000000f3a8783b */ /* 0x000e680000000200 */
[----:B--2---:R-:W2:Y:S04]  /*9ec0*/  LDSM.16.M88.4 R172, [R2] ;  /* 0x0000000002ac783b */ /* 0x004ea80000000200 */
[----:B---3--:R3:W1:Y:S02]  /*9ed0*/  LDSM.16.M88.4 R176, [R0] ;  /* 0x0000000000b0783b */ /* 0x0086640000000200 */
[----:B---3--:R-:W-:Y:S01]  /*9ee0*/  MOV R0, R133 ;  /* 0x0000008500007202 */ /* 0x008fe20000000f00 */
[----:B------:R-:W-:-:S05]  /*9ef0*/  @P0 BRA `(.L_x_203) ;  /* 0x000004b000000947 */ /* 0x000fca0003800000 */
[----:B----4-:R-:W3:Y:S01]  /*9f00*/  LDL R5, [R1+0x28] ;  /* 0x0000280001057983 */ /* 0x010ee20000100800 */
[----:B------:R-:W-:Y:S03]  /*9f10*/  BSSY B0, `(.L_x_203) ;  /* 0x0000049000007945 */ /* 0x000fe60003800000 */
[----:B------:R-:W4:Y:S04]  /*9f20*/  LDL R7, [R1+0x24] ;  /* 0x0000240001077983 */ /* 0x000f280000100800 */
[----:B--2---:R-:W2:Y:S04]  /*9f30*/  LDL R135, [R1+0x30] ;  /* 0x0000300001877983 */ /* 0x004ea80000100800 */
[----:B------:R-:W4:Y:S04]  /*9f40*/  LDL R134, [R1+0x2c] ;  /* 0x00002c0001867983 */ /* 0x000f280000100800 */
[----:B------:R-:W4:Y:S04]  /*9f50*/  LDL R13, [R1+0x8] ;  /* 0x00000800010d7983 */ /* 0x000f280000100800 */
[----:B------:R-:W4:Y:S04]  /*9f60*/  LDL R23, [R1+0x1c] ;  /* 0x00001c0001177983 */ /* 0x000f280000100800 */
[----:B------:R-:W4:Y:S04]  /*9f70*/  LDL R22, [R1+0x20] ;  /* 0x0000200001167983 */ /* 0x000f280000100800 */
[----:B------:R-:W4:Y:S04]  /*9f80*/  LDL R21, [R1+0x14] ;  /* 0x0000140001157983 */ /* 0x000f280000100800 */
[----:B------:R-:W4:Y:S04]  /*9f90*/  LDL R15, [R1+0x18] ;  /* 0x00001800010f7983 */ /* 0x000f280000100800 */
[----:B------:R-:W4:Y:S04]  /*9fa0*/  LDL R12, [R1+0x34] ;  /* 0x00003400010c7983 */ /* 0x000f280000100800 */
[----:B------:R-:W4:Y:S01]  /*9fb0*/  LDL R20, [R1+0x50] ;  /* 0x0000500001147983 */ /* 0x000f220000100800 */
[----:B---3--:R-:W-:Y:S05]  /*9fc0*/  SHF.R.S32.HI R2, RZ, 0x1f, R5 ;  /* 0x0000001fff027819 */ /* 0x008fea0000011405 */
[----:B------:R-:W-:Y:S02]  /*9fd0*/  IMAD R4, R2, c[0x0][0x208], RZ ;  /* 0x0000820002047a24 */ /* 0x000fe400078e02ff */
[----:B------:R-:W-:Y:S01]  /*9fe0*/  IMAD.WIDE.U32 R2, R5, c[0x0][0x208], RZ ;  /* 0x0000820005027a25 */ /* 0x000fe200078e00ff */
[----:B--2---:R-:W-:Y:S03]  /*9ff0*/  ISETP.GE.AND P1, PT, R135, c[0x0][0x1d4], PT ;  /* 0x0000750087007a0c */ /* 0x004fe60003f26270 */
[----:B------:R-:W-:Y:S02]  /*a000*/  IMAD R4, R5, c[0x0][0x20c], R4 ;  /* 0x0000830005047a24 */ /* 0x000fe400078e0204 */
[----:B------:R-:W2:Y:S02]  /*a010*/  LDL R5, [R1+0x6c] ;  /* 0x00006c0001057983 */ /* 0x000ea40000100800 */
[----:B------:R-:W-:Y:S01]  /*a020*/  IMAD.IADD R3, R3, 0x1, R4 ;  /* 0x0000000103037824 */ /* 0x000fe200078e0204 */
[----:B----4-:R-:W-:Y:S03]  /*a030*/  SHF.R.S32.HI R4, RZ, 0x1f, R7 ;  /* 0x0000001fff047819 */ /* 0x010fe60000011407 */
[C---:B------:R-:W-:Y:S04]  /*a040*/  IMAD.WIDE.U32 R2, R7.reuse, c[0x0][0x218], R2 ;  /* 0x0000860007027a25 */ /* 0x040fe800078e0002 */
        /* <DEDUP_REMOVED lines=8> */
[C---:B--2---:R-:W-:Y:S05]  /*a0d0*/  IADD3 R4, P0, R2.reuse, R5, RZ ;  /* 0x0000000502047210 */ /* 0x044fea0007f1e0ff */
[C---:B---3--:R-:W-:Y:S05]  /*a0e0*/  IMAD.X R5, R3.reuse, 0x1, R134, P0 ;  /* 0x0000000103057824 */ /* 0x048fea00000e0686 */
[----:B------:R-:W-:Y:S01]  /*a0f0*/  @!PT LDS RZ, [RZ] ;  /* 0x00000000fffff984 */ /* 0x000fe20000000800 */
[----:B------:R2:W-:Y:S02]  /*a100*/  LDGSTS.E.BYPASS.LTC128B.128 [R13+0x4080], [R4.64], !P1 ;  /* 0x04080000040d7fae */ /* 0x0005e4000c901d52 */
[C---:B--2---:R-:W-:Y:S05]  /*a110*/  IADD3 R4, P0, R2.reuse, R23, RZ ;  /* 0x0000001702047210 */ /* 0x044fea0007f1e0ff */
[C---:B------:R-:W-:Y:S05]  /*a120*/  IMAD.X R5, R3.reuse, 0x1, R22, P0 ;  /* 0x0000000103057824 */ /* 0x040fea00000e0616 */
[----:B------:R2:W-:Y:S02]  /*a130*/  LDGSTS.E.BYPASS.LTC128B.128 [R13+0x5880], [R4.64], !P6 ;  /* 0x05880000040d7fae */ /* 0x0005e4000f101d52 */
[----:B--2---:R-:W-:Y:S05]  /*a140*/  IADD3 R4, P0, R2, R21, RZ ;  /* 0x0000001502047210 */ /* 0x004fea0007f1e0ff */
[----:B------:R-:W-:Y:S02]  /*a150*/  IMAD.X R5, R3, 0x1, R15, P0 ;  /* 0x0000000103057824 */ /* 0x000fe400000e060f */
[----:B------:R-:W2:Y:S04]  /*a160*/  S2R R15, SR_TID.X ;  /* 0x00000000000f7919 */ /* 0x000ea80000002100 */
[----:B------:R3:W-:Y:S01]  /*a170*/  LDGSTS.E.BYPASS.LTC128B.128 [R13+0x7080], [R4.64], !P5 ;  /* 0x07080000040d7fae */ /* 0x0007e2000e901d52 */
[----:B--2---:R-:W-:Y:S01]  /*a180*/  ISETP.GT.AND P1, PT, R15, 0x7f, PT ;  /* 0x0000007f0f00780c */ /* 0x004fe20003f24270 */
[C---:B---3--:R-:W-:Y:S01]  /*a190*/  IMAD.SHL.U32 R5, R12.reuse, 0x2, RZ ;  /* 0x000000020c057824 */ /* 0x048fe200078e00ff */
[----:B------:R-:W-:Y:S04]  /*a1a0*/  SHF.L.U64.HI R12, R12, 0x1, R20 ;  /* 0x000000010c0c7819 */ /* 0x000fe80000010214 */
[----:B------:R-:W-:Y:S05]  /*a1b0*/  IADD3 R2, P0, R2, R5, RZ ;  /* 0x0000000502027210 */ /* 0x000fea0007f1e0ff */
[----:B------:R-:W-:Y:S05]  /*a1c0*/  IMAD.X R3, R3, 0x1, R12, P0 ;  /* 0x0000000103037824 */ /* 0x000fea00000e060c */
[----:B------:R2:W-:Y:S01]  /*a1d0*/  LDGSTS.E.BYPASS.LTC128B.128 [R13+0x8880], [R2.64], !P4 ;  /* 0x08880000020d7fae */ /* 0x0005e2000e101d52 */
[----:B------:R-:W-:-:S05]  /*a1e0*/  @P1 BRA `(.L_x_204) ;  /* 0x000001b000001947 */ /* 0x000fca0003800000 */
[----:B------:R-:W-:-:S05]  /*a1f0*/  BRA.DIV ~URZ, `(.L_x_205) ;  /* 0x000097f27f007947 */ /* 0x000fca000b800000 */
[----:B------:R3:W4:Y:S04]  /*a200*/  SHFL.IDX PT, R4, R6, 0x1, 0x181f ;  /* 0x00381f0006047f89 */ /* 0x00072800000e0000 */
[----:B--2---:R3:W2:Y:S02]  /*a210*/  SHFL.IDX PT, R2, R7, 0x1, 0x181f ;  /* 0x00381f0007027f89 */ /* 0x0046a400000e0000 */
.L_x_239:
[----:B---3--:R-:W3:Y:S04]  /*a220*/  LDL R7, [R1+0x30] ;  /* 0x0000300001077983 */ /* 0x008ee80000100800 */
[----:B----4-:R-:W4:Y:S04]  /*a230*/  LDL R6, [R1+0x6c] ;  /* 0x00006c0001067983 */ /* 0x010f280000100800 */
[----:B--2---:R-:W2:Y:S04]  /*a240*/  LDL R21, [R1+0x2c] ;  /* 0x00002c0001157983 */ /* 0x004ea80000100800 */
[----:B------:R-:W2:Y:S04]  /*a250*/  LDL R13, [R1+0x8] ;  /* 0x00000800010d7983 */ /* 0x000ea80000100800 */
[----:B------:R-:W2:Y:S04]  /*a260*/  LDL R20, [R1+0x1c] ;  /* 0x00001c0001147983 */ /* 0x000ea80000100800 */
[----:B------:R-:W2:Y:S04]  /*a270*/  LDL R15, [R1+0x20] ;  /* 0x00002000010f7983 */ /* 0x000ea80000100800 */
[----:B------:R-:W2:Y:S04]  /*a280*/  LDL R3, [R1+0x14] ;  /* 0x0000140001037983 */ /* 0x000ea80000100800 */
[----:B------:R-:W2:Y:S01]  /*a290*/  LDL R14, [R1+0x18] ;  /* 0x00001800010e7983 */ /* 0x000ea20000100800 */
[----:B---3--:R-:W-:Y:S02]  /*a2a0*/  ISETP.GE.AND P1, PT, R7, c[0x0][0x1d4], PT ;  /* 0x0000750007007a0c */ /* 0x008fe40003f26270 */
[----:B----4-:R-:W-:Y:S05]  /*a2b0*/  IADD3 R6, P0, R2, R6, RZ ;  /* 0x0000000602067210 */ /* 0x010fea0007f1e0ff */
[----:B--2---:R-:W-:Y:S06]  /*a2c0*/  IMAD.X R7, R4, 0x1, R21, P0 ;  /* 0x0000000104077824 */ /* 0x004fec00000e0615 */
[----:B------:R-:W-:Y:S01]  /*a2d0*/  @!PT LDS RZ, [RZ] ;  /* 0x00000000fffff984 */ /* 0x000fe20000000800 */
[----:B------:R-:W-:Y:S01]  /*a2e0*/  @!PT LDS RZ, [RZ] ;  /* 0x00000000fffff984 */ /* 0x000fe20000000800 */
[----:B------:R-:W-:Y:S01]  /*a2f0*/  @!PT LDS RZ, [RZ] ;  /* 0x00000000fffff984 */ /* 0x000fe20000000800 */
[----:B------:R2:W-:Y:S02]  /*a300*/  LDGSTS.E.BYPASS.LTC128B.128 [R13+0x5080], [R6.64], !P1 ;  /* 0x05080000060d7fae */ /* 0x0005e4000c901d52 */
[----:B--2---:R-:W-:Y:S05]  /*a310*/  IADD3 R6, P0, R2, R20, RZ ;  /* 0x0000001402067210 */ /* 0x004fea0007f1e0ff */
[----:B------:R-:W-:Y:S05]  /*a320*/  IMAD.X R7, R4, 0x1, R15, P0 ;  /* 0x0000000104077824 */ /* 0x000fea00000e060f */
[----:B------:R2:W-:Y:S02]  /*a330*/  LDGSTS.E.BYPASS.LTC128B.128 [R13+0x6880], [R6.64], !P6 ;  /* 0x06880000060d7fae */ /* 0x0005e4000f101d52 */
[C---:B--2---:R-:W-:Y:S02]  /*a340*/  IADD3 R6, P1, R2.reuse, R3, RZ ;  /* 0x0000000302067210 */ /* 0x044fe40007f3e0ff */
[----:B------:R-:W-:Y:S03]  /*a350*/  IADD3 R2, P0, R2, R5, RZ ;  /* 0x0000000502027210 */ /* 0x000fe60007f1e0ff */
[C---:B------:R-:W-:Y:S02]  /*a360*/  IMAD.X R7, R4.reuse, 0x1, R14, P1 ;  /* 0x0000000104077824 */ /* 0x040fe400008e060e */
[----:B------:R-:W-:Y:S03]  /*a370*/  IMAD.X R3, R4, 0x1, R12, P0 ;  /* 0x0000000104037824 */ /* 0x000fe600000e060c */
[----:B------:R2:W-:Y:S04]  /*a380*/  LDGSTS.E.BYPASS.LTC128B.128 [R13+0x8080], [R6.64], !P5 ;  /* 0x08080000060d7fae */ /* 0x0005e8000e901d52 */
[----:B------:R2:W-:Y:S02]  /*a390*/  LDGSTS.E.BYPASS.LTC128B.128 [R13+0x9880], [R2.64], !P4 ;  /* 0x09880000020d7fae */ /* 0x0005e4000e101d52 */
.L_x_204:
[----:B------:R-:W-:Y:S05]  /*a3a0*/  BSYNC B0 ;  /* 0x0000000000007941 */ /* 0x000fea0003800000 */
.L_x_203:
[----:B----4-:R-:W0:Y:S01]  /*a3b0*/  LDGDEPBAR ;  /* 0x00000000000079af */ /* 0x010e220000000000 */
[----:B------:R-:W-:Y:S01]  /*a3c0*/  WARPSYNC 0xffffffff ;  /* 0xffffffff00007948 */ /* 0x000fe20003800000 */
[C---:B-12--5:R-:W-:Y:S01]  /*a3d0*/  HMMA.16816.F32 R4, R160.reuse, R8, RZ ;  /* 0x00000008a004723c */ /* 0x066fe200000018ff */
[----:B------:R-:W-:Y:S06]  /*a3e0*/  UISETP.GT.AND UP0, UPT, UR23, UR7, UPT ;  /* 0x000000071700728c */ /* 0x000fec000bf04270 */
[----:B------:R-:W-:Y:S01]  /*a3f0*/  PLOP3.LUT P0, PT, PT, PT, UP0, 0x40, 0x0 ;  /* 0x000000000000781c */ /* 0x000fe20003f0e808 */
[C---:B------:R-:W-:Y:S08]  /*a400*/  HMMA.16816.F32 R8, R160.reuse, R10, RZ ;  /* 0x0000000aa008723c */ /* 0x040ff000000018ff */
[C---:B------:R-:W-:Y:S08]  /*a410*/  HMMA.16816.F32 R12, R160.reuse, R16, RZ ;  /* 0x00000010a00c723c */ /* 0x040ff000000018ff */
        /* <DEDUP_REMOVED lines=142> */
[----:B------:R-:W3:Y:S02]  /*ad00*/  LDL R169, [R1+0x30] ;  /* 0x0000300001a97983 */ /* 0x000ee40000100800 */
[----:B------:R-:W-:Y:S02]  /*ad10*/  ISETP.NE.AND P1, PT, R3, 0x1, PT ;  /* 0x000000010300780c */ /* 0x000fe40003f25270 */
[----:B------:R-:W4:Y:S01]  /*ad20*/  LDL R174, [R1+0x6c] ;  /* 0x00006c0001ae7983 */ /* 0x000f220000100800 */
[----:B------:R-:W-:Y:S03]  /*ad30*/  IMAD.U32 R3, RZ, RZ, UR5 ;  /* 0x00000005ff037e24 */ /* 0x000fe6000f8e00ff */
[----:B------:R-:W5:Y:S04]  /*ad40*/  LDL R175, [R1+0x2c] ;  /* 0x00002c0001af7983 */ /* 0x000f680000100800 */
[----:B------:R-:W4:Y:S04]  /*ad50*/  LDL R177, [R1+0x8] ;  /* 0x0000080001b17983 */ /* 0x000f280000100800 */
[----:B------:R-:W4:Y:S04]  /*ad60*/  LDL R173, [R1+0x1c] ;  /* 0x00001c0001ad7983 */ /* 0x000f280000100800 */
[----:B------:R-:W4:Y:S04]  /*ad70*/  LDL R178, [R1+0x20] ;  /* 0x0000200001b27983 */ /* 0x000f280000100800 */
[----:B------:R-:W4:Y:S04]  /*ad80*/  LDL R179, [R1+0x14] ;  /* 0x0000140001b37983 */ /* 0x000f280000100800 */
[----:B------:R-:W4:Y:S01]  /*ad90*/  LDL R176, [R1+0x18] ;  /* 0x0000180001b07983 */ /* 0x000f220000100800 */
[----:B--2---:R-:W-:Y:S02]  /*ada0*/  IADD3 R3, R3, -0x30, R2 ;  /* 0xffffffd003037810 */ /* 0x004fe40007ffe002 */
[----:B---3--:R-:W-:Y:S03]  /*adb0*/  ISETP.GE.AND P2, PT, R169, c[0x0][0x1d4], PT ;  /* 0x00007500a9007a0c */ /* 0x008fe60003f46270 */
[----:B------:R-:W-:Y:S04]  /*adc0*/  @P1 IMAD.HI.U32 R134, R3, c[0x0][0x2bc], RZ ;  /* 0x0000af0003861a27 */ /* 0x000fe800078e00ff */
[--C-:B------:R-:W-:Y:S01]  /*add0*/  IMAD.MOV.U32 R2, RZ, RZ, R3.reuse ;  /* 0x000000ffff027224 */ /* 0x100fe200078e0003 */
[----:B------:R-:W-:Y:S04]  /*ade0*/  @P1 SHF.R.U32.HI R2, RZ, c[0x0][0x2c0], R134 ;  /* 0x0000b000ff021a19 */ /* 0x000fe80000011686 */
[C---:B------:R-:W-:Y:S04]  /*adf0*/  @!P3 IADD3 R135, P0, R2.reuse, UR16, RZ ;  /* 0x000000100287bc10 */ /* 0x040fe8000ff1e0ff */
[----:B------:R-:W-:Y:S01]  /*ae00*/  @!P3 LEA.HI.X.SX32 R168, R2, UR6, 0x1, P0 ;  /* 0x0000000602a8bc11 */ /* 0x000fe200080f0eff */
[----:B------:R-:W-:Y:S01]  /*ae10*/  IMAD.MOV R2, RZ, RZ, -R2 ;  /* 0x000000ffff027224 */ /* 0x000fe200078e0a02 */
[C---:B------:R-:W-:Y:S03]  /*ae20*/  @!P3 LEA R134, P0, R135.reuse, c[0x0][0x2a0], 0x2 ;  /* 0x0000a8008786ba11 */ /* 0x040fe600078010ff */
[----:B------:R-:W-:Y:S01]  /*ae30*/  IMAD R171, R2, c[0x0][0x2b8], R3 ;  /* 0x0000ae0002ab7a24 */ /* 0x000fe200078e0203 */
[----:B------:R-:W-:Y:S04]  /*ae40*/  @!P3 LEA.HI.X R135, R135, c[0x0][0x2a4], R168, 0x2, P0 ;  /* 0x0000a9008787ba11 */ /* 0x000fe800000f14a8 */
[----:B------:R1:W-:Y:S01]  /*ae50*/  STL [R1+0x28], R171 ;  /* 0x000028ab01007387 */ /* 0x0003e20000100800 */
[----:B------:R-:W-:Y:S03]  /*ae60*/  SHF.R.S32.HI R2, RZ, 0x1f, R171 ;  /* 0x0000001fff027819 */ /* 0x000fe600000114ab */
[----:B------:R2:W3:Y:S02]  /*ae70*/  @!P3 LDG.E R170, [R134.64] ;  /* 0x0000001286aab981 */ /* 0x0004e4000c1e1900 */
[----:B--2---:R-:W-:Y:S02]  /*ae80*/  IMAD R134, R2, c[0x0][0x1e0], RZ ;  /* 0x0000780002867a24 */ /* 0x004fe400078e02ff */
[C---:B------:R-:W-:Y:S04]  /*ae90*/  IMAD.WIDE.U32 R2, R171.reuse, c[0x0][0x1e0], RZ ;  /* 0x00007800ab027a25 */ /* 0x040fe800078e00ff */
[----:B------:R-:W-:Y:S04]  /*aea0*/  IMAD R134, R171, c[0x0][0x1e4], R134 ;  /* 0x00007900ab867a24 */ /* 0x000fe800078e0286 */
[----:B------:R-:W-:Y:S02]  /*aeb0*/  IMAD.IADD R3, R3, 0x1, R134 ;  /* 0x0000000103037824 */ /* 0x000fe400078e0286 */
[----:B------:R-:W2:Y:S02]  /*aec0*/  S2R R134, SR_TID.X ;  /* 0x0000000000867919 */ /* 0x000ea40000002100 */
[----:B--2---:R-:W-:Y:S04]  /*aed0*/  SHF.R.S32.HI R168, RZ, 0x1f, R134 ;  /* 0x0000001fffa87819 */ /* 0x004fe80000011486 */
[----:B------:R-:W-:Y:S04]  /*aee0*/  LEA.HI R168, R168, R134, RZ, 0x3 ;  /* 0x00000086a8a87211 */ /* 0x000fe800078f18ff */
[----:B------:R-:W-:Y:S04]  /*aef0*/  SHF.R.S32.HI R168, RZ, 0x3, R168 ;  /* 0x00000003ffa87819 */ /* 0x000fe800000114a8 */
[----:B------:R-:W-:Y:S01]  /*af00*/  IADD3 R134, -R168, 0x30, RZ ;  /* 0x00000030a8867810 */ /* 0x000fe20007ffe1ff */
[----:B---3--:R2:W-:Y:S01]  /*af10*/  STL [R1+0x24], R170 ;  /* 0x000024aa01007387 */ /* 0x0085e20000100800 */
[----:B------:R-:W-:Y:S01]  /*af20*/  SHF.R.S32.HI R135, RZ, 0x1f, R170 ;  /* 0x0000001fff877819 */ /* 0x000fe200000114aa */
[----:B------:R-:W-:Y:S02]  /*af30*/  IMAD.WIDE.U32 R2, R170, c[0x0][0x1f0], R2 ;  /* 0x00007c00aa027a25 */ /* 0x000fe400078e0002 */
[----:B-1----:R-:W3:Y:S02]  /*af40*/  LDL R171, [R1+0x34] ;  /* 0x0000340001ab7983 */ /* 0x002ee40000100800 */
[----:B------:R-:W-:Y:S01]  /*af50*/  IMAD R135, R135, c[0x0][0x1f0], RZ ;  /* 0x00007c0087877a24 */ /* 0x000fe200078e02ff */
[----:B------:R-:W-:Y:S01]  /*af60*/  IADD3 R2, P0, R2, UR20, RZ ;  /* 0x0000001402027c10 */ /* 0x000fe2000ff1e0ff */
[----:B------:R-:W3:Y:S02]  /*af70*/  LDL R172, [R1+0x50] ;  /* 0x0000500001ac7983 */ /* 0x000ee40000100800 */
[----:B------:R-:W-:Y:S05]  /*af80*/  IMAD R135, R170, c[0x0][0x1f4], R135 ;  /* 0x00007d00aa877a24 */ /* 0x000fea00078e0287 */
[----:B------:R-:W-:Y:S02]  /*af90*/  IADD3.X R135, R3, UR8, R135, P0, !PT ;  /* 0x0000000803877c10 */ /* 0x000fe400087fe487 */
[C---:B--2---:R-:W-:Y:S04]  /*afa0*/  LEA R170, P0, R2.reuse, c[0x0][0x1c8], 0x1 ;  /* 0x0000720002aa7a11 */ /* 0x044fe800078008ff */
[----:B------:R-:W-:Y:S02]  /*afb0*/  LEA.HI.X R135, R2, c[0x0][0x1cc], R135, 0x1, P0 ;  /* 0x0000730002877a11 */ /* 0x000fe400000f0c87 */
[----:B------:R-:W4:Y:S01]  /*afc0*/  SHFL.IDX PT, R2, R170, RZ, 0x181f ;  /* 0x00181fffaa027589 */ /* 0x000f2200000e0000 */
[----:B------:R-:W-:Y:S03]  /*afd0*/  ISETP.GE.AND P0, PT, R134, 0x1, PT ;  /* 0x000000018600780c */ /* 0x000fe60003f06270 */
[----:B------:R-:W5:Y:S10]  /*afe0*/  SHFL.IDX PT, R3, R135, RZ, 0x181f ;  /* 0x00181fff87037589 */ /* 0x000f7400000e0000 */
[C---:B----4-:R-:W-:Y:S05]  /*aff0*/  @P0 IADD3 R168, P1, R2.reuse, R174, RZ ;  /* 0x000000ae02a80210 */ /* 0x050fea0007f3e0ff */
[C-C-:B-----5:R-:W-:Y:S05]  /*b000*/  @P0 IMAD.X R169, R3.reuse, 0x1, R175.reuse, P1 ;  /* 0x0000000103a90824 */ /* 0x160fea00008e06af */
[----:B------:R-:W-:Y:S01]  /*b010*/  @!PT LDS RZ, [RZ] ;  /* 0x00000000fffff984 */ /* 0x000fe20000000800 */
[----:B------:R1:W-:Y:S02]  /*b020*/  @P0 LDGSTS.E.BYPASS.LTC128B.128 [R177+0x14080], [R168.64], !P2 ;  /* 0x14080000a8b10fae */ /* 0x0003e4000d101d52 */
[C---:B-1----:R-:W-:Y:S05]  /*b030*/  @P0 IADD3 R168, P1, R2.reuse, R173, RZ ;  /* 0x000000ad02a80210 */ /* 0x042fea0007f3e0ff */
[C---:B------:R-:W-:Y:S05]  /*b040*/  @P0 IMAD.X R169, R3.reuse, 0x1, R178, P1 ;  /* 0x0000000103a90824 */ /* 0x040fea00008e06b2 */
[----:B------:R1:W-:Y:S02]  /*b050*/  @P0 LDGSTS.E.BYPASS.LTC128B.128 [R177+0x15880], [R168.64], !P6 ;  /* 0x15880000a8b10fae */ /* 0x0003e4000f101d52 */
[----:B-1----:R-:W-:Y:S05]  /*b060*/  @P0 IADD3 R168, P1, R2, R179, RZ ;  /* 0x000000b302a80210 */ /* 0x002fea0007f3e0ff */
[----:B------:R-:W-:Y:S05]  /*b070*/  @P0 IMAD.X R169, R3, 0x1, R176, P1 ;  /* 0x0000000103a90824 */ /* 0x000fea00008e06b0 */
[----:B------:R1:W-:Y:S01]  /*b080*/  @P0 LDGSTS.E.BYPASS.LTC128B.128 [R177+0x17080], [R168.64], !P5 ;  /* 0x17080000a8b10fae */ /* 0x0003e2000e901d52 */
[C---:B---3--:R-:W-:Y:S04]  /*b090*/  @P0 LEA R2, P1, R171.reuse, R2, 0x1 ;  /* 0x00000002ab020211 */ /* 0x048fe800078208ff */
[----:B------:R-:W-:Y:S05]  /*b0a0*/  @P0 LEA.HI.X R3, R171, R3, R172, 0x1, P1 ;  /* 0x00000003ab030211 */ /* 0x000fea00008f0cac */
[----:B------:R2:W-:Y:S01]  /*b0b0*/  @P0 LDGSTS.E.BYPASS.LTC128B.128 [R177+0x18880], [R2.64], !P4 ;  /* 0x1888000002b10fae */ /* 0x0005e2000e101d52 */
[----:B------:R-:W-:Y:S03]  /*b0c0*/  ISETP.GE.AND P0, PT, R134, 0x21, PT ;  /* 0x000000218600780c */ /* 0x000fe60003f06270 */
[----:B--2---:R-:W2:Y:S04]  /*b0d0*/  SHFL.IDX PT, R2, R170, 0x1, 0x181f ;  /* 0x00381f00aa027f89 */ /* 0x004ea800000e0000 */
[----:B------:R-:W3:Y:S06]  /*b0e0*/  SHFL.IDX PT, R3, R135, 0x1, 0x181f ;  /* 0x00381f0087037f89 */ /* 0x000eec00000e0000 */
[C---:B--2---:R-:W-:Y:S05]  /*b0f0*/  @P0 IADD3 R134, P1, R2.reuse, R174, RZ ;  /* 0x000000ae02860210 */ /* 0x044fea0007f3e0ff */
[C---:B---3--:R-:W-:Y:S05]  /*b100*/  @P0 IMAD.X R135, R3.reuse, 0x1, R175, P1 ;  /* 0x0000000103870824 */ /* 0x048fea00008e06af */
[----:B------:R2:W-:Y:S02]  /*b110*/  @P0 LDGSTS.E.BYPASS.LTC128B.128 [R177+0x15080], [R134.64], !P2 ;  /* 0x1508000086b10fae */ /* 0x0005e4000d101d52 */
[C---:B--2---:R-:W-:Y:S05]  /*b120*/  @P0 IADD3 R134, P1, R2.reuse, R173, RZ ;  /* 0x000000ad02860210 */ /* 0x044fea0007f3e0ff */
[C---:B------:R-:W-:Y:S05]  /*b130*/  @P0 IMAD.X R135, R3.reuse, 0x1, R178, P1 ;  /* 0x0000000103870824 */ /* 0x040fea00008e06b2 */
[----:B------:R2:W-:Y:S02]  /*b140*/  @P0 LDGSTS.E.BYPASS.LTC128B.128 [R177+0x16880], [R134.64], !P6 ;  /* 0x1688000086b10fae */ /* 0x0005e4000f101d52 */
[----:B--2---:R-:W-:Y:S05]  /*b150*/  @P0 IADD3 R134, P1, R2, R179, RZ ;  /* 0x000000b302860210 */ /* 0x004fea0007f3e0ff */
[----:B------:R-:W-:Y:S01]  /*b160*/  @P0 IMAD.X R135, R3, 0x1, R176, P1 ;  /* 0x0000000103870824 */ /* 0x000fe200008e06b0 */
[C---:B------:R-:W-:Y:S04]  /*b170*/  @P0 LEA R2, P1, R171.reuse, R2, 0x1 ;  /* 0x00000002ab020211 */ /* 0x040fe800078208ff */
[----:B------:R1:W-:Y:S01]  /*b180*/  @P0 LDGSTS.E.BYPASS.LTC128B.128 [R177+0x18080], [R134.64], !P5 ;  /* 0x1808000086b10fae */ /* 0x0003e2000e901d52 */
[----:B------:R-:W-:Y:S05]  /*b190*/  @P0 LEA.HI.X R3, R171, R3, R172, 0x1, P1 ;  /* 0x00000003ab030211 */ /* 0x000fea00008f0cac */
[----:B------:R1:W-:Y:S03]  /*b1a0*/  @P0 LDGSTS.E.BYPASS.LTC128B.128 [R177+0x19880], [R2.64], !P4 ;  /* 0x1988000002b10fae */ /* 0x0003e6000e101d52 */
.L_x_206:
[----:B-1----:R-:W2:Y:S01]  /*b1b0*/  LDL.LU R134, [R1+0x44] ;  /* 0x0000440001867983 */ /* 0x002ea20000300800 */
[----:B------:R-:W-:Y:S01]  /*b1c0*/  FMNMX.FTZ R133, R4, R133, !PT ;  /* 0x0000008504857209 */ /* 0x000fe20007810000 */
[----:B------:R-:W-:Y:S02]  /*b1d0*/  UISETP.GT.AND UP0, UPT, UR23, UR4, UPT ;  /* 0x000000041700728c */ /* 0x000fe4000bf04270 */
[----:B------:R-:W3:Y:S01]  /*b1e0*/  LDL.LU R169, [R1+0x4c] ;  /* 0x00004c0001a97983 */ /* 0x000ee20000300800 */
[----:B------:R-:W-:Y:S01]  /*b1f0*/  FMNMX.FTZ R133, R5, R133, !PT ;  /* 0x0000008505857209 */ /* 0x000fe20007810000 */
[----:B------:R-:W-:Y:S02]  /*b200*/  UIADD3 UR5, UR23, -0x1, URZ ;  /* 0xffffffff17057890 */ /* 0x000fe4000fffe03f */
[----:B------:R-:W0:Y:S01]  /*b210*/  LDGDEPBAR ;  /* 0x00000000000079af */ /* 0x000e220000000000 */
[----:B------:R-:W-:Y:S02]  /*b220*/  FMNMX.FTZ R133, R8, R133, !PT ;  /* 0x0000008508857209 */ /* 0x000fe40007810000 */
[----:B------:R-:W-:Y:S02]  /*b230*/  PLOP3.LUT P0, PT, PT, PT, UP0, 0x80, 0x0 ;  /* 0x000000000000781c */ /* 0x000fe40003f0f008 */
        /* <DEDUP_REMOVED lines=30> */
[----:B------:R-:W-:Y:S01]  /*b420*/  FFMA.FTZ R176, R17, c[0x0][0x2d0], -R2 ;  /* 0x0000b40011b07a23 */ /* 0x000fe20000010802 */
[----:B------:R-:W4:Y:S01]  /*b430*/  MUFU.EX2 R5, R5 ;  /* 0x0000000500057308 */ /* 0x000f220000000800 */
[C---:B-1----:R-:W-:Y:S02]  /*b440*/  FMUL.FTZ R28, R3.reuse, R28 ;  /* 0x0000001c031c7220 */ /* 0x042fe40000410000 */
[C---:B------:R-:W-:Y:S02]  /*b450*/  FMUL.FTZ R29, R3.reuse, R29 ;  /* 0x0000001d031d7220 */ /* 0x040fe40000410000 */
[C---:B------:R-:W-:Y:S05]  /*b460*/  FMUL.FTZ R32, R3.reuse, R32 ;  /* 0x0000002003207220 */ /* 0x040fea0000410000 */
        /* <DEDUP_REMOVED lines=8> */
[----:B------:R-:W-:Y:S01]  /*b4f0*/  FMUL.FTZ R45, R3, R45 ;  /* 0x0000002d032d7220 */ /* 0x000fe20000410000 */
[----:B----4-:R-:W-:Y:S01]  /*b500*/  F2FP.PACK_AB R168, R5, R4 ;  /* 0x0000000405a8723e */ /* 0x010fe200000000ff */
        /* <DEDUP_REMOVED lines=44> */
[----:B--2---:R-:W-:Y:S04]  /*b7d0*/  FFMA.FTZ R0, R3, R134, R4 ;  /* 0x0000008603007223 */ /* 0x004fe80000010004 */
        /* <DEDUP_REMOVED lines=22> */
[C---:B------:R-:W-:Y:S02]  /*b940*/  FADD.FTZ R0, -R2.reuse, R132 ;  /* 0x0000008402007221 */ /* 0x040fe40000010100 */
[----:B------:R-:W-:Y:S02]  /*b950*/  FMUL.FTZ R4, R2, c[0x0][0x2d0] ;  /* 0x0000b40002047a20 */ /* 0x000fe40000410000 */
[----:B------:R-:W-:Y:S02]  /*b960*/  FMUL.FTZ R0, R0, c[0x0][0x2d0] ;  /* 0x0000b40000007a20 */ /* 0x000fe40000410000 */
[--C-:B------:R-:W-:Y:S02]  /*b970*/  FFMA.FTZ R6, R6, c[0x0][0x2d0], -R4.reuse ;  /* 0x0000b40006067a23 */ /* 0x100fe40000010804 */
[--C-:B------:R-:W-:Y:S02]  /*b980*/  FFMA.FTZ R7, R7, c[0x0][0x2d0], -R4.reuse ;  /* 0x0000b40007077a23 */ /* 0x100fe40000010804 */
[----:B------:R-:W1:Y:S01]  /*b990*/  MUFU.EX2 R0, R0 ;  /* 0x0000000000007308 */ /* 0x000e620000000800 */
[--C-:B------:R-:W-:Y:S01]  /*b9a0*/  FFMA.FTZ R172, R15, c[0x0][0x2d0], -R4.reuse ;  /* 0x0000b4000fac7a23 */ /* 0x100fe20000010804 */
[----:B------:R-:W-:Y:S01]  /*b9b0*/  MOV R15, R25 ;  /* 0x00000019000f7202 */ /* 0x000fe20000000f00 */
[----:B------:R-:W-:Y:S02]  /*b9c0*/  FMUL.FTZ R25, R3, R137 ;  /* 0x0000008903197220 */ /* 0x000fe40000410000 */
[--C-:B------:R-:W-:Y:S02]  /*b9d0*/  FFMA.FTZ R16, R26, c[0x0][0x2d0], -R4.reuse ;  /* 0x0000b4001a107a23 */ /* 0x100fe40000010804 */
[--C-:B------:R-:W-:Y:S02]  /*b9e0*/  FFMA.FTZ R17, R27, c[0x0][0x2d0], -R4.reuse ;  /* 0x0000b4001b117a23 */ /* 0x100fe40000010804 */
[--C-:B------:R-:W-:Y:S01]  /*b9f0*/  FFMA.FTZ R171, R10, c[0x0][0x2d0], -R4.reuse ;  /* 0x0000b4000aab7a23 */ /* 0x100fe20000010804 */
[----:B------:R-:W3:Y:S01]  /*ba00*/  MUFU.EX2 R6, R6 ;  /* 0x0000000600067308 */ /* 0x000ee20000000800 */
[----:B------:R-:W-:Y:S01]  /*ba10*/  MOV R10, R24 ;  /* 0x00000018000a7202 */ /* 0x000fe20000000f00 */
[----:B------:R-:W-:Y:S01]  /*ba20*/  FMUL.FTZ R24, R3, R136 ;  /* 0x0000008803187220 */ /* 0x000fe20000410000 */
[----:B------:R-:W-:Y:S01]  /*ba30*/  MOV R157, R16 ;  /* 0x00000010009d7202 */ /* 0x000fe20000000f00 */
[--C-:B------:R-:W-:Y:S01]  /*ba40*/  FFMA.FTZ R173, R14, c[0x0][0x2d0], -R4.reuse ;  /* 0x0000b4000ead7a23 */ /* 0x100fe20000010804 */
[----:B------:R-:W-:Y:S01]  /*ba50*/  MOV R14, R20 ;  /* 0x00000014000e7202 */ /* 0x000fe20000000f00 */
[--C-:B------:R-:W-:Y:S02]  /*ba60*/  FFMA.FTZ R174, R18, c[0x0][0x2d0], -R4.reuse ;  /* 0x0000b40012ae7a23 */ /* 0x100fe40000010804 */
[--C-:B------:R-:W-:Y:S02]  /*ba70*/  FFMA.FTZ R175, R19, c[0x0][0x2d0], -R4.reuse ;  /* 0x0000b40013af7a23 */ /* 0x100fe40000010804 */
[----:B------:R-:W2:Y:S01]  /*ba80*/  MUFU.EX2 R7, R7 ;  /* 0x0000000700077308 */ /* 0x000ea20000000800 */
[--C-:B------:R-:W-:Y:S02]  /*ba90*/  FFMA.FTZ R12, R22, c[0x0][0x2d0], -R4.reuse ;  /* 0x0000b400160c7a23 */ /* 0x100fe40000010804 */
[--C-:B------:R-:W-:Y:S02]  /*baa0*/  FFMA.FTZ R13, R23, c[0x0][0x2d0], -R4.reuse ;  /* 0x0000b400170d7a23 */ /* 0x100fe40000010804 */
[C---:B-1----:R-:W-:Y:S01]  /*bab0*/  FMUL.FTZ R26, R0.reuse, R138 ;  /* 0x0000008a001a7220 */ /* 0x042fe20000410000 */
[----:B------:R-:W-:Y:S01]  /*bac0*/  MOV R153, R12 ;  /* 0x0000000c00997202 */ /* 0x000fe20000000f00 */
[C---:B------:R-:W-:Y:S01]  /*bad0*/  FMUL.FTZ R27, R0.reuse, R139 ;  /* 0x0000008b001b7220 */ /* 0x040fe20000410000 */
[----:B------:R-:W-:Y:S01]  /*bae0*/  MOV R152, R13 ;  /* 0x0000000d00987202 */ /* 0x000fe20000000f00 */
[----:B------:R-:W1:Y:S01]  /*baf0*/  LDSM.16.MT88.4 R136, [R237+0x4080] ;  /* 0x00408000ed88783b */ /* 0x000e620000004200 */
[----:B------:R-:W-:Y:S01]  /*bb00*/  FFMA.FTZ R134, R11, c[0x0][0x2d0], -R4 ;  /* 0x0000b4000b867a23 */ /* 0x000fe20000010804 */
[----:B------:R-:W-:Y:S01]  /*bb10*/  MOV R11, R21 ;  /* 0x00000015000b7202 */ /* 0x000fe20000000f00 */
[----:B------:R-:W4:Y:S01]  /*bb20*/  MUFU.EX2 R171, R171 ;  /* 0x000000ab00ab7308 */ /* 0x000f220000000800 */
[C---:B------:R-:W-:Y:S02]  /*bb30*/  FMUL.FTZ R12, R3.reuse, R148 ;  /* 0x00000094030c7220 */ /* 0x040fe40000410000 */
[C---:B---3--:R-:W-:Y:S02]  /*bb40*/  FFMA.FTZ R4, R0.reuse, R169, R6 ;  /* 0x000000a900047223 */ /* 0x048fe40000010006 */
[C---:B------:R-:W-:Y:S02]  /*bb50*/  FMUL.FTZ R13, R3.reuse, R149 ;  /* 0x00000095030d7220 */ /* 0x040fe40000410000 */
[----:B------:R-:W-:Y:S02]  /*bb60*/  FMUL.FTZ R16, R3, R144 ;  /* 0x0000009003107220 */ /* 0x000fe40000410000 */
[C---:B------:R-:W-:Y:S01]  /*bb70*/  FMUL.FTZ R18, R0.reuse, R146 ;  /* 0x0000009200127220 */ /* 0x040fe20000410000 */
[----:B------:R-:W-:Y:S01]  /*bb80*/  MUFU.EX2 R149, R173 ;  /* 0x000000ad00957308 */ /* 0x000fe20000000800 */
[C---:B------:R-:W-:Y:S01]  /*bb90*/  FMUL.FTZ R19, R0.reuse, R147 ;  /* 0x0000009300137220 */ /* 0x040fe20000410000 */
[C---:B--2---:R-:W-:Y:S01]  /*bba0*/  F2FP.PACK_AB R169, R7.reuse, R6 ;  /* 0x0000000607a9723e */ /* 0x044fe200000000ff */
[----:B------:R-:W-:Y:S02]  /*bbb0*/  FADD.FTZ R132, R7, R4 ;  /* 0x0000000407847221 */ /* 0x000fe40000010000 */
[C---:B------:R-:W-:Y:S01]  /*bbc0*/  FMUL.FTZ R7, R0.reuse, R159 ;  /* 0x0000009f00077220 */ /* 0x040fe20000410000 */
[----:B------:R-:W-:Y:S01]  /*bbd0*/  MOV R159, R10 ;  /* 0x0000000a009f7202 */ /* 0x000fe20000000f00 */
[C---:B------:R-:W-:Y:S01]  /*bbe0*/  FMUL.FTZ R10, R0.reuse, R154 ;  /* 0x0000009a000a7220 */ /* 0x040fe20000410000 */
[----:B------:R-:W-:Y:S01]  /*bbf0*/  MOV R154, R11 ;  /* 0x0000000b009a7202 */ /* 0x000fe20000000f00 */
[C---:B------:R-:W-:Y:S01]  /*bc00*/  FMUL.FTZ R11, R0.reuse, R155 ;  /* 0x0000009b000b7220 */ /* 0x040fe20000410000 */
[----:B------:R-:W-:Y:S01]  /*bc10*/  MOV R155, R14 ;  /* 0x0000000e009b7202 */ /* 0x000fe20000000f00 */
[C---:B------:R-:W-:Y:S01]  /*bc20*/  FMUL.FTZ R14, R0.reuse, R150 ;  /* 0x00000096000e7220 */ /* 0x040fe20000410000 */
[----:B------:R-:W-:Y:S01]  /*bc30*/  MUFU.EX2 R173, R152 ;  /* 0x0000009800ad7308 */ /* 0x000fe20000000800 */
[----:B------:R-:W-:Y:S01]  /*bc40*/  FMUL.FTZ R4, R3, R156 ;  /* 0x0000009c03047220 */ /* 0x000fe20000410000 */
[----:B------:R-:W-:Y:S01]  /*bc50*/  MOV R156, R17 ;  /* 0x00000011009c7202 */ /* 0x000fe20000000f00 */
[C---:B------:R-:W-:Y:S01]  /*bc60*/  FMUL.FTZ R6, R0.reuse, R158 ;  /* 0x0000009e00067220 */ /* 0x040fe20000410000 */
[----:B------:R-:W-:Y:S01]  /*bc70*/  MOV R158, R15 ;  /* 0x0000000f009e7202 */ /* 0x000fe20000000f00 */
[----:B----4-:R-:W-:Y:S02]  /*bc80*/  FADD.FTZ R148, R171, R132 ;  /* 0x00000084ab947221 */ /* 0x010fe40000010000 */
[C---:B------:R-:W-:Y:S02]  /*bc90*/  FMUL.FTZ R15, R0.reuse, R151 ;  /* 0x00000097000f7220 */ /* 0x040fe40000410000 */
[C---:B------:R-:W-:Y:S01]  /*bca0*/  FMUL.FTZ R17, R3.reuse, R145 ;  /* 0x0000009103117220 */ /* 0x040fe20000410000 */
[----:B------:R-:W2:Y:S01]  /*bcb0*/  MUFU.EX2 R150, R134 ;  /* 0x0000008600967308 */ /* 0x000ea20000000800 */
[C---:B------:R-:W-:Y:S01]  /*bcc0*/  FMUL.FTZ R20, R3.reuse, R140 ;  /* 0x0000008c03147220 */ /* 0x040fe20000410000 */
[----:B------:R-:W-:Y:S01]  /*bcd0*/  LDSM.16.MT88.4 R144, [R238+0x4880] ;  /* 0x00488000ee90783b */ /* 0x000fe20000004200 */
[----:B------:R-:W-:Y:S02]  /*bce0*/  FMUL.FTZ R21, R3, R141 ;  /* 0x0000008d03157220 */ /* 0x000fe40000410000 */
[C---:B------:R-:W-:Y:S02]  /*bcf0*/  FMUL.FTZ R22, R0.reuse, R142 ;  /* 0x0000008e00167220 */ /* 0x040fe40000410000 */
[C---:B------:R-:W-:Y:S02]  /*bd00*/  FMUL.FTZ R23, R0.reuse, R143 ;  /* 0x0000008f00177220 */ /* 0x040fe40000410000 */
[C---:B------:R-:W-:Y:S01]  /*bd10*/  FMUL.FTZ R30, R0.reuse, R30 ;  /* 0x0000001e001e7220 */ /* 0x040fe20000410000 */
[----:B------:R-:W-:Y:S01]  /*bd20*/  LDSM.16.MT88.4 R140, [R237+0x4880] ;  /* 0x00488000ed8c783b */ /* 0x000fe20000004200 */
[C---:B------:R-:W-:Y:S01]  /*bd30*/  FMUL.FTZ R31, R0.reuse, R31 ;  /* 0x0000001f001f7220 */ /* 0x040fe20000410000 */
[----:B------:R-:W3:Y:S01]  /*bd40*/  MUFU.EX2 R132, R178 ;  /* 0x000000b200847308 */ /* 0x000ee20000000800 */
[C---:B------:R-:W-:Y:S02]  /*bd50*/  FMUL.FTZ R34, R0.reuse, R34 ;  /* 0x0000002200227220 */ /* 0x040fe40000410000 */
[C---:B------:R-:W-:Y:S02]  /*bd60*/  FMUL.FTZ R35, R0.reuse, R35 ;  /* 0x0000002300237220 */ /* 0x040fe40000410000 */
[C---:B------:R-:W-:Y:S02]  /*bd70*/  FMUL.FTZ R38, R0.reuse, R38 ;  /* 0x0000002600267220 */ /* 0x040fe40000410000 */
[C---:B------:R-:W-:Y:S02]  /*bd80*/  FMUL.FTZ R39, R0.reuse, R39 ;  /* 0x0000002700277220 */ /* 0x040fe40000410000 */
[C---:B------:R-:W-:Y:S01]  /*bd90*/  FMUL.FTZ R42, R0.reuse, R42 ;  /* 0x0000002a002a7220 */ /* 0x040fe20000410000 */
[----:B------:R-:W4:Y:S01]  /*bda0*/  MUFU.EX2 R3, R177 ;  /* 0x000000b100037308 */ /* 0x000f220000000800 */
[----:B------:R-:W-:Y:S01]  /*bdb0*/  FMUL.FTZ R43, R0, R43 ;  /* 0x0000002b002b7220 */ /* 0x000fe20000410000 */
[----:B--2---:R-:W-:Y:S01]  /*bdc0*/  F2FP.PACK_AB R171, R150, R171 ;  /* 0x000000ab96ab723e */ /* 0x004fe200000000ff */
[C---:B------:R-:W-:Y:S02]  /*bdd0*/  FMUL.FTZ R46, R0.reuse, R46 ;  /* 0x0000002e002e7220 */ /* 0x040fe40000410000 */
[C---:B------:R-:W-:Y:S02]  /*bde0*/  FMUL.FTZ R47, R0.reuse, R47 ;  /* 0x0000002f002f7220 */ /* 0x040fe40000410000 */
[C---:B------:R-:W-:Y:S02]  /*bdf0*/  FMUL.FTZ R50, R0.reuse, R50 ;  /* 0x0000003200327220 */ /* 0x040fe40000410000 */
[C---:B-1----:R-:W-:Y:S01]  /*be00*/  HMMA.16816.F32 R4, R168.reuse, R136, R4 ;  /* 0x00000088a804723c */ /* 0x042fe20000001804 */
[----:B------:R-:W1:Y:S04]  /*be10*/  MUFU.EX2 R134, R176 ;  /* 0x000000b000867308 */ /* 0x000e680000000800 */
[C---:B------:R-:W-:Y:S02]  /*be20*/  FMUL.FTZ R51, R0.reuse, R51 ;  /* 0x0000003300337220 */ /* 0x040fe40000410000 */
[C---:B------:R-:W-:Y:S01]  /*be30*/  FMUL.FTZ R54, R0.reuse, R54 ;  /* 0x0000003600367220 */ /* 0x040fe20000410000 */
[C---:B------:R-:W-:Y:S01]  /*be40*/  HMMA.16816.F32 R8, R168.reuse, R138, R8 ;  /* 0x0000008aa808723c */ /* 0x040fe20000001808 */
[----:B------:R-:W2:Y:S02]  /*be50*/  LDSM.16.MT88.4 R136, [R238+0x4080] ;  /* 0x00408000ee88783b */ /* 0x000ea40000004200 */
[----:B------:R-:W5:Y:S01]  /*be60*/  MUFU.EX2 R176, R172 ;  /* 0x000000ac00b07308 */ /* 0x000f620000000800 */
        /* <DEDUP_REMOVED lines=20> */
[C---:B------:R-:W-:Y:S01]  /*bfb0*/  FMUL.FTZ R90, R0.reuse, R90 ;  /* 0x0000005a005a7220 */ /* 0x040fe20000410000 */
[C---:B--2---:R-:W-:Y:S03]  /*bfc0*/  HMMA.16816.F32 R12, R168.reuse, R136, R12 ;  /* 0x00000088a80c723c */ /* 0x044fe6000000180c */
[C---:B------:R-:W-:Y:S02]  /*bfd0*/  FMUL.FTZ R91, R0.reuse, R91 ;  /* 0x0000005b005b7220 */ /* 0x040fe40000410000 */
[C---:B------:R-:W-:Y:S02]  /*bfe0*/  FMUL.FTZ R94, R0.reuse, R94 ;  /* 0x0000005e005e7220 */ /* 0x040fe40000410000 */
[C---:B------:R-:W-:Y:S01]  /*bff0*/  FMUL.FTZ R95, R0.reuse, R95 ;  /* 0x0000005f005f7220 */ /* 0x040fe20000410000 */
[C---:B------:R-:W-:Y:S01]  /*c000*/  HMMA.16816.F32 R16, R168.reuse, R138, R16 ;  /* 0x0000008aa810723c */ /* 0x040fe20000001810 */
[----:B------:R-:W2:Y:S03]  /*c010*/  LDSM.16.MT88.4 R136, [R241+0x4080] ;  /* 0x00408000f188783b */ /* 0x000ea60000004200 */
[C---:B------:R-:W-:Y:S02]  /*c020*/  FMUL.FTZ R98, R0.reuse, R98 ;  /* 0x0000006200627220 */ /* 0x040fe40000410000 */
[C---:B------:R-:W-:Y:S02]  /*c030*/  FMUL.FTZ R99, R0.reuse, R99 ;  /* 0x0000006300637220 */ /* 0x040fe40000410000 */
[C---:B------:R-:W-:Y:S04]  /*c040*/  FMUL.FTZ R102, R0.reuse, R102 ;  /* 0x0000006600667220 */ /* 0x040fe80000410000 */
        /* <DEDUP_REMOVED lines=15> */
[C---:B--2---:R-:W-:Y:S03]  /*c140*/  HMMA.16816.F32 R20, R168.reuse, R136, R20 ;  /* 0x00000088a814723c */ /* 0x044fe60000001814 */
[----:B---3--:R-:W-:Y:S04]  /*c150*/  FADD.FTZ R0, R132, R179 ;  /* 0x000000b384007221 */ /* 0x008fe80000010000 */
[----:B----4-:R-:W-:Y:S01]  /*c160*/  FADD.FTZ R0, R3, R0 ;  /* 0x0000000003007221 */ /* 0x010fe20000010000 */
[C---:B------:R-:W-:Y:S01]  /*c170*/  HMMA.16816.F32 R24, R168.reuse, R138, R24 ;  /* 0x0000008aa818723c */ /* 0x040fe20000001818 */
[----:B------:R-:W2:Y:S03]  /*c180*/  LDSM.16.MT88.4 R136, [R240+0x4080] ;  /* 0x00408000f088783b */ /* 0x000ea60000004200 */
[----:B------:R-:W-:Y:S04]  /*c190*/  FADD.FTZ R0, R135, R0 ;  /* 0x0000000087007221 */ /* 0x000fe80000010000 */
[----:B-1----:R-:W-:Y:S01]  /*c1a0*/  FADD.FTZ R0, R134, R0 ;  /* 0x0000000086007221 */ /* 0x002fe20000010000 */
        /* <DEDUP_REMOVED lines=39> */
[----:B------:R-:W1:Y:S03]  /*c420*/  MUFU.EX2 R3, R155 ;  /* 0x0000009b00037308 */ /* 0x000e660000000800 */
[----:B-----5:R-:W-:Y:S03]  /*c430*/  F2FP.PACK_AB R137, R176, R149 ;  /* 0x00000095b089723e */ /* 0x020fe600000000ff */
[----:B------:R-:W-:Y:S02]  /*c440*/  F2FP.PACK_AB R138, R134, R135 ;  /* 0x00000087868a723e */ /* 0x000fe400000000ff */
[----:B------:R-:W-:Y:S02]  /*c450*/  F2FP.PACK_AB R139, R175, R174 ;  /* 0x000000aeaf8b723e */ /* 0x000fe400000000ff */
[----:B------:R2:W3:Y:S01]  /*c460*/  MUFU.EX2 R168, R154 ;  /* 0x0000009a00a87308 */ /* 0x0004e20000000800 */
[----:B------:R-:W-:Y:S04]  /*c470*/  F2FP.PACK_AB R169, R173, R172 ;  /* 0x000000acada9723e */ /* 0x000fe800000000ff */
[C---:B------:R-:W-:Y:S05]  /*c480*/  HMMA.16816.F32 R4, R136.reuse, R140, R4 ;  /* 0x0000008c8804723c */ /* 0x040fea0000001804 */
[----:B------:R-:W4:Y:S03]  /*c490*/  MUFU.EX2 R132, R159 ;  /* 0x0000009f00847308 */ /* 0x000f260000000800 */
[C---:B------:R-:W-:Y:S01]  /*c4a0*/  HMMA.16816.F32 R8, R136.reuse, R142, R8 ;  /* 0x0000008e8808723c */ /* 0x040fe20000001808 */
[----:B------:R-:W5:Y:S03]  /*c4b0*/  LDSM.16.MT88.4 R140, [R241+0x4880] ;  /* 0x00488000f18c783b */ /* 0x000f660000004200 */
[----:B-1----:R-:W-:Y:S03]  /*c4c0*/  FADD.FTZ R0, R3, R0 ;  /* 0x0000000003007221 */ /* 0x002fe60000010000 */
[----:B------:R-:W-:Y:S01]  /*c4d0*/  MUFU.EX2 R170, R158 ;  /* 0x0000009e00aa7308 */ /* 0x000fe20000000800 */
[C---:B------:R-:W-:Y:S01]  /*c4e0*/  HMMA.16816.F32 R12, R136.reuse, R144, R12 ;  /* 0x00000090880c723c */ /* 0x040fe2000000180c */
[----:B--2---:R-:W-:Y:S03]  /*c4f0*/  LDSM.16.MT88.4 R152, [R237+0x5080] ;  /* 0x00508000ed98783b */ /* 0x004fe60000004200 */
[C---:B---3--:R-:W-:Y:S01]  /*c500*/  FADD.FTZ R0, R168.reuse, R0 ;  /* 0x00000000a8007221 */ /* 0x048fe20000010000 */
[----:B------:R-:W-:Y:S01]  /*c510*/  F2FP.PACK_AB R168, R168, R3 ;  /* 0x00000003a8a8723e */ /* 0x000fe200000000ff */
[----:B------:R-:W-:Y:S02]  /*c520*/  FADD.FTZ R3, R150, R148 ;  /* 0x0000009496037221 */ /* 0x000fe40000010000 */
[C---:B------:R-:W-:Y:S01]  /*c530*/  HMMA.16816.F32 R16, R136.reuse, R146, R16 ;  /* 0x000000928810723c */ /* 0x040fe20000001810 */
[----:B------:R-:W-:Y:S01]  /*c540*/  MUFU.EX2 R134, R157 ;  /* 0x0000009d00867308 */ /* 0x000fe20000000800 */
[----:B------:R-:W1:Y:S02]  /*c550*/  LDSM.16.MT88.4 R144, [R240+0x4880] ;  /* 0x00488000f090783b */ /* 0x000e640000004200 */
[----:B----4-:R-:W-:Y:S07]  /*c560*/  FADD.FTZ R0, R132, R0 ;  /* 0x0000000084007221 */ /* 0x010fee0000010000 */
[----:B------:R-:W2:Y:S01]  /*c570*/  MUFU.EX2 R135, R156 ;  /* 0x0000009c00877308 */ /* 0x000ea20000000800 */
[C---:B-----5:R-:W-:Y:S08]  /*c580*/  HMMA.16816.F32 R20, R136.reuse, R140, R20 ;  /* 0x0000008c8814723c */ /* 0x060ff00000001814 */
[C---:B------:R-:W-:Y:S01]  /*c590*/  HMMA.16816.F32 R24, R136.reuse, R142, R24 ;  /* 0x0000008e8818723c */ /* 0x040fe20000001818 */
[----:B------:R-:W3:Y:S03]  /*c5a0*/  LDSM.16.MT88.4 R140, [R237+0x6080] ;  /* 0x00608000ed8c783b */ /* 0x000ee60000004200 */
[----:B--2---:R-:W-:Y:S04]  /*c5b0*/  F2FP.PACK_AB R171, R135, R134 ;  /* 0x0000008687ab723e */ /* 0x004fe800000000ff */
[C---:B-1----:R-:W-:Y:S08]  /*c5c0*/  HMMA.16816.F32 R28, R136.reuse, R144, R28 ;  /* 0x00000090881c723c */ /* 0x042ff0000000181c */
[C---:B------:R-:W-:Y:S01]  /*c5d0*/  HMMA.16816.F32 R32, R136.reuse, R146, R32 ;  /* 0x000000928820723c */ /* 0x040fe20000001820 */
[----:B------:R-:W1:Y:S07]  /*c5e0*/  LDSM.16.MT88.4 R144, [R238+0x6080] ;  /* 0x00608000ee90783b */ /* 0x000e6e0000004200 */
[C---:B---3--:R-:W-:Y:S08]  /*c5f0*/  HMMA.16816.F32 R36, R136.reuse, R140, R36 ;  /* 0x0000008c8824723c */ /* 0x048ff00000001824 */
        /* <DEDUP_REMOVED lines=29> */
[C---:B--2---:R-:W-:Y:S07]  /*c7d0*/  HMMA.16816.F32 R116, R136.reuse, R140, R116 ;  /* 0x0000008c8874723c */ /* 0x044fee0000001874 */
[C---:B------:R-:W-:Y:S01]  /*c7e0*/  FADD.FTZ R140, R170.reuse, R0 ;  /* 0x00000000aa8c7221 */ /* 0x040fe20000010000 */
[C---:B------:R-:W-:Y:S04]  /*c7f0*/  HMMA.16816.F32 R120, R136.reuse, R142, R120 ;  /* 0x0000008e8878723c */ /* 0x040fe80000001878 */
[----:B------:R-:W-:Y:S01]  /*c800*/  STL [R1+0x44], R140 ;  /* 0x0000448c01007387 */ /* 0x000fe20000100800 */
[----:B------:R-:W-:Y:S01]  /*c810*/  F2FP.PACK_AB R170, R170, R132 ;  /* 0x00000084aaaa723e */ /* 0x000fe200000000ff */
[----:B------:R-:W-:Y:S01]  /*c820*/  FADD.FTZ R0, R149, R3 ;  /* 0x0000000395007221 */ /* 0x000fe20000010000 */
[----:B------:R-:W-:Y:S01]  /*c830*/  MOV R132, R2 ;  /* 0x0000000200847202 */ /* 0x000fe20000000f00 */
[C---:B-1----:R-:W-:Y:S04]  /*c840*/  HMMA.16816.F32 R124, R136.reuse, R144, R124 ;  /* 0x00000090887c723c */ /* 0x042fe8000000187c */
[----:B------:R-:W-:Y:S04]  /*c850*/  FADD.FTZ R0, R176, R0 ;  /* 0x00000000b0007221 */ /* 0x000fe80000010000 */
[----:B------:R-:W-:Y:S01]  /*c860*/  FADD.FTZ R0, R174, R0 ;  /* 0x00000000ae007221 */ /* 0x000fe20000010000 */
[----:B------:R-:W-:Y:S01]  /*c870*/  HMMA.16816.F32 R128, R136, R146, R128 ;  /* 0x000000928880723c */ /* 0x000fe20000001880 */
[----:B------:R-:W1:Y:S02]  /*c880*/  LDSM.16.MT88.4 R144, [R238+0x5080] ;  /* 0x00508000ee90783b */ /* 0x000e640000004200 */
[----:B------:R-:W-:Y:S05]  /*c890*/  FADD.FTZ R0, R175, R0 ;  /* 0x00000000af007221 */ /* 0x000fea0000010000 */
[C---:B------:R-:W-:Y:S01]  /*c8a0*/  HMMA.16816.F32 R156, R168.reuse, R152, R4 ;  /* 0x00000098a89c723c */ /* 0x040fe20000001804 */
[----:B------:R-:W2:Y:S04]  /*c8b0*/  LDSM.16.MT88.4 R136, [R241+0x5080] ;  /* 0x00508000f188783b */ /* 0x000ea80000004200 */
[----:B------:R-:W-:Y:S03]  /*c8c0*/  FADD.FTZ R0, R172, R0 ;  /* 0x00000000ac007221 */ /* 0x000fe60000010000 */
[C---:B------:R-:W-:Y:S01]  /*c8d0*/  HMMA.16816.F32 R152, R168.reuse, R154, R8 ;  /* 0x0000009aa898723c */ /* 0x040fe20000001808 */
[----:B------:R-:W3:Y:S03]  /*c8e0*/  LDSM.16.MT88.4 R4, [R240+0x5080] ;  /* 0x00508000f004783b */ /* 0x000ee60000004200 */
[----:B------:R-:W-:Y:S04]  /*c8f0*/  FADD.FTZ R0, R173, R0 ;  /* 0x00000000ad007221 */ /* 0x000fe80000010000 */
[----:B------:R-:W-:Y:S01]  /*c900*/  FADD.FTZ R0, R134, R0 ;  /* 0x0000000086007221 */ /* 0x000fe20000010000 */
[----:B------:R-:W4:Y:S03]  /*c910*/  LDSM.16.MT88.4 R8, [R237+0x6880] ;  /* 0x00688000ed08783b */ /* 0x000f260000004200 */
[----:B------:R-:W-:Y:S05]  /*c920*/  FADD.FTZ R0, R135, R0 ;  /* 0x0000000087007221 */ /* 0x000fea0000010000 */
[----:B------:R-:W-:Y:S01]  /*c930*/  STL [R1+0x4c], R0 ;  /* 0x00004c0001007387 */ /* 0x000fe20000100800 */
[C---:B-1----:R-:W-:Y:S03]  /*c940*/  HMMA.16816.F32 R148, R168.reuse, R144, R12 ;  /* 0x00000090a894723c */ /* 0x042fe6000000180c */
[----:B------:R-:W1:Y:S05]  /*c950*/  LDSM.16.MT88.4 R12, [R238+0x6880] ;  /* 0x00688000ee0c783b */ /* 0x000e6a0000004200 */
        /* <DEDUP_REMOVED lines=37> */
[C---:B--2---:R-:W-:Y:S08]  /*cbb0*/  HMMA.16816.F32 R124, R168.reuse, R4, R124 ;  /* 0x00000004a87c723c */ /* 0x044ff0000000187c */
[----:B------:R-:W-:Y:S01]  /*cbc0*/  HMMA.16816.F32 R128, R168, R6, R128 ;  /* 0x00000006a880723c */ /* 0x000fe20000001880 */
[----:B------:R-:W-:-:S07]  /*cbd0*/  @P0 BRA `(.L_x_207) ;  /* 0xffffd24000000947 */ /* 0x000fce000383ffff */
.L_x_202:
[----:B------:R-:W-:-:S06]  /*cbe0*/  UISETP.GE.AND UP0, UPT, UR23, UR7, UPT ;  /* 0x000000071700728c */ /* 0x000fcc000bf06270 */
[----:B------:R-:W-:-:S13]  /*cbf0*/  PLOP3.LUT P0, PT, PT, PT, UP0, 0x40, 0x0 ;  /* 0x000000000000781c */ /* 0x000fda0003f0e808 */
[----:B------:R-:W-:Y:S05]  /*cc00*/  @P0 BRA `(.L_x_208) ;  /* 0x00003cf000000947 */ /* 0x000fea0003800000 */
[----:B------:R-:W1:Y:S04]  /*cc10*/  S2R R0, SR_TID.X ;  /* 0x0000000000007919 */ /* 0x000e680000002100 */
[----:B------:R-:W2:Y:S01]  /*cc20*/  LDL.LU R2, [R1+0x70] ;  /* 0x0000700001027983 */ /* 0x000ea20000300800 */
[----:B-1----:R-:W-:-:S04]  /*cc30*/  SHF.R.S32.HI R3, RZ, 0x1f, R0 ;  /* 0x0000001fff037819 */ /* 0x002fc80000011400 */
[----:B------:R-:W-:Y:S02]  /*cc40*/  LEA.HI R3, R3, R0, RZ, 0x3 ;  /* 0x0000000003037211 */ /* 0x000fe400078f18ff */
[----:B------:R-:W2:Y:S02]  /*cc50*/  LDL R0, [R1+0x30] ;  /* 0x0000300001007983 */ /* 0x000ea40000100800 */
[----:B------:R-:W-:Y:S01]  /*cc60*/  SHF.R.S32.HI R3, RZ, 0x3, R3 ;  /* 0x00000003ff037819 */ /* 0x000fe20000011403 */
[----:B------:R-:W-:Y:S02]  /*cc70*/  IMAD.MOV.U32 R135, RZ, RZ, R132 ;  /* 0x000000ffff877224 */ /* 0x000fe400078e0084 */
[----:B------:R-:W-:Y:S01]  /*cc80*/  IMAD.MOV.U32 R134, RZ, RZ, R133 ;  /* 0x000000ffff867224 */ /* 0x000fe200078e0085 */
[----:B------:R-:W-:Y:S02]  /*cc90*/  IADD3 R3, -R3, 0x30, RZ ;  /* 0x0000003003037810 */ /* 0x000fe40007ffe1ff */
[C---:B--2---:R-:W-:Y:S01]  /*cca0*/  SHF.L.U64.HI R2, R0.reuse, 0x1, R2 ;  /* 0x0000000100027819 */ /* 0x044fe20000010202 */
[----:B------:R-:W-:-:S04]  /*ccb0*/  IMAD.SHL.U32 R0, R0, 0x2, RZ ;  /* 0x0000000200007824 */ /* 0x000fc800078e00ff */
[----:B------:R1:W-:Y:S04]  /*ccc0*/  STL [R1+0x38], R2 ;  /* 0x0000380201007387 */ /* 0x0003e80000100800 */
[----:B------:R1:W-:Y:S02]  /*ccd0*/  STL [R1+0x40], R0 ;  /* 0x0000400001007387 */ /* 0x0003e40000100800 */
.L_x_221:
[----:B------:R-:W2:Y:S01]  /*cce0*/  LDL R4, [R1+0x28] ;  /* 0x0000280001047983 */ /* 0x000ea20000100800 */
[----:B------:R-:W-:Y:S04]  /*ccf0*/  DEPBAR.LE SB0, 0x0 ;  /* 0x000080000000791a */ /* 0x000fe80000000000 */
[----:B------:R-:W3:Y:S01]  /*cd00*/  LDL R168, [R1+0x30] ;  /* 0x0000300001a87983 */ /* 0x000ee20000100800 */
[----:B------:R-:W-:Y:S03]  /*cd10*/  BSSY B0, `(.L_x_209) ;  /* 0x000005f000007945 */ /* 0x000fe60003800000 */
[----:B------:R-:W4:Y:S04]  /*cd20*/  LDL R6, [R1+0x24] ;  /* 0x0000240001067983 */ /* 0x000f280000100800 */
[----:B------:R-:W2:Y:S04]  /*cd30*/  LDL R8, [R1+0x38] ;  /* 0x0000380001087983 */ /* 0x000ea80000100800 */
[----:B------:R-:W2:Y:S04]  /*cd40*/  LDL R5, [R1+0x40] ;  /* 0x0000400001057983 */ /* 0x000ea80000100800 */
[----:B------:R-:W2:Y:S04]  /*cd50*/  LDL R133, [R1+0x4] ;  /* 0x0000040001857983 */ /* 0x000ea80000100800 */
[----:B------:R-:W4:Y:S04]  /*cd60*/  LDL R7, [R1+0x8] ;  /* 0x0000080001077983 */ /* 0x000f280000100800 */
[----:B------:R-:W4:Y:S04]  /*cd70*/  LDL R132, [R1] ;  /* 0x0000000001847983 */ /* 0x000f280000100800 */
[----:B------:R-:W4:Y:S04]  /*cd80*/  LDL R15, [R1+0x60] ;  /* 0x00006000010f7983 */ /* 0x000f280000100800 */
[----:B------:R-:W4:Y:S04]  /*cd90*/  LDL R23, [R1+0x68] ;  /* 0x0000680001177983 */ /* 0x000f280000100800 */
[----:B------:R-:W4:Y:S04]  /*cda0*/  LDL R13, [R1+0x5c] ;  /* 0x00005c00010d7983 */ /* 0x000f280000100800 */
[----:B------:R-:W4:Y:S04]  /*cdb0*/  LDL R21, [R1+0x64] ;  /* 0x0000640001157983 */ /* 0x000f280000100800 */
[----:B------:R-:W4:Y:S04]  /*cdc0*/  LDL R12, [R1+0x34] ;  /* 0x00003400010c7983 */ /* 0x000f280000100800 */
[----:B------:R-:W4:Y:S04]  /*cdd0*/  LDL R20, [R1+0x50] ;  /* 0x0000500001147983 */ /* 0x000f280000100800 */
[----:B------:R-:W-:Y:S06]  /*cde0*/  BAR.SYNC.DEFER_BLOCKING 0x0 ;  /* 0x0000000000007b1d */ /* 0x000fec0000010000 */
[----:B------:R-:W-:Y:S04]  /*cdf0*/  LDSM.16.M88.4 R16, [R236+0x14880] ;  /* 0x01488000ec10783b */ /* 0x000fe80000000200 */
[----:B------:R-:W-:Y:S04]  /*ce00*/  LDSM.16.M88.4 R24, [R236+0x15080] ;  /* 0x01508000ec18783b */ /* 0x000fe80000000200 */
[----:B--2---:R-:W-:Y:S01]  /*ce10*/  LDSM.16.M88.4 R172, [R133] ;  /* 0x0000000085ac783b */ /* 0x004fe20000000200 */
[----:B-1----:R-:W-:Y:S01]  /*ce20*/  SHF.R.S32.HI R0, RZ, 0x1f, R4 ;  /* 0x0000001fff007819 */ /* 0x002fe20000011404 */
[----:B------:R-:W-:Y:S01]  /*ce30*/  IMAD.WIDE.U32 R2, R4, c[0x0][0x208], RZ ;  /* 0x0000820004027a25 */ /* 0x000fe200078e00ff */
[----:B---3--:R-:W-:Y:S02]  /*ce40*/  ISETP.GE.AND P1, PT, R168, c[0x0][0x1d4], PT ;  /* 0x00007500a8007a0c */ /* 0x008fe40003f26270 */
[----:B------:R-:W-:Y:S01]  /*ce50*/  LDSM.16.M88.4 R168, [R243] ;  /* 0x00000000f3a8783b */ /* 0x000fe20000000200 */
[----:B------:R-:W-:Y:S03]  /*ce60*/  IMAD R0, R0, c[0x0][0x208], RZ ;  /* 0x0000820000007a24 */ /* 0x000fe600078e02ff */
[----:B----4-:R-:W-:Y:S01]  /*ce70*/  LDSM.16.M88.4 R176, [R132] ;  /* 0x0000000084b0783b */ /* 0x010fe20000000200 */
[----:B------:R-:W-:Y:S01]  /*ce80*/  IMAD R0, R4, c[0x0][0x20c], R0 ;  /* 0x0000830004007a24 */ /* 0x000fe200078e0200 */
[----:B------:R-:W-:Y:S01]  /*ce90*/  SHF.R.S32.HI R4, RZ, 0x1f, R6 ;  /* 0x0000001fff047819 */ /* 0x000fe20000011406 */
[----:B------:R-:W-:Y:S02]  /*cea0*/  IMAD.SHL.U32 R22, R15, 0x2, RZ ;  /* 0x000000020f167824 */ /* 0x000fe400078e00ff */
[----:B------:R-:W-:Y:S02]  /*ceb0*/  IMAD.IADD R3, R3, 0x1, R0 ;  /* 0x0000000103037824 */ /* 0x000fe400078e0200 */
[----:B------:R-:W-:Y:S01]  /*cec0*/  IMAD R4, R4, c[0x0][0x218], RZ ;  /* 0x0000860004047a24 */ /* 0x000fe200078e02ff */
[----:B------:R-:W-:Y:S01]  /*ced0*/  STL [R1+0x18], R22 ;  /* 0x0000181601007387 */ /* 0x000fe20000100800 */
[C---:B------:R-:W-:Y:S01]  /*cee0*/  IMAD.WIDE.U32 R2, R6.reuse, c[0x0][0x218], R2 ;  /* 0x0000860006027a25 */ /* 0x040fe200078e0002 */
[----:B------:R-:W-:Y:S03]  /*cef0*/  SHF.L.U64.HI R15, R15, 0x1, R23 ;  /* 0x000000010f0f7819 */ /* 0x000fe60000010217 */
[----:B------:R-:W-:Y:S01]  /*cf00*/  IMAD R4, R6, c[0x0][0x21c], R4 ;  /* 0x0000870006047a24 */ /* 0x000fe200078e0204 */
[----:B------:R-:W-:Y:S01]  /*cf10*/  IADD3 R0, P0, R2, UR24, RZ ;  /* 0x0000001802007c10 */ /* 0x000fe2000ff1e0ff */
[----:B------:R-:W-:Y:S03]  /*cf20*/  STL [R1+0x1c], R15 ;  /* 0x00001c0f01007387 */ /* 0x000fe60000100800 */
[----:B------:R-:W-:Y:S02]  /*cf30*/  IADD3.X R3, R3, UR15, R4, P0, !PT ;  /* 0x0000000f03037c10 */ /* 0x000fe400087fe404 */
[C---:B------:R-:W-:Y:S04]  /*cf40*/  LEA R6, P0, R0.reuse, c[0x0][0x1f8], 0x1 ;  /* 0x00007e0000067a11 */ /* 0x040fe800078008ff */
[----:B------:R-:W-:Y:S02]  /*cf50*/  LEA.HI.X R3, R0, c[0x0][0x1fc], R3, 0x1, P0 ;  /* 0x00007f0000037a11 */ /* 0x000fe400000f0c03 */
[----:B------:R-:W1:Y:S04]  /*cf60*/  SHFL.IDX PT, R0, R6, RZ, 0x181f ;  /* 0x00181fff06007589 */ /* 0x000e6800000e0000 */
[----:B------:R-:W2:Y:S01]  /*cf70*/  SHFL.IDX PT, R2, R3, RZ, 0x181f ;  /* 0x00181fff03027589 */ /* 0x000ea200000e0000 */
[----:B-1----:R-:W-:Y:S05]  /*cf80*/  IADD3 R4, P0, R0, R5, RZ ;  /* 0x0000000500047210 */ /* 0x002fea0007f1e0ff */
[----:B--2---:R-:W-:Y:S02]  /*cf90*/  IMAD.X R5, R2, 0x1, R8, P0 ;  /* 0x0000000102057824 */ /* 0x004fe400000e0608 */
[----:B------:R-:W1:Y:S04]  /*cfa0*/  LDSM.16.M88.4 R8, [R236+0x14080] ;  /* 0x01408000ec08783b */ /* 0x000e680000000200 */
[----:B------:R-:W-:Y:S01]  /*cfb0*/  @!PT LDS RZ, [RZ] ;  /* 0x00000000fffff984 */ /* 0x000fe20000000800 */
[----:B------:R-:W-:Y:S01]  /*cfc0*/  @!PT LDS RZ, [RZ] ;  /* 0x00000000fffff984 */ /* 0x000fe20000000800 */
[----:B------:R-:W-:Y:S01]  /*cfd0*/  @!PT LDS RZ, [RZ] ;  /* 0x00000000fffff984 */ /* 0x000fe20000000800 */
[----:B------:R2:W-:Y:S02]  /*cfe0*/  LDGSTS.E.BYPASS.LTC128B.128 [R7+0x4080], [R4.64], !P1 ;  /* 0x0408000004077fae */ /* 0x0005e4000c901d52 */
[----:B--2---:R-:W-:Y:S05]  /*cff0*/  IADD3 R4, P0, R0, R22, RZ ;  /* 0x0000001600047210 */ /* 0x004fea0007f1e0ff */
[----:B------:R-:W-:Y:S02]  /*d000*/  IMAD.X R5, R2, 0x1, R15, P0 ;  /* 0x0000000102057824 */ /* 0x000fe400000e060f */
[C---:B------:R-:W-:Y:S01]  /*d010*/  IMAD.SHL.U32 R15, R13.reuse, 0x2, RZ ;  /* 0x000000020d0f7824 */ /* 0x040fe200078e00ff */
[----:B------:R-:W-:Y:S02]  /*d020*/  SHF.L.U64.HI R13, R13, 0x1, R21 ;  /* 0x000000010d0d7819 */ /* 0x000fe40000010215 */
[----:B------:R2:W-:Y:S04]  /*d030*/  LDGSTS.E.BYPASS.LTC128B.128 [R7+0x5880], [R4.64], !P6 ;  /* 0x0588000004077fae */ /* 0x0005e8000f101d52 */
[----:B------:R3:W-:Y:S04]  /*d040*/  STL [R1+0xc], R15 ;  /* 0x00000c0f01007387 */ /* 0x0007e80000100800 */
[----:B------:R4:W-:Y:S01]  /*d050*/  STL [R1+0x14], R13 ;  /* 0x0000140d01007387 */ /* 0x0009e20000100800 */
[----:B--2---:R-:W-:Y:S01]  /*d060*/  IADD3 R4, P0, R0, R15, RZ ;  /* 0x0000000f00047210 */ /* 0x004fe20007f1e0ff */
[C---:B---3--:R-:W-:Y:S01]  /*d070*/  IMAD.SHL.U32 R15, R12.reuse, 0x2, RZ ;  /* 0x000000020c0f7824 */ /* 0x048fe200078e00ff */
[----:B------:R-:W-:Y:S03]  /*d080*/  SHF.L.U64.HI R12, R12, 0x1, R20 ;  /* 0x000000010c0c7819 */ /* 0x000fe60000010214 */
[----:B------:R-:W-:Y:S02]  /*d090*/  IMAD.X R5, R2, 0x1, R13, P0 ;  /* 0x0000000102057824 */ /* 0x000fe400000e060d */
[----:B----4-:R-:W2:Y:S04]  /*d0a0*/  S2R R13, SR_TID.X ;  /* 0x00000000000d7919 */ /* 0x010ea80000002100 */
[----:B------:R3:W-:Y:S04]  /*d0b0*/  LDGSTS.E.BYPASS.LTC128B.128 [R7+0x7080], [R4.64], !P5 ;  /* 0x0708000004077fae */ /* 0x0007e8000e901d52 */
[----:B------:R4:W-:Y:S04]  /*d0c0*/  STL [R1+0x10], R15 ;  /* 0x0000100f01007387 */ /* 0x0009e80000100800 */
[----:B------:R4:W-:Y:S01]  /*d0d0*/  STL [R1+0x20], R12 ;  /* 0x0000200c01007387 */ /* 0x0009e20000100800 */
[----:B--2---:R-:W-:Y:S02]  /*d0e0*/  ISETP.GT.AND P1, PT, R13, 0x7f, PT ;  /* 0x0000007f0d00780c */ /* 0x004fe40003f24270 */
[----:B---3--:R-:W-:Y:S05]  /*d0f0*/  IADD3 R4, P0, R0, R15, RZ ;  /* 0x0000000f00047210 */ /* 0x008fea0007f1e0ff */
[----:B------:R-:W-:Y:S05]  /*d100*/  IMAD.X R5, R2, 0x1, R12, P0 ;  /* 0x0000000102057824 */ /* 0x000fea00000e060c */
[----:B------:R4:W-:Y:S01]  /*d110*/  LDGSTS.E.BYPASS.LTC128B.128 [R7+0x8880], [R4.64], !P4 ;  /* 0x0888000004077fae */ /* 0x0009e2000e101d52 */
[----:B------:R-:W-:-:S05]  /*d120*/  @P1 BRA `(.L_x_210) ;  /* 0x000001d000001947 */ /* 0x000fca0003800000 */
[----:B-1----:R-:W-:-:S05]  /*d130*/  BRA.DIV ~URZ, `(.L_x_211) ;  /* 0x000069427f007947 */ /* 0x002fca000b800000 */
[----:B----4-:R1:W2:Y:S04]  /*d140*/  SHFL.IDX PT, R4, R3, 0x1, 0x181f ;  /* 0x00381f0003047f89 */ /* 0x0102a800000e0000 */
[----:B------:R1:W3:Y:S02]  /*d150*/  SHFL.IDX PT, R0, R6, 0x1, 0x181f ;  /* 0x00381f0006007f89 */ /* 0x0002e400000e0000 */
.L_x_240:
[----:B------:R-:W4:Y:S04]  /*d160*/  LDL R7, [R1+0x30] ;  /* 0x0000300001077983 */ /* 0x000f280000100800 */
[----:B-1-3--:R-:W3:Y:S04]  /*d170*/  LDL R6, [R1+0x40] ;  /* 0x0000400001067983 */ /* 0x00aee80000100800 */
[----:B--2---:R-:W2:Y:S04]  /*d180*/  LDL R3, [R1+0x38] ;  /* 0x0000380001037983 */ /* 0x004ea80000100800 */
[----:B------:R-:W2:Y:S04]  /*d190*/  LDL R2, [R1+0x18] ;  /* 0x0000180001027983 */ /* 0x000ea80000100800 */
[----:B------:R-:W2:Y:S04]  /*d1a0*/  LDL R20, [R1+0x1c] ;  /* 0x00001c0001147983 */ /* 0x000ea80000100800 */
[----:B------:R-:W2:Y:S04]  /*d1b0*/  LDL R5, [R1+0x8] ;  /* 0x0000080001057983 */ /* 0x000ea80000100800 */
[----:B------:R-:W2:Y:S04]  /*d1c0*/  LDL R15, [R1+0xc] ;  /* 0x00000c00010f7983 */ /* 0x000ea80000100800 */
[----:B------:R-:W2:Y:S04]  /*d1d0*/  LDL R14, [R1+0x14] ;  /* 0x00001400010e7983 */ /* 0x000ea80000100800 */
[----:B------:R-:W2:Y:S04]  /*d1e0*/  LDL R13, [R1+0x10] ;  /* 0x00001000010d7983 */ /* 0x000ea80000100800 */
[----:B------:R-:W2:Y:S01]  /*d1f0*/  LDL R12, [R1+0x20] ;  /* 0x00002000010c7983 */ /* 0x000ea20000100800 */
[----:B----4-:R-:W-:Y:S02]  /*d200*/  ISETP.GE.AND P1, PT, R7, c[0x0][0x1d4], PT ;  /* 0x0000750007007a0c */ /* 0x010fe40003f26270 */
[----:B---3--:R-:W-:Y:S05]  /*d210*/  IADD3 R6, P0, R0, R6, RZ ;  /* 0x0000000600067210 */ /* 0x008fea0007f1e0ff */
[----:B--2---:R-:W-:Y:S01]  /*d220*/  IMAD.X R7, R4, 0x1, R3, P0 ;  /* 0x0000000104077824 */ /* 0x004fe200000e0603 */
[----:B------:R-:W-:Y:S05]  /*d230*/  IADD3 R2, P0, R0, R2, RZ ;  /* 0x0000000200027210 */ /* 0x000fea0007f1e0ff */
[----:B------:R-:W-:Y:S01]  /*d240*/  IMAD.X R3, R4, 0x1, R20, P0 ;  /* 0x0000000104037824 */ /* 0x000fe200000e0614 */
[----:B------:R-:W-:Y:S01]  /*d250*/  @!PT LDS RZ, [RZ] ;  /* 0x00000000fffff984 */ /* 0x000fe20000000800 */
[----:B------:R-:W-:Y:S01]  /*d260*/  @!PT LDS RZ, [RZ] ;  /* 0x00000000fffff984 */ /* 0x000fe20000000800 */
[----:B------:R-:W-:Y:S01]  /*d270*/  @!PT LDS RZ, [RZ] ;  /* 0x00000000fffff984 */ /* 0x000fe20000000800 */
[----:B------:R1:W-:Y:S04]  /*d280*/  LDGSTS.E.BYPASS.LTC128B.128 [R5+0x5080], [R6.64], !P1 ;  /* 0x0508000006057fae */ /* 0x0003e8000c901d52 */
[----:B------:R2:W-:Y:S02]  /*d290*/  LDGSTS.E.BYPASS.LTC128B.128 [R5+0x6880], [R2.64], !P6 ;  /* 0x0688000002057fae */ /* 0x0005e4000f101d52 */
[----:B--2---:R-:W-:Y:S05]  /*d2a0*/  IADD3 R2, P0, R0, R15, RZ ;  /* 0x0000000f00027210 */ /* 0x004fea0007f1e0ff */
[----:B------:R-:W-:Y:S05]  /*d2b0*/  IMAD.X R3, R4, 0x1, R14, P0 ;  /* 0x0000000104037824 */ /* 0x000fea00000e060e */
[----:B------:R2:W-:Y:S02]  /*d2c0*/  LDGSTS.E.BYPASS.LTC128B.128 [R5+0x8080], [R2.64], !P5 ;  /* 0x0808000002057fae */ /* 0x0005e4000e901d52 */
[----:B--2---:R-:W-:Y:S05]  /*d2d0*/  IADD3 R2, P0, R0, R13, RZ ;  /* 0x0000000d00027210 */ /* 0x004fea0007f1e0ff */
[----:B------:R-:W-:Y:S05]  /*d2e0*/  IMAD.X R3, R4, 0x1, R12, P0 ;  /* 0x0000000104037824 */ /* 0x000fea00000e060c */
[----:B------:R1:W-:Y:S03]  /*d2f0*/  LDGSTS.E.BYPASS.LTC128B.128 [R5+0x9880], [R2.64], !P4 ;  /* 0x0988000002057fae */ /* 0x0003e6000e101d52 */
.L_x_210:
[----:B-1----:R-:W-:Y:S05]  /*d300*/  BSYNC B0 ;  /* 0x0000000000007941 */ /* 0x002fea0003800000 */
.L_x_209:
[----:B------:R-:W0:Y:S01]  /*d310*/  LDGDEPBAR ;  /* 0x00000000000079af */ /* 0x000e220000000000 */
[----:B------:R-:W-:Y:S01]  /*d320*/  WARPSYNC 0xffffffff ;  /* 0xffffffff00007948 */ /* 0x000fe20003800000 */
[C---:B----45:R-:W-:Y:S01]  /*d330*/  HMMA.16816.F32 R4, R160.reuse, R8, RZ ;  /* 0x00000008a004723c */ /* 0x070fe200000018ff */
        /* <DEDUP_REMOVED lines=146> */
[----:B------:R-:W3:Y:S02]  /*dc60*/  LDL.LU R173, [R1+0x18] ;  /* 0x0000180001ad7983 */ /* 0x000ee40000300800 */
[----:B------:R-:W-:Y:S02]  /*dc70*/  ISETP.NE.AND P1, PT, R2, 0x1, PT ;  /* 0x000000010200780c */ /* 0x000fe40003f25270 */
[----:B------:R-:W4:Y:S01]  /*dc80*/  LDL.LU R170, [R1+0x1c] ;  /* 0x00001c0001aa7983 */ /* 0x000f220000300800 */
[----:B------:R-:W-:Y:S03]  /*dc90*/  IMAD.U32 R2, RZ, RZ, UR4 ;  /* 0x00000004ff027e24 */ /* 0x000fe6000f8e00ff */
[----:B------:R-:W5:Y:S04]  /*dca0*/  LDL.LU R171, [R1+0xc] ;  /* 0x00000c0001ab7983 */ /* 0x000f680000300800 */
[----:B------:R-:W3:Y:S04]  /*dcb0*/  LDL.LU R174, [R1+0x14] ;  /* 0x0000140001ae7983 */ /* 0x000ee80000300800 */
[----:B------:R-:W3:Y:S04]  /*dcc0*/  LDL R175, [R1+0x30] ;  /* 0x0000300001af7983 */ /* 0x000ee80000100800 */
[----:B------:R-:W4:Y:S04]  /*dcd0*/  LDL R169, [R1+0x40] ;  /* 0x0000400001a97983 */ /* 0x000f280000100800 */
[----:B------:R-:W4:Y:S04]  /*dce0*/  LDL R178, [R1+0x38] ;  /* 0x0000380001b27983 */ /* 0x000f280000100800 */
[----:B------:R-:W4:Y:S04]  /*dcf0*/  LDL.LU R179, [R1+0x10] ;  /* 0x0000100001b37983 */ /* 0x000f280000300800 */
[----:B------:R-:W4:Y:S04]  /*dd00*/  LDL.LU R176, [R1+0x20] ;  /* 0x0000200001b07983 */ /* 0x000f280000300800 */
[----:B------:R-:W4:Y:S01]  /*dd10*/  LDL R177, [R1+0x8] ;  /* 0x0000080001b17983 */ /* 0x000f220000100800 */
[----:B--2---:R-:W-:Y:S05]  /*dd20*/  IADD3 R2, R2, -0x30, R0 ;  /* 0xffffffd002027810 */ /* 0x004fea0007ffe000 */
[----:B------:R-:W-:Y:S04]  /*dd30*/  @P1 IMAD.HI.U32 R3, R2, c[0x0][0x2bc], RZ ;  /* 0x0000af0002031a27 */ /* 0x000fe800078e00ff */
[----:B------:R-:W-:Y:S01]  /*dd40*/  IMAD.MOV.U32 R0, RZ, RZ, R2 ;  /* 0x000000ffff007224 */ /* 0x000fe200078e0002 */
[----:B------:R-:W-:Y:S04]  /*dd50*/  @P1 SHF.R.U32.HI R0, RZ, c[0x0][0x2c0], R3 ;  /* 0x0000b000ff001a19 */ /* 0x000fe80000011603 */
[C---:B------:R-:W-:Y:S04]  /*dd60*/  @!P3 IADD3 R3, P0, R0.reuse, UR16, RZ ;  /* 0x000000100003bc10 */ /* 0x040fe8000ff1e0ff */
[----:B------:R-:W-:Y:S01]  /*dd70*/  @!P3 LEA.HI.X.SX32 R133, R0, UR6, 0x1, P0 ;  /* 0x000000060085bc11 */ /* 0x000fe200080f0eff */
[----:B------:R-:W-:Y:S01]  /*dd80*/  IMAD.MOV R0, RZ, RZ, -R0 ;  /* 0x000000ffff007224 */ /* 0x000fe200078e0a00 */
[----:B------:R-:W-:Y:S02]  /*dd90*/  @!P3 LEA R132, P0, R3, c[0x0][0x2a0], 0x2 ;  /* 0x0000a8000384ba11 */ /* 0x000fe400078010ff */
[----:B---3--:R-:W-:Y:S01]  /*dda0*/  ISETP.GE.AND P2, PT, R175, c[0x0][0x1d4], PT ;  /* 0x00007500af007a0c */ /* 0x008fe20003f46270 */
        /* <DEDUP_REMOVED lines=9> */
[----:B--2---:R-:W1:Y:S02]  /*de40*/  S2R R133, SR_TID.X ;  /* 0x0000000000857919 */ /* 0x004e640000002100 */
[----:B-1----:R-:W-:Y:S04]  /*de50*/  SHF.R.S32.HI R172, RZ, 0x1f, R133 ;  /* 0x0000001fffac7819 */ /* 0x002fe80000011485 */
[----:B------:R-:W-:Y:S04]  /*de60*/  LEA.HI R172, R172, R133, RZ, 0x3 ;  /* 0x00000085acac7211 */ /* 0x000fe800078f18ff */
[----:B------:R-:W-:Y:S04]  /*de70*/  SHF.R.S32.HI R172, RZ, 0x3, R172 ;  /* 0x00000003ffac7819 */ /* 0x000fe800000114ac */
[----:B------:R-:W-:Y:S04]  /*de80*/  IADD3 R172, -R172, 0x30, RZ ;  /* 0x00000030acac7810 */ /* 0x000fe80007ffe1ff */
[----:B------:R-:W-:Y:S01]  /*de90*/  ISETP.GE.AND P1, PT, R172, 0x1, PT ;  /* 0x00000001ac00780c */ /* 0x000fe20003f26270 */
[----:B---3--:R1:W-:Y:S01]  /*dea0*/  STL [R1+0x24], R168 ;  /* 0x000024a801007387 */ /* 0x0083e20000100800 */
[----:B------:R-:W-:Y:S01]  /*deb0*/  SHF.R.S32.HI R132, RZ, 0x1f, R168 ;  /* 0x0000001fff847819 */ /* 0x000fe200000114a8 */
[----:B------:R-:W-:Y:S04]  /*dec0*/  IMAD.WIDE.U32 R2, R168, c[0x0][0x1f0], R2 ;  /* 0x00007c00a8027a25 */ /* 0x000fe800078e0002 */
[----:B------:R-:W-:Y:S01]  /*ded0*/  IMAD R132, R132, c[0x0][0x1f0], RZ ;  /* 0x00007c0084847a24 */ /* 0x000fe200078e02ff */
[----:B------:R-:W-:Y:S03]  /*dee0*/  IADD3 R0, P0, R2, UR20, RZ ;  /* 0x0000001402007c10 */ /* 0x000fe6000ff1e0ff */
[----:B------:R-:W-:Y:S05]  /*def0*/  IMAD R132, R168, c[0x0][0x1f4], R132 ;  /* 0x00007d00a8847a24 */ /* 0x000fea00078e0284 */
[----:B------:R-:W-:Y:S02]  /*df00*/  IADD3.X R3, R3, UR8, R132, P0, !PT ;  /* 0x0000000803037c10 */ /* 0x000fe400087fe484 */
[C---:B-1----:R-:W-:Y:S04]  /*df10*/  LEA R168, P0, R0.reuse, c[0x0][0x1c8], 0x1 ;  /* 0x0000720000a87a11 */ /* 0x042fe800078008ff */
[----:B------:R-:W-:Y:S02]  /*df20*/  LEA.HI.X R3, R0, c[0x0][0x1cc], R3, 0x1, P0 ;  /* 0x0000730000037a11 */ /* 0x000fe400000f0c03 */
[----:B------:R-:W4:Y:S04]  /*df30*/  SHFL.IDX PT, R0, R168, RZ, 0x181f ;  /* 0x00181fffa8007589 */ /* 0x000f2800000e0000 */
[----:B------:R-:W1:Y:S01]  /*df40*/  SHFL.IDX PT, R2, R3, RZ, 0x181f ;  /* 0x00181fff03027589 */ /* 0x000e6200000e0000 */
[----:B----4-:R-:W-:Y:S05]  /*df50*/  @P1 IADD3 R132, P0, R0, R169, RZ ;  /* 0x000000a900841210 */ /* 0x010fea0007f1e0ff */
[----:B-1----:R-:W-:Y:S05]  /*df60*/  @P1 IMAD.X R133, R2, 0x1, R178, P0 ;  /* 0x0000000102851824 */ /* 0x002fea00000e06b2 */
[----:B------:R-:W-:Y:S01]  /*df70*/  @!PT LDS RZ, [RZ] ;  /* 0x00000000fffff984 */ /* 0x000fe20000000800 */
[----:B------:R1:W-:Y:S02]  /*df80*/  @P1 LDGSTS.E.BYPASS.LTC128B.128 [R177+0x14080], [R132.64], !P2 ;  /* 0x1408000084b11fae */ /* 0x0003e4000d101d52 */
[----:B-1----:R-:W-:Y:S05]  /*df90*/  @P1 IADD3 R132, P0, R0, R173, RZ ;  /* 0x000000ad00841210 */ /* 0x002fea0007f1e0ff */
[----:B------:R-:W-:Y:S05]  /*dfa0*/  @P1 IMAD.X R133, R2, 0x1, R170, P0 ;  /* 0x0000000102851824 */ /* 0x000fea00000e06aa */
[----:B------:R5:W-:Y:S02]  /*dfb0*/  @P1 LDGSTS.E.BYPASS.LTC128B.128 [R177+0x15880], [R132.64], !P6 ;  /* 0x1588000084b11fae */ /* 0x000be4000f101d52 */
[----:B-----5:R-:W-:Y:S05]  /*dfc0*/  @P1 IADD3 R132, P0, R0, R171, RZ ;  /* 0x000000ab00841210 */ /* 0x020fea0007f1e0ff */
[----:B------:R-:W-:Y:S05]  /*dfd0*/  @P1 IMAD.X R133, R2, 0x1, R174, P0 ;  /* 0x0000000102851824 */ /* 0x000fea00000e06ae */
[----:B------:R1:W-:Y:S02]  /*dfe0*/  @P1 LDGSTS.E.BYPASS.LTC128B.128 [R177+0x17080], [R132.64], !P5 ;  /* 0x1708000084b11fae */ /* 0x0003e4000e901d52 */
[----:B-1----:R-:W-:Y:S02]  /*dff0*/  @P1 IADD3 R132, P0, R0, R179, RZ ;  /* 0x000000b300841210 */ /* 0x002fe40007f1e0ff */
[----:B------:R-:W1:Y:S03]  /*e000*/  SHFL.IDX PT, R0, R168, 0x1, 0x181f ;  /* 0x00381f00a8007f89 */ /* 0x000e6600000e0000 */
[----:B------:R-:W-:Y:S01]  /*e010*/  @P1 IMAD.X R133, R2, 0x1, R176, P0 ;  /* 0x0000000102851824 */ /* 0x000fe200000e06b0 */
[----:B------:R-:W-:Y:S01]  /*e020*/  ISETP.GE.AND P0, PT, R172, 0x21, PT ;  /* 0x00000021ac00780c */ /* 0x000fe20003f06270 */
[----:B------:R-:W2:Y:S04]  /*e030*/  SHFL.IDX PT, R2, R3, 0x1, 0x181f ;  /* 0x00381f0003027f89 */ /* 0x000ea800000e0000 */
[----:B------:R3:W-:Y:S08]  /*e040*/  @P1 LDGSTS.E.BYPASS.LTC128B.128 [R177+0x18880], [R132.64], !P4 ;  /* 0x1888000084b11fae */ /* 0x0007f0000e101d52 */
[C---:B-1----:R-:W-:Y:S02]  /*e050*/  @P0 IADD3 R172, P2, R0.reuse, R173, RZ ;  /* 0x000000ad00ac0210 */ /* 0x042fe40007f5e0ff */
[----:B------:R-:W-:Y:S03]  /*e060*/  @P0 IADD3 R168, P1, R0, R169, RZ ;  /* 0x000000a900a80210 */ /* 0x000fe60007f3e0ff */
[----:B--2---:R-:W-:Y:S01]  /*e070*/  @P0 IMAD.X R173, R2, 0x1, R170, P2 ;  /* 0x0000000102ad0824 */ /* 0x004fe200010e06aa */
[----:B------:R-:W-:Y:S01]  /*e080*/  @P0 IADD3 R170, P2, R0, R171, RZ ;  /* 0x000000ab00aa0210 */ /* 0x000fe20007f5e0ff */
[C---:B------:R-:W-:Y:S04]  /*e090*/  @P0 IMAD.X R169, R2.reuse, 0x1, R178, P1 ;  /* 0x0000000102a90824 */ /* 0x040fe800008e06b2 */
[----:B------:R-:W-:Y:S01]  /*e0a0*/  @P0 IMAD.X R171, R2, 0x1, R174, P2 ;  /* 0x0000000102ab0824 */ /* 0x000fe200010e06ae */
[----:B------:R-:W-:Y:S02]  /*e0b0*/  ISETP.GE.AND P2, PT, R175, c[0x0][0x1d4], PT ;  /* 0x00007500af007a0c */ /* 0x000fe40003f46270 */
[----:B---3--:R-:W-:Y:S05]  /*e0c0*/  @P0 IADD3 R132, P1, R0, R179, RZ ;  /* 0x000000b300840210 */ /* 0x008fea0007f3e0ff */
[----:B------:R-:W-:Y:S06]  /*e0d0*/  @P0 IMAD.X R133, R2, 0x1, R176, P1 ;  /* 0x0000000102850824 */ /* 0x000fec00008e06b0 */
[----:B------:R1:W-:Y:S04]  /*e0e0*/  @P0 LDGSTS.E.BYPASS.LTC128B.128 [R177+0x15080], [R168.64], !P2 ;  /* 0x15080000a8b10fae */ /* 0x0003e8000d101d52 */
[----:B------:R1:W-:Y:S04]  /*e0f0*/  @P0 LDGSTS.E.BYPASS.LTC128B.128 [R177+0x16880], [R172.64], !P6 ;  /* 0x16880000acb10fae */ /* 0x0003e8000f101d52 */
[----:B------:R1:W-:Y:S04]  /*e100*/  @P0 LDGSTS.E.BYPASS.LTC128B.128 [R177+0x18080], [R170.64], !P5 ;  /* 0x18080000aab10fae */ /* 0x0003e8000e901d52 */
[----:B------:R1:W-:Y:S02]  /*e110*/  @P0 LDGSTS.E.BYPASS.LTC128B.128 [R177+0x19880], [R132.64], !P4 ;  /* 0x1988000084b10fae */ /* 0x0003e4000e101d52 */
.L_x_212:
[----:B------:R-:W2:Y:S01]  /*e120*/  LDL R2, [R1+0x58] ;  /* 0x0000580001027983 */ /* 0x000ea20000100800 */
[----:B------:R-:W-:Y:S02]  /*e130*/  UISETP.NE.AND UP1, UPT, UR14, URZ, UPT ;  /* 0x0000003f0e00728c */ /* 0x000fe4000bf25270 */
[----:B------:R-:W-:Y:S01]  /*e140*/  UIMAD UR4, UR23, -0x30, URZ ;  /* 0xffffffd0170478a4 */ /* 0x000fe2000f8e023f */
[----:B-1----:R-:W3:Y:S01]  /*e150*/  LDL R168, [R1+0x54] ;  /* 0x0000540001a87983 */ /* 0x002ee20000100800 */
[----:B------:R-:W-:Y:S02]  /*e160*/  UISETP.NE.AND UP0, UPT, UR13, URZ, UPT ;  /* 0x0000003f0d00728c */ /* 0x000fe4000bf05270 */
[----:B------:R-:W-:Y:S01]  /*e170*/  PLOP3.LUT P0, PT, PT, PT, UP1, 0x80, 0x0 ;  /* 0x000000000000781c */ /* 0x000fe20003f0f018 */
[----:B------:R-:W0:Y:S01]  /*e180*/  LDGDEPBAR ;  /* 0x00000000000079af */ /* 0x000e220000000000 */
[----:B---3--:R-:W-:Y:S11]  /*e190*/  IADD3 R170, -R168, UR4, RZ ;  /* 0x00000004a8aa7c10 */ /* 0x008ff6000fffe1ff */
[----:B--2---:R-:W-:Y:S01]  /*e1a0*/  @P0 IMAD.HI.U32 R0, R2, c[0x0][0x2c8], RZ ;  /* 0x0000b20002000a27 */ /* 0x004fe200078e00ff */
[----:B------:R-:W-:Y:S03]  /*e1b0*/  PLOP3.LUT P0, PT, PT, PT, UP1, 0x80, 0x0 ;  /* 0x000000000000781c */ /* 0x000fe60003f0f018 */
[----:B------:R-:W-:Y:S02]  /*e1c0*/  IMAD.MOV.U32 R132, RZ, RZ, R2 ;  /* 0x000000ffff847224 */ /* 0x000fe400078e0002 */
[----:B------:R-:W-:Y:S08]  /*e1d0*/  IMAD.U32 R2, RZ, RZ, UR10 ;  /* 0x0000000aff027e24 */ /* 0x000ff0000f8e00ff */
[----:B------:R-:W-:Y:S01]  /*e1e0*/  @P0 SHF.R.U32.HI R132, RZ, c[0x0][0x2cc], R0 ;  /* 0x0000b300ff840a19 */ /* 0x000fe20000011600 */
[----:B------:R-:W-:Y:S01]  /*e1f0*/  IMAD.U32 R0, RZ, RZ, UR4 ;  /* 0x00000004ff007e24 */ /* 0x000fe2000f8e00ff */
[----:B------:R-:W-:Y:S03]  /*e200*/  PLOP3.LUT P0, PT, PT, PT, UP0, 0x40, 0x0 ;  /* 0x000000000000781c */ /* 0x000fe60003f0e808 */
[----:B------:R-:W1:Y:S01]  /*e210*/  SHFL.IDX PT, R3, R132, RZ, 0x1c1f ;  /* 0x001c1fff84037589 */ /* 0x000e6200000e0000 */
[----:B------:R-:W-:Y:S04]  /*e220*/  IADD3 R0, -R168, 0x1, R0 ;  /* 0x00000001a8007810 */ /* 0x000fe80007ffe100 */
[----:B------:R-:W-:Y:S04]  /*e230*/  IADD3 R0, R0, -c[0x0][0x168], R2 ;  /* 0x80005a0000007a10 */ /* 0x000fe80007ffe002 */
[C---:B------:R-:W-:Y:S02]  /*e240*/  IADD3 R169, R0.reuse, c[0x0][0x328], RZ ;  /* 0x0000ca0000a97a10 */ /* 0x040fe40007ffe0ff */
[----:B------:R-:W-:Y:S03]  /*e250*/  IADD3 R133, R0, UR22, RZ ;  /* 0x0000001600857c10 */ /* 0x000fe6000fffe0ff */
[--C-:B-1----:R-:W-:Y:S02]  /*e260*/  IMAD.IADD R2, R169, 0x1, R3.reuse ;  /* 0x00000001a9027824 */ /* 0x102fe400078e0203 */
[----:B------:R-:W-:Y:S01]  /*e270*/  IMAD.IADD R0, R133, 0x1, R3 ;  /* 0x0000000185007824 */ /* 0x000fe200078e0203 */
[----:B------:R-:W-:-:S05]  /*e280*/  @P0 BRA `(.L_x_213) ;  /* 0x0000019000000947 */ /* 0x000fca0003800000 */
[----:B------:R-:W-:Y:S01]  /*e290*/  MOV R168, c[0x0][0x2ac] ;  /* 0x0000ab0000a87a02 */ /* 0x000fe20000000f00 */
        /* <DEDUP_REMOVED lines=14> */
.L_x_215:
[----:B------:R-:W-:Y:S04]  /*e380*/  MOV R168, 0x1 ;  /* 0x0000000100a87802 */ /* 0x000fe80000000f00 */
[----:B------:R-:W-:Y:S11]  /*e390*/  ISETP.NE.AND P0, PT, R168, c[0x0][0x32c], PT ;  /* 0x0000cb00a8007a0c */ /* 0x000ff60003f05270 */
[----:B------:R-:W-:Y:S02]  /*e3a0*/  @!UPT UIADD3 URZ, URZ, URZ, URZ ;  /* 0x0000003f3f3ff290 */ /* 0x000fe4000fffe03f */
[----:B------:R-:W-:Y:S05]  /*e3b0*/  @P0 IMAD.HI.U32 R168, R3, c[0x0][0x330], RZ ;  /* 0x0000cc0003a80a27 */ /* 0x000fea00078e00ff */
[----:B------:R-:W-:Y:S02]  /*e3c0*/  @P0 SHF.R.U32.HI R3, RZ, c[0x0][0x334], R168 ;  /* 0x0000cd00ff030a19 */ /* 0x000fe400000116a8 */
.L_x_216:
[----:B------:R-:W-:Y:S05]  /*e3d0*/  BSYNC B0 ;  /* 0x0000000000007941 */ /* 0x000fea0003800000 */
.L_x_214:
[----:B------:R-:W-:Y:S05]  /*e3e0*/  IMAD R3, R3, c[0x0][0x32c], R170 ;  /* 0x0000cb0003037a24 */ /* 0x000fea00078e02aa */
[----:B------:R-:W-:Y:S02]  /*e3f0*/  IMNMX R0, R0, R3, !PT ;  /* 0x0000000300007217 */ /* 0x000fe40007800200 */
[----:B------:R-:W-:Y:S04]  /*e400*/  IADD3 R3, R3, c[0x0][0x32c], RZ ;  /* 0x0000cb0003037a10 */ /* 0x000fe80007ffe0ff */
[----:B------:R-:W-:Y:S02]  /*e410*/  IMNMX R2, R2, R3, PT ;  /* 0x0000000302027217 */ /* 0x000fe40003800200 */
.L_x_213:
        /* <DEDUP_REMOVED lines=88> */
.L_x_219:
[----:B------:R-:W-:Y:S04]  /*e9a0*/  MOV R4, 0x1 ;  /* 0x0000000100047802 */ /* 0x000fe80000000f00 */
[----:B------:R-:W-:Y:S11]  /*e9b0*/  ISETP.NE.AND P0, PT, R4, c[0x0][0x32c], PT ;  /* 0x0000cb0004007a0c */ /* 0x000ff60003f05270 */
[----:B------:R-:W-:Y:S02]  /*e9c0*/  @!UPT UIADD3 URZ, URZ, URZ, URZ ;  /* 0x0000003f3f3ff290 */ /* 0x000fe4000fffe03f */
[----:B------:R-:W-:Y:S05]  /*e9d0*/  @P0 IMAD.HI.U32 R4, R0, c[0x0][0x330], RZ ;  /* 0x0000cc0000040a27 */ /* 0x000fea00078e00ff */
[----:B------:R-:W-:Y:S02]  /*e9e0*/  @P0 SHF.R.U32.HI R0, RZ, c[0x0][0x334], R4 ;  /* 0x0000cd00ff000a19 */ /* 0x000fe40000011604 */
.L_x_220:
[----:B------:R-:W-:Y:S05]  /*e9f0*/  BSYNC B0 ;  /* 0x0000000000007941 */ /* 0x000fea0003800000 */
.L_x_218:
[----:B------:R-:W-:Y:S05]  /*ea00*/  IMAD R0, R0, c[0x0][0x32c], R170 ;  /* 0x0000cb0000007a24 */ /* 0x000fea00078e02aa */
[----:B------:R-:W-:Y:S02]  /*ea10*/  IMNMX R2, R2, R0, !PT ;  /* 0x0000000002027217 */ /* 0x000fe40007800200 */
[----:B------:R-:W-:Y:S04]  /*ea20*/  IADD3 R0, R0, c[0x0][0x32c], RZ ;  /* 0x0000cb0000007a10 */ /* 0x000fe80007ffe0ff */
[----:B------:R-:W-:Y:S02]  /*ea30*/  IMNMX R3, R3, R0, PT ;  /* 0x0000000003037217 */ /* 0x000fe40003800200 */
.L_x_217:
        /* <DEDUP_REMOVED lines=492> */
.L_x_208:
[----:B------:R-:W2:Y:S04]  /*10900*/  LDL.LU R0, [R1+0x44] ;  /* 0x0000440001007983 */ /* 0x000ea80000300800 */
[----:B------:R-:W3:Y:S01]  /*10910*/  LDL.LU R3, [R1+0x4c] ;  /* 0x00004c0001037983 */ /* 0x000ee20000300800 */
[----:B------:R-:W-:-:S03]  /*10920*/  PLOP3.LUT P2, PT, PT, PT, PT, 0x8, 0x0 ;  /* 0x000000000000781c */ /* 0x000fc60003f4e170 */
[----:B--2---:R-:W1:Y:S04]  /*10930*/  SHFL.BFLY PT, R5, R0, 0x2, 0x1f ;  /* 0x0c401f0000057f89 */ /* 0x004e6800000e0000 */
[----:B---3--:R-:W2:Y:S01]  /*10940*/  SHFL.BFLY PT, R2, R3, 0x2, 0x1f ;  /* 0x0c401f0003027f89 */ /* 0x008ea200000e0000 */
[----:B-1----:R-:W-:Y:S02]  /*10950*/  FADD.FTZ R5, R5, R0 ;  /* 0x0000000005057221 */ /* 0x002fe40000010000 */
[----:B--2---:R-:W-:-:S03]  /*10960*/  FADD.FTZ R2, R2, R3 ;  /* 0x0000000302027221 */ /* 0x004fc60000010000 */
[----:B------:R-:W1:Y:S04]  /*10970*/  SHFL.BFLY PT, R0, R5, 0x1, 0x1f ;  /* 0x0c201f0005007f89 */ /* 0x000e6800000e0000 */
[----:B------:R-:W2:Y:S01]  /*10980*/  SHFL.BFLY PT, R6, R2, 0x1, 0x1f ;  /* 0x0c201f0002067f89 */ /* 0x000ea200000e0000 */
[----:B-1----:R-:W-:Y:S01]  /*10990*/  FADD.FTZ R5, R5, R0 ;  /* 0x0000000005057221 */ /* 0x002fe20000010000 */
[----:B------:R-:W-:Y:S01]  /*109a0*/  MOV R0, RZ ;  /* 0x000000ff00007202 */ /* 0x000fe20000000f00 */
[----:B--2---:R-:W-:-:S03]  /*109b0*/  FADD.FTZ R6, R2, R6 ;  /* 0x0000000602067221 */ /* 0x004fc60000010000 */
[----:B------:R-:W-:Y:S02]  /*109c0*/  FSETP.NE.FTZ.AND P1, PT, R5, RZ, PT ;  /* 0x000000ff0500720b */ /* 0x000fe40003f35000 */
[----:B------:R-:W-:Y:S02]  /*109d0*/  MOV R2, RZ ;  /* 0x000000ff00027202 */ /* 0x000fe40000000f00 */
[----:B------:R-:W-:-:S09]  /*109e0*/  FSETP.NE.FTZ.AND P0, PT, R6, RZ, PT ;  /* 0x000000ff0600720b */ /* 0x000fd20003f15000 */
[----:B------:R-:W1:Y:S01]  /*109f0*/  @P1 MUFU.RCP R0, R5 ;  /* 0x0000000500001308 */ /* 0x000e620000001000 */
[----:B------:R-:W-:-:S05]  /*10a00*/  @P1 MOV R3, 0x3f317218 ;  /* 0x3f31721800031802 */ /* 0x000fca0000000f00 */
[----:B------:R-:W-:Y:S02]  /*10a10*/  @P1 FMUL.FTZ R4, R3, c[0x0][0x2d0] ;  /* 0x0000b40003041a20 */ /* 0x000fe40000410000 */
[----:B------:R-:W-:Y:S08]  /*10a20*/  @P0 MUFU.RCP R2, R6 ;  /* 0x0000000600020308 */ /* 0x000ff00000001000 */
[----:B------:R-:W2:Y:S01]  /*10a30*/  @P1 MUFU.LG2 R5, R5 ;  /* 0x0000000500051308 */ /* 0x000ea20000000c00 */
[----:B-1----:R-:W-:-:S02]  /*10a40*/  FMUL.FTZ R15, R0, R28 ;  /* 0x0000001c000f7220 */ /* 0x002fc40000410000 */
[C---:B------:R-:W-:Y:S02]  /*10a50*/  FMUL.FTZ R14, R0.reuse, R29 ;  /* 0x0000001d000e7220 */ /* 0x040fe40000410000 */
[C---:B------:R-:W-:Y:S02]  /*10a60*/  FMUL.FTZ R13, R0.reuse, R32 ;  /* 0x00000020000d7220 */ /* 0x040fe40000410000 */
[C---:B------:R-:W-:Y:S01]  /*10a70*/  FMUL.FTZ R12, R0.reuse, R33 ;  /* 0x00000021000c7220 */ /* 0x040fe20000410000 */
[----:B------:R-:W1:Y:S01]  /*10a80*/  @P0 MUFU.LG2 R6, R6 ;  /* 0x0000000600060308 */ /* 0x000e620000000c00 */
        /* <DEDUP_REMOVED lines=63> */
[----:B--2---:R-:W-:Y:S02]  /*10e80*/  @P1 FMUL.FTZ R5, R5, 0.69314718246459960938 ;  /* 0x3f31721805051820 */ /* 0x004fe40000410000 */
[----:B-1----:R-:W-:Y:S02]  /*10e90*/  @P0 FMUL.FTZ R3, R6, 0.69314718246459960938 ;  /* 0x3f31721806030820 */ /* 0x002fe40000410000 */
[----:B------:R-:W-:Y:S02]  /*10ea0*/  @P0 FMUL.FTZ R0, R0, c[0x0][0x2d0] ;  /* 0x0000b40000000a20 */ /* 0x000fe40000410000 */
        /* <DEDUP_REMOVED lines=63> */
[----:B------:R-:W-:Y:S02]  /*112a0*/  FMUL.FTZ R131, R2, R131 ;  /* 0x0000008302837220 */ /* 0x000fe40000410000 */
[----:B------:R-:W-:Y:S02]  /*112b0*/  @P1 FFMA.FTZ R36, R4, R133, R5 ;  /* 0x0000008504241223 */ /* 0x000fe40000010005 */
[----:B------:R-:W-:Y:S02]  /*112c0*/  @P0 FFMA.FTZ R37, R0, R132, R3 ;  /* 0x0000008400250223 */ /* 0x000fe40000010003 */
.L_x_169:
[----:B------:R-:W-:Y:S05]  /*112d0*/  @P2 BRA `(.L_x_222) ;  /* 0x000019a000002947 */ /* 0x000fea0003800000 */
[----:B------:R-:W-:Y:S01]  /*112e0*/  F2FP.PACK_AB R109, R12, R13 ;  /* 0x0000000d0c6d723e */ /* 0x000fe200000000ff */
[----:B------:R-:W-:Y:S01]  /*112f0*/  ULDC.64 UR4, c[0x0][0x490] ;  /* 0x0001240000047ab9 */ /* 0x000fe20000000a00 */
[----:B------:R-:W3:Y:S01]  /*11300*/  S2R R13, SR_TID.X ;  /* 0x00000000000d7919 */ /* 0x000ee20000002100 */
[----:B------:R-:W-:Y:S01]  /*11310*/  UIMAD UR6, UR9, UR4, URZ ;  /* 0x00000004090672a4 */ /* 0x000fe2000f8e023f */
[----:B------:R-:W-:Y:S01]  /*11320*/  F2FP.PACK_AB R117, R14, R15 ;  /* 0x0000000f0e75723e */ /* 0x000fe200000000ff */
[----:B--2---:R-:W-:Y:S01]  /*11330*/  UIMAD.WIDE.U32 UR12, UR11, UR4, URZ ;  /* 0x000000040b0c72a5 */ /* 0x004fe2000f8e003f */
[----:B------:R-:W2:Y:S01]  /*11340*/  S2R R14, SR_CTAID.Z ;  /* 0x00000000000e7919 */ /* 0x000ea20000002700 */
[----:B------:R-:W-:Y:S01]  /*11350*/  UIMAD UR6, UR11, UR5, UR6 ;  /* 0x000000050b0672a4 */ /* 0x000fe2000f8e0206 */
[----:B------:R-:W-:Y:S01]  /*11360*/  F2FP.PACK_AB R65, R8, R9 ;  /* 0x000000090841723e */ /* 0x000fe200000000ff */
[----:B------:R-:W-:Y:S01]  /*11370*/  BSSY B0, `(.L_x_223) ;  /* 0x0000133000007945 */ /* 0x000fe20003800000 */
[----:B------:R-:W-:Y:S01]  /*11380*/  ULDC.64 UR4, c[0x0][0x3e8] ;  /* 0x0000fa0000047ab9 */ /* 0x000fe20000000a00 */
[----:B------:R-:W-:Y:S01]  /*11390*/  F2FP.PACK_AB R45, R45, R7 ;  /* 0x000000072d2d723e */ /* 0x000fe200000000ff */
[----:B------:R-:W-:Y:S01]  /*113a0*/  UIMAD.WIDE.U32 UR14, UR11, UR4, URZ ;  /* 0x000000040b0e72a5 */ /* 0x000fe2000f8e003f */
[----:B------:R-:W-:Y:S01]  /*113b0*/  IMAD.U32 R3, RZ, RZ, UR13 ;  /* 0x0000000dff037e24 */ /* 0x000fe2000f8e00ff */
[----:B------:R-:W-:Y:S01]  /*113c0*/  F2FP.PACK_AB R89, R10, R11 ;  /* 0x0000000b0a59723e */ /* 0x000fe200000000ff */
[----:B-1----:R-:W-:Y:S01]  /*113d0*/  IMAD.U32 R2, RZ, RZ, UR12 ;  /* 0x0000000cff027e24 */ /* 0x002fe2000f8e00ff */
[----:B------:R-:W-:Y:S01]  /*113e0*/  F2FP.PACK_AB R105, R35, R34 ;  /* 0x000000222369723e */ /* 0x000fe200000000ff */
[----:B------:R-:W-:Y:S01]  /*113f0*/  UIMAD UR9, UR9, UR4, URZ ;  /* 0x00000004090972a4 */ /* 0x000fe2000f8e023f */
[----:B------:R-:W-:Y:S01]  /*11400*/  IMAD.U32 R7, RZ, RZ, UR15 ;  /* 0x0000000fff077e24 */ /* 0x000fe2000f8e00ff */
[----:B------:R-:W-:Y:S01]  /*11410*/  F2FP.PACK_AB R35, R81, R80 ;  /* 0x000000505123723e */ /* 0x000fe200000000ff */
[----:B------:R-:W-:Y:S01]  /*11420*/  IMAD.U32 R6, RZ, RZ, UR14 ;  /* 0x0000000eff067e24 */ /* 0x000fe2000f8e00ff */
[----:B------:R-:W1:Y:S01]  /*11430*/  S2R R81, SR_CTAID.X ;  /* 0x0000000000517919 */ /* 0x000e620000002500 */
[----:B------:R-:W-:Y:S01]  /*11440*/  UIMAD UR5, UR11, UR5, UR9 ;  /* 0x000000050b0572a4 */ /* 0x000fe2000f8e0209 */
[----:B------:R-:W-:Y:S01]  /*11450*/  IMAD.MOV.U32 R80, RZ, RZ, c[0x0][0x4e8] ;  /* 0x00013a00ff507624 */ /* 0x000fe200078e00ff */
[----:B------:R-:W-:Y:S01]  /*11460*/  UIADD3 UR6, UR13, UR6, URZ ;  /* 0x000000060d067290 */ /* 0x000fe2000fffe03f */
[----:B------:R-:W-:Y:S01]  /*11470*/  F2FP.PACK_AB R44, R157, R156 ;  /* 0x0000009c9d2c723e */ /* 0x000fe200000000ff */
[----:B------:R-:W-:Y:S01]  /*11480*/  UIADD3 UR5, UR15, UR5, URZ ;  /* 0x000000050f057290 */ /* 0x000fe2000fffe03f */
[----:B---3--:R-:W-:-:S02]  /*11490*/  SHF.R.S32.HI R21, RZ, 0x1f, R13 ;  /* 0x0000001fff157819 */ /* 0x008fc4000001140d */
[C---:B------:R-:W-:Y:S01]  /*114a0*/  ISETP.NE.AND P3, PT, R80.reuse, 0x1, PT ;  /* 0x000000015000780c */ /* 0x040fe20003f65270 */
[----:B------:R-:W-:Y:S01]  /*114b0*/  IMAD.U32 R5, RZ, RZ, UR6 ;  /* 0x00000006ff057e24 */ /* 0x000fe2000f8e00ff */
[CC--:B------:R-:W-:Y:S01]  /*114c0*/  LEA.HI R0, R21.reuse, R13.reuse, RZ, 0x2 ;  /* 0x0000000d15007211 */ /* 0x0c0fe200078f10ff */
[----:B------:R-:W-:Y:S01]  /*114d0*/  IMAD R80, R80, c[0x0][0x388], RZ ;  /* 0x0000e20050507a24 */ /* 0x000fe200078e02ff */
[----:B------:R-:W-:Y:S02]  /*114e0*/  LEA.HI R8, R21, R13, RZ, 0x5 ;  /* 0x0000000d15087211 */ /* 0x000fe400078f28ff */
[--C-:B------:R-:W-:Y:S02]  /*114f0*/  SHF.R.S32.HI R7, RZ, 0x2, R0.reuse ;  /* 0x00000002ff077819 */ /* 0x100fe40000011400 */
[----:B------:R-:W-:Y:S02]  /*11500*/  SHF.R.S32.HI R3, RZ, 0x1f, R0 ;  /* 0x0000001fff037819 */ /* 0x000fe40000011400 */
[----:B------:R-:W-:-:S02]  /*11510*/  LOP3.LUT R0, R0, 0xfffffffc, RZ, 0xc0, !PT ;  /* 0xfffffffc00007812 */ /* 0x000fc400078ec0ff */
[----:B------:R-:W-:Y:S02]  /*11520*/  LOP3.LUT R4, R8, 0xffffffe0, RZ, 0xc0, !PT ;  /* 0xffffffe008047812 */ /* 0x000fe400078ec0ff */
[----:B------:R-:W-:Y:S01]  /*11530*/  LEA.HI R9, R3, R7, RZ, 0x3 ;  /* 0x0000000703097211 */ /* 0x000fe200078f18ff */
[----:B------:R-:W-:Y:S01]  /*11540*/  IMAD.IADD R10, R13, 0x1, -R0 ;  /* 0x000000010d0a7824 */ /* 0x000fe200078e0a00 */
[----:B------:R-:W-:Y:S01]  /*11550*/  LEA.HI R12, R21, R13, RZ, 0x3 ;  /* 0x0000000d150c7211 */ /* 0x000fe200078f18ff */
[----:B------:R-:W-:Y:S01]  /*11560*/  IMAD.IADD R0, R13, 0x1, -R4 ;  /* 0x000000010d007824 */ /* 0x000fe200078e0a04 */
[----:B------:R-:W-:Y:S01]  /*11570*/  LOP3.LUT R9, R9, 0xfffffff8, RZ, 0xc0, !PT ;  /* 0xfffffff809097812 */ /* 0x000fe200078ec0ff */
[----:B------:R-:W-:Y:S01]  /*11580*/  IMAD.MOV.U32 R4, RZ, RZ, R2 ;  /* 0x000000ffff047224 */ /* 0x000fe200078e0002 */
[----:B------:R-:W-:Y:S01]  /*11590*/  SHF.R.S32.HI R20, RZ, 0x3, R12 ;  /* 0x00000003ff147819 */ /* 0x000fe2000001140c */
[----:B------:R-:W-:Y:S01]  /*115a0*/  IMAD.MOV.U32 R2, RZ, RZ, R6 ;  /* 0x000000ffff027224 */ /* 0x000fe200078e0006 */
[----:B------:R-:W-:Y:S01]  /*115b0*/  SHF.R.S32.HI R6, RZ, 0x1f, R0 ;  /* 0x0000001fff067819 */ /* 0x000fe20000011400 */
[----:B------:R-:W-:Y:S01]  /*115c0*/  IMAD.IADD R9, R7, 0x1, -R9 ;  /* 0x0000000107097824 */ /* 0x000fe200078e0a09 */
[----:B------:R-:W-:Y:S01]  /*115d0*/  LOP3.LUT P0, RZ, R0, 0x3, RZ, 0xc0, !PT ;  /* 0x0000000300ff7812 */ /* 0x000fe2000780c0ff */
[----:B------:R-:W-:Y:S01]  /*115e0*/  IMAD.U32 R3, RZ, RZ, UR5 ;  /* 0x00000005ff037e24 */ /* 0x000fe2000f8e00ff */
[----:B------:R-:W-:Y:S01]  /*115f0*/  LEA.HI R18, R6, R0, RZ, 0x2 ;  /* 0x0000000006127211 */ /* 0x000fe200078f10ff */
[----:B--2---:R-:W-:Y:S01]  /*11600*/  IMAD.WIDE.U32 R16, R14, c[0x0][0x498], R4 ;  /* 0x000126000e107a25 */ /* 0x004fe200078e0004 */
[----:B------:R-:W-:-:S02]  /*11610*/  SHF.R.S32.HI R7, RZ, 0x1f, R14 ;  /* 0x0000001fff077819 */ /* 0x000fc4000001140e */
[--C-:B------:R-:W-:Y:S01]  /*11620*/  SHF.R.S32.HI R6, RZ, 0x5, R8.reuse ;  /* 0x00000005ff067819 */ /* 0x100fe20000011408 */
[----:B------:R-:W-:Y:S01]  /*11630*/  IMAD.SHL.U32 R5, R9, 0x40, RZ ;  /* 0x0000004009057824 */ /* 0x000fe200078e00ff */
[----:B------:R-:W-:Y:S01]  /*11640*/  SHF.R.S32.HI R0, RZ, 0x1f, R8 ;  /* 0x0000001fff007819 */ /* 0x000fe20000011408 */
[C---:B------:R-:W-:Y:S01]  /*11650*/  IMAD R22, R7.reuse, c[0x0][0x498], RZ ;  /* 0x0001260007167a24 */ /* 0x040fe200078e02ff */
[----:B------:R-:W-:Y:S01]  /*11660*/  LOP3.LUT R11, R12, 0xfffffff8, RZ, 0xc0, !PT ;  /* 0xfffffff80c0b7812 */ /* 0x000fe200078ec0ff */
[----:B------:R-:W-:Y:S01]  /*11670*/  IMAD R19, R7, c[0x0][0x3f0], RZ ;  /* 0x0000fc0007137a24 */ /* 0x000fe200078e02ff */
[----:B------:R-:W-:Y:S01]  /*11680*/  LEA.HI R0, R0, R6, RZ, 0x3 ;  /* 0x0000000600007211 */ /* 0x000fe200078f18ff */
[----:B------:R-:W-:Y:S01]  /*11690*/  IMAD.SHL.U32 R7, R20, 0x40, RZ ;  /* 0x0000004014077824 */ /* 0x000fe200078e00ff */
[----:B------:R-:W-:Y:S01]  /*116a0*/  LEA.HI R21, R21, R13, RZ, 0x6 ;  /* 0x0000000d15157211 */ /* 0x000fe200078f30ff */
[----:B------:R-:W-:Y:S01]  /*116b0*/  IMAD.IADD R11, R13, 0x1, -R11 ;  /* 0x000000010d0b7824 */ /* 0x000fe200078e0a0b */
[----:B------:R-:W-:Y:S01]  /*116c0*/  LOP3.LUT R4, R0, 0xffffff8, RZ, 0xc0, !PT ;  /* 0x0ffffff800047812 */ /* 0x000fe200078ec0ff */
[----:B------:R-:W-:Y:S01]  /*116d0*/  IMAD.WIDE.U32 R12, R14, c[0x0][0x3f0], R2 ;  /* 0x0000fc000e0c7a25 */ /* 0x000fe200078e0002 */
[----:B------:R-:W-:-:S02]  /*116e0*/  LEA.HI R3, R10, R10, RZ, 0x1 ;  /* 0x0000000a0a037211 */ /* 0x000fc400078f08ff */
[----:B------:R-:W-:Y:S01]  /*116f0*/  LOP3.LUT R2, R7, 0x1c0, RZ, 0xc0, !PT ;  /* 0x000001c007027812 */ /* 0x000fe200078ec0ff */
[----:B------:R-:W-:Y:S01]  /*11700*/  IMAD.SHL.U32 R0, R11, 0x8, RZ ;  /* 0x000000080b007824 */ /* 0x000fe200078e00ff */
[----:B------:R-:W-:Y:S01]  /*11710*/  R2P PR, R9, 0x6 ;  /* 0x0000000609007804 */ /* 0x000fe20000000000 */
[----:B------:R-:W-:Y:S01]  /*11720*/  IMAD R7, R11, 0x20, R20 ;  /* 0x000000200b077824 */ /* 0x000fe200078e0214 */
[----:B------:R-:W-:Y:S01]  /*11730*/  LOP3.LUT R8, R5, 0x1c0, RZ, 0xc0, !PT ;  /* 0x000001c005087812 */ /* 0x000fe200078ec0ff */
[----:B------:R-:W-:Y:S01]  /*11740*/  IMAD.IADD R11, R6, 0x1, -R4 ;  /* 0x00000001060b7824 */ /* 0x000fe200078e0a04 */
[----:B------:R-:W-:Y:S01]  /*11750*/  LOP3.LUT R4, R3, 0x1ffffffe, RZ, 0xc0, !PT ;  /* 0x1ffffffe03047812 */ /* 0x000fe200078ec0ff */
[----:B-1----:R-:W-:Y:S01]  /*11760*/  IMAD R7, R81, 0x80, R7 ;  /* 0x0000008051077824 */ /* 0x002fe200078e0207 */
[----:B------:R-:W-:Y:S01]  /*11770*/  SHF.R.U32.HI R3, RZ, 0x3, R2 ;  /* 0x00000003ff037819 */ /* 0x000fe20000011602 */
[----:B------:R-:W-:Y:S01]  /*11780*/  IMAD R22, R14, c[0x0][0x49c], R22 ;  /* 0x000127000e167a24 */ /* 0x000fe200078e0216 */
[----:B------:R-:W-:Y:S01]  /*11790*/  LOP3.LUT R2, R2, 0x38, R0, 0xf8, !PT ;  /* 0x0000003802027812 */ /* 0x000fe200078ef800 */
[----:B------:R-:W-:Y:S01]  /*117a0*/  IMAD R19, R14, c[0x0][0x3f4], R19 ;  /* 0x0000fd000e137a24 */ /* 0x000fe200078e0213 */
[----:B------:R-:W-:Y:S01]  /*117b0*/  F2FP.PACK_AB R158, R159, R158 ;  /* 0x0000009e9f9e723e */ /* 0x000fe200000000ff */
[----:B------:R-:W-:Y:S01]  /*117c0*/  IMAD R15, R6, 0x200, R10 ;  /* 0x00000200060f7824 */ /* 0x000fe200078e020a */
[----:B------:R-:W-:Y:S01]  /*117d0*/  F2FP.PACK_AB R93, R153, R152 ;  /* 0x00000098995d723e */ /* 0x000fe200000000ff */
[----:B------:R-:W-:Y:S01]  /*117e0*/  IMAD.IADD R14, R10, 0x1, -R4 ;  /* 0x000000010a0e7824 */ /* 0x000fe200078e0a04 */
[----:B------:R-:W-:Y:S01]  /*117f0*/  LOP3.LUT R10, R2, R3, RZ, 0x3c, !PT ;  /* 0x00000003020a7212 */ /* 0x000fe200078e3cff */
[----:B------:R-:W-:Y:S01]  /*11800*/  @P3 IMAD.HI.U32 R3, R7, c[0x0][0x4ec], RZ ;  /* 0x00013b0007033a27 */ /* 0x000fe200078e00ff */
[----:B------:R-:W-:-:S02]  /*11810*/  LOP3.LUT R4, R9, 0x1, RZ, 0xc0, !PT ;  /* 0x0000000109047812 */ /* 0x000fc400078ec0ff */
[----:B------:R-:W-:Y:S01]  /*11820*/  LEA.HI R9, R8, R8, RZ, 0x1d ;  /* 0x0000000808097211 */ /* 0x000fe200078fe8ff */
[----:B------:R-:W-:Y:S01]  /*11830*/  IMAD.MOV.U32 R2, RZ, RZ, R7 ;  /* 0x000000ffff027224 */ /* 0x000fe200078e0007 */
[----:B------:R-:W-:Y:S01]  /*11840*/  ISETP.NE.U32.AND P4, PT, R4, 0x1, PT ;  /* 0x000000010400780c */ /* 0x000fe20003f85070 */
[----:B------:R-:W-:Y:S01]  /*11850*/  IMAD.SHL.U32 R6, R21, 0x8, RZ ;  /* 0x0000000815067824 */ /* 0x000fe200078e00ff */
[----:B------:R-:W-:Y:S01]  /*11860*/  @P3 SHF.R.U32.HI R2, RZ, c[0x0][0x4f0], R3 ;  /* 0x00013c00ff023a19 */ /* 0x000fe20000011603 */
[----:B------:R-:W-:Y:S01]  /*11870*/  IMAD.IADD R5, R13, 0x1, R19 ;  /* 0x000000010d057824 */ /* 0x000fe200078e0213 */
[----:B------:R-:W-:Y:S02]  /*11880*/  SHF.R.S32.HI R4, RZ, 0x2, R18 ;  /* 0x00000002ff047819 */ /* 0x000fe40000011412 */
[----:B------:R-:W-:Y:S01]  /*11890*/  LOP3.LUT R18, R10, 0x7ffffe00, R6, 0xf8, !PT ;  /* 0x7ffffe000a127812 */ /* 0x000fe200078ef806 */
[--C-:B------:R-:W-:Y:S01]  /*118a0*/  IMAD.MOV R8, RZ, RZ, -R2.reuse ;  /* 0x000000ffff087224 */ /* 0x100fe200078e0a02 */
[----:B------:R-:W-:Y:S01]  /*118b0*/  SHF.R.S32.HI R6, RZ, 0x1f, R2 ;  /* 0x0000001fff067819 */ /* 0x000fe20000011402 */
[----:B------:R-:W-:Y:S01]  /*118c0*/  IMAD R3, R11, 0x10, R4 ;  /* 0x000000100b037824 */ /* 0x000fe200078e0204 */
[----:B------:R-:W-:Y:S01]  /*118d0*/  F2FP.PACK_AB R154, R155, R154 ;  /* 0x0000009a9b9a723e */ /* 0x000fe200000000ff */
[----:B------:R-:W-:Y:S01]  /*118e0*/  IMAD.MOV.U32 R4, RZ, RZ, R12 ;  /* 0x000000ffff047224 */ /* 0x000fe200078e000c */
[----:B------:R-:W-:Y:S01]  /*118f0*/  F2FP.PACK_AB R148, R149, R148 ;  /* 0x000000949594723e */ /* 0x000fe200000000ff */
[----:B------:R-:W-:Y:S01]  /*11900*/  IMAD R12, R8, c[0x0][0x4e8], R7 ;  /* 0x00013a00080c7a24 */ /* 0x000fe200078e0207 */
[----:B------:R-:W-:Y:S01]  /*11910*/  F2FP.PACK_AB R150, R151, R150 ;  /* 0x000000969796723e */ /* 0x000fe200000000ff */
[----:B------:R-:W-:Y:S01]  /*11920*/  IMAD.U32 R10, R15, 0x2, R9 ;  /* 0x000000020f0a7824 */ /* 0x000fe200078e0009 */
[----:B------:R-:W-:Y:S01]  /*11930*/  F2FP.PACK_AB R144, R145, R144 ;  /* 0x000000909190723e */ /* 0x000fe200000000ff */
[--C-:B------:R-:W-:Y:S01]  /*11940*/  IMAD R8, R14, 0x8, R3.reuse ;  /* 0x000000080e087824 */ /* 0x100fe200078e0203 */
[----:B------:R-:W-:Y:S01]  /*11950*/  F2FP.PACK_AB R146, R147, R146 ;  /* 0x000000929392723e */ /* 0x000fe200000000ff */
[----:B------:R-:W-:Y:S01]  /*11960*/  IMAD R9, R6, c[0x0][0x3e0], RZ ;  /* 0x0000f80006097a24 */ /* 0x000fe200078e02ff */
[----:B------:R-:W-:Y:S01]  /*11970*/  F2FP.PACK_AB R140, R141, R140 ;  /* 0x0000008c8d8c723e */ /* 0x000fe200000000ff */
[----:B------:R-:W-:Y:S01]  /*11980*/  IMAD R3, R81, 0x80, R3 ;  /* 0x0000008051037824 */ /* 0x000fe200078e0203 */
[----:B------:R-:W-:Y:S01]  /*11990*/  F2FP.PACK_AB R142, R143, R142 ;  /* 0x0000008e8f8e723e */ /* 0x000fe200000000ff */
[----:B------:R-:W-:Y:S01]  /*119a0*/  IMAD R8, R81, 0x80, R8 ;  /* 0x0000008051087824 */ /* 0x000fe200078e0208 */
[----:B------:R-:W-:Y:S01]  /*119b0*/  F2FP.PACK_AB R136, R137, R136 ;  /* 0x000000888988723e */ /* 0x000fe200000000ff */
[----:B------:R-:W-:Y:S01]  /*119c0*/  IMAD.WIDE.U32 R6, R2, c[0x0][0x3e0], R4 ;  /* 0x0000f80002067a25 */ /* 0x000fe200078e0004 */
[----:B------:R-:W-:-:S02]  /*119d0*/  ISETP.GE.OR P6, PT, R3, R80, P0 ;  /* 0x000000500300720c */ /* 0x000fc400007c6670 */
[----:B------:R-:W-:Y:S01]  /*119e0*/  IADD3 R3, R3, 0x8, RZ ;  /* 0x0000000803037810 */ /* 0x000fe20007ffe0ff */
[----:B------:R-:W-:Y:S01]  /*119f0*/  IMAD R9, R2, c[0x0][0x3e4], R9 ;  /* 0x0000f90002097a24 */ /* 0x000fe200078e0209 */
[----:B------:R-:W-:Y:S01]  /*11a00*/  F2FP.PACK_AB R138, R139, R138 ;  /* 0x0000008a8b8a723e */ /* 0x000fe200000000ff */
[----:B------:R-:W-:Y:S01]  /*11a10*/  IMAD.SHL.U32 R2, R10, 0x2, RZ ;  /* 0x000000020a027824 */ /* 0x000fe200078e00ff */
[----:B------:R-:W-:Y:S01]  /*11a20*/  ISETP.GE.OR P5, PT, R3, R80, P0 ;  /* 0x000000500300720c */ /* 0x000fe200007a6670 */
[----:B------:R-:W-:Y:S01]  /*11a30*/  @P3 IMAD.HI.U32 R5, R8, c[0x0][0x4ec], RZ ;  /* 0x00013b0008053a27 */ /* 0x000fe200078e00ff */
[----:B------:R-:W-:Y:S01]  /*11a40*/  BAR.SYNC.DEFER_BLOCKING 0x1, 0x100 ;  /* 0x0044000000007b1d */ /* 0x000fe20000010000 */
[----:B------:R-:W-:Y:S02]  /*11a50*/  F2FP.PACK_AB R113, R31, R30 ;  /* 0x0000001e1f71723e */ /* 0x000fe400000000ff */
[----:B------:R-:W-:Y:S01]  /*11a60*/  IMAD.IADD R7, R7, 0x1, R9 ;  /* 0x0000000107077824 */ /* 0x000fe200078e0209 */
[C---:B------:R-:W-:Y:S01]  /*11a70*/  IADD3 R9, R2.reuse, 0x80, RZ ;  /* 0x0000008002097810 */ /* 0x040fe20007ffe0ff */
[----:B------:R-:W-:Y:S01]  /*11a80*/  IMAD.MOV.U32 R4, RZ, RZ, R8 ;  /* 0x000000ffff047224 */ /* 0x000fe200078e0008 */
[----:B------:R-:W-:Y:S01]  /*11a90*/  @P3 SHF.R.U32.HI R4, RZ, c[0x0][0x4f0], R5 ;  /* 0x00013c00ff043a19 */ /* 0x000fe20000011605 */
[----:B------:R-:W-:Y:S01]  /*11aa0*/  IMAD.MOV.U32 R14, RZ, RZ, 0x40 ;  /* 0x00000040ff0e7424 */ /* 0x000fe200078e00ff */
[----:B------:R-:W-:-:S02]  /*11ab0*/  IADD3 R3, R2, 0x70, RZ ;  /* 0x0000007002037810 */ /* 0x000fc40007ffe0ff */
[----:B------:R-:W-:Y:S02]  /*11ac0*/  @P4 IADD3 R3, R9, 0x10, RZ ;  /* 0x0000001009034810 */ /* 0x000fe40007ffe0ff */
[----:B------:R-:W-:Y:S02]  /*11ad0*/  SHF.R.S32.HI R9, RZ, 0x1f, R12 ;  /* 0x0000001fff097819 */ /* 0x000fe4000001140c */
[--C-:B------:R-:W-:Y:S02]  /*11ae0*/  SHF.R.S32.HI R5, RZ, 0x1f, R4.reuse ;  /* 0x0000001fff057819 */ /* 0x100fe40000011404 */
[----:B------:R-:W-:Y:S01]  /*11af0*/  IADD3 R10, P0, R4, R16, RZ ;  /* 0x00000010040a7210 */ /* 0x000fe20007f1e0ff */
[----:B------:R-:W-:Y:S01]  /*11b00*/  IMAD.MOV R4, RZ, RZ, -R4 ;  /* 0x000000ffff047224 */ /* 0x000fe200078e0a04 */
[----:B------:R-:W-:Y:S01]  /*11b10*/  SEL R14, R14, 0xffffffc0, !P2 ;  /* 0xffffffc00e0e7807 */ /* 0x000fe20005000000 */
[----:B------:R-:W-:Y:S01]  /*11b20*/  IMAD R9, R9, c[0x0][0x3d8], RZ ;  /* 0x0000f60009097a24 */ /* 0x000fe200078e02ff */
[----:B------:R-:W-:Y:S01]  /*11b30*/  IADD3.X R11, R5, R17, R22, P0, !PT ;  /* 0x00000011050b7210 */ /* 0x000fe200007fe416 */
[----:B------:R-:W-:Y:S01]  /*11b40*/  IMAD R8, R4, c[0x0][0x4e8], R8 ;  /* 0x00013a0004087a24 */ /* 0x000fe200078e0208 */
[----:B------:R-:W-:Y:S01]  /*11b50*/  F2FP.PACK_AB R69, R39, R38 ;  /* 0x000000262745723e */ /* 0x000fe200000000ff */
[C---:B------:R-:W-:Y:S01]  /*11b60*/  IMAD R17, R12.reuse, c[0x0][0x3dc], R9 ;  /* 0x0000f7000c117a24 */ /* 0x040fe200078e0209 */
[----:B------:R-:W-:Y:S01]  /*11b70*/  STS [R2+0x80], R44 ;  /* 0x0000802c02007388 */ /* 0x000fe20000000800 */
[----:B------:R-:W-:Y:S01]  /*11b80*/  IMAD.MOV.U32 R5, RZ, RZ, 0x20 ;  /* 0x00000020ff057424 */ /* 0x000fe200078e00ff */
[----:B------:R-:W-:Y:S01]  /*11b90*/  F2FP.PACK_AB R42, R43, R42 ;  /* 0x0000002a2b2a723e */ /* 0x000fe200000000ff */
[----:B------:R-:W-:Y:S01]  /*11ba0*/  IMAD.WIDE.U32 R12, R12, c[0x0][0x3d8], R6 ;  /* 0x0000f6000c0c7a25 */ /* 0x000fe200078e0006 */
[----:B------:R-:W-:Y:S01]  /*11bb0*/  SHF.R.S32.HI R6, RZ, 0x1f, R8 ;  /* 0x0000001fff067819 */ /* 0x000fe20000011408 */
[----:B------:R-:W-:Y:S01]  /*11bc0*/  STS [R2+0x480], R158 ;  /* 0x0004809e02007388 */ /* 0x000fe20000000800 */
[----:B------:R-:W-:Y:S01]  /*11bd0*/  SEL R5, R5, 0xffffffe0, !P1 ;  /* 0xffffffe005057807 */ /* 0x000fe20004800000 */
[----:B------:R-:W-:Y:S01]  /*11be0*/  IMAD.WIDE.U32 R10, R8, c[0x0][0x488], R10 ;  /* 0x00012200080a7a25 */ /* 0x000fe200078e000a */
[----:B------:R-:W-:Y:S01]  /*11bf0*/  F2FP.PACK_AB R46, R47, R46 ;  /* 0x0000002e2f2e723e */ /* 0x000fe200000000ff */
[----:B------:R-:W-:Y:S01]  /*11c00*/  STS [R3], R93 ;  /* 0x0000005d03007388 */ /* 0x000fe20000000800 */
[----:B------:R-:W-:Y:S01]  /*11c10*/  F2FP.PACK_AB R48, R49, R48 ;  /* 0x000000303130723e */ /* 0x000fe200000000ff */
[----:B------:R-:W-:Y:S01]  /*11c20*/  IMAD R6, R6, c[0x0][0x488], RZ ;  /* 0x0001220006067a24 */ /* 0x000fe200078e02ff */
[----:B------:R-:W-:Y:S01]  /*11c30*/  F2FP.PACK_AB R50, R51, R50 ;  /* 0x000000323332723e */ /* 0x000fe200000000ff */
[----:B------:R-:W-:Y:S01]  /*11c40*/  IMAD.IADD R4, R2, 0x1, R5 ;  /* 0x0000000102047824 */ /* 0x000fe200078e0205 */
[----:B------:R-:W-:Y:S01]  /*11c50*/  STS [R3+0x400], R154 ;  /* 0x0004009a03007388 */ /* 0x000fe20000000800 */
[----:B------:R-:W-:Y:S01]  /*11c60*/  IMAD R8, R8, c[0x0][0x48c], R6 ;  /* 0x0001230008087a24 */ /* 0x000fe200078e0206 */
[----:B------:R-:W-:Y:S01]  /*11c70*/  F2FP.PACK_AB R52, R53, R52 ;  /* 0x000000343534723e */ /* 0x000fe200000000ff */
[--C-:B------:R-:W-:Y:S01]  /*11c80*/  IMAD.IADD R5, R5, 0x1, R3.reuse ;  /* 0x0000000105057824 */ /* 0x100fe200078e0203 */
[----:B------:R-:W-:Y:S01]  /*11c90*/  STS [R4+0x80], R148 ;  /* 0x0000809404007388 */ /* 0x000fe20000000800 */
[----:B------:R-:W-:Y:S01]  /*11ca0*/  IMAD.IADD R7, R2, 0x1, R14 ;  /* 0x0000000102077824 */ /* 0x000fe200078e020e */
[----:B------:R-:W-:Y:S01]  /*11cb0*/  F2FP.PACK_AB R54, R55, R54 ;  /* 0x000000363736723e */ /* 0x000fe200000000ff */
[C---:B------:R-:W-:Y:S01]  /*11cc0*/  IMAD.IADD R9, R14.reuse, 0x1, R3 ;  /* 0x000000010e097824 */ /* 0x040fe200078e0203 */
[----:B------:R-:W-:Y:S01]  /*11cd0*/  STS [R4+0x480], R150 ;  /* 0x0004809604007388 */ /* 0x000fe20000000800 */
[----:B------:R-:W-:Y:S01]  /*11ce0*/  IMAD.IADD R6, R14, 0x1, R4 ;  /* 0x000000010e067824 */ /* 0x000fe200078e0204 */
[----:B------:R-:W-:Y:S01]  /*11cf0*/  F2FP.PACK_AB R56, R57, R56 ;  /* 0x000000383938723e */ /* 0x000fe200000000ff */
[----:B------:R-:W-:Y:S01]  /*11d00*/  IMAD.IADD R11, R11, 0x1, R8 ;  /* 0x000000010b0b7824 */ /* 0x000fe200078e0208 */
[----:B------:R-:W-:Y:S01]  /*11d10*/  STS [R5], R144 ;  /* 0x0000009005007388 */ /* 0x000fe20000000800 */
[----:B------:R-:W-:Y:S01]  /*11d20*/  IMAD.IADD R8, R5, 0x1, R14 ;  /* 0x0000000105087824 */ /* 0x000fe200078e020e */
        /* <DEDUP_REMOVED lines=45> */
[----:B------:R-:W-:Y:S01]  /*12000*/  LEA R16, P0, R10, c[0x0][0x450], 0x2 ;  /* 0x000114000a107a11 */ /* 0x000fe200078010ff */
        /* <DEDUP_REMOVED lines=10> */
[----:B------:R-:W-:-:S03]  /*120b0*/  LEA.HI.X R11, R10, c[0x0][0x454], R11, 0x2, P0 ;  /* 0x000115000a0b7a11 */ /* 0x000fc600000f140b */
        /* <DEDUP_REMOVED lines=23> */
[----:B------:R2:W-:Y:S04]  /*12230*/  STS [R2+0xc480], R102 ;  /* 0x00c4806602007388 */ /* 0x0005e80000000800 */
[----:B------:R-:W-:Y:S04]  /*12240*/  STS [R3+0xc000], R29 ;  /* 0x00c0001d03007388 */ /* 0x000fe80000000800 */
[----:B------:R3:W-:Y:S04]  /*12250*/  STS [R3+0xc400], R106 ;  /* 0x00c4006a03007388 */ /* 0x0007e80000000800 */
[----:B------:R4:W-:Y:S04]  /*12260*/  STS [R4+0xc080], R28 ;  /* 0x00c0801c04007388 */ /* 0x0009e80000000800 */
[----:B------:R-:W-:Y:S04]  /*12270*/  STS [R4+0xc480], R110 ;  /* 0x00c4806e04007388 */ /* 0x000fe80000000800 */
[----:B------:R-:W-:Y:S01]  /*12280*/  STS [R5+0xc000], R27 ;  /* 0x00c0001b05007388 */ /* 0x000fe20000000800 */
[----:B-1----:R-:W-:-:S03]  /*12290*/  LEA R30, P0, R12, c[0x0][0x380], 0x1 ;  /* 0x0000e0000c1e7a11 */ /* 0x002fc600078008ff */
[----:B------:R-:W-:Y:S01]  /*122a0*/  STS [R5+0xc400], R114 ;  /* 0x00c4007205007388 */ /* 0x000fe20000000800 */
[----:B--2---:R-:W-:-:S03]  /*122b0*/  IMAD.SHL.U32 R2, R18, 0x2, RZ ;  /* 0x0000000212027824 */ /* 0x004fc600078e00ff */
[----:B------:R-:W-:Y:S04]  /*122c0*/  STS [R7+0xc080], R26 ;  /* 0x00c0801a07007388 */ /* 0x000fe80000000800 */
[----:B------:R-:W-:Y:S01]  /*122d0*/  STS [R7+0xc480], R118 ;  /* 0x00c4807607007388 */ /* 0x000fe20000000800 */
[----:B---3--:R-:W-:-:S03]  /*122e0*/  IMAD.IADD R3, R13, 0x1, R17 ;  /* 0x000000010d037824 */ /* 0x008fc600078e0211 */
[----:B------:R-:W-:Y:S01]  /*122f0*/  STS [R9+0xc000], R25 ;  /* 0x00c0001909007388 */ /* 0x000fe20000000800 */
[----:B----4-:R-:W-:Y:S01]  /*12300*/  IMAD R28, R81, 0x80, R20 ;  /* 0x00000080511c7824 */ /* 0x010fe200078e0214 */
[----:B------:R-:W-:Y:S02]  /*12310*/  LEA.HI.X R29, R12, c[0x0][0x384], R3, 0x1, P0 ;  /* 0x0000e1000c1d7a11 */ /* 0x000fe400000f0c03 */
[----:B------:R-:W-:Y:S02]  /*12320*/  STS [R9+0xc400], R122 ;  /* 0x00c4007a09007388 */ /* 0x000fe40000000800 */
[----:B------:R-:W-:Y:S02]  /*12330*/  ISETP.GE.AND P0, PT, R28, R80, PT ;  /* 0x000000501c00720c */ /* 0x000fe40003f06270 */
        /* <DEDUP_REMOVED lines=8> */
[----:B------:R-:W2:Y:S04]  /*123c0*/  SHFL.IDX PT, R11, R11, 0x1, 0x1c1f ;  /* 0x003c1f000b0b7f89 */ /* 0x000ea800000e0000 */
[----:B------:R3:W4:Y:S04]  /*123d0*/  SHFL.IDX PT, R4, R30, RZ, 0x181f ;  /* 0x00181fff1e047589 */ /* 0x00072800000e0000 */
[----:B------:R3:W3:Y:S04]  /*123e0*/  SHFL.IDX PT, R5, R29, RZ, 0x181f ;  /* 0x00181fff1d057589 */ /* 0x0006e800000e0000 */
[----:B-1----:R1:W-:Y:S04]  /*123f0*/  @!P6 ST.E [R14.64], R36 ;  /* 0x000000240e00e985 */ /* 0x0023e8000c101912 */
[----:B--2---:R1:W-:Y:S04]  /*12400*/  @!P5 ST.E [R10.64], R37 ;  /* 0x000000250a00d985 */ /* 0x0043e8000c101912 */
[----:B------:R1:W2:Y:S04]  /*12410*/  LDS.128 R44, [R2+0x1080] ;  /* 0x00108000022c7984 */ /* 0x0002a80000000c00 */
        /* <DEDUP_REMOVED lines=10> */
[----:B------:R1:W1:Y:S01]  /*124c0*/  LDS.128 R76, [R2+0xf080] ;  /* 0x00f08000024c7984 */ /* 0x0002620000000c00 */
        /* <DEDUP_REMOVED lines=10> */
[----:B-1----:R1:W3:Y:S01]  /*12570*/  LDS.128 R12, [R2+0xc080] ;  /* 0x00c08000020c7984 */ /* 0x0022e20000000c00 */
        /* <DEDUP_REMOVED lines=17> */
[----:B------:R1:W-:Y:S02]  /*12690*/  @!P0 ST.E.128 [R2.64], R12 ;  /* 0x0000000c02008985 */ /* 0x0003e4000c101d12 */
.L_x_224:
[----:B--234-:R-:W-:Y:S05]  /*126a0*/  BSYNC B0 ;  /* 0x0000000000007941 */ /* 0x01cfea0003800000 */
.L_x_223:
        /* <DEDUP_REMOVED lines=30> */
.L_x_226:
[----:B------:R-:W-:Y:S05]  /*12890*/  BSYNC B0 ;  /* 0x0000000000007941 */ /* 0x000fea0003800000 */
.L_x_225:
[----:B--2---:R-:W-:Y:S01]  /*128a0*/  IADD3 R4, R28, 0x40, RZ ;  /* 0x000000401c047810 */ /* 0x004fe20007ffe0ff */
[----:B------:R2:W4:Y:S01]  /*128b0*/  SHFL.IDX PT, R3, R29, 0x2, 0x181f ;  /* 0x00581f001d037f89 */ /* 0x00052200000e0000 */
        /* <DEDUP_REMOVED lines=28> */
.L_x_228:
[----:B------:R-:W-:Y:S05]  /*12a80*/  BSYNC B0 ;  /* 0x0000000000007941 */ /* 0x000fea0003800000 */
.L_x_227:
[----:B---3--:R-:W-:Y:S01]  /*12a90*/  IADD3 R4, R28, 0x60, RZ ;  /* 0x000000601c047810 */ /* 0x008fe20007ffe0ff */
[----:B----4-:R3:W4:Y:S03]  /*12aa0*/  SHFL.IDX PT, R3, R29, 0x3, 0x181f ;  /* 0x00781f001d037f89 */ /* 0x01072600000e0000 */
        /* <DEDUP_REMOVED lines=15> */
[----:B------:R1:W-:Y:S01]  /*12ba0*/  @!P2 ST.E.128 [R8.64], R72 ;  /* 0x000000480800a985 */ /* 0x0003e2000c101d12 */
[----:B------:R-:W-:Y:S01]  /*12bb0*/  IADD3 R0, R0, 0xc0, RZ ;  /* 0x000000c000007810 */ /* 0x000fe20007ffe0ff */
[----:B------:R-:W-:-:S04]  /*12bc0*/  @!P1 IMAD.WIDE R6, R5, 0x2, R2 ;  /* 0x0000000205069825 */ /* 0x000fc800078e0202 */
[----:B------:R-:W-:Y:S01]  /*12bd0*/  @!P0 IMAD.WIDE R4, R4, 0x2, R2 ;  /* 0x0000000204048825 */ /* 0x000fe200078e0202 */
        /* <DEDUP_REMOVED lines=10> */
.L_x_222:
[----:B------:R-:W3:Y:S01]  /*12c80*/  S2R R9, SR_TID.X ;  /* 0x0000000000097919 */ /* 0x000ee20000002100 */
[----:B------:R-:W-:Y:S03]  /*12c90*/  BSSY B0, `(.L_x_229) ;  /* 0x0000028000007945 */ /* 0x000fe60003800000 */
[----:B------:R-:W4:Y:S01]  /*12ca0*/  S2R R10, SR_CTAID.Z ;  /* 0x00000000000a7919 */ /* 0x000f220000002700 */
[----:B---3--:R-:W-:Y:S02]  /*12cb0*/  ISETP.GT.AND P0, PT, R9, 0x7f, PT ;  /* 0x0000007f0900780c */ /* 0x008fe40003f04270 */
[----:B----4-:R-:W-:-:S11]  /*12cc0*/  SHF.R.S32.HI R11, RZ, 0x1f, R10 ;  /* 0x0000001fff0b7819 */ /* 0x010fd6000001140a */
[----:B------:R-:W-:Y:S05]  /*12cd0*/  @P0 BRA `(.L_x_230) ;  /* 0x0000023000000947 */ /* 0x000fea0003800000 */
[----:B------:R-:W3:Y:S01]  /*12ce0*/  S2R R5, SR_CTAID.X ;  /* 0x0000000000057919 */ /* 0x000ee20000002500 */
[----:B-1----:R-:W-:-:S05]  /*12cf0*/  MOV R2, c[0x0][0x4e8] ;  /* 0x00013a0000027a02 */ /* 0x002fca0000000f00 */
[----:B------:R-:W-:Y:S01]  /*12d00*/  IMAD R0, R2, c[0x0][0x388], RZ ;  /* 0x0000e20002007a24 */ /* 0x000fe200078e02ff */
[----:B---3--:R-:W-:-:S04]  /*12d10*/  LEA R5, R5, R9, 0x7 ;  /* 0x0000000905057211 */ /* 0x008fc800078e38ff */
[----:B------:R-:W-:-:S13]  /*12d20*/  ISETP.GE.AND P0, PT, R5, R0, PT ;  /* 0x000000000500720c */ /* 0x000fda0003f06270 */
[----:B------:R-:W-:Y:S05]  /*12d30*/  @P0 BRA `(.L_x_230) ;  /* 0x000001d000000947 */ /* 0x000fea0003800000 */
[----:B------:R-:W-:Y:S01]  /*12d40*/  ISETP.NE.AND P0, PT, R2, 0x1, PT ;  /* 0x000000010200780c */ /* 0x000fe20003f05270 */
[----:B------:R-:W-:Y:S01]  /*12d50*/  ULDC.64 UR4, c[0x0][0x490] ;  /* 0x0001240000047ab9 */ /* 0x000fe20000000a00 */
[----:B------:R-:W-:Y:S01]  /*12d60*/  MOV R0, R5 ;  /* 0x0000000500007202 */ /* 0x000fe20000000f00 */
[----:B------:R-:W-:Y:S01]  /*12d70*/  UIMAD UR6, UR9, UR4, URZ ;  /* 0x00000004090672a4 */ /* 0x000fe2000f8e023f */
[----:B------:R-:W-:Y:S01]  /*12d80*/  IMAD R6, R11, c[0x0][0x498], RZ ;  /* 0x000126000b067a24 */ /* 0x000fe200078e02ff */
[----:B--2---:R-:W-:Y:S02]  /*12d90*/  UIMAD.WIDE.U32 UR12, UR11, UR4, URZ ;  /* 0x000000040b0c72a5 */ /* 0x004fe4000f8e003f */
[----:B------:R-:W-:Y:S01]  /*12da0*/  UIMAD UR4, UR11, UR5, UR6 ;  /* 0x000000050b0472a4 */ /* 0x000fe2000f8e0206 */
[----:B------:R-:W-:-:S03]  /*12db0*/  IMAD R6, R10, c[0x0][0x49c], R6 ;  /* 0x000127000a067a24 */ /* 0x000fc600078e0206 */
[----:B------:R-:W-:Y:S01]  /*12dc0*/  UIADD3 UR4, UR13, UR4, URZ ;  /* 0x000000040d047290 */ /* 0x000fe2000fffe03f */
[----:B------:R-:W-:Y:S01]  /*12dd0*/  MOV R3, UR13 ;  /* 0x0000000d00037c02 */ /* 0x000fe20008000f00 */
[----:B------:R-:W-:-:S04]  /*12de0*/  @P0 IMAD.HI.U32 R2, R5, c[0x0][0x4ec], RZ ;  /* 0x00013b0005020a27 */ /* 0x000fc800078e00ff */
[----:B------:R-:W-:Y:S01]  /*12df0*/  IMAD.U32 R3, RZ, RZ, UR4 ;  /* 0x00000004ff037e24 */ /* 0x000fe2000f8e00ff */
[----:B------:R-:W-:Y:S01]  /*12e00*/  @P0 SHF.R.U32.HI R0, RZ, c[0x0][0x4f0], R2 ;  /* 0x00013c00ff000a19 */ /* 0x000fe20000011602 */
[----:B------:R-:W-:-:S03]  /*12e10*/  IMAD.U32 R2, RZ, RZ, UR12 ;  /* 0x0000000cff027e24 */ /* 0x000fc6000f8e00ff */
[----:B------:R-:W-:Y:S01]  /*12e20*/  IADD3 R4, -R0, RZ, RZ ;  /* 0x000000ff00047210 */ /* 0x000fe20007ffe1ff */
[----:B------:R-:W-:Y:S01]  /*12e30*/  IMAD.WIDE.U32 R2, R10, c[0x0][0x498], R2 ;  /* 0x000126000a027a25 */ /* 0x000fe200078e0002 */
[----:B------:R-:W-:-:S03]  /*12e40*/  SHF.R.S32.HI R7, RZ, 0x1f, R0 ;  /* 0x0000001fff077819 */ /* 0x000fc60000011400 */
[----:B------:R-:W-:Y:S01]  /*12e50*/  IMAD R4, R4, c[0x0][0x4e8], R5 ;  /* 0x00013a0004047a24 */ /* 0x000fe200078e0205 */
[----:B------:R-:W-:-:S04]  /*12e60*/  IADD3 R2, P0, R0, R2, RZ ;  /* 0x0000000200027210 */ /* 0x000fc80007f1e0ff */
[----:B------:R-:W-:Y:S02]  /*12e70*/  SHF.R.S32.HI R5, RZ, 0x1f, R4 ;  /* 0x0000001fff057819 */ /* 0x000fe40000011404 */
[----:B------:R-:W-:-:S03]  /*12e80*/  IADD3.X R3, R7, R3, R6, P0, !PT ;  /* 0x0000000307037210 */ /* 0x000fc600007fe406 */
[----:B------:R-:W-:Y:S02]  /*12e90*/  IMAD R0, R5, c[0x0][0x488], RZ ;  /* 0x0001220005007a24 */ /* 0x000fe400078e02ff */
[----:B------:R-:W-:-:S04]  /*12ea0*/  IMAD.WIDE.U32 R2, R4, c[0x0][0x488], R2 ;  /* 0x0001220004027a25 */ /* 0x000fc800078e0002 */
[----:B------:R-:W-:Y:S01]  /*12eb0*/  IMAD R0, R4, c[0x0][0x48c], R0 ;  /* 0x0001230004007a24 */ /* 0x000fe200078e0200 */
[----:B------:R-:W-:-:S04]  /*12ec0*/  LEA R4, P0, R2, c[0x0][0x450], 0x2 ;  /* 0x0001140002047a11 */ /* 0x000fc800078010ff */
[----:B------:R-:W-:-:S04]  /*12ed0*/  IADD3 R0, R3, R0, RZ ;  /* 0x0000000003007210 */ /* 0x000fc80007ffe0ff */
[----:B------:R-:W-:Y:S01]  /*12ee0*/  LEA.HI.X R5, R2, c[0x0][0x454], R0, 0x2, P0 ;  /* 0x0001150002057a11 */ /* 0x000fe200000f1400 */
[----:B------:R-:W-:-:S05]  /*12ef0*/  IMAD.MOV.U32 R0, RZ, RZ, -0x800000 ;  /* 0xff800000ff007424 */ /* 0x000fca00078e00ff */
[----:B------:R1:W-:Y:S02]  /*12f00*/  STG.E [R4.64], R0 ;  /* 0x0000000004007986 */ /* 0x0003e4000c101912 */
.L_x_230:
[----:B------:R-:W-:Y:S05]  /*12f10*/  BSYNC B0 ;  /* 0x0000000000007941 */ /* 0x000fea0003800000 */
.L_x_229:
[----:B------:R-:W3:Y:S01]  /*12f20*/  S2R R14, SR_CTAID.X ;  /* 0x00000000000e7919 */ /* 0x000ee20000002500 */
[----:B-1----:R-:W-:Y:S01]  /*12f30*/  SHF.R.S32.HI R0, RZ, 0x1f, R9 ;  /* 0x0000001fff007819 */ /* 0x002fe20000011409 */
[----:B------:R-:W-:Y:S01]  /*12f40*/  IMAD.MOV.U32 R17, RZ, RZ, c[0x0][0x4e8] ;  /* 0x00013a00ff117624 */ /* 0x000fe200078e00ff */
[----:B------:R-:W-:Y:S01]  /*12f50*/  ULDC.64 UR4, c[0x0][0x3e8] ;  /* 0x0000fa0000047ab9 */ /* 0x000fe20000000a00 */
[----:B------:R-:W-:Y:S01]  /*12f60*/  IMAD R7, R11, c[0x0][0x3f0], RZ ;  /* 0x0000fc000b077a24 */ /* 0x000fe200078e02ff */
[----:B------:R-:W-:Y:S01]  /*12f70*/  LEA.HI R0, R0, R9, RZ, 0x3 ;  /* 0x0000000900007211 */ /* 0x000fe200078f18ff */
[----:B------:R-:W-:Y:S01]  /*12f80*/  UIMAD UR9, UR9, UR4, URZ ;  /* 0x00000004090972a4 */ /* 0x000fe2000f8e023f */
[----:B------:R-:W-:Y:S01]  /*12f90*/  ISETP.NE.AND P0, PT, R17, 0x1, PT ;  /* 0x000000011100780c */ /* 0x000fe20003f05270 */
[----:B------:R-:W-:Y:S01]  /*12fa0*/  UIMAD.WIDE.U32 UR6, UR11, UR4, URZ ;  /* 0x000000040b0672a5 */ /* 0x000fe2000f8e003f */
[----:B------:R-:W-:Y:S01]  /*12fb0*/  LOP3.LUT R2, R0, 0xfffffff8, RZ, 0xc0, !PT ;  /* 0xfffffff800027812 */ /* 0x000fe200078ec0ff */
[----:B------:R-:W-:Y:S01]  /*12fc0*/  UIMAD UR4, UR11, UR5, UR9 ;  /* 0x000000050b0472a4 */ /* 0x000fe2000f8e0209 */
[----:B------:R-:W-:Y:S01]  /*12fd0*/  SHF.R.S32.HI R8, RZ, 0x3, R0 ;  /* 0x00000003ff087819 */ /* 0x000fe20000011400 */
[----:B------:R-:W-:Y:S01]  /*12fe0*/  IMAD R7, R10, c[0x0][0x3f4], R7 ;  /* 0x0000fd000a077a24 */ /* 0x000fe200078e0207 */
[----:B------:R-:W-:Y:S01]  /*12ff0*/  BSSY B0, `(.L_x_231) ;  /* 0x000003a000007945 */ /* 0x000fe20003800000 */
[----:B------:R-:W-:Y:S01]  /*13000*/  IMAD.IADD R9, R9, 0x1, -R2 ;  /* 0x0000000109097824 */ /* 0x000fe200078e0a02 */
[----:B------:R-:W-:Y:S01]  /*13010*/  UIADD3 UR4, UR7, UR4, URZ ;  /* 0x0000000407047290 */ /* 0x000fe2000fffe03f */
[----:B------:R-:W-:Y:S01]  /*13020*/  IMAD.U32 R3, RZ, RZ, UR7 ;  /* 0x00000007ff037e24 */ /* 0x000fe2000f8e00ff */
[----:B------:R-:W-:Y:S01]  /*13030*/  MOV R2, UR6 ;  /* 0x0000000600027c02 */ /* 0x000fe20008000f00 */
[----:B------:R-:W-:Y:S01]  /*13040*/  IMAD R17, R17, c[0x0][0x388], RZ ;  /* 0x0000e20011117a24 */ /* 0x000fe200078e02ff */
[----:B------:R-:W-:-:S02]  /*13050*/  LEA R0, R9, R8, 0x5 ;  /* 0x0000000809007211 */ /* 0x000fc400078e28ff */
[----:B------:R-:W-:-:S03]  /*13060*/  MOV R3, UR4 ;  /* 0x0000000400037c02 */ /* 0x000fc60008000f00 */
[C---:B---3--:R-:W-:Y:S01]  /*13070*/  IMAD R4, R14.reuse, 0x80, R0 ;  /* 0x000000800e047824 */ /* 0x048fe200078e0200 */
[----:B------:R-:W-:Y:S01]  /*13080*/  LEA R14, R14, R8, 0x7 ;  /* 0x000000080e0e7211 */ /* 0x000fe200078e38ff */
[----:B------:R-:W-:-:S04]  /*13090*/  IMAD.WIDE.U32 R2, R10, c[0x0][0x3f0], R2 ;  /* 0x0000fc000a027a25 */ /* 0x000fc800078e0002 */
[----:B------:R-:W-:-:S04]  /*130a0*/  @P0 IMAD.HI.U32 R5, R4, c[0x0][0x4ec], RZ ;  /* 0x00013b0004050a27 */ /* 0x000fc800078e00ff */
[----:B------:R-:W-:Y:S01]  /*130b0*/  IMAD.MOV.U32 R0, RZ, RZ, R4 ;  /* 0x000000ffff007224 */ /* 0x000fe200078e0004 */
[----:B------:R-:W-:Y:S01]  /*130c0*/  @P0 SHF.R.U32.HI R0, RZ, c[0x0][0x4f0], R5 ;  /* 0x00013c00ff000a19 */ /* 0x000fe20000011605 */
[----:B------:R-:W-:-:S03]  /*130d0*/  IMAD.IADD R3, R3, 0x1, R7 ;  /* 0x0000000103037824 */ /* 0x000fc600078e0207 */
[----:B------:R-:W-:Y:S01]  /*130e0*/  SHF.R.S32.HI R6, RZ, 0x1f, R0 ;  /* 0x0000001fff067819 */ /* 0x000fe20000011400 */
[C---:B------:R-:W-:Y:S01]  /*130f0*/  IMAD.WIDE.U32 R2, R0.reuse, c[0x0][0x3e0], R2 ;  /* 0x0000f80000027a25 */ /* 0x040fe200078e0002 */
[----:B------:R-:W-:-:S03]  /*13100*/  IADD3 R5, -R0, RZ, RZ ;  /* 0x000000ff00057210 */ /* 0x000fc60007ffe1ff */
[----:B------:R-:W-:Y:S02]  /*13110*/  IMAD R6, R6, c[0x0][0x3e0], RZ ;  /* 0x0000f80006067a24 */ /* 0x000fe400078e02ff */
[----:B------:R-:W-:Y:S02]  /*13120*/  IMAD R5, R5, c[0x0][0x4e8], R4 ;  /* 0x00013a0005057a24 */ /* 0x000fe400078e0204 */
[----:B------:R-:W-:-:S03]  /*13130*/  IMAD R0, R0, c[0x0][0x3e4], R6 ;  /* 0x0000f90000007a24 */ /* 0x000fc600078e0206 */
[----:B------:R-:W-:Y:S02]  /*13140*/  SHF.R.S32.HI R4, RZ, 0x1f, R5 ;  /* 0x0000001fff047819 */ /* 0x000fe40000011405 */
[----:B------:R-:W-:-:S03]  /*13150*/  IADD3 R3, R3, R0, RZ ;  /* 0x0000000003037210 */ /* 0x000fc60007ffe0ff */
[----:B------:R-:W-:Y:S02]  /*13160*/  IMAD R0, R4, c[0x0][0x3d8], RZ ;  /* 0x0000f60004007a24 */ /* 0x000fe400078e02ff */
[----:B------:R-:W-:-:S04]  /*13170*/  IMAD.WIDE.U32 R2, R5, c[0x0][0x3d8], R2 ;  /* 0x0000f60005027a25 */ /* 0x000fc800078e0002 */
[----:B------:R-:W-:Y:S01]  /*13180*/  IMAD R0, R5, c[0x0][0x3dc], R0 ;  /* 0x0000f70005007a24 */ /* 0x000fe200078e0200 */
[----:B------:R-:W-:-:S03]  /*13190*/  LEA R16, P0, R2, c[0x0][0x380], 0x1 ;  /* 0x0000e00002107a11 */ /* 0x000fc600078008ff */
[----:B------:R-:W-:-:S05]  /*131a0*/  IMAD.IADD R0, R3, 0x1, R0 ;  /* 0x0000000103007824 */ /* 0x000fca00078e0200 */
[----:B------:R-:W-:Y:S01]  /*131b0*/  LEA.HI.X R15, R2, c[0x0][0x384], R0, 0x1, P0 ;  /* 0x0000e100020f7a11 */ /* 0x000fe200000f0c00 */
[----:B------:R-:W-:Y:S01]  /*131c0*/  IMAD.SHL.U32 R0, R9, 0x8, RZ ;  /* 0x0000000809007824 */ /* 0x000fe200078e00ff */
[----:B------:R-:W-:Y:S01]  /*131d0*/  ISETP.GE.AND P0, PT, R14, R17, PT ;  /* 0x000000110e00720c */ /* 0x000fe20003f06270 */
[----:B------:R1:W3:Y:S03]  /*131e0*/  SHFL.IDX PT, R2, R16, RZ, 0x181f ;  /* 0x00181fff10027589 */ /* 0x0002e600000e0000 */
[C---:B------:R-:W-:Y:S01]  /*131f0*/  IADD3 R11, R0.reuse, 0x40, RZ ;  /* 0x00000040000b7810 */ /* 0x040fe20007ffe0ff */
[----:B------:R1:W4:Y:S01]  /*13200*/  SHFL.IDX PT, R3, R15, RZ, 0x181f ;  /* 0x00181fff0f037589 */ /* 0x00032200000e0000 */
[C---:B------:R-:W-:Y:S02]  /*13210*/  IADD3 R12, R0.reuse, 0x80, RZ ;  /* 0x00000080000c7810 */ /* 0x040fe40007ffe0ff */
[----:B------:R-:W-:-:S05]  /*13220*/  IADD3 R13, R0, 0xc0, RZ ;  /* 0x000000c0000d7810 */ /* 0x000fca0007ffe0ff */
        /* <DEDUP_REMOVED lines=22> */
.L_x_232:
[----:B------:R-:W-:Y:S05]  /*13390*/  BSYNC B0 ;  /* 0x0000000000007941 */ /* 0x000fea0003800000 */
.L_x_231:
[----:B---3--:R-:W-:Y:S01]  /*133a0*/  IADD3 R4, R14, 0x20, RZ ;  /* 0x000000200e047810 */ /* 0x008fe20007ffe0ff */
[----:B----4-:R3:W4:Y:S01]  /*133b0*/  SHFL.IDX PT, R3, R15, 0x1, 0x181f ;  /* 0x00381f000f037f89 */ /* 0x01072200000e0000 */
        /* <DEDUP_REMOVED lines=25> */
.L_x_234:
[----:B------:R-:W-:Y:S05]  /*13550*/  BSYNC B0 ;  /* 0x0000000000007941 */ /* 0x000fea0003800000 */
.L_x_233:
[----:B-1----:R-:W-:Y:S01]  /*13560*/  IADD3 R4, R14, 0x40, RZ ;  /* 0x000000400e047810 */ /* 0x002fe20007ffe0ff */
[----:B----4-:R1:W4:Y:S01]  /*13570*/  SHFL.IDX PT, R3, R15, 0x2, 0x181f ;  /* 0x00581f000f037f89 */ /* 0x01032200000e0000 */
        /* <DEDUP_REMOVED lines=25> */
.L_x_236:
[----:B------:R-:W-:Y:S05]  /*13710*/  BSYNC B0 ;  /* 0x0000000000007941 */ /* 0x000fea0003800000 */
.L_x_235:
[----:B---3--:R-:W-:Y:S01]  /*13720*/  IADD3 R4, R14, 0x60, RZ ;  /* 0x000000600e047810 */ /* 0x008fe20007ffe0ff */
[----:B----4-:R3:W4:Y:S03]  /*13730*/  SHFL.IDX PT, R3, R15, 0x3, 0x181f ;  /* 0x00781f000f037f89 */ /* 0x01072600000e0000 */
[----:B------:R-:W-:Y:S01]  /*13740*/  ISETP.GE.AND P0, PT, R4, R17, PT ;  /* 0x000000110400720c */ /* 0x000fe20003f06270 */
[----:B------:R3:W1:-:S12]  /*13750*/  SHFL.IDX PT, R2, R16, 0x3, 0x181f ;  /* 0x00781f0010027f89 */ /* 0x00065800000e0000 */
        /* <DEDUP_REMOVED lines=24> */
.L_x_172:
[----:B-1----:R-:W-:Y:S02]  /*138e0*/  MOV R3, R12 ;  /* 0x0000000c00037202 */ /* 0x002fe40000000f00 */
[----:B------:R-:W-:Y:S02]  /*138f0*/  MOV R2, 0x13910 ;  /* 0x0001391000027802 */ /* 0x000fe40000000f00 */
[----:B------:R-:W-:Y:S05]  /*13900*/  CALL.REL.NOINC `($__internal_0_$__cuda_sm70_shflsync_idx_p) ;  /* 0x000001f000007944 */ /* 0x000fea0003c00000 */
[----:B------:R-:W-:Y:S01]  /*13910*/  IMAD.MOV.U32 R7, RZ, RZ, R14 ;  /* 0x000000ffff077224 */ /* 0x000fe200078e000e */
[----:B------:R-:W-:Y:S02]  /*13920*/  MOV R3, R15 ;  /* 0x0000000f00037202 */ /* 0x000fe40000000f00 */
[----:B------:R-:W-:Y:S02]  /*13930*/  MOV R2, 0x13950 ;  /* 0x0001395000027802 */ /* 0x000fe40000000f00 */
[----:B-1---5:R-:W-:Y:S05]  /*13940*/  CALL.REL.NOINC `($__internal_0_$__cuda_sm70_shflsync_idx_p) ;  /* 0x000001b000007944 */ /* 0x022fea0003c00000 */
[----:B------:R-:W-:Y:S01]  /*13950*/  MOV R2, R14 ;  /* 0x0000000e00027202 */ /* 0x000fe20000000f00 */
[----:B-1---5:R-:W-:Y:S05]  /*13960*/  BRA `(.L_x_237) ;  /* 0xfffee83000007947 */ /* 0x022fea000383ffff */
.L_x_188:
[----:B------:R-:W-:Y:S02]  /*13970*/  MOV R2, 0x13990 ;  /* 0x0001399000027802 */ /* 0x000fe40000000f00 */
[----:B-12--5:R-:W-:Y:S05]  /*13980*/  CALL.REL.NOINC `($__internal_0_$__cuda_sm70_shflsync_idx_p) ;  /* 0x0000017000007944 */ /* 0x026fea0003c00000 */
[----:B------:R-:W-:Y:S01]  /*13990*/  MOV R3, R12 ;  /* 0x0000000c00037202 */ /* 0x000fe20000000f00 */
[----:B-----5:R-:W-:Y:S01]  /*139a0*/  IMAD.MOV.U32 R4, RZ, RZ, R14 ;  /* 0x000000ffff047224 */ /* 0x020fe200078e000e */
[----:B------:R-:W-:Y:S02]  /*139b0*/  MOV R2, 0x139d0 ;  /* 0x000139d000027802 */ /* 0x000fe40000000f00 */
[----:B-1----:R-:W-:Y:S05]  /*139c0*/  CALL.REL.NOINC `($__internal_0_$__cuda_sm70_shflsync_idx_p) ;  /* 0x0000013000007944 */ /* 0x002fea0003c00000 */
[----:B-----5:R-:W-:Y:S01]  /*139d0*/  MOV R0, R14 ;  /* 0x0000000e00007202 */ /* 0x020fe20000000f00 */
[----:B-1----:R-:W-:-:S05]  /*139e0*/  BRA `(.L_x_238) ;  /* 0xffff283000007947 */ /* 0x002fca000383ffff */
.L_x_205:
[----:B--2---:R-:W-:Y:S02]  /*139f0*/  MOV R3, R6 ;  /* 0x0000000600037202 */ /* 0x004fe40000000f00 */
[----:B------:R-:W-:Y:S02]  /*13a00*/  MOV R2, 0x13a20 ;  /* 0x00013a2000027802 */ /* 0x000fe40000000f00 */
[----:B-1---5:R-:W-:Y:S05]  /*13a10*/  CALL.REL.NOINC `($__internal_0_$__cuda_sm70_shflsync_idx_p) ;  /* 0x000000e000007944 */ /* 0x022fea0003c00000 */
[----:B------:R-:W-:Y:S01]  /*13a20*/  MOV R3, R7 ;  /* 0x0000000700037202 */ /* 0x000fe20000000f00 */
[----:B-----5:R-:W-:Y:S01]  /*13a30*/  IMAD.MOV.U32 R4, RZ, RZ, R14 ;  /* 0x000000ffff047224 */ /* 0x020fe200078e000e */
[----:B------:R-:W-:Y:S02]  /*13a40*/  MOV R2, 0x13a60 ;  /* 0x00013a6000027802 */ /* 0x000fe40000000f00 */
[----:B-1----:R-:W-:Y:S05]  /*13a50*/  CALL.REL.NOINC `($__internal_0_$__cuda_sm70_shflsync_idx_p) ;  /* 0x000000a000007944 */ /* 0x002fea0003c00000 */
[----:B------:R-:W-:Y:S01]  /*13a60*/  MOV R2, R14 ;  /* 0x0000000e00027202 */ /* 0x000fe20000000f00 */
[----:B-1---5:R-:W-:-:S05]  /*13a70*/  BRA `(.L_x_239) ;  /* 0xffff67a000007947 */ /* 0x022fca000383ffff */
.L_x_211:
[----:B------:R-:W-:Y:S02]  /*13a80*/  MOV R2, 0x13aa0 ;  /* 0x00013aa000027802 */ /* 0x000fe40000000f00 */
[----:B----45:R-:W-:Y:S05]  /*13a90*/  CALL.REL.NOINC `($__internal_0_$__cuda_sm70_shflsync_idx_p) ;  /* 0x0000006000007944 */ /* 0x030fea0003c00000 */
[----:B------:R-:W-:Y:S01]  /*13aa0*/  MOV R3, R6 ;  /* 0x0000000600037202 */ /* 0x000fe20000000f00 */
[----:B-----5:R-:W-:Y:S01]  /*13ab0*/  IMAD.MOV.U32 R4, RZ, RZ, R14 ;  /* 0x000000ffff047224 */ /* 0x020fe200078e000e */
[----:B------:R-:W-:Y:S02]  /*13ac0*/  MOV R2, 0x13ae0 ;  /* 0x00013ae000027802 */ /* 0x000fe40000000f00 */
[----:B-1----:R-:W-:Y:S05]  /*13ad0*/  CALL.REL.NOINC `($__internal_0_$__cuda_sm70_shflsync_idx_p) ;  /* 0x0000002000007944 */ /* 0x002fea0003c00000 */
[----:B-----5:R-:W-:Y:S01]  /*13ae0*/  MOV R0, R14 ;  /* 0x0000000e00007202 */ /* 0x020fe20000000f00 */
[----:B-1----:R-:W-:-:S05]  /*13af0*/  BRA `(.L_x_240) ;  /* 0xffff966000007947 */ /* 0x002fca000383ffff */
        .weak           $__internal_0_$__cuda_sm70_shflsync_idx_p
        .type           $__internal_0_$__cuda_sm70_shflsync_idx_p,@function
        .size           $__internal_0_$__cuda_sm70_shflsync_idx_p,(.L_x_1769 - $__internal_0_$__cuda_sm70_shflsync_idx_p)
$__internal_0_$__cuda_sm70_shflsync_idx_p:
[----:B------:R1:W-:Y:S01]  /*13b00*/  STL [R1+0x78], R4 ;  /* 0x0000780401007387 */ /* 0x0003e20000100800 */
[----:B------:R-:W-:-:S03]  /*13b10*/  MOV R14, 0x1 ;  /* 0x00000001000e7802 */ /* 0x000fc60000000f00 */
[----:B------:R2:W-:Y:S01]  /*13b20*/  STL [R1+0x74], R0 ;  /* 0x0000740001007387 */ /* 0x0005e20000100800 */
[----:B-1----:R-:W-:Y:S02]  /*13b30*/  IMAD.MOV.U32 R4, RZ, RZ, -0x1 ;  /* 0xffffffffff047424 */ /* 0x002fe400078e00ff */
[----:B--2---:R-:W-:Y:S02]  /*13b40*/  IMAD.MOV.U32 R0, RZ, RZ, 0x181f ;  /* 0x0000181fff007424 */ /* 0x004fe400078e00ff */
[----:B------:R-:W-:Y:S04]  /*13b50*/  WARPSYNC R4 ;  /* 0x0000000400007348 */ /* 0x000fe80003800000 */
[----:B------:R1:W2:Y:S04]  /*13b60*/  SHFL.IDX PT, R14, R3, R14, R0 ;  /* 0x0000000e030e7389 */ /* 0x0002a800000e0000 */
[----:B-1----:R1:W5:Y:S04]  /*13b70*/  LDL.LU R4, [R1+0x78] ;  /* 0x0000780001047983 */ /* 0x0023680000300800 */
[----:B------:R1:W5:Y:S01]  /*13b80*/  LDL.LU R0, [R1+0x74] ;  /* 0x0000740001007983 */ /* 0x0003620000300800 */
[----:B------:R-:W-:-:S04]  /*13b90*/  MOV R3, 0x0 ;  /* 0x0000000000037802 */ /* 0x000fc80000000f00 */
[----:B--2---:R-:W-:Y:S05]  /*13ba0*/  RET.REL.NODEC R2 `(_ZN7cutlass13device_kernelIN5flash19enable_sm80_to_sm89INS1_16FlashAttnFwdSm80INS1_25CollectiveMainloopFwdSm80ILi8ELi1ELb1EN4cute5tupleIJNS5_1CILi128EEENS7_ILi48EEENS7_ILi256EEEEEELi256ENS_6half_tEfNS_4arch4Sm80ELb0ELb1ELb0ELb0ELb1ELb0ELb1ELb0EEENS1_21CollectiveEpilogueFwdINS6_IJS8_SA_S9_EEENS6_IJNS7_ILi1EEESI_SI_EEESC_SE_Li256ELb0ELb1ELb0ELb0EEENS1_19SingleTileSchedulerILb0ELb0ELb1ELi128EEEEEEEEEvNT_6ParamsE) ;  /* 0xfffec45002007950 */ /* 0x004fea0003c3ffff */
.L_x_241:
        /* <DEDUP_REMOVED lines=13> */
.L_x_1769:


//--------------------- .text._ZN7cutlass13device_kernelIN5flash19enable_sm80_to_sm89INS1_16FlashAttnFwdSm80INS1_25CollectiveMainloopFwdSm80ILi8ELi1ELb1EN4cute5tupleIJNS5_1CILi128EEENS7_ILi48EEENS7_ILi256EEEEEELi256ENS_6half_tEfNS_4arch4Sm80ELb0ELb1ELb0ELb1ELb1ELb0ELb1ELb0EEENS1_21CollectiveEpilogueFwdINS6_IJS8_SA_S9_EEENS6_IJNS7_ILi1EEESI_SI_EEESC_SE_Li256ELb1ELb1ELb0ELb0EEENS1_19SingleTileSchedulerILb1ELb0ELb1ELi128EEEEEEEEEvNT_6ParamsE --------------------------
	.section	.text._ZN7cutlass13device_kernelIN5flash19enable_sm80_to_sm89INS1_16FlashAttnFwdSm80INS1_25CollectiveMainloopFwdSm80ILi8ELi1ELb1EN4cute5tupleIJNS5_1CILi128EEENS7_ILi48EEENS7_ILi256EEEEEELi256ENS_6half_tEfNS_4arch4Sm80ELb0ELb1ELb0ELb1ELb1ELb0ELb1ELb0EEENS1_21CollectiveEpilogueFwdINS6_IJS8_SA_S9_EEENS6_IJNS7_ILi1EEESI_SI_EEESC_SE_Li256ELb1ELb1ELb0ELb0EEENS1_19SingleTileSchedulerILb1ELb0ELb1ELi128EEEEEEEEEvNT_6ParamsE,"ax",@progbits
	.sectioninfo	@"SHI_REGISTERS=255"
	.align	128
.text._ZN7cutlass13device_kernelIN5flash19enable_sm80_to_sm89INS1_16FlashAttnFwdSm80INS1_25CollectiveMainloopFwdSm80ILi8ELi1ELb1EN4cute5tupleIJNS5_1CILi128EEENS7_ILi48EEENS7_ILi256EEEEEELi256ENS_6half_tEfNS_4arch4Sm80ELb0ELb1ELb0ELb1ELb1ELb0ELb1ELb0EEENS1_21CollectiveEpilogueFwdINS6_IJS8_SA_S9_EEENS6_IJNS7_ILi1EEESI_SI_EEESC_SE_Li256ELb1ELb1ELb0ELb0EEENS1_19SingleTileSchedulerILb1ELb0ELb1ELi128EEEEEEEEEvNT_6ParamsE:
        .type           _ZN7cutlass13device_kernelIN5flash19enable_sm80_to_sm89INS1_16FlashAttnFwdSm80INS1_25CollectiveMainloopFwdSm80ILi8ELi1ELb1EN4cute5tupleIJNS5_1CILi128EEENS7_ILi48EEENS7_ILi256EEEEEELi256ENS_6half_tEfNS_4arch4Sm80ELb0ELb1ELb0ELb1ELb1ELb0ELb1ELb0EEENS1_21CollectiveEpilogueFwdINS6_IJS8_SA_S9_EEENS6_IJNS7_ILi1EEESI_SI_EEESC_SE_Li256ELb1ELb1ELb0ELb0EEENS1_19SingleTileSchedulerILb1ELb0ELb1ELi128EEEEEEEEEvNT_6ParamsE,@function
        .size           _ZN7cutlass13device_kernelIN5flash19enable_sm80_to_sm89INS1_16FlashAttnFwdSm80INS1_25CollectiveMainloopFwdSm80ILi8ELi1ELb1EN4cute5tupleIJNS5_1CILi128EEENS7_ILi48EEENS7_ILi256EEEEEELi256ENS_6half_tEfNS_4arch4Sm80ELb0ELb1ELb0ELb1ELb1ELb0ELb1ELb0EEENS1_21CollectiveEpilogueFwdINS6_IJS8_SA_S9_EEENS6_IJNS7_ILi1EEESI_SI_EEESC_SE_Li256ELb1ELb1ELb0ELb0EEENS1_19SingleTileSchedulerILb1ELb0ELb1ELi128EEEEEEEEEvNT_6ParamsE,(.L_x_1771 - _ZN7cutlass13device_kernelIN5flash19enable_sm80_to_sm89INS1_16FlashAttnFwdSm80INS1_25CollectiveMainloopFwdSm80ILi8ELi1ELb1EN4cute5tupleIJNS5_1CILi128EEENS7_ILi48EEENS7_ILi256EEEEEELi256ENS_6half_tEfNS_4arch4Sm80ELb0ELb1ELb0ELb1ELb1ELb0ELb1ELb0EEENS1_21CollectiveEpilogueFwdINS6_IJS8_SA_S9_EEENS6_IJNS7_ILi1EEESI_SI_EEESC_SE_Li256ELb1ELb1ELb0ELb0EEENS1_19SingleTileSchedulerILb1ELb0ELb1ELi128EEEEEEEEEvNT_6ParamsE)
        .other          _ZN7cutlass13device_kernelIN5flash19enable_sm80_to_sm89INS1_16FlashAttnFwdSm80INS1_25CollectiveMainloopFwdSm80ILi8ELi1ELb1EN4cute5tupleIJNS5_1CILi128EEENS7_ILi48EEENS7_ILi256EEEEEELi256ENS_6half_tEfNS_4arch4Sm80ELb0ELb1ELb0ELb1ELb1ELb0ELb1ELb0EEENS1_21CollectiveEpilogueFwdINS6_IJS8_SA_S9_EEENS6_IJNS7_ILi1EEESI_SI_EEESC_SE_Li256ELb1ELb1ELb0ELb0EEENS1_19SingleTileSchedulerILb1ELb0ELb1ELi128EEEEEEEEEvNT_6ParamsE,@"STO_CUDA_ENTRY STV_DEFAULT"
_ZN7cutlass13device_kernelIN5flash19enable_sm80_to_sm89INS1_16FlashAttnFwdSm80INS1_25CollectiveMainloopFwdSm80ILi8ELi1ELb1EN4cute5tupleIJNS5_1CILi128EEENS7_ILi48EEENS7_ILi256EEEEEELi256ENS_6half_tEfNS_4arch4Sm80ELb0ELb1ELb0ELb1ELb1ELb0ELb1ELb0EEENS1_21CollectiveEpilogueFwdINS6_IJS8_SA_S9_EEENS6_IJNS7_ILi1EEESI_SI_EEESC_SE_Li256ELb1ELb1ELb0ELb0EEENS1_19SingleTileSchedulerILb1ELb0ELb1ELi128EEEEEEEEEvNT_6ParamsE:
        /* <DEDUP_REMOVED lines=21> */
.L_x_243:
        /* <DEDUP_REMOVED lines=13> */
.L_x_245:
[----:B------:R-:W-:Y:S02]  /*0220*/  ULDC UR5, c[0x0][0x54c] ;  /* 0x0001530000057ab9 */ /* 0x000fe40000000800 */
.L_x_244:
[----:B------:R-:W-:Y:S02]  /*0230*/  ULDC UR4, c[0x0][0x548] ;  /* 0x0001520000047ab9 */ /* 0x000fe40000000800 */
[----:B------:R-:W-:-:S02]  /*0240*/  USHF.L.U32 UR23, UR28, 0x7, URZ ;  /* 0x000000071c177899 */ /* 0x000fc4000800063f */
[----:B------:R-:W-:-:S04]  /*0250*/  UIMAD UR4, UR5, UR4, URZ ;  /* 0x00000004050472a4 */ /* 0x000fc8000f8e023f */
[----:B------:R-:W-:-:S04]  /*0260*/  UISETP.GE.AND UP0, UPT, UR23, UR4, UPT ;  /* 0x000000041700728c */ /* 0x000fc8000bf06270 */
[----:B------:R-:W-:Y:S01]  /*0270*/  USEL UR13, UR13, 0xffffffff, !UP0 ;  /* 0xffffffff0d0d7887 */ /* 0x000fe2000c000000 */
[----:B------:R-:W-:Y:S05]  /*0280*/  BRA `(.L_x_246) ;  /* 0x000001b000007947 */ /* 0x000fea0003800000 */
.L_x_242:
        /* <DEDUP_REMOVED lines=8> */
.L_x_247:
        /* <DEDUP_REMOVED lines=13> */
.L_x_249:
[----:B------:R-:W-:Y:S02]  /*03e0*/  ULDC UR5, c[0x0][0x54c] ;  /* 0x0001530000057ab9 */ /* 0x000fe40000000800 */
.L_x_248:
[----:B------:R-:W-:Y:S02]  /*03f0*/  ULDC UR4, c[0x0][0x548] ;  /* 0x0001520000047ab9 */ /* 0x000fe40000000800 */
[----:B------:R-:W-:-:S02]  /*0400*/  USHF.L.U32 UR23, UR28, 0x7, URZ ;  /* 0x000000071c177899 */ /* 0x000fc4000800063f */
[----:B------:R-:W-:-:S04]  /*0410*/  UIMAD UR4, UR5, UR4, URZ ;  /* 0x00000004050472a4 */ /* 0x000fc8000f8e023f */
[----:B------:R-:W-:-:S04]  /*0420*/  UISETP.GE.AND UP0, UPT, UR23, UR4, UPT ;  /* 0x000000041700728c */ /* 0x000fc8000bf06270 */
[----:B------:R-:W-:-:S06]  /*0430*/  USEL UR13, UR13, 0xffffffff, !UP0 ;  /* 0xffffffff0d0d7887 */ /* 0x000fcc000c000000 */
.L_x_246:
[----:B------:R-:W-:-:S13]  /*0440*/  ISETP.LE.AND P0, PT, RZ, UR13, PT ;  /* 0x0000000dff007c0c */ /* 0x000fda000bf03270 */
[----:B------:R-:W-:Y:S05]  /*0450*/  @!P0 EXIT ;  /* 0x000000000000894d */ /* 0x000fea0003800000 */
[----:B------:R-:W-:Y:S02]  /*0460*/  ULDC.64 UR8, c[0x0][0x370] ;  /* 0x0000dc0000087ab9 */ /* 0x000fe40000000a00 */
[----:B------:R-:W-:Y:S02]  /*0470*/  UISETP.NE.U32.AND UP2, UPT, URZ, UR8, UPT ;  /* 0x000000083f00728c */ /* 0x000fe4000bf45070 */
[----:B------:R-:W-:Y:S02]  /*0480*/  ULDC.64 UR4, c[0x0][0x360] ;  /* 0x0000d80000047ab9 */ /* 0x000fe40000000a00 */
[----:B------:R-:W-:Y:S02]  /*0490*/  UISETP.NE.U32.AND UP0, UPT, URZ, UR4, UPT ;  /* 0x000000043f00728c */ /* 0x000fe4000bf05070 */
[----:B------:R-:W-:Y:S02]  /*04a0*/  ULDC.64 UR6, c[0x0][0x348] ;  /* 0x0000d20000067ab9 */ /* 0x000fe40000000a00 */
[----:B------:R-:W-:-:S02]  /*04b0*/  UISETP.NE.AND.EX UP2, UPT, URZ, UR9, UPT, UP2 ;  /* 0x000000093f00728c */ /* 0x000fc4000bf45320 */
[----:B------:R-:W-:Y:S02]  /*04c0*/  UISETP.NE.U32.AND UP1, UPT, URZ, UR6, UPT ;  /* 0x000000063f00728c */ /* 0x000fe4000bf25070 */
[----:B------:R-:W-:Y:S02]  /*04d0*/  UISETP.NE.AND.EX UP0, UPT, URZ, UR5, UPT, UP0 ;  /* 0x000000053f00728c */ /* 0x000fe4000bf05300 */
[----:B------:R-:W-:Y:S01]  /*04e0*/  UISETP.NE.AND.EX UP1, UPT, URZ, UR7, UPT, UP1 ;  /* 0x000000073f00728c */ /* 0x000fe2000bf25310 */
[----:B------:R-:W-:Y:S01]  /*04f0*/  PLOP3.LUT P2, PT, PT, PT, UP2, 0x80, 0x0 ;  /* 0x000000000000781c */ /* 0x000fe20003f4f028 */
[----:B------:R-:W-:Y:S02]  /*0500*/  ULDC.64 UR8, c[0x0][0x370] ;  /* 0x0000dc0000087ab9 */ /* 0x000fe40000000a00 */
[----:B------:R-:W-:Y:S01]  /*0510*/  ULDC.64 UR6, c[0x0][0x348] ;  /* 0x0000d20000067ab9 */ /* 0x000fe20000000a00 */
[----:B------:R-:W-:Y:S01]  /*0520*/  PLOP3.LUT P0, PT, PT, PT, UP0, 0x80, 0x0 ;  /* 0x000000000000781c */ /* 0x000fe20003f0f008 */
[----:B------:R-:W-:Y:S01]  /*0530*/  ULDC.64 UR4, c[0x0][0x360] ;  /* 0x0000d80000047ab9 */ /* 0x000fe20000000a00 */
[----:B------:R-:W-:Y:S01]  /*0540*/  PLOP3.LUT P1, PT, PT, PT, UP1, 0x80, 0x0 ;  /* 0x000000000000781c */ /* 0x000fe20003f2f018 */
[----:B------:R-:W-:-:S02]  /*0550*/  @UP2 UIMAD.WIDE UR8, UR13, UR16, UR8 ;  /* 0x000000100d0822a5 */ /* 0x000fc4000f8e0208 */
[----:B------:R-:W-:Y:S02]  /*0560*/  @UP0 UIMAD.WIDE UR4, UR13, UR16, UR4 ;  /* 0x000000100d0402a5 */ /* 0x000fe4000f8e0204 */
[----:B------:R-:W-:Y:S02]  /*0570*/  UIMAD.WIDE UR6, UR13, UR16, UR6 ;  /* 0x000000100d0672a5 */ /* 0x000fe4000f8e0206 */
[----:B------:R-:W-:Y:S02]  /*0580*/  IMAD.U32 R3, RZ, RZ, UR9 ;  /* 0x00000009ff037e24 */ /* 0x000fe4000f8e00ff */
[----:B------:R-:W-:Y:S01]  /*0590*/  IMAD.U32 R2, RZ, RZ, UR8 ;  /* 0x00000008ff027e24 */ /* 0x000fe2000f8e00ff */
[----:B------:R-:W-:Y:S01]  /*05a0*/  MOV R4, UR4 ;  /* 0x0000000400047c02 */ /* 0x000fe20008000f00 */
[----:B------:R-:W-:Y:S01]  /*05b0*/  IMAD.U32 R5, RZ, RZ, UR5 ;  /* 0x00000005ff057e24 */ /* 0x000fe2000f8e00ff */
[----:B------:R-:W-:Y:S01]  /*05c0*/  MOV R6, UR6 ;  /* 0x0000000600067c02 */ /* 0x000fe20008000f00 */
[----:B------:R-:W-:Y:S01]  /*05d0*/  IMAD.U32 R7, RZ, RZ, UR7 ;  /* 0x00000007ff077e24 */ /* 0x000fe2000f8e00ff */
[----:B------:R1:W2:Y:S04]  /*05e0*/  @P2 LDG.E R3, [R2.64] ;  /* 0x0000001202032981 */ /* 0x0002a8000c1e1900 */
[----:B------:R-:W3:Y:S04]  /*05f0*/  @P0 LDG.E R0, [R4.64] ;  /* 0x0000001204000981 */ /* 0x000ee8000c1e1900 */
[----:B-1----:R-:W4:Y:S01]  /*0600*/  @P1 LDG.E R2, [R6.64] ;  /* 0x0000001206021981 */ /* 0x002f22000c1e1900 */
[----:B------:R-:W1:Y:S01]  /*0610*/  S2UR UR10, SR_CTAID.Y ;  /* 0x00000000000a79c3 */ /* 0x000e620000002600 */
[----:B------:R-:W-:-:S02]  /*0620*/  UMOV UR11, URZ ;  /* 0x0000003f000b7c82 */ /* 0x000fc40008000000 */
[----:B------:R-:W-:Y:S02]  /*0630*/  ULDC UR12, c[0x0][0x168] ;  /* 0x00005a00000c7ab9 */ /* 0x000fe40000000800 */
[----:B------:R-:W-:Y:S02]  /*0640*/  UMOV UR22, URZ ;  /* 0x0000003f00167c82 */ /* 0x000fe40008000000 */
[----:B------:R-:W-:Y:S02]  /*0650*/  ULDC UR4, c[0x0][0x2ac] ;  /* 0x0000ab0000047ab9 */ /* 0x000fe40000000800 */
[----:B------:R-:W-:Y:S02]  /*0660*/  ULDC UR8, c[0x0][0x1d0] ;  /* 0x0000740000087ab9 */ /* 0x000fe40000000800 */
[----:B------:R-:W-:Y:S02]  /*0670*/  UIMAD UR8, UR4, UR8, URZ ;  /* 0x00000008040872a4 */ /* 0x000fe4000f8e023f */
[----:B-1----:R-:W-:Y:S01]  /*0680*/  USHF.R.S32.HI UR9, URZ, 0x1f, UR10 ;  /* 0x0000001f3f097899 */ /* 0x002fe2000801140a */
[----:B--2---:R1:W2:Y:S08]  /*0690*/  @P2 R2UR UR11, R3 ;  /* 0x00000000030b23c2 */ /* 0x0042b000000e0000 */
[----:B---3--:R1:W3:Y:S08]  /*06a0*/  @P0 R2UR UR12, R0 ;  /* 0x00000000000c03c2 */ /* 0x0082f000000e0000 */
[----:B----4-:R1:W4:Y:S02]  /*06b0*/  @P1 R2UR UR22, R2 ;  /* 0x00000000021613c2 */ /* 0x01032400000e0000 */
[----:B-1--4-:R-:W-:Y:S05]  /*06c0*/  @P0 BRA `(.L_x_250) ;  /* 0x0000006000000947 */ /* 0x012fea0003800000 */
[----:B--2---:R-:W-:Y:S05]  /*06d0*/  @!P1 BRA `(.L_x_250) ;  /* 0x0000005000009947 */ /* 0x004fea0003800000 */
[----:B------:R-:W2:Y:S04]  /*06e0*/  LDG.E R2, [R6.64] ;  /* 0x0000001206027981 */ /* 0x000ea8000c1e1900 */
[----:B------:R-:W4:Y:S01]  /*06f0*/  LDG.E R0, [R6.64+0x4] ;  /* 0x0000041206007981 */ /* 0x000f22000c1e1900 */
[----:B--23--:R-:W1:Y:S08]  /*0700*/  R2UR UR12, R2 ;  /* 0x00000000020c73c2 */ /* 0x00ce7000000e0000 */
[----:B----4-:R-:W1:Y:S02]  /*0710*/  R2UR UR4, R0 ;  /* 0x00000000000473c2 */ /* 0x010e6400000e0000 */
[----:B-1----:R-:W-:-:S06]  /*0720*/  UIADD3 UR12, -UR12, UR4, URZ ;  /* 0x000000040c0c7290 */ /* 0x002fcc000fffe13f */
.L_x_250:
[----:B--2---:R-:W-:-:S04]  /*0730*/  ISETP.NE.U32.AND P0, PT, RZ, c[0x0][0x368], PT ;  /* 0x0000da00ff007a0c */ /* 0x004fc80003f05070 */
        /* <DEDUP_REMOVED lines=9> */
.L_x_251:
        /* <DEDUP_REMOVED lines=8> */
[----:B------:R-:W4:Y:S01]  /*0850*/  LDG.E R0, [R2.64+0x4] ;  /* 0x0000041202007981 */ /* 0x000f22000c1e1900 */
[----:B--2---:R-:W1:Y:S08]  /*0860*/  R2UR UR4, R4 ;  /* 0x00000000040473c2 */ /* 0x004e7000000e0000 */
[----:B----4-:R-:W1:Y:S02]  /*0870*/  R2UR UR8, R0 ;  /* 0x00000000000873c2 */ /* 0x010e6400000e0000 */
[----:B-1----:R-:W-:-:S06]  /*0880*/  UIADD3 UR8, -UR4, UR8, URZ ;  /* 0x0000000804087290 */ /* 0x002fcc000fffe13f */
.L_x_252:
[----:B------:R-:W-:Y:S02]  /*0890*/  ULDC UR4, c[0x0][0x2c4] ;  /* 0x0000b10000047ab9 */ /* 0x000fe40000000800 */
[----:B------:R-:W-:-:S02]  /*08a0*/  UISETP.NE.AND UP0, UPT, UR4, 0x1, UPT ;  /* 0x000000010400788c */ /* 0x000fc4000bf05270 */
[----:B------:R-:W-:Y:S02]  /*08b0*/  ULDC.64 UR6, c[0x0][0x2c8] ;  /* 0x0000b20000067ab9 */ /* 0x000fe40000000a00 */
[----:B------:R-:W-:Y:S02]  /*08c0*/  UIADD3 UR14, UR23, 0x7f, URZ ;  /* 0x0000007f170e7890 */ /* 0x000fe4000fffe03f */
[----:B------:R-:W-:Y:S02]  /*08d0*/  ULDC.64 UR4, c[0x0][0x328] ;  /* 0x0000ca0000047ab9 */ /* 0x000fe40000000a00 */
[----:B------:R-:W-:Y:S02]  /*08e0*/  UP2UR UR15, UPR, URZ, 0x1 ;  /* 0x000000013f0f7883 */ /* 0x000fe40008000000 */
[----:B------:R-:W-:Y:S02]  /*08f0*/  UIADD3 UR8, -UR11, UR8, URZ ;  /* 0x000000080b087290 */ /* 0x000fe4000fffe13f */
[----:B------:R-:W-:-:S04]  /*0900*/  @UP0 UIADD3 UR20, UR23, 0x7f, URZ ;  /* 0x0000007f17140890 */ /* 0x000fc8000fffe03f */
[----:B------:R-:W-:Y:S02]  /*0910*/  UIMAD.WIDE.U32 UR20, UR20, UR6, URZ ;  /* 0x00000006141472a5 */ /* 0x000fe4000f8e003f */
[----:B---3--:R-:W-:Y:S02]  /*0920*/  UIADD3 UR6, UR8, 0x1, -UR12 ;  /* 0x0000000108067890 */ /* 0x008fe4000fffe80c */
[----:B------:R-:W-:Y:S02]  /*0930*/  @UP0 USHF.R.U32.HI UR14, URZ, UR7, UR21 ;  /* 0x000000073f0e0299 */ /* 0x000fe40008011615 */
[----:B------:R-:W-:Y:S02]  /*0940*/  UISETP.GE.AND UP0, UPT, UR5, 0x1, UPT ;  /* 0x000000010500788c */ /* 0x000fe4000bf06270 */
[----:B------:R-:W-:Y:S02]  /*0950*/  UIADD3 UR6, UR6, UR14, URZ ;  /* 0x0000000e06067290 */ /* 0x000fe4000fffe03f */
[----:B------:R-:W-:-:S02]  /*0960*/  UP2UR UR14, UPR, URZ, 0x1 ;  /* 0x000000013f0e7883 */ /* 0x000fc40008000000 */
[----:B------:R-:W-:Y:S01]  /*0970*/  PLOP3.LUT P0, PT, PT, PT, UP0, 0x40, 0x0 ;  /* 0x000000000000781c */ /* 0x000fe20003f0e808 */
[----:B------:R-:W-:-:S12]  /*0980*/  UIADD3 UR4, UR6, UR4, URZ ;  /* 0x0000000406047290 */ /* 0x000fd8000fffe03f */
[----:B------:R-:W-:Y:S05]  /*0990*/  @P0 BRA `(.L_x_253) ;  /* 0x0000012000000947 */ /* 0x000fea0003800000 */
[----:B------:R-:W-:Y:S01]  /*09a0*/  ISETP.LT.AND P0, PT, RZ, UR6, PT ;  /* 0x00000006ff007c0c */ /* 0x000fe2000bf01270 */
[----:B------:R-:W-:-:S12]  /*09b0*/  UIADD3 UR17, UR6, -0x1, URZ ;  /* 0xffffffff06117890 */ /* 0x000fd8000fffe03f */
        /* <DEDUP_REMOVED lines=8> */
.L_x_254:
[----:B------:R-:W-:Y:S02]  /*0a40*/  UISETP.NE.AND UP0, UPT, UR5, 0x1, UPT ;  /* 0x000000010500788c */ /* 0x000fe4000bf05270 */
[----:B------:R-:W-:Y:S02]  /*0a50*/  ULDC.64 UR6, c[0x0][0x330] ;  /* 0x0000cc0000067ab9 */ /* 0x000fe40000000a00 */
[----:B------:R-:W-:-:S07]  /*0a60*/  UIMAD.WIDE.U32 UR20, UR17, UR6, URZ ;  /* 0x00000006111472a5 */ /* 0x000fce000f8e003f */
[----:B------:R-:W-:Y:S02]  /*0a70*/  @UP0 USHF.R.U32.HI UR17, URZ, UR7, UR21 ;  /* 0x000000073f110299 */ /* 0x000fe40008011615 */
.L_x_255:
[----:B------:R-:W-:Y:S02]  /*0a80*/  ULDC UR6, c[0x0][0x32c] ;  /* 0x0000cb0000067ab9 */ /* 0x000fe40000000800 */
[----:B------:R-:W-:-:S04]  /*0a90*/  UIMAD UR6, UR17, UR5, UR6 ;  /* 0x00000005110672a4 */ /* 0x000fc8000f8e0206 */
[----:B------:R-:W-:-:S04]  /*0aa0*/  UISETP.LT.AND UP0, UPT, UR4, UR6, UPT ;  /* 0x000000060400728c */ /* 0x000fc8000bf01270 */
[----:B------:R-:W-:Y:S02]  /*0ab0*/  USEL UR4, UR4, UR6, UP0 ;  /* 0x0000000604047287 */ /* 0x000fe40008000000 */
.L_x_253:
[----:B------:R-:W-:Y:S02]  /*0ac0*/  UISETP.NE.AND UP0, UPT, UR15, URZ, UPT ;  /* 0x0000003f0f00728c */ /* 0x000fe4000bf05270 */
[----:B------:R-:W-:Y:S02]  /*0ad0*/  ULDC.64 UR6, c[0x0][0x2c8] ;  /* 0x0000b20000067ab9 */ /* 0x000fe40000000a00 */
[----:B------:R-:W-:Y:S02]  /*0ae0*/  UIADD3 UR26, UR4, 0x2f, URZ ;  /* 0x0000002f041a7890 */ /* 0x000fe4000fffe03f */
[----:B------:R-:W-:Y:S02]  /*0af0*/  UIMAD.WIDE.U32 UR20, UR23, UR6, URZ ;  /* 0x00000006171472a5 */ /* 0x000fe4000f8e003f */
[----:B------:R-:W-:Y:S02]  /*0b00*/  UIMAD.WIDE UR26, UR26, 0x2aaaaaab, URZ ;  /* 0x2aaaaaab1a1a78a5 */ /* 0x000fe4000f8e023f */
[----:B------:R-:W-:-:S02]  /*0b10*/  UIADD3 UR24, UR8, 0x2f, URZ ;  /* 0x0000002f08187890 */ /* 0x000fc4000fffe03f */
[----:B------:R-:W-:Y:S02]  /*0b20*/  UISETP.GE.AND UP2, UPT, UR5, 0x1, UPT ;  /* 0x000000010500788c */ /* 0x000fe4000bf46270 */
[----:B------:R-:W-:Y:S02]  /*0b30*/  @UP0 UMOV UR17, UR21 ;  /* 0x0000001500110c82 */ /* 0x000fe40008000000 */
[----:B------:R-:W-:Y:S02]  /*0b40*/  UMOV UR4, UR23 ;  /* 0x0000001700047c82 */ /* 0x000fe40008000000 */
[----:B------:R-:W-:Y:S01]  /*0b50*/  UIMAD.WIDE UR24, UR24, 0x2aaaaaab, URZ ;  /* 0x2aaaaaab181878a5 */ /* 0x000fe2000f8e023f */
[----:B------:R-:W-:Y:S01]  /*0b60*/  PLOP3.LUT P0, PT, PT, PT, UP2, 0x40, 0x0 ;  /* 0x000000000000781c */ /* 0x000fe20003f0e828 */
[----:B------:R-:W-:Y:S02]  /*0b70*/  @UP0 USHF.R.U32.HI UR4, URZ, UR7, UR17 ;  /* 0x000000073f040299 */ /* 0x000fe40008011611 */
[----:B------:R-:W-:-:S02]  /*0b80*/  USHF.R.U32.HI UR7, URZ, 0x1f, UR25 ;  /* 0x0000001f3f077899 */ /* 0x000fc40008011619 */
[----:B------:R-:W-:Y:S02]  /*0b90*/  UMOV UR17, UR27 ;  /* 0x0000001b00117c82 */ /* 0x000fe40008000000 */
[----:B------:R-:W-:Y:S02]  /*0ba0*/  USHF.R.U32.HI UR21, URZ, 0x1f, UR17 ;  /* 0x0000001f3f157899 */ /* 0x000fe40008011611 */
        /* <DEDUP_REMOVED lines=13> */
[----:B------:R-:W-:Y:S02]  /*0c80*/  UISETP.NE.AND UP0, UPT, UR5, 0x1, UPT ;  /* 0x000000010500788c */ /* 0x000fe4000bf05270 */
[----:B------:R-:W-:Y:S02]  /*0c90*/  ULOP3.LUT UR7, URZ, UR7, URZ, 0x33, !UPT ;  /* 0x000000073f077292 */ /* 0x000fe4000f8e333f */
[----:B------:R-:W-:Y:S02]  /*0ca0*/  ULDC.64 UR4, c[0x0][0x330] ;  /* 0x0000cc0000047ab9 */ /* 0x000fe40000000a00 */
[----:B------:R-:W-:-:S07]  /*0cb0*/  UIMAD.WIDE.U32 UR24, UR7, UR4, URZ ;  /* 0x00000004071872a5 */ /* 0x000fce000f8e003f */
[----:B------:R-:W-:Y:S02]  /*0cc0*/  @UP0 UMOV UR17, UR25 ;  /* 0x0000001900110c82 */ /* 0x000fe40008000000 */
[----:B------:R-:W-:-:S04]  /*0cd0*/  @UP0 USHF.R.U32.HI UR7, URZ, UR5, UR17 ;  /* 0x000000053f070299 */ /* 0x000fc80008011611 */
[----:B------:R-:W-:Y:S01]  /*0ce0*/  ULOP3.LUT UR7, URZ, UR7, URZ, 0x33, !UPT ;  /* 0x000000073f077292 */ /* 0x000fe2000f8e333f */
[----:B------:R-:W-:Y:S05]  /*0cf0*/  BRA `(.L_x_258) ;  /* 0x0000005000007947 */ /* 0x000fea0003800000 */
.L_x_257:
[----:B------:R-:W-:-:S03]  /*0d00*/  UISETP.NE.AND UP0, UPT, UR5, 0x1, UPT ;  /* 0x000000010500788c */ /* 0x000fc6000bf05270 */
[----:B------:R-:W-:Y:S02]  /*0d10*/  ULDC.64 UR4, c[0x0][0x330] ;  /* 0x0000cc0000047ab9 */ /* 0x000fe40000000a00 */
[----:B------:R-:W-:-:S07]  /*0d20*/  UIMAD.WIDE.U32 UR24, UR7, UR4, URZ ;  /* 0x00000004071872a5 */ /* 0x000fce000f8e003f */
[----:B------:R-:W-:Y:S02]  /*0d30*/  @UP0 UMOV UR17, UR25 ;  /* 0x0000001900110c82 */ /* 0x000fe40008000000 */
[----:B------:R-:W-:Y:S02]  /*0d40*/  @UP0 USHF.R.U32.HI UR7, URZ, UR5, UR17 ;  /* 0x000000053f070299 */ /* 0x000fe40008011611 */
.L_x_258:
[----:B------:R-:W-:Y:S02]  /*0d50*/  ULDC UR4, c[0x0][0x32c] ;  /* 0x0000cb0000047ab9 */ /* 0x000fe40000000800 */
[----:B------:R-:W-:-:S04]  /*0d60*/  UIMAD UR4, UR7, UR4, URZ ;  /* 0x00000004070472a4 */ /* 0x000fc8000f8e023f */
[----:B------:R-:W-:-:S04]  /*0d70*/  UISETP.LT.AND UP0, UPT, UR6, UR4, UPT ;  /* 0x000000040600728c */ /* 0x000fc8000bf01270 */
[----:B------:R-:W-:-:S04]  /*0d80*/  USEL UR6, UR6, UR4, !UP0 ;  /* 0x0000000406067287 */ /* 0x000fc8000c000000 */
.L_x_256:
[----:B------:R-:W-:Y:S01]  /*0d90*/  UIMAD.WIDE UR4, UR6, 0x2aaaaaab, URZ ;  /* 0x2aaaaaab060478a5 */ /* 0x000fe2000f8e023f */
[----:B------:R-:W-:Y:S01]  /*0da0*/  PLOP3.LUT P2, PT, PT, PT, PT, 0x80, 0x0 ;  /* 0x000000000000781c */ /* 0x000fe20003f4f070 */
[----:B------:R-:W-:Y:S01]  /*0db0*/  CS2R R10, SRZ ;  /* 0x00000000000a7805 */ /* 0x000fe2000001ff00 */
[----:B------:R-:W-:Y:S01]  /*0dc0*/  IMAD.MOV.U32 R130, RZ, RZ, RZ ;  /* 0x000000ffff827224 */ /* 0x000fe200078e00ff */
[----:B------:R-:W-:Y:S01]  /*0dd0*/  USHF.R.U32.HI UR4, URZ, 0x1f, UR5 ;  /* 0x0000001f3f047899 */ /* 0x000fe20008011605 */
[----:B------:R-:W-:Y:S01]  /*0de0*/  CS2R R128, SRZ ;  /* 0x0000000000807805 */ /* 0x000fe2000001ff00 */
[----:B------:R-:W-:Y:S01]  /*0df0*/  CS2R R14, SRZ ;  /* 0x00000000000e7805 */ /* 0x000fe2000001ff00 */
[----:B------:R-:W-:Y:S01]  /*0e00*/  IMAD.MOV.U32 R126, RZ, RZ, RZ ;  /* 0x000000ffff7e7224 */ /* 0x000fe200078e00ff */
[----:B------:R-:W-:Y:S01]  /*0e10*/  ULEA.HI.SX32 UR4, UR5, UR4, 0x1d ;  /* 0x0000000405047291 */ /* 0x000fe2000f8fea3f */
[----:B------:R-:W-:Y:S01]  /*0e20*/  CS2R R124, SRZ ;  /* 0x00000000007c7805 */ /* 0x000fe2000001ff00 */
[----:B------:R-:W-:Y:S01]  /*0e30*/  MOV R122, RZ ;  /* 0x000000ff007a7202 */ /* 0x000fe20000000f00 */
[----:B------:R-:W-:Y:S01]  /*0e40*/  CS2R R120, SRZ ;  /* 0x0000000000787805 */ /* 0x000fe2000001ff00 */
[----:B------:R-:W-:Y:S01]  /*0e50*/  UISETP.LT.AND UP0, UPT, URZ, UR4, UPT ;  /* 0x000000043f00728c */ /* 0x000fe2000bf01270 */
[----:B------:R-:W-:Y:S01]  /*0e60*/  CS2R R12, SRZ ;  /* 0x00000000000c7805 */ /* 0x000fe2000001ff00 */
[----:B------:R-:W-:Y:S01]  /*0e70*/  IMAD.MOV.U32 R118, RZ, RZ, RZ ;  /* 0x000000ffff767224 */ /* 0x000fe200078e00ff */
[----:B------:R-:W-:Y:S01]  /*0e80*/  CS2R R116, SRZ ;  /* 0x0000000000747805 */ /* 0x000fe2000001ff00 */
[----:B------:R-:W-:Y:S01]  /*0e90*/  USEL UR7, URZ, UR4, !UP0 ;  /* 0x000000043f077287 */ /* 0x000fe2000c000000 */
[----:B------:R-:W-:Y:S01]  /*0ea0*/  CS2R R16, SRZ ;  /* 0x0000000000107805 */ /* 0x000fe2000001ff00 */
[----:B------:R-:W-:Y:S01]  /*0eb0*/  MOV R114, RZ ;  /* 0x000000ff00727202 */ /* 0x000fe20000000f00 */
[----:B------:R-:W-:Y:S01]  /*0ec0*/  CS2R R112, SRZ ;  /* 0x0000000000707805 */ /* 0x000fe2000001ff00 */
[----:B------:R-:W-:Y:S01]  /*0ed0*/  UISETP.GT.AND UP0, UPT, UR21, UR7, UPT ;  /* 0x000000071500728c */ /* 0x000fe2000bf04270 */
[----:B------:R-:W-:Y:S01]  /*0ee0*/  CS2R R18, SRZ ;  /* 0x0000000000127805 */ /* 0x000fe2000001ff00 */
[----:B------:R-:W-:Y:S01]  /*0ef0*/  IMAD.MOV.U32 R110, RZ, RZ, RZ ;  /* 0x000000ffff6e7224 */ /* 0x000fe200078e00ff */
        /* <DEDUP_REMOVED lines=49> */
[----:B------:R-:W-:Y:S01]  /*1210*/  MOV R144, RZ ;  /* 0x000000ff00907202 */ /* 0x000fe20000000f00 */
        /* <DEDUP_REMOVED lines=9> */
[----:B------:R-:W-:-:S02]  /*12b0*/  UISETP.NE.U32.AND UP0, UPT, URZ, UR4, UPT ;  /* 0x000000043f00728c */ /* 0x000fc4000bf05070 */
[----:B------:R-:W-:Y:S02]  /*12c0*/  UISETP.NE.AND UP2, UPT, UR15, URZ, UPT ;  /* 0x0000003f0f00728c */ /* 0x000fe4000bf45270 */
[----:B------:R-:W-:-:S03]  /*12d0*/  UISETP.NE.AND.EX UP0, UPT, URZ, UR5, UPT, UP0 ;  /* 0x000000053f00728c */ /* 0x000fc6000bf05300 */
[----:B------:R-:W-:-:S03]  /*12e0*/  ULDC.64 UR4, c[0x0][0x340] ;  /* 0x0000d00000047ab9 */ /* 0x000fc60000000a00 */
[----:B------:R-:W-:-:S05]  /*12f0*/  PLOP3.LUT P0, PT, PT, PT, UP0, 0x80, 0x0 ;  /* 0x000000000000781c */ /* 0x000fca0003f0f008 */
[----:B------:R-:W-:-:S06]  /*1300*/  @UP0 UIMAD.WIDE UR4, UR13, UR16, UR4 ;  /* 0x000000100d0402a5 */ /* 0x000fcc000f8e0204 */
[----:B------:R-:W-:Y:S02]  /*1310*/  IMAD.U32 R2, RZ, RZ, UR4 ;  /* 0x00000004ff027e24 */ /* 0x000fe4000f8e00ff */
[----:B------:R-:W-:Y:S01]  /*1320*/  IMAD.U32 R3, RZ, RZ, UR5 ;  /* 0x00000005ff037e24 */ /* 0x000fe2000f8e00ff */
[----:B------:R-:W-:Y:S01]  /*1330*/  SHF.R.S32.HI R66, RZ, 0x1f, R44 ;  /* 0x0000001fff427819 */ /* 0x000fe2000001142c */
[----:B------:R-:W-:Y:S01]  /*1340*/  UMOV UR25, 0x30 ;  /* 0x0000003000197882 */ /* 0x000fe20000000000 */
[----:B------:R-:W-:Y:S01]  /*1350*/  IMAD.MOV.U32 R4, RZ, RZ, c[0x0][0x2b8] ;  /* 0x0000ae00ff047624 */ /* 0x000fe200078e00ff */
[----:B------:R-:W-:Y:S01]  /*1360*/  ULDC.64 UR4, c[0x0][0x2b0] ;  /* 0x0000ac0000047ab9 */ /* 0x000fe20000000a00 */
[----:B------:R-:W-:Y:S01]  /*1370*/  LEA.HI R21, R66, R44, RZ, 0x3 ;  /* 0x0000002c42157211 */ /* 0x000fe200078f18ff */
[----:B------:R-:W2:Y:S01]  /*1380*/  @P0 LDG.E R0, [R2.64] ;  /* 0x0000001202000981 */ /* 0x000ea2000c1e1900 */
[----:B------:R-:W-:Y:S01]  /*1390*/  UIMAD UR24, UR21, UR25, -0x30 ;  /* 0xffffffd0151874a4 */ /* 0x000fe2000f8e0219 */
[----:B------:R-:W-:Y:S01]  /*13a0*/  ISETP.NE.AND P1, PT, R4, 0x1, PT ;  /* 0x000000010400780c */ /* 0x000fe20003f25270 */
[----:B------:R-:W-:Y:S01]  /*13b0*/  IMAD.MOV.U32 R24, RZ, RZ, RZ ;  /* 0x000000ffff187224 */ /* 0x000fe200078e00ff */
[----:B------:R-:W-:Y:S01]  /*13c0*/  SHF.R.S32.HI R23, RZ, 0x3, R21 ;  /* 0x00000003ff177819 */ /* 0x000fe20000011415 */
[----:B------:R-:W-:Y:S01]  /*13d0*/  BAR.SYNC.DEFER_BLOCKING 0x0 ;  /* 0x0000000000007b1d */ /* 0x000fe20000010000 */
[----:B------:R-:W-:-:S05]  /*13e0*/  USEL UR27, UR13, URZ, !UP1 ;  /* 0x0000003f0d1b7287 */ /* 0x000fca000c800000 */
[----:B--2---:R1:W2:Y:S02]  /*13f0*/  @P0 R2UR UR26, R0 ;  /* 0x00000000001a03c2 */ /* 0x0042a400000e0000 */
[----:B--2---:R-:W-:Y:S02]  /*1400*/  @!UP0 UMOV UR26, UR13 ;  /* 0x0000000d001a8c82 */ /* 0x004fe40008000000 */
[----:B------:R-:W-:Y:S02]  /*1410*/  USHF.R.S32.HI UR6, URZ, 0x1f, UR26 ;  /* 0x0000001f3f067899 */ /* 0x000fe4000801141a */
[----:B------:R-:W-:Y:S02]  /*1420*/  UIMAD.WIDE.U32 UR16, UR26, UR4, URZ ;  /* 0x000000041a1072a5 */ /* 0x000fe4000f8e003f */
[----:B------:R-:W-:-:S04]  /*1430*/  UIMAD UR6, UR6, UR4, URZ ;  /* 0x00000004060672a4 */ /* 0x000fc8000f8e023f */
[----:B------:R-:W-:Y:S01]  /*1440*/  UIMAD UR6, UR26, UR5, UR6 ;  /* 0x000000051a0672a4 */ /* 0x000fe2000f8e0206 */
[----:B-1----:R-:W-:-:S03]  /*1450*/  LOP3.LUT R0, R21, 0xfffffff8, RZ, 0xc0, !PT ;  /* 0xfffffff815007812 */ /* 0x002fc600078ec0ff */
[----:B------:R-:W-:Y:S02]  /*1460*/  UIADD3 UR6, UR17, UR6, URZ ;  /* 0x0000000611067290 */ /* 0x000fe4000fffe03f */
[----:B------:R-:W-:Y:S01]  /*1470*/  USHF.R.S32.HI UR26, URZ, 0x1f, UR22 ;  /* 0x0000001f3f1a7899 */ /* 0x000fe20008011416 */
[----:B------:R-:W-:Y:S01]  /*1480*/  IMAD.IADD R17, R44, 0x1, -R0 ;  /* 0x000000012c117824 */ /* 0x000fe200078e0a00 */
[----:B------:R-:W-:-:S03]  /*1490*/  ULDC.64 UR4, c[0x0][0x178] ;  /* 0x00005e0000047ab9 */ /* 0x000fc60000000a00 */
[----:B------:R-:W-:-:S05]  /*14a0*/  IMAD R31, R17, 0x20, R23 ;  /* 0x00000020111f7824 */ /* 0x000fca00078e0217 */
[----:B------:R-:W-:Y:S01]  /*14b0*/  IADD3 R0, R31, UR24, RZ ;  /* 0x000000181f007c10 */ /* 0x000fe2000fffe0ff */
[----:B------:R-:W-:Y:S02]  /*14c0*/  UIMAD UR26, UR26, UR4, URZ ;  /* 0x000000041a1a72a4 */ /* 0x000fe4000f8e023f */
[----:B------:R-:W-:Y:S01]  /*14d0*/  UIMAD.WIDE.U32 UR30, UR22, UR4, URZ ;  /* 0x00000004161e72a5 */ /* 0x000fe2000f8e003f */
[C---:B------:R-:W-:Y:S01]  /*14e0*/  ISETP.GE.AND P0, PT, R0.reuse, UR8, PT ;  /* 0x0000000800007c0c */ /* 0x040fe2000bf06270 */
[----:B------:R-:W-:Y:S01]  /*14f0*/  IMAD.SHL.U32 R39, R17, 0x8, RZ ;  /* 0x0000000811277824 */ /* 0x000fe200078e00ff */
[----:B------:R-:W-:Y:S02]  /*1500*/  IADD3 R8, R0, UR11, RZ ;  /* 0x0000000b00087c10 */ /* 0x000fe4000fffe0ff */
[----:B------:R-:W-:Y:S01]  /*1510*/  LEA.HI R22, R66, R44, RZ, 0x4 ;  /* 0x0000002c42167211 */ /* 0x000fe200078f20ff */
[----:B------:R-:W-:Y:S01]  /*1520*/  UIMAD UR29, UR21, -0x30, UR25 ;  /* 0xffffffd0151d78a4 */ /* 0x000fe2000f8e0219 */
[C---:B------:R-:W-:Y:S01]  /*1530*/  ISETP.GT.OR P0, PT, R31.reuse, 0x2f, P0 ;  /* 0x0000002f1f00780c */ /* 0x040fe20000704670 */
[----:B------:R-:W-:Y:S01]  /*1540*/  @P1 IMAD.HI.U32 R0, R8, c[0x0][0x2bc], RZ ;  /* 0x0000af0008001a27 */ /* 0x000fe200078e00ff */
[----:B------:R-:W-:Y:S01]  /*1550*/  IADD3 R4, R31, UR23, RZ ;  /* 0x000000171f047c10 */ /* 0x000fe2000fffe0ff */
[----:B------:R-:W-:Y:S02]  /*1560*/  STL [R1+0x48], R31 ;  /* 0x0000481f01007387 */ /* 0x000fe40000100800 */
[----:B------:R-:W-:Y:S01]  /*1570*/  IMAD.MOV.U32 R7, RZ, RZ, R8 ;  /* 0x000000ffff077224 */ /* 0x000fe200078e0008 */
[----:B------:R-:W-:-:S07]  /*1580*/  @P1 SHF.R.U32.HI R7, RZ, c[0x0][0x2c0], R0 ;  /* 0x0000b000ff071a19 */ /* 0x000fce0000011600 */
[----:B------:R-:W-:-:S04]  /*1590*/  @!P0 IADD3 R0, P2, R7, UR16, RZ ;  /* 0x0000001007008c10 */ /* 0x000fc8000ff5e0ff */
[----:B------:R-:W-:Y:S02]  /*15a0*/  @!P0 LEA R2, P1, R0, c[0x0][0x2a0], 0x2 ;  /* 0x0000a80000028a11 */ /* 0x000fe400078210ff */
[----:B------:R-:W-:-:S04]  /*15b0*/  @!P0 LEA.HI.X.SX32 R3, R7, UR6, 0x1, P2 ;  /* 0x0000000607038c11 */ /* 0x000fc800090f0eff */
[----:B------:R-:W-:-:S05]  /*15c0*/  @!P0 LEA.HI.X R3, R0, c[0x0][0x2a4], R3, 0x2, P1 ;  /* 0x0000a90000038a11 */ /* 0x000fca00008f1403 */
[----:B------:R1:W2:Y:S01]  /*15d0*/  @!P0 LDG.E R24, [R2.64] ;  /* 0x0000001202188981 */ /* 0x0002a2000c1e1900 */
[----:B------:R-:W-:Y:S01]  /*15e0*/  UIMAD UR26, UR22, UR5, UR26 ;  /* 0x00000005161a72a4 */ /* 0x000fe2000f8e021a */
[----:B------:R-:W-:Y:S01]  /*15f0*/  PLOP3.LUT P1, PT, PT, PT, UP2, 0x80, 0x0 ;  /* 0x000000000000781c */ /* 0x000fe20003f2f028 */
[----:B------:R-:W-:Y:S01]  /*1600*/  IMAD.MOV.U32 R0, RZ, RZ, R4 ;  /* 0x000000ffff007224 */ /* 0x000fe200078e0004 */
[----:B------:R-:W-:Y:S01]  /*1610*/  ULDC.64 UR4, c[0x0][0x1b8] ;  /* 0x00006e0000047ab9 */ /* 0x000fe20000000a00 */
[----:B------:R-:W-:Y:S01]  /*1620*/  PLOP3.LUT P0, PT, PT, PT, UP2, 0x80, 0x0 ;  /* 0x000000000000781c */ /* 0x000fe20003f0f028 */
[----:B------:R-:W-:Y:S01]  /*1630*/  UIADD3 UR31, UR31, UR26, URZ ;  /* 0x0000001a1f1f7290 */ /* 0x000fe2000fffe03f */
[----:B------:R-:W-:Y:S01]  /*1640*/  IADD3 R15, R23, UR23, RZ ;  /* 0x00000017170f7c10 */ /* 0x000fe2000fffe0ff */
[----:B------:R-:W-:Y:S01]  /*1650*/  UIMAD UR22, UR9, UR4, URZ ;  /* 0x00000004091672a4 */ /* 0x000fe2000f8e023f */
[C---:B------:R-:W-:Y:S01]  /*1660*/  IADD3 R29, R39.reuse, 0x40, RZ ;  /* 0x00000040271d7810 */ /* 0x040fe20007ffe0ff */
[----:B------:R-:W-:Y:S01]  /*1670*/  USHF.R.S32.HI UR26, URZ, 0x1f, UR13 ;  /* 0x0000001f3f1a7899 */ /* 0x000fe2000801140d */
[C---:B------:R-:W-:Y:S01]  /*1680*/  IADD3 R30, R39.reuse, 0xc0, RZ ;  /* 0x000000c0271e7810 */ /* 0x040fe20007ffe0ff */
[----:B------:R-:W-:Y:S01]  /*1690*/  UIMAD UR22, UR10, UR5, UR22 ;  /* 0x000000050a1672a4 */ /* 0x000fe2000f8e0216 */
[C---:B------:R-:W-:Y:S01]  /*16a0*/  IADD3 R28, R39.reuse, 0x80, RZ ;  /* 0x00000080271c7810 */ /* 0x040fe20007ffe0ff */
[----:B------:R-:W-:Y:S01]  /*16b0*/  UIMAD.WIDE.U32 UR30, UR10, UR4, UR30 ;  /* 0x000000040a1e72a5 */ /* 0x000fe2000f8e001e */
[----:B------:R-:W-:Y:S01]  /*16c0*/  ISETP.GE.AND P3, PT, R39, c[0x0][0x198], PT ;  /* 0x0000660027007a0c */ /* 0x000fe20003f66270 */
[----:B------:R-:W-:Y:S01]  /*16d0*/  USEL UR26, UR26, URZ, !UP1 ;  /* 0x0000003f1a1a7287 */ /* 0x000fe2000c800000 */
[C---:B------:R-:W-:Y:S01]  /*16e0*/  ISETP.GE.AND P2, PT, R29.reuse, c[0x0][0x198], PT ;  /* 0x000066001d007a0c */ /* 0x040fe20003f46270 */
[----:B------:R-:W-:Y:S01]  /*16f0*/  ULDC.64 UR4, c[0x0][0x1c0] ;  /* 0x0000700000047ab9 */ /* 0x000fe20000000a00 */
[----:B------:R-:W-:Y:S01]  /*1700*/  ISETP.GE.AND P4, PT, R28, c[0x0][0x198], PT ;  /* 0x000066001c007a0c */ /* 0x000fe20003f86270 */
[----:B------:R-:W-:Y:S01]  /*1710*/  UIMAD UR26, UR26, UR4, URZ ;  /* 0x000000041a1a72a4 */ /* 0x000fe2000f8e023f */
[----:B------:R-:W-:Y:S01]  /*1720*/  ISETP.GE.AND P5, PT, R30, c[0x0][0x198], PT ;  /* 0x000066001e007a0c */ /* 0x000fe20003fa6270 */
[----:B------:R-:W-:Y:S01]  /*1730*/  UIADD3 UR31, UR31, UR22, URZ ;  /* 0x000000161f1f7290 */ /* 0x000fe2000fffe03f */
[----:B------:R-:W-:Y:S01]  /*1740*/  ISETP.GE.AND P6, PT, R29, c[0x0][0x1d4], PT ;  /* 0x000075001d007a0c */ /* 0x000fe20003fc6270 */
[----:B------:R-:W-:Y:S01]  /*1750*/  UIMAD UR5, UR27, UR5, UR26 ;  /* 0x000000051b0572a4 */ /* 0x000fe2000f8e021a */
[----:B-1----:R-:W-:Y:S01]  /*1760*/  @P1 IMAD.HI.U32 R2, R4, c[0x0][0x2c8], RZ ;  /* 0x0000b20004021a27 */ /* 0x002fe200078e00ff */
[----:B------:R-:W-:Y:S01]  /*1770*/  UIMAD.WIDE.U32 UR30, UR27, UR4, UR30 ;  /* 0x000000041b1e72a5 */ /* 0x000fe2000f8e001e */
[----:B------:R-:W-:Y:S01]  /*1780*/  LEA.HI R65, R66, R44, RZ, 0x5 ;  /* 0x0000002c42417211 */ /* 0x000fe200078f28ff */
[----:B------:R-:W-:Y:S01]  /*1790*/  UIADD3 UR32, UR8, UR29, URZ ;  /* 0x0000001d08207290 */ /* 0x000fe2000fffe03f */
[----:B------:R-:W-:Y:S01]  /*17a0*/  BSSY B0, `(.L_x_260) ;  /* 0x0000138000007945 */ /* 0x000fe20003800000 */
[----:B------:R-:W-:Y:S01]  /*17b0*/  @P0 SHF.R.U32.HI R0, RZ, c[0x0][0x2cc], R2 ;  /* 0x0000b300ff000a19 */ /* 0x000fe20000011602 */
[----:B------:R-:W-:Y:S01]  /*17c0*/  UIADD3 UR5, UR31, UR5, URZ ;  /* 0x000000051f057290 */ /* 0x000fe2000fffe03f */
[----:B------:R-:W-:Y:S01]  /*17d0*/  IMAD.U32 R3, RZ, RZ, UR31 ;  /* 0x0000001fff037e24 */ /* 0x000fe2000f8e00ff */
[----:B------:R-:W-:Y:S01]  /*17e0*/  UISETP.LT.AND UP0, UPT, UR32, 0x30, UPT ;  /* 0x000000302000788c */ /* 0x000fe2000bf01270 */
[--C-:B------:R-:W-:Y:S01]  /*17f0*/  SHF.R.S32.HI R6, RZ, 0x1f, R0.reuse ;  /* 0x0000001fff067819 */ /* 0x100fe20000011400 */
[----:B------:R-:W-:Y:S01]  /*1800*/  IMAD.MOV R5, RZ, RZ, -R0 ;  /* 0x000000ffff057224 */ /* 0x000fe200078e0a00 */
[----:B------:R-:W-:Y:S01]  /*1810*/  SHF.R.S32.HI R64, RZ, 0x5, R65 ;  /* 0x00000005ff407819 */ /* 0x000fe20000011441 */
[----:B------:R-:W-:Y:S01]  /*1820*/  IMAD.U32 R2, RZ, RZ, UR30 ;  /* 0x0000001eff027e24 */ /* 0x000fe2000f8e00ff */
[----:B------:R-:W-:Y:S01]  /*1830*/  ULDC UR30, c[0x0][0x2c4] ;  /* 0x0000b100001e7ab9 */ /* 0x000fe20000000800 */
[----:B------:R-:W-:Y:S01]  /*1840*/  IMAD.U32 R3, RZ, RZ, UR5 ;  /* 0x00000005ff037e24 */ /* 0x000fe2000f8e00ff */
[----:B------:R-:W-:Y:S01]  /*1850*/  UIMAD UR30, UR12, UR30, URZ ;  /* 0x0000001e0c1e72a4 */ /* 0x000fe2000f8e023f */
[----:B------:R-:W-:Y:S01]  /*1860*/  IMAD R6, R6, c[0x0][0x1b0], RZ ;  /* 0x00006c0006067a24 */ /* 0x000fe200078e02ff */
[----:B------:R-:W-:Y:S01]  /*1870*/  ULDC.64 UR4, c[0x0][0x1e8] ;  /* 0x00007a0000047ab9 */ /* 0x000fe20000000a00 */
[----:B------:R-:W-:Y:S01]  /*1880*/  IMAD R4, R5, c[0x0][0x2c4], R4 ;  /* 0x0000b10005047a24 */ /* 0x000fe200078e0204 */
[----:B------:R-:W-:Y:S01]  /*1890*/  UIMAD.WIDE.U32 UR26, UR10, UR4, URZ ;  /* 0x000000040a1a72a5 */ /* 0x000fe2000f8e003f */
[C---:B------:R-:W-:Y:S01]  /*18a0*/  IMAD R5, R0.reuse, c[0x0][0x1b4], R6 ;  /* 0x00006d0000057a24 */ /* 0x040fe200078e0206 */
[----:B------:R-:W-:Y:S01]  /*18b0*/  UIMAD UR22, UR9, UR4, URZ ;  /* 0x00000004091672a4 */ /* 0x000fe2000f8e023f */
[----:B------:R-:W-:Y:S01]  /*18c0*/  IMAD.WIDE.U32 R2, R0, c[0x0][0x1b0], R2 ;  /* 0x00006c0000027a25 */ /* 0x000fe200078e0002 */
[----:B------:R-:W-:Y:S01]  /*18d0*/  SHF.R.S32.HI R0, RZ, 0x1f, R4 ;  /* 0x0000001fff007819 */ /* 0x000fe20000011404 */
[----:B------:R-:W-:-:S02]  /*18e0*/  USEL UR4, UR32, 0x30, UP0 ;  /* 0x0000003020047887 */ /* 0x000fc40008000000 */
[----:B------:R-:W-:Y:S01]  /*18f0*/  IMAD.IADD R3, R3, 0x1, R5 ;  /* 0x0000000103037824 */ /* 0x000fe200078e0205 */
[----:B------:R-:W-:Y:S01]  /*1900*/  UIMAD UR22, UR10, UR5, UR22 ;  /* 0x000000050a1672a4 */ /* 0x000fe2000f8e0216 */
[----:B------:R-:W-:Y:S02]  /*1910*/  IMAD R0, R0, c[0x0][0x1a8], RZ ;  /* 0x00006a0000007a24 */ /* 0x000fe400078e02ff */
[----:B------:R-:W-:Y:S01]  /*1920*/  IMAD.WIDE.U32 R2, R4, c[0x0][0x1a8], R2 ;  /* 0x00006a0004027a25 */ /* 0x000fe200078e0002 */
[----:B------:R-:W-:-:S03]  /*1930*/  UIADD3 UR22, UR27, UR22, URZ ;  /* 0x000000161b167290 */ /* 0x000fc6000fffe03f */
[----:B------:R-:W-:Y:S01]  /*1940*/  IMAD R5, R4, c[0x0][0x1ac], R0 ;  /* 0x00006b0004057a24 */ /* 0x000fe200078e0200 */
[----:B------:R-:W-:Y:S01]  /*1950*/  LEA R13, P0, R2, c[0x0][0x160], 0x1 ;  /* 0x00005800020d7a11 */ /* 0x000fe200078008ff */
[----:B------:R-:W-:Y:S02]  /*1960*/  IMAD.SHL.U32 R6, R23, 0x40, RZ ;  /* 0x0000004017067824 */ /* 0x000fe400078e00ff */
[----:B------:R-:W-:Y:S01]  /*1970*/  IMAD.IADD R3, R3, 0x1, R5 ;  /* 0x0000000103037824 */ /* 0x000fe200078e0205 */
[----:B------:R-:W-:Y:S02]  /*1980*/  LEA.HI R5, R66, R44, RZ, 0x6 ;  /* 0x0000002c42057211 */ /* 0x000fe400078f30ff */
[----:B------:R-:W-:Y:S02]  /*1990*/  LOP3.LUT R0, R6, 0x1c0, RZ, 0xc0, !PT ;  /* 0x000001c006007812 */ /* 0x000fe400078ec0ff */
[----:B------:R-:W-:Y:S01]  /*19a0*/  LEA.HI.X R12, R2, c[0x0][0x164], R3, 0x1, P0 ;  /* 0x00005900020c7a11 */ /* 0x000fe200000f0c03 */
[----:B------:R-:W-:Y:S01]  /*19b0*/  IMAD.SHL.U32 R5, R5, 0x8, RZ ;  /* 0x0000000805057824 */ /* 0x000fe200078e00ff */
[----:B------:R-:W-:Y:S01]  /*19c0*/  SHFL.IDX PT, R2, R13, RZ, 0x181f ;  /* 0x00181fff0d027589 */ /* 0x000fe200000e0000 */
[----:B------:R-:W-:-:S02]  /*19d0*/  SHF.R.U32.HI R4, RZ, 0x3, R0 ;  /* 0x00000003ff047819 */ /* 0x000fc40000011600 */
[----:B------:R-:W-:Y:S01]  /*19e0*/  LOP3.LUT R0, R0, 0x38, R39, 0xf8, !PT ;  /* 0x0000003800007812 */ /* 0x000fe200078ef827 */
[----:B------:R-:W1:Y:S01]  /*19f0*/  SHFL.IDX PT, R3, R12, RZ, 0x181f ;  /* 0x00181fff0c037589 */ /* 0x000e6200000e0000 */
[----:B------:R-:W-:Y:S02]  /*1a00*/  ISETP.GE.AND P0, PT, R15, UR30, PT ;  /* 0x0000001e0f007c0c */ /* 0x000fe4000bf06270 */
[----:B------:R-:W-:Y:S01]  /*1a10*/  LOP3.LUT R4, R0, R4, RZ, 0x3c, !PT ;  /* 0x0000000400047212 */ /* 0x000fe200078e3cff */
[----:B------:R-:W-:-:S03]  /*1a20*/  IMAD.MOV R0, RZ, RZ, -R7 ;  /* 0x000000ffff007224 */ /* 0x000fc600078e0a07 */
[----:B------:R-:W-:Y:S01]  /*1a30*/  LOP3.LUT R6, R4, 0xfffffe00, R5, 0xf8, !PT ;  /* 0xfffffe0004067812 */ /* 0x000fe200078ef805 */
[----:B------:R-:W-:Y:S01]  /*1a40*/  IMAD R25, R0, c[0x0][0x2b8], R8 ;  /* 0x0000ae0000197a24 */ /* 0x000fe200078e0208 */
[----:B------:R-:W-:Y:S02]  /*1a50*/  SHF.R.S32.HI R4, RZ, 0x1f, R29 ;  /* 0x0000001fff047819 */ /* 0x000fe4000001141d */
[----:B------:R-:W-:Y:S01]  /*1a60*/  SHF.R.S32.HI R5, RZ, 0x1f, R30 ;  /* 0x0000001fff057819 */ /* 0x000fe2000001141e */
[----:B------:R-:W-:Y:S01]  /*1a70*/  IMAD.SHL.U32 R45, R6, 0x2, RZ ;  /* 0x00000002062d7824 */ /* 0x000fe200078e00ff */
[----:B------:R-:W-:Y:S02]  /*1a80*/  SHF.R.S32.HI R0, RZ, 0x1f, R28 ;  /* 0x0000001fff007819 */ /* 0x000fe4000001141c */
[----:B------:R-:W-:Y:S02]  /*1a90*/  LEA.HI R4, R4, R29, RZ, 0x3 ;  /* 0x0000001d04047211 */ /* 0x000fe400078f18ff */
[----:B------:R-:W-:-:S02]  /*1aa0*/  LEA.HI R5, R5, R30, RZ, 0x3 ;  /* 0x0000001e05057211 */ /* 0x000fc400078f18ff */
[----:B------:R-:W-:Y:S02]  /*1ab0*/  LEA.HI R0, R0, R28, RZ, 0x3 ;  /* 0x0000001c00007211 */ /* 0x000fe400078f18ff */
[----:B------:R-:W-:Y:S02]  /*1ac0*/  LOP3.LUT R38, R4, 0xfffffff8, RZ, 0xc0, !PT ;  /* 0xfffffff804267812 */ /* 0x000fe400078ec0ff */
[----:B------:R-:W-:Y:S01]  /*1ad0*/  LOP3.LUT R37, R0, 0xfffffff8, RZ, 0xc0, !PT ;  /* 0xfffffff800257812 */ /* 0x000fe200078ec0ff */
[----:B-1----:R-:W-:Y:S01]  /*1ae0*/  @!P0 IMAD.WIDE R6, R39, 0x2, R2 ;  /* 0x0000000227068825 */ /* 0x002fe200078e0202 */
[----:B------:R-:W-:Y:S01]  /*1af0*/  LOP3.LUT R36, R5, 0xfffffff8, RZ, 0xc0, !PT ;  /* 0xfffffff805247812 */ /* 0x000fe200078ec0ff */
[----:B------:R-:W-:Y:S01]  /*1b00*/  SHFL.IDX PT, R4, R13, 0x1, 0x181f ;  /* 0x00381f000d047f89 */ /* 0x000fe200000e0000 */
[----:B------:R-:W-:Y:S01]  /*1b10*/  SHF.R.S32.HI R16, RZ, 0x1f, R25 ;  /* 0x0000001fff107819 */ /* 0x000fe20000011419 */
[----:B------:R-:W-:Y:S02]  /*1b20*/  @!P0 IMAD.WIDE R8, R38, 0x2, R2 ;  /* 0x0000000226088825 */ /* 0x000fe400078e0202 */
[----:B------:R-:W1:Y:S02]  /*1b30*/  SHFL.IDX PT, R5, R12, 0x1, 0x181f ;  /* 0x00381f000c057f89 */ /* 0x000e6400000e0000 */
[----:B------:R-:W-:-:S02]  /*1b40*/  IMAD R0, R16, c[0x0][0x1e0], RZ ;  /* 0x0000780010007a24 */ /* 0x000fc400078e02ff */
[----:B------:R3:W-:Y:S02]  /*1b50*/  @!P0 LDGSTS.E.BYPASS.LTC128B.128 [R45+0x4080], [R6.64], !P3 ;  /* 0x04080000062d8fae */ /* 0x0007e4000d901d52 */
[----:B------:R-:W-:Y:S02]  /*1b60*/  IMAD R0, R25, c[0x0][0x1e4], R0 ;  /* 0x0000790019007a24 */ /* 0x000fe400078e0200 */
[----:B------:R4:W-:Y:S01]  /*1b70*/  @!P0 LDGSTS.E.BYPASS.LTC128B.128 [R45+0x8080], [R8.64], !P2 ;  /* 0x08080000082d8fae */ /* 0x0009e2000d101d52 */
[----:B---3--:R-:W-:-:S04]  /*1b80*/  @!P0 IMAD.WIDE R6, R37, 0x2, R2 ;  /* 0x0000000225068825 */ /* 0x008fc800078e0202 */
[----:B------:R-:W-:Y:S01]  /*1b90*/  @!P0 IMAD.WIDE R2, R36, 0x2, R2 ;  /* 0x0000000224028825 */ /* 0x000fe200078e0202 */
[----:B----4-:R-:W-:Y:S01]  /*1ba0*/  IADD3 R8, R15, 0x20, RZ ;  /* 0x000000200f087810 */ /* 0x010fe20007ffe0ff */
[----:B------:R3:W-:Y:S04]  /*1bb0*/  @!P0 LDGSTS.E.BYPASS.LTC128B.128 [R45+0xc080], [R6.64], !P4 ;  /* 0x0c080000062d8fae */ /* 0x0007e8000e101d52 */
[----:B------:R4:W-:Y:S01]  /*1bc0*/  @!P0 LDGSTS.E.BYPASS.LTC128B.128 [R45+0x10080], [R2.64], !P5 ;  /* 0x10080000022d8fae */ /* 0x0009e2000e901d52 */
[----:B------:R-:W-:-:S13]  /*1bd0*/  ISETP.GE.AND P0, PT, R8, UR30, PT ;  /* 0x0000001e08007c0c */ /* 0x000fda000bf06270 */
[----:B-1----:R-:W-:-:S04]  /*1be0*/  @!P0 IMAD.WIDE R10, R39, 0x2, R4 ;  /* 0x00000002270a8825 */ /* 0x002fc800078e0204 */
[--C-:B------:R-:W-:Y:S01]  /*1bf0*/  @!P0 IMAD.WIDE R8, R38, 0x2, R4.reuse ;  /* 0x0000000226088825 */ /* 0x100fe200078e0204 */
[----:B------:R1:W-:Y:S03]  /*1c00*/  @!P0 LDGSTS.E.BYPASS.LTC128B.128 [R45+0x5080], [R10.64], !P3 ;  /* 0x050800000a2d8fae */ /* 0x0003e6000d901d52 */
[----:B---3--:R-:W-:Y:S01]  /*1c10*/  @!P0 IMAD.WIDE R6, R37, 0x2, R4 ;  /* 0x0000000225068825 */ /* 0x008fe200078e0204 */
[----:B------:R3:W-:Y:S03]  /*1c20*/  @!P0 LDGSTS.E.BYPASS.LTC128B.128 [R45+0x9080], [R8.64], !P2 ;  /* 0x09080000082d8fae */ /* 0x0007e6000d101d52 */
[----:B----4-:R-:W-:Y:S01]  /*1c30*/  IMAD.WIDE.U32 R2, R25, c[0x0][0x1e0], RZ ;  /* 0x0000780019027a25 */ /* 0x010fe200078e00ff */
[----:B------:R4:W-:Y:S03]  /*1c40*/  @!P0 LDGSTS.E.BYPASS.LTC128B.128 [R45+0xd080], [R6.64], !P4 ;  /* 0x0d080000062d8fae */ /* 0x0009e6000e101d52 */
[----:B------:R-:W-:-:S02]  /*1c50*/  IMAD.IADD R3, R3, 0x1, R0 ;  /* 0x0000000103037824 */ /* 0x000fc400078e0200 */
[----:B------:R-:W-:-:S05]  /*1c60*/  @!P0 IMAD.WIDE R4, R36, 0x2, R4 ;  /* 0x0000000224048825 */ /* 0x000fca00078e0204 */
[----:B------:R5:W-:Y:S01]  /*1c70*/  @!P0 LDGSTS.E.BYPASS.LTC128B.128 [R45+0x11080], [R4.64], !P5 ;  /* 0x11080000042d8fae */ /* 0x000be2000e901d52 */
[C---:B---3--:R-:W-:Y:S02]  /*1c80*/  IADD3 R8, R15.reuse, 0x40, RZ ;  /* 0x000000400f087810 */ /* 0x048fe40007ffe0ff */
[----:B------:R-:W-:Y:S02]  /*1c90*/  SHF.R.S32.HI R9, RZ, 0x4, R22 ;  /* 0x00000004ff097819 */ /* 0x000fe40000011416 */
[----:B------:R-:W-:Y:S02]  /*1ca0*/  ISETP.GE.AND P0, PT, R8, UR30, PT ;  /* 0x0000001e08007c0c */ /* 0x000fe4000bf06270 */
[----:B------:R-:W-:Y:S01]  /*1cb0*/  IADD3 R8, R15, 0x60, RZ ;  /* 0x000000600f087810 */ /* 0x000fe20007ffe0ff */
[----:B-----5:R-:W-:Y:S01]  /*1cc0*/  IMAD.SHL.U32 R4, R17, 0x40, RZ ;  /* 0x0000004011047824 */ /* 0x020fe200078e00ff */
[----:B------:R-:W-:Y:S02]  /*1cd0*/  LEA.HI R5, R22, R9, RZ, 0x1 ;  /* 0x0000000916057211 */ /* 0x000fe400078f08ff */
[----:B--2---:R-:W-:Y:S01]  /*1ce0*/  SHF.R.S32.HI R20, RZ, 0x1f, R24 ;  /* 0x0000001fff147819 */ /* 0x004fe20000011418 */
[----:B----4-:R-:W-:Y:S01]  /*1cf0*/  IMAD.WIDE.U32 R6, R24, c[0x0][0x1f0], R2 ;  /* 0x00007c0018067a25 */ /* 0x010fe200078e0002 */
[----:B------:R-:W-:Y:S03]  /*1d00*/  STL [R1+0x24], R24 ;  /* 0x0000241801007387 */ /* 0x000fe60000100800 */
[----:B------:R-:W-:Y:S01]  /*1d10*/  IMAD R3, R20, c[0x0][0x1f0], RZ ;  /* 0x00007c0014037a24 */ /* 0x000fe200078e02ff */
[----:B------:R-:W-:Y:S01]  /*1d20*/  IADD3 R0, P1, R6, UR26, RZ ;  /* 0x0000001a06007c10 */ /* 0x000fe2000ff3e0ff */
[----:B------:R-:W-:Y:S02]  /*1d30*/  SHFL.IDX PT, R2, R13, 0x2, 0x181f ;  /* 0x00581f000d027f89 */ /* 0x000fe400000e0000 */
[----:B------:R-:W-:-:S02]  /*1d40*/  IMAD R6, R24, c[0x0][0x1f4], R3 ;  /* 0x00007d0018067a24 */ /* 0x000fc400078e0203 */
[----:B------:R-:W1:Y:S03]  /*1d50*/  SHFL.IDX PT, R3, R12, 0x2, 0x181f ;  /* 0x00581f000c037f89 */ /* 0x000e6600000e0000 */
[----:B------:R-:W-:Y:S01]  /*1d60*/  IADD3.X R6, R7, UR22, R6, P1, !PT ;  /* 0x0000001607067c10 */ /* 0x000fe20008ffe406 */
[----:B------:R-:W-:Y:S01]  /*1d70*/  STL [R1+0x30], R39 ;  /* 0x0000302701007387 */ /* 0x000fe20000100800 */
[----:B------:R-:W-:-:S03]  /*1d80*/  LEA R19, P1, R0, c[0x0][0x1c8], 0x1 ;  /* 0x0000720000137a11 */ /* 0x000fc600078208ff */
[----:B------:R-:W-:Y:S01]  /*1d90*/  SHFL.IDX PT, R7, R12, 0x3, 0x181f ;  /* 0x00781f000c077f89 */ /* 0x000fe200000e0000 */
[----:B------:R-:W-:Y:S02]  /*1da0*/  LEA.HI.X R18, R0, c[0x0][0x1cc], R6, 0x1, P1 ;  /* 0x0000730000127a11 */ /* 0x000fe400008f0c06 */
[----:B------:R-:W-:Y:S01]  /*1db0*/  LOP3.LUT R0, R4, 0x1c0, RZ, 0xc0, !PT ;  /* 0x000001c004007812 */ /* 0x000fe200078ec0ff */
[----:B------:R2:W3:Y:S01]  /*1dc0*/  SHFL.IDX PT, R6, R13, 0x3, 0x181f ;  /* 0x00781f000d067f89 */ /* 0x0004e200000e0000 */
[----:B------:R-:W-:Y:S02]  /*1dd0*/  LOP3.LUT R4, R5, 0xfffffffe, RZ, 0xc0, !PT ;  /* 0xfffffffe05047812 */ /* 0x000fe400078ec0ff */
[----:B------:R-:W-:Y:S01]  /*1de0*/  ISETP.GE.AND P1, PT, R8, UR30, PT ;  /* 0x0000001e08007c0c */ /* 0x000fe2000bf26270 */
[----:B------:R-:W-:Y:S01]  /*1df0*/  STL [R1+0x28], R25 ;  /* 0x0000281901007387 */ /* 0x000fe20000100800 */
[----:B------:R-:W-:Y:S01]  /*1e00*/  LOP3.LUT R5, R0, 0x8, R21, 0xf8, !PT ;  /* 0x0000000800057812 */ /* 0x000fe200078ef815 */
[----:B------:R-:W-:Y:S01]  /*1e10*/  IMAD.IADD R15, R9, 0x1, -R4 ;  /* 0x00000001090f7824 */ /* 0x000fe200078e0a04 */
[----:B------:R-:W-:Y:S01]  /*1e20*/  SHF.R.U32.HI R0, RZ, 0x3, R0 ;  /* 0x00000003ff007819 */ /* 0x000fe20000011600 */
[----:B------:R-:W-:Y:S03]  /*1e30*/  SHFL.IDX PT, R4, R19, RZ, 0x181f ;  /* 0x00181fff13047589 */ /* 0x000fe600000e0000 */
[----:B------:R-:W-:Y:S01]  /*1e40*/  LOP3.LUT R21, R5, R0, RZ, 0x3c, !PT ;  /* 0x0000000005157212 */ /* 0x000fe200078e3cff */
[--C-:B-1----:R-:W-:Y:S01]  /*1e50*/  @!P0 IMAD.WIDE R10, R38, 0x2, R2.reuse ;  /* 0x00000002260a8825 */ /* 0x102fe200078e0202 */
[----:B------:R-:W1:Y:S03]  /*1e60*/  SHFL.IDX PT, R5, R18, RZ, 0x181f ;  /* 0x00181fff12057589 */ /* 0x000e6600000e0000 */
[--C-:B------:R-:W-:Y:S01]  /*1e70*/  @!P0 IMAD.WIDE R8, R37, 0x2, R2.reuse ;  /* 0x0000000225088825 */ /* 0x100fe200078e0202 */
[----:B------:R-:W-:Y:S03]  /*1e80*/  STL [R1+0x8], R45 ;  /* 0x0000082d01007387 */ /* 0x000fe60000100800 */
[----:B------:R-:W-:Y:S01]  /*1e90*/  IMAD R0, R16, c[0x0][0x208], RZ ;  /* 0x0000820010007a24 */ /* 0x000fe200078e02ff */
[----:B------:R-:W-:Y:S01]  /*1ea0*/  STL [R1+0x60], R38 ;  /* 0x0000602601007387 */ /* 0x000fe20000100800 */
[----:B--2---:R-:W-:-:S03]  /*1eb0*/  @!P0 IMAD.WIDE R12, R39, 0x2, R2 ;  /* 0x00000002270c8825 */ /* 0x004fc600078e0202 */
[----:B------:R-:W-:Y:S01]  /*1ec0*/  STL [R1+0x5c], R37 ;  /* 0x00005c2501007387 */ /* 0x000fe20000100800 */
[----:B------:R-:W-:-:S03]  /*1ed0*/  IMAD R0, R25, c[0x0][0x20c], R0 ;  /* 0x0000830019007a24 */ /* 0x000fc600078e0200 */
[----:B------:R2:W-:Y:S04]  /*1ee0*/  @!P0 LDGSTS.E.BYPASS.LTC128B.128 [R45+0x6080], [R12.64], !P3 ;  /* 0x060800000c2d8fae */ /* 0x0005e8000d901d52 */
[----:B------:R3:W-:Y:S04]  /*1ef0*/  @!P0 LDGSTS.E.BYPASS.LTC128B.128 [R45+0xa080], [R10.64], !P2 ;  /* 0x0a0800000a2d8fae */ /* 0x0007e8000d101d52 */
[----:B------:R4:W-:Y:S04]  /*1f00*/  @!P0 LDGSTS.E.BYPASS.LTC128B.128 [R45+0xe080], [R8.64], !P4 ;  /* 0x0e080000082d8fae */ /* 0x0009e8000e101d52 */
[----:B------:R-:W-:Y:S01]  /*1f10*/  STL [R1+0x34], R36 ;  /* 0x0000342401007387 */ /* 0x000fe20000100800 */
[----:B--2---:R-:W-:Y:S01]  /*1f20*/  IADD3 R13, -R23, UR4, RZ ;  /* 0x00000004170d7c10 */ /* 0x004fe2000fffe1ff */
[----:B------:R-:W-:-:S02]  /*1f30*/  ULDC.64 UR4, c[0x0][0x210] ;  /* 0x0000840000047ab9 */ /* 0x000fc40000000a00 */
[----:B------:R-:W-:Y:S01]  /*1f40*/  UIMAD UR25, UR9, UR4, URZ ;  /* 0x00000004091972a4 */ /* 0x000fe2000f8e023f */
[----:B---3--:R-:W-:Y:S01]  /*1f50*/  @!P1 IMAD.WIDE R10, R39, 0x2, R6 ;  /* 0x00000002270a9825 */ /* 0x008fe200078e0206 */
[----:B------:R-:W-:Y:S02]  /*1f60*/  UIMAD.WIDE.U32 UR30, UR10, UR4, URZ ;  /* 0x000000040a1e72a5 */ /* 0x000fe4000f8e003f */
[----:B------:R-:W-:Y:S01]  /*1f70*/  UIMAD UR25, UR10, UR5, UR25 ;  /* 0x000000050a1972a4 */ /* 0x000fe2000f8e0219 */
[----:B----4-:R-:W-:Y:S01]  /*1f80*/  @!P0 IMAD.WIDE R8, R36, 0x2, R2 ;  /* 0x0000000224088825 */ /* 0x010fe200078e0202 */
[----:B------:R-:W-:Y:S02]  /*1f90*/  UIADD3 UR4, UR21, -0x1, URZ ;  /* 0xffffffff15047890 */ /* 0x000fe4000fffe03f */
[----:B------:R-:W-:Y:S01]  /*1fa0*/  UIADD3 UR25, UR31, UR25, URZ ;  /* 0x000000191f197290 */ /* 0x000fe2000fffe03f */
[----:B------:R-:W-:Y:S01]  /*1fb0*/  IMAD.WIDE.U32 R2, R25, c[0x0][0x208], RZ ;  /* 0x0000820019027a25 */ /* 0x000fe200078e00ff */
[----:B------:R2:W-:Y:S01]  /*1fc0*/  @!P0 LDGSTS.E.BYPASS.LTC128B.128 [R45+0x12080], [R8.64], !P5 ;  /* 0x12080000082d8fae */ /* 0x0005e2000e901d52 */
[----:B------:R-:W-:-:S02]  /*1fd0*/  ISETP.GE.AND P0, PT, R13, 0x1, PT ;  /* 0x000000010d00780c */ /* 0x000fc40003f06270 */
[----:B------:R-:W-:Y:S01]  /*1fe0*/  ISETP.GE.AND P5, PT, R28, c[0x0][0x1d4], PT ;  /* 0x000075001c007a0c */ /* 0x000fe20003fa6270 */
[----:B------:R3:W-:Y:S01]  /*1ff0*/  @!P1 LDGSTS.E.BYPASS.LTC128B.128 [R45+0x7080], [R10.64], !P3 ;  /* 0x070800000a2d9fae */ /* 0x0007e2000d901d52 */
[----:B------:R-:W-:Y:S01]  /*2000*/  ISETP.GE.AND P3, PT, R39, c[0x0][0x1d4], PT ;  /* 0x0000750027007a0c */ /* 0x000fe20003f66270 */
[----:B------:R-:W-:Y:S01]  /*2010*/  IMAD.IADD R3, R3, 0x1, R0 ;  /* 0x0000000103037824 */ /* 0x000fe200078e0200 */
[----:B------:R-:W-:Y:S01]  /*2020*/  LOP3.LUT R0, R22, 0xfffffff0, RZ, 0xc0, !PT ;  /* 0xfffffff016007812 */ /* 0x000fe200078ec0ff */
[----:B--2---:R-:W-:-:S04]  /*2030*/  @!P1 IMAD.WIDE R8, R38, 0x2, R6 ;  /* 0x0000000226089825 */ /* 0x004fc800078e0206 */
[--C-:B---3--:R-:W-:Y:S01]  /*2040*/  @!P1 IMAD.WIDE R10, R37, 0x2, R6.reuse ;  /* 0x00000002250a9825 */ /* 0x108fe200078e0206 */
[----:B------:R1:W-:Y:S01]  /*2050*/  @!P1 LDGSTS.E.BYPASS.LTC128B.128 [R45+0xb080], [R8.64], !P2 ;  /* 0x0b080000082d9fae */ /* 0x0003e2000d101d52 */
[----:B------:R-:W-:Y:S02]  /*2060*/  ISETP.GE.AND P2, PT, R30, c[0x0][0x198], PT ;  /* 0x000066001e007a0c */ /* 0x000fe40003f46270 */
[----:B------:R-:W-:Y:S01]  /*2070*/  @!P1 IMAD.WIDE R6, R36, 0x2, R6 ;  /* 0x0000000224069825 */ /* 0x000fe200078e0206 */
[----:B------:R2:W-:Y:S01]  /*2080*/  @!P1 LDGSTS.E.BYPASS.LTC128B.128 [R45+0xf080], [R10.64], !P4 ;  /* 0x0f0800000a2d9fae */ /* 0x0005e2000e101d52 */
[----:B------:R-:W-:-:S09]  /*2090*/  ISETP.GE.AND P4, PT, R30, c[0x0][0x1d4], PT ;  /* 0x000075001e007a0c */ /* 0x000fd20003f86270 */
[----:B------:R3:W-:Y:S01]  /*20a0*/  @!P1 LDGSTS.E.BYPASS.LTC128B.128 [R45+0x13080], [R6.64], !P2 ;  /* 0x13080000062d9fae */ /* 0x0007e2000d101d52 */
[----:B------:R-:W-:Y:S02]  /*20b0*/  LOP3.LUT P1, RZ, R17, 0x2, RZ, 0xc0, !PT ;  /* 0x0000000211ff7812 */ /* 0x000fe4000782c0ff */
[C---:B------:R-:W-:Y:S01]  /*20c0*/  ISETP.GE.AND P2, PT, R39.reuse, c[0x0][0x1d4], PT ;  /* 0x0000750027007a0c */ /* 0x040fe20003f46270 */
[----:B------:R-:W0:Y:S01]  /*20d0*/  LDGDEPBAR ;  /* 0x00000000000079af */ /* 0x000e220000000000 */
[----:B-1----:R-:W-:-:S05]  /*20e0*/  @P0 IMAD.WIDE R8, R39, 0x2, R4 ;  /* 0x0000000227080825 */ /* 0x002fca00078e0204 */
[----:B------:R1:W-:Y:S01]  /*20f0*/  @P0 LDGSTS.E.BYPASS.LTC128B.128 [R45+0x14080], [R8.64], !P3 ;  /* 0x14080000082d0fae */ /* 0x0003e2000d901d52 */
[----:B---3--:R-:W-:-:S05]  /*2100*/  @P0 IMAD.WIDE R6, R38, 0x2, R4 ;  /* 0x0000000226060825 */ /* 0x008fca00078e0204 */
[----:B------:R3:W-:Y:S01]  /*2110*/  @P0 LDGSTS.E.BYPASS.LTC128B.128 [R45+0x15880], [R6.64], !P6 ;  /* 0x15880000062d0fae */ /* 0x0007e2000f101d52 */
[----:B-1----:R-:W-:-:S04]  /*2120*/  @P0 IMAD.WIDE R8, R37, 0x2, R4 ;  /* 0x0000000225080825 */ /* 0x002fc800078e0204 */
[----:B------:R-:W-:Y:S01]  /*2130*/  @P0 IMAD.WIDE R4, R36, 0x2, R4 ;  /* 0x0000000224040825 */ /* 0x000fe200078e0204 */
[----:B------:R1:W-:Y:S04]  /*2140*/  @P0 LDGSTS.E.BYPASS.LTC128B.128 [R45+0x17080], [R8.64], !P5 ;  /* 0x17080000082d0fae */ /* 0x0003e8000e901d52 */
[----:B------:R4:W-:Y:S01]  /*2150*/  @P0 LDGSTS.E.BYPASS.LTC128B.128 [R45+0x18880], [R4.64], !P4 ;  /* 0x18880000042d0fae */ /* 0x0009e2000e101d52 */
[----:B---3--:R-:W-:-:S05]  /*2160*/  IMAD.IADD R7, R44, 0x1, -R0 ;  /* 0x000000012c077824 */ /* 0x008fca00078e0a00 */
[----:B------:R-:W-:-:S04]  /*2170*/  SHF.R.S32.HI R0, RZ, 0x1f, R7 ;  /* 0x0000001fff007819 */ /* 0x000fc80000011407 */
[----:B------:R-:W-:Y:S01]  /*2180*/  LEA.HI R12, R0, R7, RZ, 0x3 ;  /* 0x00000007000c7211 */ /* 0x000fe200078f18ff */
[----:B------:R-:W-:-:S04]  /*2190*/  IMAD R0, R20, c[0x0][0x218], RZ ;  /* 0x0000860014007a24 */ /* 0x000fc800078e02ff */
[----:B------:R-:W-:Y:S02]  /*21a0*/  IMAD R6, R24, c[0x0][0x21c], R0 ;  /* 0x0000870018067a24 */ /* 0x000fe400078e0200 */
[----:B------:R-:W-:Y:S01]  /*21b0*/  IMAD R0, R15, 0x200, R21 ;  /* 0x000002000f007824 */ /* 0x000fe200078e0215 */
[----:B-1----:R-:W-:-:S03]  /*21c0*/  LOP3.LUT R8, R12, 0xfffffff8, RZ, 0xc0, !PT ;  /* 0xfffffff80c087812 */ /* 0x002fc600078ec0ff */
[----:B------:R-:W-:Y:S02]  /*21d0*/  IMAD.SHL.U32 R236, R0, 0x2, RZ ;  /* 0x0000000200ec7824 */ /* 0x000fe400078e00ff */
[----:B----4-:R-:W-:Y:S02]  /*21e0*/  IMAD.WIDE.U32 R4, R24, c[0x0][0x218], R2 ;  /* 0x0000860018047a25 */ /* 0x010fe400078e0002 */
[----:B------:R-:W-:Y:S01]  /*21f0*/  SHFL.IDX PT, R2, R19, 0x1, 0x181f ;  /* 0x00381f0013027f89 */ /* 0x000fe200000e0000 */
[----:B------:R-:W-:Y:S01]  /*2200*/  IADD3 R243, R236, 0x140a0, RZ ;  /* 0x000140a0ecf37810 */ /* 0x000fe20007ffe0ff */
[----:B------:R-:W-:Y:S01]  /*2210*/  IMAD.IADD R9, R7, 0x1, -R8 ;  /* 0x0000000107097824 */ /* 0x000fe200078e0a08 */
[----:B--2---:R-:W-:Y:S01]  /*2220*/  IADD3 R10, P0, R4, UR30, RZ ;  /* 0x0000001e040a7c10 */ /* 0x004fe2000ff1e0ff */
[----:B------:R-:W1:Y:S01]  /*2230*/  SHFL.IDX PT, R3, R18, 0x1, 0x181f ;  /* 0x00381f0012037f89 */ /* 0x000e6200000e0000 */
[----:B------:R-:W-:Y:S01]  /*2240*/  IADD3 R4, R236, 0x14080, RZ ;  /* 0x00014080ec047810 */ /* 0x000fe20007ffe0ff */
[----:B------:R-:W-:Y:S01]  /*2250*/  IMAD.SHL.U32 R0, R9, 0x40, RZ ;  /* 0x0000004009007824 */ /* 0x000fe200078e00ff */
[----:B------:R-:W-:Y:S01]  /*2260*/  IADD3.X R11, R5, UR25, R6, P0, !PT ;  /* 0x00000019050b7c10 */ /* 0x000fe200087fe406 */
[----:B------:R-:W-:Y:S01]  /*2270*/  IMAD.SHL.U32 R5, R15, 0x8, RZ ;  /* 0x000000080f057824 */ /* 0x000fe200078e00ff */
[----:B------:R-:W-:-:S02]  /*2280*/  ISETP.GT.AND P0, PT, R13, 0x20, PT ;  /* 0x000000200d00780c */ /* 0x000fc40003f04270 */
[----:B------:R-:W-:Y:S02]  /*2290*/  LOP3.LUT R0, R0, 0x1c0, RZ, 0xc0, !PT ;  /* 0x000001c000007812 */ /* 0x000fe400078ec0ff */
[----:B------:R-:W-:Y:S02]  /*22a0*/  @P1 IADD3 R243, R4, -0x20, RZ ;  /* 0xffffffe004f31810 */ /* 0x000fe40007ffe0ff */
[----:B------:R-:W-:Y:S02]  /*22b0*/  LOP3.LUT R8, R0, 0x8, R5, 0xf8, !PT ;  /* 0x0000000800087812 */ /* 0x000fe400078ef805 */
[----:B------:R-:W-:Y:S02]  /*22c0*/  SHF.R.U32.HI R0, RZ, 0x3, R0 ;  /* 0x00000003ff007819 */ /* 0x000fe40000011600 */
[----:B------:R-:W-:Y:S02]  /*22d0*/  LEA R13, P1, R10, c[0x0][0x1f8], 0x1 ;  /* 0x00007e000a0d7a11 */ /* 0x000fe400078208ff */
[----:B------:R-:W-:-:S02]  /*22e0*/  LOP3.LUT R0, R8, R0, RZ, 0x3c, !PT ;  /* 0x0000000008007212 */ /* 0x000fc400078e3cff */
[----:B------:R-:W-:Y:S02]  /*22f0*/  LEA.HI.X R8, R10, c[0x0][0x1fc], R11, 0x1, P1 ;  /* 0x00007f000a087a11 */ /* 0x000fe400008f0c0b */
[----:B------:R-:W-:Y:S01]  /*2300*/  LOP3.LUT P1, RZ, R9, 0x4, RZ, 0xc0, !PT ;  /* 0x0000000409ff7812 */ /* 0x000fe2000782c0ff */
[----:B------:R-:W-:Y:S01]  /*2310*/  SHFL.IDX PT, R10, R13, RZ, 0x181f ;  /* 0x00181fff0d0a7589 */ /* 0x000fe200000e0000 */
[----:B-1----:R-:W-:-:S03]  /*2320*/  @P0 IMAD.WIDE R4, R39, 0x2, R2 ;  /* 0x0000000227040825 */ /* 0x002fc600078e0202 */
[----:B------:R-:W1:Y:S01]  /*2330*/  SHFL.IDX PT, R11, R8, RZ, 0x181f ;  /* 0x00181fff080b7589 */ /* 0x000e6200000e0000 */
[----:B------:R-:W-:-:S03]  /*2340*/  @P0 IMAD.WIDE R6, R38, 0x2, R2 ;  /* 0x0000000226060825 */ /* 0x000fc600078e0202 */
[----:B------:R2:W-:Y:S01]  /*2350*/  @P0 LDGSTS.E.BYPASS.LTC128B.128 [R45+0x15080], [R4.64], !P3 ;  /* 0x15080000042d0fae */ /* 0x0005e2000d901d52 */
[----:B------:R-:W-:-:S03]  /*2360*/  ISETP.GT.AND P3, PT, R31, 0x2f, PT ;  /* 0x0000002f1f00780c */ /* 0x000fc60003f64270 */
[----:B------:R3:W-:Y:S01]  /*2370*/  @P0 LDGSTS.E.BYPASS.LTC128B.128 [R45+0x16880], [R6.64], !P6 ;  /* 0x16880000062d0fae */ /* 0x0007e2000f101d52 */
[----:B--2---:R-:W-:-:S04]  /*2380*/  @P0 IMAD.WIDE R4, R37, 0x2, R2 ;  /* 0x0000000225040825 */ /* 0x004fc800078e0202 */
[----:B------:R-:W-:Y:S01]  /*2390*/  @P0 IMAD.WIDE R2, R36, 0x2, R2 ;  /* 0x0000000224020825 */ /* 0x000fe200078e0202 */
[----:B------:R2:W-:Y:S01]  /*23a0*/  @P0 LDGSTS.E.BYPASS.LTC128B.128 [R45+0x18080], [R4.64], !P5 ;  /* 0x18080000042d0fae */ /* 0x0005e2000e901d52 */
[----:B---3--:R-:W-:Y:S02]  /*23b0*/  IADD3 R7, -R23, UR32, RZ ;  /* 0x0000002017077c10 */ /* 0x008fe4000fffe1ff */
[----:B------:R-:W-:Y:S01]  /*23c0*/  IMAD.MOV.U32 R6, RZ, RZ, 0x10 ;  /* 0x00000010ff067424 */ /* 0x000fe200078e00ff */
[----:B------:R1:W-:Y:S01]  /*23d0*/  @P0 LDGSTS.E.BYPASS.LTC128B.128 [R45+0x19880], [R2.64], !P4 ;  /* 0x19880000022d0fae */ /* 0x0003e2000e101d52 */
[----:B------:R-:W-:Y:S02]  /*23e0*/  LOP3.LUT P0, RZ, R9, 0x2, RZ, 0xc0, !PT ;  /* 0x0000000209ff7812 */ /* 0x000fe4000780c0ff */
[----:B------:R-:W-:Y:S01]  /*23f0*/  SHF.R.S32.HI R9, RZ, 0x1f, R39 ;  /* 0x0000001fff097819 */ /* 0x000fe20000011427 */
[----:B------:R-:W0:Y:S01]  /*2400*/  LDGDEPBAR ;  /* 0x00000000000079af */ /* 0x000e220000000000 */
[----:B------:R-:W-:-:S02]  /*2410*/  SEL R6, R6, 0xfffffff0, !P0 ;  /* 0xfffffff006067807 */ /* 0x000fc40004000000 */
[----:B------:R-:W-:Y:S01]  /*2420*/  ISETP.LT.OR P0, PT, R7, 0x1, P2 ;  /* 0x000000010700780c */ /* 0x000fe20001701670 */
[----:B------:R3:W-:Y:S01]  /*2430*/  STL [R1+0x70], R9 ;  /* 0x0000700901007387 */ /* 0x0007e20000100800 */
[----:B------:R-:W-:Y:S01]  /*2440*/  ISETP.GE.AND P2, PT, R28, c[0x0][0x1d4], PT ;  /* 0x000075001c007a0c */ /* 0x000fe20003f46270 */
[----:B--2---:R-:W-:Y:S02]  /*2450*/  IMAD.SHL.U32 R5, R12, 0x40, RZ ;  /* 0x000000400c057824 */ /* 0x004fe400078e00ff */
[----:B------:R-:W-:Y:S02]  /*2460*/  IMAD.MOV.U32 R4, RZ, RZ, 0x20 ;  /* 0x00000020ff047424 */ /* 0x000fe400078e00ff */
[----:B-1----:R-:W-:Y:S01]  /*2470*/  IMAD.WIDE R2, R39, 0x2, R10 ;  /* 0x0000000227027825 */ /* 0x002fe200078e020a */
[----:B------:R-:W-:-:S04]  /*2480*/  DEPBAR.LE SB0, 0x1 ;  /* 0x000080400000791a */ /* 0x000fc80000000000 */
[----:B------:R-:W-:Y:S02]  /*2490*/  LOP3.LUT R5, R0, 0xfffffe00, R5, 0xf8, !PT ;  /* 0xfffffe0000057812 */ /* 0x000fe400078ef805 */
[----:B------:R-:W-:Y:S01]  /*24a0*/  SEL R0, R4, 0xffffffe0, !P1 ;  /* 0xffffffe004007807 */ /* 0x000fe20004800000 */
[----:B------:R-:W-:Y:S01]  /*24b0*/  BAR.SYNC.DEFER_BLOCKING 0x0 ;  /* 0x0000000000007b1d */ /* 0x000fe20000010000 */
[----:B------:R-:W-:Y:S01]  /*24c0*/  ISETP.GE.AND P1, PT, R29, c[0x0][0x1d4], PT ;  /* 0x000075001d007a0c */ /* 0x000fe20003f26270 */
[----:B------:R-:W-:Y:S01]  /*24d0*/  IMAD R220, R64, 0x400, R5 ;  /* 0x0000040040dc7824 */ /* 0x000fe200078e0205 */
[----:B---3--:R-:W-:-:S04]  /*24e0*/  SHF.R.S32.HI R9, RZ, 0x1f, R36 ;  /* 0x0000001fff097819 */ /* 0x008fc80000011424 */
[C---:B------:R-:W-:Y:S01]  /*24f0*/  LEA R228, R220.reuse, 0x4080, 0x1 ;  /* 0x00004080dce47811 */ /* 0x040fe200078e08ff */
[----:B------:R-:W-:-:S04]  /*2500*/  IMAD.SHL.U32 R220, R220, 0x2, RZ ;  /* 0x00000002dcdc7824 */ /* 0x000fc800078e00ff */
[--C-:B------:R-:W-:Y:S02]  /*2510*/  IMAD R224, R6, 0x2, R228.reuse ;  /* 0x0000000206e07824 */ /* 0x100fe400078e02e4 */
[C---:B------:R-:W-:Y:S02]  /*2520*/  IMAD R228, R0.reuse, 0x2, R228 ;  /* 0x0000000200e47824 */ /* 0x040fe400078e02e4 */
[----:B------:R-:W-:Y:S01]  /*2530*/  IMAD R232, R0, 0x2, R224 ;  /* 0x0000000200e87824 */ /* 0x000fe200078e02e0 */
        /* <DEDUP_REMOVED lines=39> */
[----:B------:R-:W-:-:S04]  /*27b0*/  LOP3.LUT P0, RZ, R17, 0x4, RZ, 0xc0, !PT ;  /* 0x0000000411ff7812 */ /* 0x000fc8000780c0ff */
[----:B------:R-:W-:Y:S02]  /*27c0*/  SEL R4, R4, 0xffffffe0, !P0 ;  /* 0xffffffe004047807 */ /* 0x000fe40004000000 */
        /* <DEDUP_REMOVED lines=12> */
[----:B------:R-:W2:Y:S04]  /*2890*/  SHFL.IDX PT, R8, R8, 0x1, 0x181f ;  /* 0x00381f0008087f89 */ /* 0x000ea800000e0000 */
[----:B-1----:R1:W3:Y:S02]  /*28a0*/  SHFL.IDX PT, R2, R13, 0x1, 0x181f ;  /* 0x00381f000d027f89 */ /* 0x0022e400000e0000 */
.L_x_332:
[----:B------:R-:W4:Y:S04]  /*28b0*/  LDL R10, [R1+0x5c] ;  /* 0x00005c00010a7983 */ /* 0x000f280000100800 */
[----:B------:R-:W5:Y:S04]  /*28c0*/  LDL R11, [R1+0x64] ;  /* 0x00006400010b7983 */ /* 0x000f680000100800 */
[----:B---3--:R-:W3:Y:S04]  /*28d0*/  LDL R18, [R1+0x70] ;  /* 0x0000700001127983 */ /* 0x008ee80000100800 */
[----:B--2---:R-:W2:Y:S04]  /*28e0*/  LDL R9, [R1+0x8] ;  /* 0x0000080001097983 */ /* 0x004ea80000100800 */
[----:B------:R-:W2:Y:S04]  /*28f0*/  LDL R16, [R1+0x34] ;  /* 0x0000340001107983 */ /* 0x000ea80000100800 */
[----:B------:R-:W2:Y:S04]  /*2900*/  LDL R17, [R1+0x50] ;  /* 0x0000500001117983 */ /* 0x000ea80000100800 */
[----:B------:R-:W1:Y:S01]  /*2910*/  S2R R19, SR_TID.X ;  /* 0x0000000000137919 */ /* 0x000e620000002100 */
[----:B------:R-:W-:-:S02]  /*2920*/  SHF.R.S32.HI R12, RZ, 0x1f, R29 ;  /* 0x0000001fff0c7819 */ /* 0x000fc4000001141d */
[----:B-1----:R-:W-:Y:S02]  /*2930*/  SHF.R.S32.HI R13, RZ, 0x1f, R29 ;  /* 0x0000001fff0d7819 */ /* 0x002fe4000001141d */
[-C--:B------:R-:W-:Y:S02]  /*2940*/  LEA.HI R12, R12, R29.reuse, RZ, 0x3 ;  /* 0x0000001d0c0c7211 */ /* 0x080fe400078f18ff */
[----:B------:R-:W-:Y:S02]  /*2950*/  LEA.HI R13, R13, R29, RZ, 0x3 ;  /* 0x0000001d0d0d7211 */ /* 0x000fe400078f18ff */
[----:B------:R-:W-:Y:S02]  /*2960*/  LOP3.LUT R12, R12, 0xfffffff8, RZ, 0xc0, !PT ;  /* 0xfffffff80c0c7812 */ /* 0x000fe400078ec0ff */
[----:B------:R-:W-:Y:S02]  /*2970*/  LOP3.LUT R13, R13, 0xfffffff8, RZ, 0xc0, !PT ;  /* 0xfffffff80d0d7812 */ /* 0x000fe400078ec0ff */
[----:B------:R-:W-:-:S02]  /*2980*/  LEA R14, P0, R12, R2, 0x1 ;  /* 0x000000020c0e7211 */ /* 0x000fc400078008ff */
[----:B------:R-:W-:Y:S02]  /*2990*/  SHF.R.S32.HI R13, RZ, 0x1f, R13 ;  /* 0x0000001fff0d7819 */ /* 0x000fe4000001140d */
[----:B------:R-:W-:-:S04]  /*29a0*/  LEA.HI R3, R66, R19, RZ, 0x3 ;  /* 0x0000001342037211 */ /* 0x000fc800078f18ff */
[----:B------:R-:W-:Y:S02]  /*29b0*/  LOP3.LUT R3, R3, 0xfffffff8, RZ, 0xc0, !PT ;  /* 0xfffffff803037812 */ /* 0x000fe400078ec0ff */
[----:B------:R-:W-:-:S03]  /*29c0*/  LEA.HI.X R15, R12, R8, R13, 0x1, P0 ;  /* 0x000000080c0f7211 */ /* 0x000fc600000f0c0d */
[----:B------:R-:W-:-:S04]  /*29d0*/  IMAD.IADD R3, R19, 0x1, -R3 ;  /* 0x0000000113037824 */ /* 0x000fc800078e0a03 */
[----:B------:R-:W-:Y:S01]  /*29e0*/  IMAD.SHL.U32 R3, R3, 0x8, RZ ;  /* 0x0000000803037824 */ /* 0x000fe200078e00ff */
[----:B----4-:R-:W-:-:S04]  /*29f0*/  LEA R12, P0, R10, R2, 0x1 ;  /* 0x000000020a0c7211 */ /* 0x010fc800078008ff */
[----:B-----5:R-:W-:Y:S02]  /*2a00*/  LEA.HI.X R13, R10, R8, R11, 0x1, P0 ;  /* 0x000000080a0d7211 */ /* 0x020fe400000f0c0b */
[----:B------:R-:W-:-:S04]  /*2a10*/  LEA R10, P0, R3, R2, 0x1 ;  /* 0x00000002030a7211 */ /* 0x000fc800078008ff */
[C---:B---3--:R-:W-:Y:S02]  /*2a20*/  LEA.HI.X R11, R3.reuse, R8, R18, 0x1, P0 ;  /* 0x00000008030b7211 */ /* 0x048fe400000f0c12 */
[----:B------:R-:W-:-:S04]  /*2a30*/  ISETP.GE.AND P0, PT, R3, c[0x0][0x1d4], PT ;  /* 0x0000750003007a0c */ /* 0x000fc80003f06270 */
[----:B------:R-:W-:-:S13]  /*2a40*/  ISETP.LT.OR P0, PT, R7, 0x21, P0 ;  /* 0x000000210700780c */ /* 0x000fda0000701670 */
[----:B------:R-:W-:Y:S01]  /*2a50*/  @!PT LDS RZ, [RZ] ;  /* 0x00000000fffff984 */ /* 0x000fe20000000800 */
[----:B------:R-:W-:Y:S01]  /*2a60*/  @!PT LDS RZ, [RZ] ;  /* 0x00000000fffff984 */ /* 0x000fe20000000800 */
[----:B------:R-:W-:Y:S01]  /*2a70*/  @!PT LDS RZ, [RZ] ;  /* 0x00000000fffff984 */ /* 0x000fe20000000800 */
[----:B--2---:R1:W-:Y:S01]  /*2a80*/  LDGSTS.E.BYPASS.LTC128B.128 [R9+0x5080], [R10.64], !P0 ;  /* 0x050800000a097fae */ /* 0x0043e2000c101d52 */
[----:B------:R-:W-:-:S04]  /*2a90*/  LEA R2, P0, R16, R2, 0x1 ;  /* 0x0000000210027211 */ /* 0x000fc800078008ff */
        /* <DEDUP_REMOVED lines=8> */
.L_x_261:
[----:B--234-:R-:W-:Y:S05]  /*2b20*/  BSYNC B0 ;  /* 0x0000000000007941 */ /* 0x01cfea0003800000 */
.L_x_260:
[----:B------:R-:W0:Y:S01]  /*2b30*/  LDGDEPBAR ;  /* 0x00000000000079af */ /* 0x000e220000000000 */
[----:B------:R-:W-:Y:S01]  /*2b40*/  WARPSYNC 0xffffffff ;  /* 0xffffffff00007948 */ /* 0x000fe20003800000 */
[C---:B-1----:R-:W-:Y:S01]  /*2b50*/  HMMA.16816.F32 R8, R160.reuse, R22, RZ ;  /* 0x00000016a008723c */ /* 0x042fe200000018ff */
[C---:B------:R-:W-:Y:S01]  /*2b60*/  IMAD R242, R4.reuse, 0x2, R236 ;  /* 0x0000000204f27824 */ /* 0x040fe200078e02ec */
[----:B------:R-:W-:Y:S01]  /*2b70*/  LDSM.16.M88.4 R60, [R243+0x5800] ;  /* 0x00580000f33c783b */ /* 0x000fe20000000200 */
[----:B------:R-:W-:Y:S01]  /*2b80*/  IMAD R239, R4, 0x2, R243 ;  /* 0x0000000204ef7824 */ /* 0x000fe200078e02f3 */
[----:B------:R-:W-:Y:S01]  /*2b90*/  UISETP.GT.AND UP0, UPT, UR4, UR7, UPT ;  /* 0x000000070400728c */ /* 0x000fe2000bf04270 */
[C---:B------:R-:W-:Y:S01]  /*2ba0*/  IADD3 R252, R243.reuse, 0x1800, RZ ;  /* 0x00001800f3fc7810 */ /* 0x040fe20007ffe0ff */
[----:B------:R-:W1:Y:S01]  /*2bb0*/  LDSM.16.M88.4 R36, [R242+0x14080] ;  /* 0x01408000f224783b */ /* 0x000e620000000200 */
[C---:B------:R-:W-:Y:S01]  /*2bc0*/  IADD3 R251, R243.reuse, 0x2000, RZ ;  /* 0x00002000f3fb7810 */ /* 0x040fe20007ffe0ff */
[----:B------:R-:W-:Y:S01]  /*2bd0*/  HMMA.16816.F32 R12, R160, R20, RZ ;  /* 0x00000014a00c723c */ /* 0x000fe200000018ff */
[----:B------:R-:W-:Y:S01]  /*2be0*/  IADD3 R250, R243, 0x2800, RZ ;  /* 0x00002800f3fa7810 */ /* 0x000fe20007ffe0ff */
[----:B------:R-:W2:Y:S01]  /*2bf0*/  LDSM.16.M88.4 R44, [R242+0x14880] ;  /* 0x01488000f22c783b */ /* 0x000ea20000000200 */
[----:B------:R-:W-:-:S02]  /*2c00*/  PLOP3.LUT P0, PT, PT, PT, UP0, 0x40, 0x0 ;  /* 0x000000000000781c */ /* 0x000fc40003f0e808 */
[C---:B------:R-:W-:Y:S01]  /*2c10*/  IADD3 R249, R243.reuse, 0x3000, RZ ;  /* 0x00003000f3f97810 */ /* 0x040fe20007ffe0ff */
[----:B------:R-:W3:Y:S01]  /*2c20*/  LDSM.16.M88.4 R52, [R242+0x15080] ;  /* 0x01508000f234783b */ /* 0x000ee20000000200 */
[C---:B------:R-:W-:Y:S01]  /*2c30*/  IADD3 R248, R243.reuse, 0x3800, RZ ;  /* 0x00003800f3f87810 */ /* 0x040fe20007ffe0ff */
[C---:B------:R-:W-:Y:S01]  /*2c40*/  HMMA.16816.F32 R16, R160.reuse, R24, RZ ;  /* 0x00000018a010723c */ /* 0x040fe200000018ff */
[C---:B------:R-:W-:Y:S02]  /*2c50*/  IADD3 R247, R243.reuse, 0x4000, RZ ;  /* 0x00004000f3f77810 */ /* 0x040fe40007ffe0ff */
[C---:B------:R-:W-:Y:S02]  /*2c60*/  IADD3 R246, R243.reuse, 0x4800, RZ ;  /* 0x00004800f3f67810 */ /* 0x040fe40007ffe0ff */
[C---:B------:R-:W-:Y:S02]  /*2c70*/  IADD3 R245, R243.reuse, 0x5000, RZ ;  /* 0x00005000f3f57810 */ /* 0x040fe40007ffe0ff */
[----:B------:R-:W-:Y:S01]  /*2c80*/  IADD3 R244, R243, 0x5800, RZ ;  /* 0x00005800f3f47810 */ /* 0x000fe20007ffe0ff */
[C---:B------:R-:W-:Y:S08]  /*2c90*/  HMMA.16816.F32 R20, R160.reuse, R26, RZ ;  /* 0x0000001aa014723c */ /* 0x040ff000000018ff */
        /* <DEDUP_REMOVED lines=136> */
[----:B------:R-:W1:Y:S04]  /*3520*/  S2R R75, SR_TID.X ;  /* 0x00000000004b7919 */ /* 0x000e680000002100 */
[----:B------:R2:W5:Y:S04]  /*3530*/  LDL R71, [R1+0x64] ;  /* 0x0000640001477983 */ /* 0x0005680000100800 */
[----:B------:R2:W5:Y:S04]  /*3540*/  LDL R67, [R1+0x8] ;  /* 0x0000080001437983 */ /* 0x0005680000100800 */
[----:B------:R2:W5:Y:S04]  /*3550*/  LDL R68, [R1+0x34] ;  /* 0x0000340001447983 */ /* 0x0005680000100800 */
[----:B------:R2:W5:Y:S04]  /*3560*/  LDL R69, [R1+0x50] ;  /* 0x0000500001457983 */ /* 0x0005680000100800 */
[----:B------:R2:W5:Y:S01]  /*3570*/  LDL R70, [R1+0x5c] ;  /* 0x00005c0001467983 */ /* 0x0005620000100800 */
[----:B-1----:R-:W-:-:S02]  /*3580*/  LEA.HI R73, R66, R75, RZ, 0x3 ;  /* 0x0000004b42497211 */ /* 0x002fc400078f18ff */
[----:B------:R-:W-:Y:S02]  /*3590*/  LEA.HI R74, R66, R75, RZ, 0x3 ;  /* 0x0000004b424a7211 */ /* 0x000fe400078f18ff */
[----:B------:R-:W-:Y:S02]  /*35a0*/  LOP3.LUT R73, R73, 0xfffffff8, RZ, 0xc0, !PT ;  /* 0xfffffff849497812 */ /* 0x000fe400078ec0ff */
[----:B------:R-:W-:-:S03]  /*35b0*/  SHF.R.S32.HI R74, RZ, 0x3, R74 ;  /* 0x00000003ff4a7819 */ /* 0x000fc6000001144a */
[----:B------:R-:W-:-:S04]  /*35c0*/  IMAD.IADD R73, R75, 0x1, -R73 ;  /* 0x000000014b497824 */ /* 0x000fc800078e0a49 */
[----:B------:R-:W-:Y:S02]  /*35d0*/  IMAD R73, R73, 0x20, R74 ;  /* 0x0000002049497824 */ /* 0x000fe400078e024a */
[----:B------:R-:W-:Y:S02]  /*35e0*/  IMAD.MOV.U32 R10, RZ, RZ, RZ ;  /* 0x000000ffff0a7224 */ /* 0x000fe400078e00ff */
[----:B--2---:R-:W-:Y:S02]  /*35f0*/  IMAD.MOV.U32 R72, RZ, RZ, R7 ;  /* 0x000000ffff487224 */ /* 0x004fe400078e0007 */
[----:B---3--:R-:W-:Y:S02]  /*3600*/  IMAD.MOV.U32 R7, RZ, RZ, R2 ;  /* 0x000000ffff077224 */ /* 0x008fe400078e0002 */
[----:B------:R-:W-:-:S05]  /*3610*/  IMAD.MOV.U32 R2, RZ, RZ, c[0x0][0x2b8] ;  /* 0x0000ae00ff027624 */ /* 0x000fca00078e00ff */
[----:B------:R-:W-:Y:S01]  /*3620*/  ISETP.NE.AND P1, PT, R2, 0x1, PT ;  /* 0x000000010200780c */ /* 0x000fe20003f25270 */
[----:B------:R-:W-:Y:S02]  /*3630*/  IMAD.U32 R2, RZ, RZ, UR11 ;  /* 0x0000000bff027e24 */ /* 0x000fe4000f8e00ff */
[----:B----4-:R-:W-:-:S03]  /*3640*/  IMAD.MOV.U32 R75, RZ, RZ, R3 ;  /* 0x000000ffff4b7224 */ /* 0x010fc600078e0003 */
[----:B------:R-:W-:-:S04]  /*3650*/  IADD3 R2, R73, UR24, R2 ;  /* 0x0000001849027c10 */ /* 0x000fc8000fffe002 */
[----:B------:R-:W-:-:S05]  /*3660*/  IADD3 R3, R2, -0x30, RZ ;  /* 0xffffffd002037810 */ /* 0x000fca0007ffe0ff */
[----:B------:R-:W-:-:S04]  /*3670*/  @P1 IMAD.HI.U32 R4, R3, c[0x0][0x2bc], RZ ;  /* 0x0000af0003041a27 */ /* 0x000fc800078e00ff */
[----:B------:R-:W-:Y:S01]  /*3680*/  IMAD.MOV.U32 R2, RZ, RZ, R3 ;  /* 0x000000ffff027224 */ /* 0x000fe200078e0003 */
[----:B------:R-:W-:Y:S01]  /*3690*/  @P1 SHF.R.U32.HI R2, RZ, c[0x0][0x2c0], R4 ;  /* 0x0000b000ff021a19 */ /* 0x000fe20000011604 */
[----:B------:R-:W-:-:S03]  /*36a0*/  IMAD.MOV.U32 R73, RZ, RZ, R7 ;  /* 0x000000ffff497224 */ /* 0x000fc600078e0007 */
[----:B------:R-:W-:-:S04]  /*36b0*/  @!P3 IADD3 R4, P0, R2, UR16, RZ ;  /* 0x000000100204bc10 */ /* 0x000fc8000ff1e0ff */
[----:B------:R-:W-:Y:S02]  /*36c0*/  @!P3 LEA.HI.X.SX32 R7, R2, UR6, 0x1, P0 ;  /* 0x000000060207bc11 */ /* 0x000fe400080f0eff */
[----:B------:R-:W-:-:S04]  /*36d0*/  @!P3 LEA R8, P0, R4, c[0x0][0x2a0], 0x2 ;  /* 0x0000a8000408ba11 */ /* 0x000fc800078010ff */
[----:B------:R-:W-:-:S05]  /*36e0*/  @!P3 LEA.HI.X R9, R4, c[0x0][0x2a4], R7, 0x2, P0 ;  /* 0x0000a9000409ba11 */ /* 0x000fca00000f1407 */
[----:B------:R-:W2:Y:S01]  /*36f0*/  @!P3 LDG.E R10, [R8.64] ;  /* 0x00000012080ab981 */ /* 0x000ea2000c1e1900 */
[----:B------:R-:W-:-:S04]  /*3700*/  IMAD.MOV R2, RZ, RZ, -R2 ;  /* 0x000000ffff027224 */ /* 0x000fc800078e0a02 */
[----:B------:R-:W-:Y:S01]  /*3710*/  IMAD R11, R2, c[0x0][0x2b8], R3 ;  /* 0x0000ae00020b7a24 */ /* 0x000fe200078e0203 */
[----:B------:R-:W1:Y:S04]  /*3720*/  S2R R76, SR_TID.X ;  /* 0x00000000004c7919 */ /* 0x000e680000002100 */
[----:B------:R-:W-:-:S05]  /*3730*/  SHF.R.S32.HI R2, RZ, 0x1f, R11 ;  /* 0x0000001fff027819 */ /* 0x000fca000001140b */
[----:B------:R-:W-:Y:S02]  /*3740*/  IMAD R4, R2, c[0x0][0x1e0], RZ ;  /* 0x0000780002047a24 */ /* 0x000fe400078e02ff */
[----:B------:R-:W-:-:S04]  /*3750*/  IMAD.WIDE.U32 R2, R11, c[0x0][0x1e0], RZ ;  /* 0x000078000b027a25 */ /* 0x000fc800078e00ff */
[----:B------:R-:W-:-:S04]  /*3760*/  IMAD R4, R11, c[0x0][0x1e4], R4 ;  /* 0x000079000b047a24 */ /* 0x000fc800078e0204 */
[----:B------:R-:W-:Y:S01]  /*3770*/  IMAD.IADD R3, R3, 0x1, R4 ;  /* 0x0000000103037824 */ /* 0x000fe200078e0204 */
[----:B------:R-:W-:Y:S01]  /*3780*/  STL [R1+0x28], R11 ;  /* 0x0000280b01007387 */ /* 0x000fe20000100800 */
[----:B-1----:R-:W-:-:S04]  /*3790*/  LEA.HI R74, R66, R76, RZ, 0x3 ;  /* 0x0000004c424a7211 */ /* 0x002fc800078f18ff */
[----:B------:R-:W-:-:S05]  /*37a0*/  LOP3.LUT R74, R74, 0xfffffff8, RZ, 0xc0, !PT ;  /* 0xfffffff84a4a7812 */ /* 0x000fca00078ec0ff */
[----:B------:R-:W-:Y:S01]  /*37b0*/  IMAD.IADD R74, R76, 0x1, -R74 ;  /* 0x000000014c4a7824 */ /* 0x000fe200078e0a4a */
[----:B------:R-:W-:Y:S03]  /*37c0*/  BSSY B0, `(.L_x_264) ;  /* 0x0000020000007945 */ /* 0x000fe60003800000 */
[----:B------:R-:W-:-:S05]  /*37d0*/  IMAD.SHL.U32 R74, R74, 0x8, RZ ;  /* 0x000000084a4a7824 */ /* 0x000fca00078e00ff */
[----:B------:R-:W-:Y:S02]  /*37e0*/  ISETP.GE.AND P1, PT, R74, c[0x0][0x1d4], PT ;  /* 0x000075004a007a0c */ /* 0x000fe40003f26270 */
[----:B--2---:R-:W-:Y:S01]  /*37f0*/  SHF.R.S32.HI R4, RZ, 0x1f, R10 ;  /* 0x0000001fff047819 */ /* 0x004fe2000001140a */
[----:B------:R-:W-:-:S04]  /*3800*/  IMAD.WIDE.U32 R2, R10, c[0x0][0x1f0], R2 ;  /* 0x00007c000a027a25 */ /* 0x000fc800078e0002 */
[----:B------:R-:W-:Y:S01]  /*3810*/  IMAD R4, R4, c[0x0][0x1f0], RZ ;  /* 0x00007c0004047a24 */ /* 0x000fe200078e02ff */
[----:B------:R1:W-:Y:S03]  /*3820*/  STL [R1+0x24], R10 ;  /* 0x0000240a01007387 */ /* 0x0003e60000100800 */
[----:B------:R-:W-:Y:S01]  /*3830*/  IMAD R4, R10, c[0x0][0x1f4], R4 ;  /* 0x00007d000a047a24 */ /* 0x000fe200078e0204 */
[----:B------:R-:W-:-:S04]  /*3840*/  IADD3 R2, P0, R2, UR26, RZ ;  /* 0x0000001a02027c10 */ /* 0x000fc8000ff1e0ff */
[----:B------:R-:W-:Y:S02]  /*3850*/  IADD3.X R3, R3, UR22, R4, P0, !PT ;  /* 0x0000001603037c10 */ /* 0x000fe400087fe404 */
[----:B------:R-:W-:-:S04]  /*3860*/  LEA R7, P0, R2, c[0x0][0x1c8], 0x1 ;  /* 0x0000720002077a11 */ /* 0x000fc800078008ff */
[----:B------:R-:W-:Y:S02]  /*3870*/  LEA.HI.X R4, R2, c[0x0][0x1cc], R3, 0x1, P0 ;  /* 0x0000730002047a11 */ /* 0x000fe400000f0c03 */
[----:B-1----:R-:W-:-:S04]  /*3880*/  LEA.HI R10, R66, R76, RZ, 0x3 ;  /* 0x0000004c420a7211 */ /* 0x002fc800078f18ff */
[----:B------:R-:W-:-:S04]  /*3890*/  SHF.R.S32.HI R10, RZ, 0x3, R10 ;  /* 0x00000003ff0a7819 */ /* 0x000fc8000001140a */
[----:B------:R-:W-:-:S04]  /*38a0*/  IADD3 R14, -R10, 0x30, RZ ;  /* 0x000000300a0e7810 */ /* 0x000fc80007ffe1ff */
[----:B------:R-:W-:Y:S01]  /*38b0*/  ISETP.GE.AND P0, PT, R14, 0x1, PT ;  /* 0x000000010e00780c */ /* 0x000fe20003f06270 */
[----:B------:R1:W2:Y:S04]  /*38c0*/  SHFL.IDX PT, R2, R7, RZ, 0x181f ;  /* 0x00181fff07027589 */ /* 0x0002a800000e0000 */
[----:B------:R1:W3:Y:S08]  /*38d0*/  SHFL.IDX PT, R3, R4, RZ, 0x181f ;  /* 0x00181fff04037589 */ /* 0x0002f000000e0000 */
[----:B------:R-:W-:Y:S05]  /*38e0*/  @!P0 BRA `(.L_x_265) ;  /* 0x000000d000008947 */ /* 0x000fea0003800000 */
[----:B--2---:R-:W-:-:S04]  /*38f0*/  LEA R12, P0, R74, R2, 0x1 ;  /* 0x000000024a0c7211 */ /* 0x004fc800078008ff */
[----:B---3--:R-:W-:Y:S02]  /*3900*/  LEA.HI.X R13, R74, R3, R75, 0x1, P0 ;  /* 0x000000034a0d7211 */ /* 0x008fe400000f0c4b */
[----:B------:R-:W-:-:S03]  /*3910*/  LEA R10, P0, R72, R2, 0x1 ;  /* 0x00000002480a7211 */ /* 0x000fc600078008ff */
[----:B------:R-:W-:Y:S01]  /*3920*/  @!PT LDS RZ, [RZ] ;  /* 0x00000000fffff984 */ /* 0x000fe20000000800 */
[----:B-----5:R2:W-:Y:S01]  /*3930*/  LDGSTS.E.BYPASS.LTC128B.128 [R67+0x14080], [R12.64], !P1 ;  /* 0x140800000c437fae */ /* 0x0205e2000c901d52 */
        /* <DEDUP_REMOVED lines=8> */
.L_x_265:
[----:B------:R-:W-:Y:S05]  /*39c0*/  BSYNC B0 ;  /* 0x0000000000007941 */ /* 0x000fea0003800000 */
.L_x_264:
[----:B------:R-:W-:Y:S01]  /*39d0*/  ISETP.GE.AND P0, PT, R14, 0x21, PT ;  /* 0x000000210e00780c */ /* 0x000fe20003f06270 */
[----:B--23--:R2:W3:Y:S01]  /*39e0*/  SHFL.IDX PT, R3, R4, 0x1, 0x181f ;  /* 0x00381f0004037f89 */ /* 0x00c4e200000e0000 */
[----:B------:R-:W-:Y:S03]  /*39f0*/  BSSY B0, `(.L_x_263) ;  /* 0x0000010000007945 */ /* 0x000fe60003800000 */
[----:B------:R2:W4:Y:S08]  /*3a00*/  SHFL.IDX PT, R2, R7, 0x1, 0x181f ;  /* 0x00381f0007027f89 */ /* 0x00053000000e0000 */
[----:B------:R-:W-:Y:S05]  /*3a10*/  @!P0 BRA `(.L_x_266) ;  /* 0x000000d000008947 */ /* 0x000fea0003800000 */
[----:B----4-:R-:W-:-:S04]  /*3a20*/  LEA R12, P0, R74, R2, 0x1 ;  /* 0x000000024a0c7211 */ /* 0x010fc800078008ff */
        /* <DEDUP_REMOVED lines=12> */
.L_x_266:
[----:B------:R-:W-:Y:S05]  /*3af0*/  BSYNC B0 ;  /* 0x0000000000007941 */ /* 0x000fea0003800000 */
.L_x_263:
[----:B---3--:R-:W3:Y:S01]  /*3b00*/  S2R R8, SR_TID.X ;  /* 0x0000000000087919 */ /* 0x008ee20000002100 */
[----:B----4-:R-:W-:Y:S01]  /*3b10*/  LOP3.LUT R2, R65, 0xffffffe0, RZ, 0xc0, !PT ;  /* 0xffffffe041027812 */ /* 0x010fe200078ec0ff */
[----:B------:R-:W-:Y:S01]  /*3b20*/  UISETP.NE.AND UP1, UPT, UR15, URZ, UPT ;  /* 0x0000003f0f00728c */ /* 0x000fe2000bf25270 */
[----:B-12---:R-:W-:Y:S01]  /*3b30*/  SHF.R.S32.HI R7, RZ, 0x1f, R64 ;  /* 0x0000001fff077819 */ /* 0x006fe20000011440 */
[----:B------:R-:W-:Y:S01]  /*3b40*/  UISETP.NE.AND UP0, UPT, UR14, URZ, UPT ;  /* 0x0000003f0e00728c */ /* 0x000fe2000bf05270 */
[----:B------:R-:W0:Y:S01]  /*3b50*/  LDGDEPBAR ;  /* 0x00000000000079af */ /* 0x000e220000000000 */
[----:B------:R-:W-:Y:S01]  /*3b60*/  ULDC UR24, c[0x0][0x324] ;  /* 0x0000c90000187ab9 */ /* 0x000fe20000000800 */
[----:B------:R-:W-:Y:S01]  /*3b70*/  LEA.HI R7, R7, R64, RZ, 0x3 ;  /* 0x0000004007077211 */ /* 0x000fe200078f18ff */
[----:B------:R-:W-:Y:S01]  /*3b80*/  ULOP3.LUT UR24, URZ, UR24, URZ, 0x33, !UPT ;  /* 0x000000183f187292 */ /* 0x000fe2000f8e333f */
[----:B------:R-:W-:Y:S02]  /*3b90*/  PLOP3.LUT P0, PT, PT, PT, UP1, 0x80, 0x0 ;  /* 0x000000000000781c */ /* 0x000fe40003f0f018 */
[----:B------:R-:W-:-:S05]  /*3ba0*/  LOP3.LUT R7, R7, 0xffffff8, RZ, 0xc0, !PT ;  /* 0x0ffffff807077812 */ /* 0x000fca00078ec0ff */
[----:B------:R-:W-:Y:S01]  /*3bb0*/  IMAD.IADD R9, R64, 0x1, -R7 ;  /* 0x0000000140097824 */ /* 0x000fe200078e0a07 */
[----:B---3--:R-:W-:Y:S01]  /*3bc0*/  LEA.HI R3, R66, R8, RZ, 0x2 ;  /* 0x0000000842037211 */ /* 0x008fe200078f10ff */
        /* <DEDUP_REMOVED lines=20> */
[----:B------:R-:W-:Y:S02]  /*3d10*/  IMAD.U32 R2, RZ, RZ, UR32 ;  /* 0x00000020ff027e24 */ /* 0x000fe4000f8e00ff */
[----:B------:R-:W-:-:S02]  /*3d20*/  IMAD.SHL.U32 R11, R3, 0x2, RZ ;  /* 0x00000002030b7824 */ /* 0x000fc400078e00ff */
[----:B------:R-:W-:-:S03]  /*3d30*/  IMAD.U32 R3, RZ, RZ, UR29 ;  /* 0x0000001dff037e24 */ /* 0x000fc6000f8e00ff */
[C---:B------:R-:W-:Y:S01]  /*3d40*/  IADD3 R2, -R11.reuse, 0x1, R2 ;  /* 0x000000010b027810 */ /* 0x040fe20007ffe102 */
[----:B------:R3:W-:Y:S01]  /*3d50*/  STL [R1+0x54], R11 ;  /* 0x0000540b01007387 */ /* 0x0007e20000100800 */
[----:B------:R-:W-:Y:S02]  /*3d60*/  IADD3 R9, -R11, UR8, R3 ;  /* 0x000000080b097c10 */ /* 0x000fe4000fffe103 */
[----:B------:R-:W-:-:S04]  /*3d70*/  IADD3 R2, R2, -UR12, RZ ;  /* 0x8000000c02027c10 */ /* 0x000fc8000fffe0ff */
        /* <DEDUP_REMOVED lines=9> */
[----:B------:R-:W-:-:S04]  /*3e10*/  IADD3 R4, -R12, UR8, R4 ;  /* 0x000000080c047c10 */ /* 0x000fc8000fffe104 */
[----:B------:R-:W-:-:S13]  /*3e20*/  ISETP.GT.AND P0, PT, R4, -0x1, PT ;  /* 0xffffffff0400780c */ /* 0x000fda0003f04270 */
[----:B------:R-:W-:Y:S05]  /*3e30*/  @P0 BRA `(.L_x_269) ;  /* 0x0000007000000947 */ /* 0x000fea0003800000 */
[----:B------:R-:W-:Y:S01]  /*3e40*/  IMAD.MOV.U32 R12, RZ, RZ, 0x1 ;  /* 0x00000001ff0c7424 */ /* 0x000fe200078e00ff */
[----:B------:R-:W-:-:S04]  /*3e50*/  LOP3.LUT R4, RZ, R4, RZ, 0x33, !PT ;  /* 0x00000004ff047212 */ /* 0x000fc800078e33ff */
[----:B------:R-:W-:-:S13]  /*3e60*/  ISETP.NE.AND P0, PT, R12, c[0x0][0x32c], PT ;  /* 0x0000cb000c007a0c */ /* 0x000fda0003f05270 */
[----:B------:R-:W-:-:S05]  /*3e70*/  @P0 IMAD.HI.U32 R12, R4, c[0x0][0x330], RZ ;  /* 0x0000cc00040c0a27 */ /* 0x000fca00078e00ff */
[----:B------:R-:W-:-:S04]  /*3e80*/  @P0 SHF.R.U32.HI R4, RZ, c[0x0][0x334], R12 ;  /* 0x0000cd00ff040a19 */ /* 0x000fc8000001160c */
[----:B------:R-:W-:Y:S01]  /*3e90*/  LOP3.LUT R4, RZ, R4, RZ, 0x33, !PT ;  /* 0x00000004ff047212 */ /* 0x000fe200078e33ff */
[----:B------:R-:W-:Y:S05]  /*3ea0*/  BRA `(.L_x_270) ;  /* 0x0000004000007947 */ /* 0x000fea0003800000 */
.L_x_269:
[----:B------:R-:W-:-:S04]  /*3eb0*/  MOV R12, 0x1 ;  /* 0x00000001000c7802 */ /* 0x000fc80000000f00 */
[----:B------:R-:W-:-:S13]  /*3ec0*/  ISETP.NE.AND P0, PT, R12, c[0x0][0x32c], PT ;  /* 0x0000cb000c007a0c */ /* 0x000fda0003f05270 */
[----:B------:R-:W-:-:S05]  /*3ed0*/  @P0 IMAD.HI.U32 R12, R4, c[0x0][0x330], RZ ;  /* 0x0000cc00040c0a27 */ /* 0x000fca00078e00ff */
[----:B------:R-:W-:Y:S02]  /*3ee0*/  @P0 SHF.R.U32.HI R4, RZ, c[0x0][0x334], R12 ;  /* 0x0000cd00ff040a19 */ /* 0x000fe4000001160c */
.L_x_270:
[----:B------:R-:W-:Y:S05]  /*3ef0*/  BSYNC B0 ;  /* 0x0000000000007941 */ /* 0x000fea0003800000 */
.L_x_268:
[----:B------:R-:W-:-:S05]  /*3f00*/  IMAD R4, R4, c[0x0][0x32c], R11 ;  /* 0x0000cb0004047a24 */ /* 0x000fca00078e020b */
[----:B------:R-:W-:Y:S02]  /*3f10*/  IADD3 R12, R4, c[0x0][0x32c], RZ ;  /* 0x0000cb00040c7a10 */ /* 0x000fe40007ffe0ff */
[----:B------:R-:W-:Y:S02]  /*3f20*/  IMNMX R2, R2, R4, !PT ;  /* 0x0000000402027217 */ /* 0x000fe40007800200 */
[----:B------:R-:W-:Y:S02]  /*3f30*/  IMNMX R3, R3, R12, PT ;  /* 0x0000000c03037217 */ /* 0x000fe40003800200 */
.L_x_267:
        /* <DEDUP_REMOVED lines=86> */
.L_x_273:
[----:B------:R-:W-:-:S04]  /*44a0*/  MOV R7, 0x1 ;  /* 0x0000000100077802 */ /* 0x000fc80000000f00 */
[----:B------:R-:W-:-:S13]  /*44b0*/  ISETP.NE.AND P0, PT, R7, c[0x0][0x32c], PT ;  /* 0x0000cb0007007a0c */ /* 0x000fda0003f05270 */
[----:B------:R-:W-:-:S05]  /*44c0*/  @P0 IMAD.HI.U32 R7, R4, c[0x0][0x330], RZ ;  /* 0x0000cc0004070a27 */ /* 0x000fca00078e00ff */
[----:B------:R-:W-:Y:S02]  /*44d0*/  @P0 SHF.R.U32.HI R4, RZ, c[0x0][0x334], R7 ;  /* 0x0000cd00ff040a19 */ /* 0x000fe40000011607 */
.L_x_274:
[----:B------:R-:W-:Y:S05]  /*44e0*/  BSYNC B0 ;  /* 0x0000000000007941 */ /* 0x000fea0003800000 */
.L_x_272:
[----:B------:R-:W-:-:S05]  /*44f0*/  IMAD R4, R4, c[0x0][0x32c], R11 ;  /* 0x0000cb0004047a24 */ /* 0x000fca00078e020b */
[----:B------:R-:W-:Y:S02]  /*4500*/  IADD3 R7, R4, c[0x0][0x32c], RZ ;  /* 0x0000cb0004077a10 */ /* 0x000fe40007ffe0ff */
[----:B------:R-:W-:Y:S02]  /*4510*/  IMNMX R2, R2, R4, !PT ;  /* 0x0000000402027217 */ /* 0x000fe40007800200 */
[----:B------:R-:W-:Y:S02]  /*4520*/  IMNMX R3, R3, R7, PT ;  /* 0x0000000703037217 */ /* 0x000fe40003800200 */
.L_x_271:
        /* <DEDUP_REMOVED lines=25> */
[----:B-----5:R-:W-:Y:S01]  /*46c0*/  LDSM.16.MT88.4 R68, [R238+0x4880] ;  /* 0x00488000ee44783b */ /* 0x020fe20000004200 */
[----:B------:R-:W-:Y:S01]  /*46d0*/  ISETP.GT.AND P0, PT, R2, 0x1, P0 ;  /* 0x000000010200780c */ /* 0x000fe20000704270 */
[----:B------:R-:W-:Y:S01]  /*46e0*/  IMAD R240, R0, 0x2, R238 ;  /* 0x0000000200f07824 */ /* 0x000fe200078e02ee */
[----:B------:R-:W-:Y:S01]  /*46f0*/  FMNMX.FTZ R133, R22, R133, !PT ;  /* 0x0000008516857209 */ /* 0x000fe20007810000 */
[----:B------:R-:W-:Y:S01]  /*4700*/  LDSM.16.MT88.4 R72, [R238+0x5880] ;  /* 0x00588000ee48783b */ /* 0x000fe20000004200 */
[----:B------:R-:W-:-:S02]  /*4710*/  ISETP.LT.OR P0, PT, R3, 0x2, P0 ;  /* 0x000000020300780c */ /* 0x000fc40000701670 */
[----:B------:R-:W-:Y:S01]  /*4720*/  FMNMX.FTZ R133, R91, R133, !PT ;  /* 0x000000855b857209 */ /* 0x000fe20007810000 */
[----:B------:R-:W-:Y:S01]  /*4730*/  LDSM.16.MT88.4 R64, [R237+0x5880] ;  /* 0x00588000ed40783b */ /* 0x000fe20000004200 */
[----:B------:R-:W-:Y:S02]  /*4740*/  FSEL R7, R35, -INF , !P0 ;  /* 0xff80000023077808 */ /* 0x000fe40004000000 */
[----:B------:R-:W-:Y:S01]  /*4750*/  PLOP3.LUT P0, PT, PT, PT, UP2, 0x40, 0x0 ;  /* 0x000000000000781c */ /* 0x000fe20003f0e828 */
[----:B------:R-:W-:Y:S01]  /*4760*/  UISETP.NE.AND UP2, UPT, UR33, URZ, UPT ;  /* 0x0000003f2100728c */ /* 0x000fe2000bf45270 */
[----:B------:R-:W-:Y:S01]  /*4770*/  FMNMX.FTZ R133, R90, R133, !PT ;  /* 0x000000855a857209 */ /* 0x000fe20007810000 */
[----:B------:R-:W-:Y:S01]  /*4780*/  LDSM.16.MT88.4 R32, [R238+0x4080] ;  /* 0x00408000ee20783b */ /* 0x000fe20000004200 */
[----:B------:R-:W-:Y:S02]  /*4790*/  ISETP.GT.AND P0, PT, R2, 0x8, P0 ;  /* 0x000000080200780c */ /* 0x000fe40000704270 */
        /* <DEDUP_REMOVED lines=8> */
[----:B------:R-:W-:Y:S01]  /*4820*/  LEA R241, R0, R237, 0x1 ;  /* 0x000000ed00f17211 */ /* 0x000fe200078e08ff */
[----:B------:R-:W-:Y:S01]  /*4830*/  STL [R1+0x78], R161 ;  /* 0x000078a101007387 */ /* 0x000fe20000100800 */
[----:B------:R-:W-:-:S03]  /*4840*/  ISETP.GT.AND P0, PT, R2, 0x9, P0 ;  /* 0x000000090200780c */ /* 0x000fc60000704270 */
[----:B------:R-:W-:Y:S01]  /*4850*/  STL [R1+0x74], R160 ;  /* 0x000074a001007387 */ /* 0x000fe20000100800 */
[----:B------:R-:W-:-:S04]  /*4860*/  ISETP.LT.OR P0, PT, R3, 0xa, P0 ;  /* 0x0000000a0300780c */ /* 0x000fc80000701670 */
[----:B------:R-:W-:Y:S02]  /*4870*/  FSEL R10, R47, -INF , !P0 ;  /* 0xff8000002f0a7808 */ /* 0x000fe40004000000 */
[----:B------:R-:W-:Y:S01]  /*4880*/  PLOP3.LUT P0, PT, PT, PT, UP0, 0x40, 0x0 ;  /* 0x000000000000781c */ /* 0x000fe20003f0e808 */
[----:B------:R-:W-:Y:S01]  /*4890*/  UISETP.NE.AND UP0, UPT, UR5, URZ, UPT ;  /* 0x0000003f0500728c */ /* 0x000fe2000bf05270 */
[----:B------:R-:W-:Y:S02]  /*48a0*/  LDSM.16.MT88.4 R44, [R241+0x4880] ;  /* 0x00488000f12c783b */ /* 0x000fe40000004200 */
[----:B------:R-:W-:Y:S01]  /*48b0*/  ISETP.GT.AND P0, PT, R2, 0x10, P0 ;  /* 0x000000100200780c */ /* 0x000fe20000704270 */
[----:B------:R-:W-:-:S03]  /*48c0*/  ULDC.64 UR4, c[0x0][0x2c8] ;  /* 0x0000b20000047ab9 */ /* 0x000fc60000000a00 */
[----:B------:R-:W-:-:S04]  /*48d0*/  ISETP.LT.OR P0, PT, R3, 0x11, P0 ;  /* 0x000000110300780c */ /* 0x000fc80000701670 */
[----:B------:R-:W-:Y:S02]  /*48e0*/  FSEL R9, R30, -INF , !P0 ;  /* 0xff8000001e097808 */ /* 0x000fe40004000000 */
[----:B------:R-:W-:Y:S01]  /*48f0*/  PLOP3.LUT P0, PT, PT, PT, UP6, 0x40, 0x0 ;  /* 0x000000000000781c */ /* 0x000fe20003f0e868 */
[----:B------:R-:W-:-:S03]  /*4900*/  UISETP.NE.AND UP6, UPT, UR14, URZ, UPT ;  /* 0x0000003f0e00728c */ /* 0x000fc6000bfc5270 */
[----:B------:R-:W-:-:S04]  /*4910*/  ISETP.GT.AND P0, PT, R2, 0x11, P0 ;  /* 0x000000110200780c */ /* 0x000fc80000704270 */
[----:B------:R-:W-:-:S04]  /*4920*/  ISETP.LT.OR P0, PT, R3, 0x12, P0 ;  /* 0x000000120300780c */ /* 0x000fc80000701670 */
[----:B------:R-:W-:Y:S02]  /*4930*/  FSEL R12, R31, -INF , !P0 ;  /* 0xff8000001f0c7808 */ /* 0x000fe40004000000 */
[----:B------:R-:W-:Y:S01]  /*4940*/  PLOP3.LUT P0, PT, PT, PT, UP5, 0x40, 0x0 ;  /* 0x000000000000781c */ /* 0x000fe20003f0e858 */
[----:B------:R-:W-:Y:S01]  /*4950*/  LDSM.16.MT88.4 R28, [R237+0x4880] ;  /* 0x00488000ed1c783b */ /* 0x000fe20000004200 */
[----:B------:R-:W-:Y:S02]  /*4960*/  UISETP.NE.AND UP5, UPT, UR15, URZ, UPT ;  /* 0x0000003f0f00728c */ /* 0x000fe4000bfa5270 */
[----:B------:R-:W-:-:S04]  /*4970*/  ISETP.GT.AND P0, PT, R2, 0x18, P0 ;  /* 0x000000180200780c */ /* 0x000fc80000704270 */
[----:B------:R-:W-:-:S04]  /*4980*/  ISETP.LT.OR P0, PT, R3, 0x19, P0 ;  /* 0x000000190300780c */ /* 0x000fc80000701670 */
[----:B------:R-:W-:Y:S02]  /*4990*/  FSEL R13, R42, -INF , !P0 ;  /* 0xff8000002a0d7808 */ /* 0x000fe40004000000 */
[----:B------:R-:W-:-:S04]  /*49a0*/  PLOP3.LUT P0, PT, PT, PT, UP4, 0x40, 0x0 ;  /* 0x000000000000781c */ /* 0x000fc80003f0e848 */
[----:B------:R-:W-:-:S04]  /*49b0*/  ISETP.GT.AND P0, PT, R2, 0x19, P0 ;  /* 0x000000190200780c */ /* 0x000fc80000704270 */
[----:B------:R-:W-:-:S04]  /*49c0*/  ISETP.LT.OR P0, PT, R3, 0x1a, P0 ;  /* 0x0000001a0300780c */ /* 0x000fc80000701670 */
[----:B------:R-:W-:Y:S02]  /*49d0*/  FSEL R14, R43, -INF , !P0 ;  /* 0xff8000002b0e7808 */ /* 0x000fe40004000000 */
[----:B------:R-:W-:Y:S01]  /*49e0*/  PLOP3.LUT P0, PT, PT, PT, UP3, 0x40, 0x0 ;  /* 0x000000000000781c */ /* 0x000fe20003f0e838 */
[----:B------:R-:W-:Y:S03]  /*49f0*/  LDSM.16.MT88.4 R40, [R240+0x4880] ;  /* 0x00488000f028783b */ /* 0x000fe60000004200 */
        /* <DEDUP_REMOVED lines=13> */
[----:B------:R-:W-:Y:S02]  /*4ad0*/  ISETP.GT.AND P0, PT, R2, 0x29, P0 ;  /* 0x000000290200780c */ /* 0x000fe40000704270 */
[----:B------:R-:W1:Y:S02]  /*4ae0*/  SHFL.BFLY PT, R2, R133, 0x2, 0x1f ;  /* 0x0c401f0085027f89 */ /* 0x000e6400000e0000 */
[----:B------:R-:W-:-:S04]  /*4af0*/  ISETP.LT.OR P0, PT, R3, 0x2a, P0 ;  /* 0x0000002a0300780c */ /* 0x000fc80000701670 */
[----:B------:R-:W-:Y:S02]  /*4b00*/  FSEL R85, R39, -INF , !P0 ;  /* 0xff80000027557808 */ /* 0x000fe40004000000 */
[----:B------:R-:W-:Y:S01]  /*4b10*/  LDSM.16.MT88.4 R36, [R237+0x6080] ;  /* 0x00608000ed24783b */ /* 0x000fe20000004200 */
[----:B-1----:R-:W-:-:S05]  /*4b20*/  FMNMX.FTZ R133, R133, R2, !PT ;  /* 0x0000000285857209 */ /* 0x002fca0007810000 */
[----:B------:R-:W1:Y:S02]  /*4b30*/  SHFL.BFLY PT, R2, R133, 0x1, 0x1f ;  /* 0x0c201f0085027f89 */ /* 0x000e6400000e0000 */
[----:B-1----:R-:W-:Y:S02]  /*4b40*/  FMNMX.FTZ R133, R133, R2, !PT ;  /* 0x0000000285857209 */ /* 0x002fe40007810000 */
[----:B------:R-:W-:Y:S02]  /*4b50*/  FMNMX.FTZ R2, R8, R7, !PT ;  /* 0x0000000708027209 */ /* 0x000fe40007810000 */
[C---:B------:R-:W-:Y:S01]  /*4b60*/  FSETP.NEU.FTZ.AND P0, PT, R133.reuse, -INF , PT ;  /* 0xff8000008500780b */ /* 0x040fe20003f1d000 */
[----:B------:R-:W-:Y:S01]  /*4b70*/  FMUL.FTZ R3, R133, c[0x0][0x2d0] ;  /* 0x0000b40085037a20 */ /* 0x000fe20000410000 */
[----:B------:R-:W-:-:S04]  /*4b80*/  FMNMX.FTZ R2, R4, R2, !PT ;  /* 0x0000000204027209 */ /* 0x000fc80007810000 */
[----:B------:R-:W-:Y:S02]  /*4b90*/  FMNMX.FTZ R2, R10, R2, !PT ;  /* 0x000000020a027209 */ /* 0x000fe40007810000 */
[----:B------:R-:W-:Y:S02]  /*4ba0*/  FSEL R3, R3, RZ, P0 ;  /* 0x000000ff03037208 */ /* 0x000fe40000000000 */
[----:B------:R-:W-:-:S03]  /*4bb0*/  FMNMX.FTZ R2, R9, R2, !PT ;  /* 0x0000000209027209 */ /* 0x000fc60007810000 */
[--C-:B------:R-:W-:Y:S01]  /*4bc0*/  FFMA.FTZ R16, R16, c[0x0][0x2d0], -R3.reuse ;  /* 0x0000b40010107a23 */ /* 0x100fe20000010803 */
[----:B------:R-:W-:Y:S01]  /*4bd0*/  FMNMX.FTZ R2, R12, R2, !PT ;  /* 0x000000020c027209 */ /* 0x000fe20007810000 */
[--C-:B------:R-:W-:Y:S02]  /*4be0*/  FFMA.FTZ R19, R19, c[0x0][0x2d0], -R3.reuse ;  /* 0x0000b40013137a23 */ /* 0x100fe40000010803 */
[--C-:B------:R-:W-:Y:S01]  /*4bf0*/  FFMA.FTZ R18, R18, c[0x0][0x2d0], -R3.reuse ;  /* 0x0000b40012127a23 */ /* 0x100fe20000010803 */
[----:B------:R-:W-:Y:S01]  /*4c00*/  FMNMX.FTZ R2, R13, R2, !PT ;  /* 0x000000020d027209 */ /* 0x000fe20007810000 */
[--C-:B------:R-:W-:Y:S01]  /*4c10*/  FFMA.FTZ R17, R17, c[0x0][0x2d0], -R3.reuse ;  /* 0x0000b40011117a23 */ /* 0x100fe20000010803 */
[----:B------:R-:W-:Y:S01]  /*4c20*/  MUFU.EX2 R110, R16 ;  /* 0x00000010006e7308 */ /* 0x000fe20000000800 */
[--C-:B------:R-:W-:Y:S01]  /*4c30*/  FFMA.FTZ R15, R15, c[0x0][0x2d0], -R3.reuse ;  /* 0x0000b4000f0f7a23 */ /* 0x100fe20000010803 */
[----:B------:R-:W-:Y:S01]  /*4c40*/  FMNMX.FTZ R2, R14, R2, !PT ;  /* 0x000000020e027209 */ /* 0x000fe20007810000 */
[----:B------:R-:W-:-:S02]  /*4c50*/  FFMA.FTZ R21, R21, c[0x0][0x2d0], -R3 ;  /* 0x0000b40015157a23 */ /* 0x000fc40000010803 */
[----:B------:R-:W-:Y:S01]  /*4c60*/  FFMA.FTZ R20, R20, c[0x0][0x2d0], -R3 ;  /* 0x0000b40014147a23 */ /* 0x000fe20000010803 */
[----:B------:R-:W-:Y:S02]  /*4c70*/  FMNMX.FTZ R2, R84, R2, !PT ;  /* 0x0000000254027209 */ /* 0x000fe40007810000 */
[----:B------:R-:W-:Y:S02]  /*4c80*/  MUFU.EX2 R116, R19 ;  /* 0x0000001300747308 */ /* 0x000fe40000000800 */
[----:B------:R-:W-:-:S04]  /*4c90*/  FMNMX.FTZ R2, R86, R2, !PT ;  /* 0x0000000256027209 */ /* 0x000fc80007810000 */
[----:B------:R-:W-:Y:S02]  /*4ca0*/  FMNMX.FTZ R2, R88, R2, !PT ;  /* 0x0000000258027209 */ /* 0x000fe40007810000 */
[----:B------:R-:W-:Y:S02]  /*4cb0*/  MUFU.EX2 R124, R18 ;  /* 0x00000012007c7308 */ /* 0x000fe40000000800 */
[----:B------:R-:W-:-:S05]  /*4cc0*/  FMNMX.FTZ R2, R85, R2, !PT ;  /* 0x0000000255027209 */ /* 0x000fca0007810000 */
[----:B------:R-:W1:Y:S01]  /*4cd0*/  SHFL.BFLY PT, R11, R2, 0x2, 0x1f ;  /* 0x0c401f00020b7f89 */ /* 0x000e6200000e0000 */
[----:B------:R2:W-:Y:S08]  /*4ce0*/  MUFU.EX2 R128, R17 ;  /* 0x0000001100807308 */ /* 0x0005f00000000800 */
[----:B------:R-:W-:Y:S01]  /*4cf0*/  MUFU.EX2 R109, R15 ;  /* 0x0000000f006d7308 */ /* 0x000fe20000000800 */
[----:B--2---:R-:W-:Y:S07]  /*4d00*/  LDSM.16.MT88.4 R16, [R237+0x4080] ;  /* 0x00408000ed10783b */ /* 0x004fee0000004200 */
[----:B------:R-:W-:Y:S01]  /*4d10*/  MUFU.EX2 R108, R21 ;  /* 0x00000015006c7308 */ /* 0x000fe20000000800 */
[----:B-1----:R-:W-:-:S07]  /*4d20*/  FMNMX.FTZ R2, R2, R11, !PT ;  /* 0x0000000b02027209 */ /* 0x002fce0007810000 */
[----:B------:R-:W1:Y:S01]  /*4d30*/  MUFU.EX2 R117, R20 ;  /* 0x0000001400757308 */ /* 0x000e620000000800 */
[----:B------:R-:W2:Y:S02]  /*4d40*/  SHFL.BFLY PT, R132, R2, 0x1, 0x1f ;  /* 0x0c201f0002847f89 */ /* 0x000ea400000e0000 */
[----:B--2---:R-:W-:-:S04]  /*4d50*/  FMNMX.FTZ R132, R132, R2, !PT ;  /* 0x0000000284847209 */ /* 0x004fc80007810000 */
[C---:B------:R-:W-:Y:S01]  /*4d60*/  FSETP.NEU.FTZ.AND P0, PT, R132.reuse, -INF , PT ;  /* 0xff8000008400780b */ /* 0x040fe20003f1d000 */
[----:B------:R-:W-:-:S05]  /*4d70*/  FMUL.FTZ R2, R132, c[0x0][0x2d0] ;  /* 0x0000b40084027a20 */ /* 0x000fca0000410000 */
[----:B------:R-:W-:-:S05]  /*4d80*/  FSEL R2, R2, RZ, P0 ;  /* 0x000000ff02027208 */ /* 0x000fca0000000000 */
[--C-:B------:R-:W-:Y:S02]  /*4d90*/  FFMA.FTZ R4, R4, c[0x0][0x2d0], -R2.reuse ;  /* 0x0000b40004047a23 */ /* 0x100fe40000010802 */
[--C-:B------:R-:W-:Y:S02]  /*4da0*/  FFMA.FTZ R8, R8, c[0x0][0x2d0], -R2.reuse ;  /* 0x0000b40008087a23 */ /* 0x100fe40000010802 */
[----:B------:R2:W-:Y:S01]  /*4db0*/  MUFU.EX2 R78, R4 ;  /* 0x00000004004e7308 */ /* 0x0005e20000000800 */
[--C-:B------:R-:W-:Y:S02]  /*4dc0*/  FFMA.FTZ R7, R7, c[0x0][0x2d0], -R2.reuse ;  /* 0x0000b40007077a23 */ /* 0x100fe40000010802 */
[----:B------:R-:W-:-:S05]  /*4dd0*/  FFMA.FTZ R0, R14, c[0x0][0x2d0], -R2 ;  /* 0x0000b4000e007a23 */ /* 0x000fca0000010802 */
[----:B------:R3:W-:Y:S01]  /*4de0*/  MUFU.EX2 R77, R8 ;  /* 0x00000008004d7308 */ /* 0x0007e20000000800 */
[----:B--2---:R-:W-:-:S07]  /*4df0*/  FFMA.FTZ R4, R10, c[0x0][0x2d0], -R2 ;  /* 0x0000b4000a047a23 */ /* 0x004fce0000010802 */
[----:B------:R-:W-:Y:S01]  /*4e00*/  MUFU.EX2 R76, R7 ;  /* 0x00000007004c7308 */ /* 0x000fe20000000800 */
[----:B-1----:R-:W-:Y:S02]  /*4e10*/  F2FP.PACK_AB R10, R117, R108 ;  /* 0x0000006c750a723e */ /* 0x002fe400000000ff */
[----:B---3--:R-:W-:-:S05]  /*4e20*/  F2FP.PACK_AB R8, R109, R110 ;  /* 0x0000006e6d08723e */ /* 0x008fca00000000ff */
[----:B------:R1:W2:Y:S08]  /*4e30*/  MUFU.EX2 R79, R4 ;  /* 0x00000004004f7308 */ /* 0x0002b00000000800 */
[----:B------:R-:W-:Y:S01]  /*4e40*/  MUFU.EX2 R82, R0 ;  /* 0x0000000000527308 */ /* 0x000fe20000000800 */
[----:B-1----:R-:W-:Y:S01]  /*4e50*/  FFMA.FTZ R4, R22, c[0x0][0x2d0], -R3 ;  /* 0x0000b40016047a23 */ /* 0x002fe20000010803 */
[----:B--2---:R-:W-:-:S06]  /*4e60*/  F2FP.PACK_AB R11, R79, R78 ;  /* 0x0000004e4f0b723e */ /* 0x004fcc00000000ff */
[----:B------:R1:W2:Y:S02]  /*4e70*/  MUFU.EX2 R129, R4 ;  /* 0x0000000400817308 */ /* 0x0002a40000000800 */
[----:B-1----:R-:W-:Y:S01]  /*4e80*/  FFMA.FTZ R4, R9, c[0x0][0x2d0], -R2 ;  /* 0x0000b40009047a23 */ /* 0x002fe20000010802 */
[----:B------:R-:W-:Y:S02]  /*4e90*/  F2FP.PACK_AB R9, R76, R77 ;  /* 0x0000004d4c09723e */ /* 0x000fe400000000ff */
[----:B--2---:R-:W-:-:S03]  /*4ea0*/  F2FP.PACK_AB R6, R129, R128 ;  /* 0x000000808106723e */ /* 0x004fc600000000ff */
[----:B------:R1:W-:Y:S02]  /*4eb0*/  MUFU.EX2 R80, R4 ;  /* 0x0000000400507308 */ /* 0x0003e40000000800 */
[C---:B------:R-:W-:Y:S08]  /*4ec0*/  HMMA.16816.F32 R20, R8.reuse, R16, RZ ;  /* 0x000000100814723c */ /* 0x040ff000000018ff */
[----:B------:R-:W-:Y:S01]  /*4ed0*/  HMMA.16816.F32 R16, R8, R18, RZ ;  /* 0x000000120810723c */ /* 0x000fe200000018ff */
[----:B-1----:R-:W-:-:S04]  /*4ee0*/  FFMA.FTZ R4, R12, c[0x0][0x2d0], -R2 ;  /* 0x0000b4000c047a23 */ /* 0x002fc80000010802 */
[----:B------:R1:W2:Y:S03]  /*4ef0*/  MUFU.EX2 R81, R4 ;  /* 0x0000000400517308 */ /* 0x0002a60000000800 */
[----:B------:R-:W-:Y:S01]  /*4f00*/  HMMA.16816.F32 R60, R8, R34, RZ ;  /* 0x00000022083c723c */ /* 0x000fe200000018ff */
[----:B-1----:R-:W-:Y:S01]  /*4f10*/  FFMA.FTZ R4, R13, c[0x0][0x2d0], -R2 ;  /* 0x0000b4000d047a23 */ /* 0x002fe20000010802 */
[----:B--2---:R-:W-:-:S06]  /*4f20*/  F2FP.PACK_AB R5, R81, R80 ;  /* 0x000000505105723e */ /* 0x004fcc00000000ff */
[C---:B------:R-:W-:Y:S01]  /*4f30*/  HMMA.16816.F32 R12, R8.reuse, R32, RZ ;  /* 0x00000020080c723c */ /* 0x040fe200000018ff */
[----:B------:R1:W2:Y:S07]  /*4f40*/  MUFU.EX2 R83, R4 ;  /* 0x0000000400537308 */ /* 0x0002ae0000000800 */
[----:B------:R-:W-:Y:S01]  /*4f50*/  HMMA.16816.F32 R32, R8, R26, RZ ;  /* 0x0000001a0820723c */ /* 0x000fe200000018ff */
[----:B-1----:R-:W-:Y:S02]  /*4f60*/  F2FP.PACK_AB R4, R124, R116 ;  /* 0x000000747c04723e */ /* 0x002fe400000000ff */
[----:B--2---:R-:W-:-:S07]  /*4f70*/  F2FP.PACK_AB R7, R82, R83 ;  /* 0x000000535207723e */ /* 0x004fce00000000ff */
[C---:B------:R-:W-:Y:S08]  /*4f80*/  HMMA.16816.F32 R48, R4.reuse, R30, R16 ;  /* 0x0000001e0430723c */ /* 0x040ff00000001810 */
[----:B------:R-:W-:Y:S08]  /*4f90*/  HMMA.16816.F32 R148, R4, R68, R12 ;  /* 0x000000440494723c */ /* 0x000ff0000000180c */
[----:B------:R-:W-:Y:S08]  /*4fa0*/  HMMA.16816.F32 R12, R8, R72, RZ ;  /* 0x00000048080c723c */ /* 0x000ff000000018ff */
[----:B------:R-:W-:Y:S01]  /*4fb0*/  HMMA.16816.F32 R156, R4, R28, R20 ;  /* 0x0000001c049c723c */ /* 0x000fe20000001814 */
[----:B------:R-:W-:Y:S01]  /*4fc0*/  IMAD.MOV.U32 R123, RZ, RZ, R50 ;  /* 0x000000ffff7b7224 */ /* 0x000fe200078e0032 */
[----:B------:R-:W-:Y:S01]  /*4fd0*/  MOV R122, R51 ;  /* 0x00000033007a7202 */ /* 0x000fe20000000f00 */
[----:B------:R-:W-:-:S02]  /*4fe0*/  IMAD.MOV.U32 R121, RZ, RZ, R48 ;  /* 0x000000ffff797224 */ /* 0x000fc400078e0030 */
[----:B------:R-:W-:-:S03]  /*4ff0*/  IMAD.MOV.U32 R120, RZ, RZ, R49 ;  /* 0x000000ffff787224 */ /* 0x000fc600078e0031 */
[C---:B------:R-:W-:Y:S08]  /*5000*/  HMMA.16816.F32 R20, R8.reuse, R64, RZ ;  /* 0x000000400814723c */ /* 0x040ff000000018ff */
[C---:B------:R-:W-:Y:S08]  /*5010*/  HMMA.16816.F32 R48, R8.reuse, R24, RZ ;  /* 0x000000180830723c */ /* 0x040ff000000018ff */
[C---:B------:R-:W-:Y:S08]  /*5020*/  HMMA.16816.F32 R28, R8.reuse, R56, RZ ;  /* 0x00000038081c723c */ /* 0x040ff000000018ff */
[----:B------:R-:W-:Y:S08]  /*5030*/  HMMA.16816.F32 R24, R8, R58, RZ ;  /* 0x0000003a0818723c */ /* 0x000ff000000018ff */
[----:B------:R-:W-:Y:S08]  /*5040*/  HMMA.16816.F32 R12, R4, R52, R12 ;  /* 0x00000034040c723c */ /* 0x000ff0000000180c */
[C---:B------:R-:W-:Y:S08]  /*5050*/  HMMA.16816.F32 R56, R8.reuse, R74, RZ ;  /* 0x0000004a0838723c */ /* 0x040ff000000018ff */
[----:B------:R-:W-:Y:S01]  /*5060*/  HMMA.16816.F32 R16, R8, R66, RZ ;  /* 0x000000420810723c */ /* 0x000fe200000018ff */
[----:B------:R-:W1:Y:S07]  /*5070*/  LDSM.16.MT88.4 R64, [R241+0x5880] ;  /* 0x00588000f140783b */ /* 0x000e6e0000004200 */
[----:B------:R-:W-:Y:S01]  /*5080*/  HMMA.16816.F32 R20, R4, R36, R20 ;  /* 0x000000240414723c */ /* 0x000fe20000001814 */
[----:B------:R-:W-:Y:S01]  /*5090*/  IMAD.MOV.U32 R99, RZ, RZ, R13 ;  /* 0x000000ffff637224 */ /* 0x000fe200078e000d */
[----:B------:R-:W-:Y:S01]  /*50a0*/  MOV R98, R12 ;  /* 0x0000000c00627202 */ /* 0x000fe20000000f00 */
[----:B------:R-:W-:-:S02]  /*50b0*/  IMAD.MOV.U32 R161, RZ, RZ, R14 ;  /* 0x000000ffffa17224 */ /* 0x000fc400078e000e */
[----:B------:R-:W-:-:S03]  /*50c0*/  IMAD.MOV.U32 R160, RZ, RZ, R15 ;  /* 0x000000ffffa07224 */ /* 0x000fc600078e000f */
[C---:B------:R-:W-:Y:S01]  /*50d0*/  HMMA.16816.F32 R12, R4.reuse, R54, R56 ;  /* 0x00000036040c723c */ /* 0x040fe20000001838 */
[----:B------:R-:W-:Y:S04]  /*50e0*/  LDSM.16.MT88.4 R52, [R238+0x7080] ;  /* 0x00708000ee34783b */ /* 0x000fe80000004200 */
[----:B------:R-:W-:Y:S03]  /*50f0*/  LDSM.16.MT88.4 R56, [R241+0x7080] ;  /* 0x00708000f138783b */ /* 0x000fe60000004200 */
[C---:B------:R-:W-:Y:S08]  /*5100*/  HMMA.16816.F32 R24, R4.reuse, R42, R24 ;  /* 0x0000002a0418723c */ /* 0x040ff00000001818 */
[----:B------:R-:W-:Y:S01]  /*5110*/  MOV R147, R20 ;  /* 0x0000001400937202 */ /* 0x000fe20000000f00 */
[----:B------:R-:W-:Y:S01]  /*5120*/  IMAD.MOV.U32 R146, RZ, RZ, R21 ;  /* 0x000000ffff927224 */ /* 0x000fe200078e0015 */
[----:B------:R-:W-:Y:S01]  /*5130*/  MOV R144, R23 ;  /* 0x0000001700907202 */ /* 0x000fe20000000f00 */
[----:B------:R-:W-:Y:S01]  /*5140*/  IMAD.MOV.U32 R145, RZ, RZ, R22 ;  /* 0x000000ffff917224 */ /* 0x000fe200078e0016 */
[C---:B------:R-:W-:Y:S01]  /*5150*/  HMMA.16816.F32 R16, R4.reuse, R38, R16 ;  /* 0x000000260410723c */ /* 0x040fe20000001810 */
[----:B------:R-:W2:Y:S03]  /*5160*/  LDSM.16.MT88.4 R20, [R241+0x6080] ;  /* 0x00608000f114783b */ /* 0x000ea60000004200 */
[----:B------:R-:W-:Y:S01]  /*5170*/  MOV R135, R12 ;  /* 0x0000000c00877202 */ /* 0x000fe20000000f00 */
[----:B------:R-:W-:Y:S01]  /*5180*/  IMAD.MOV.U32 R134, RZ, RZ, R13 ;  /* 0x000000ffff867224 */ /* 0x000fe200078e000d */
[----:B------:R-:W-:Y:S01]  /*5190*/  MOV R130, R15 ;  /* 0x0000000f00827202 */ /* 0x000fe20000000f00 */
[----:B------:R-:W-:Y:S01]  /*51a0*/  IMAD.MOV.U32 R131, RZ, RZ, R14 ;  /* 0x000000ffff837224 */ /* 0x000fe200078e000e */
[----:B------:R-:W-:Y:S01]  /*51b0*/  HMMA.16816.F32 R136, R4, R70, R60 ;  /* 0x000000460488723c */ /* 0x000fe2000000183c */
[----:B------:R-:W3:Y:S03]  /*51c0*/  LDSM.16.MT88.4 R60, [R240+0x5880] ;  /* 0x00588000f03c783b */ /* 0x000ee60000004200 */
[----:B------:R-:W-:Y:S01]  /*51d0*/  IMAD.MOV.U32 R168, RZ, RZ, R26 ;  /* 0x000000ffffa87224 */ /* 0x000fe200078e001a */
[----:B------:R-:W-:Y:S01]  /*51e0*/  MOV R127, R27 ;  /* 0x0000001b007f7202 */ /* 0x000fe20000000f00 */
[----:B------:R-:W-:Y:S01]  /*51f0*/  IMAD.MOV.U32 R126, RZ, RZ, R24 ;  /* 0x000000ffff7e7224 */ /* 0x000fe200078e0018 */
[----:B------:R-:W-:Y:S01]  /*5200*/  LDSM.16.MT88.4 R36, [R237+0x7880] ;  /* 0x00788000ed24783b */ /* 0x000fe20000004200 */
[----:B-1----:R-:W-:Y:S01]  /*5210*/  HMMA.16816.F32 R12, R8, R66, RZ ;  /* 0x00000042080c723c */ /* 0x002fe200000018ff */
[----:B------:R-:W-:-:S02]  /*5220*/  IMAD.MOV.U32 R125, RZ, RZ, R25 ;  /* 0x000000ffff7d7224 */ /* 0x000fc400078e0019 */
[----:B------:R-:W1:Y:S05]  /*5230*/  LDSM.16.MT88.4 R24, [R237+0x7080] ;  /* 0x00708000ed18783b */ /* 0x000e6a0000004200 */
[----:B------:R-:W-:Y:S01]  /*5240*/  IMAD.MOV.U32 R172, RZ, RZ, R18 ;  /* 0x000000ffffac7224 */ /* 0x000fe200078e0012 */
[----:B------:R-:W-:Y:S01]  /*5250*/  MOV R170, R16 ;  /* 0x0000001000aa7202 */ /* 0x000fe20000000f00 */
[----:B------:R-:W-:Y:S01]  /*5260*/  IMAD.MOV.U32 R171, RZ, RZ, R19 ;  /* 0x000000ffffab7224 */ /* 0x000fe200078e0013 */
[----:B------:R-:W-:Y:S01]  /*5270*/  HMMA.16816.F32 R92, R4, R46, R32 ;  /* 0x0000002e045c723c */ /* 0x000fe20000001820 */
[----:B------:R-:W-:-:S07]  /*5280*/  IMAD.MOV.U32 R169, RZ, RZ, R17 ;  /* 0x000000ffffa97224 */ /* 0x000fce00078e0011 */
[----:B------:R-:W-:Y:S08]  /*5290*/  HMMA.16816.F32 R16, R8, R64, RZ ;  /* 0x000000400810723c */ /* 0x000ff000000018ff */
[C---:B--2---:R-:W-:Y:S08]  /*52a0*/  HMMA.16816.F32 R12, R4.reuse, R22, R12 ;  /* 0x00000016040c723c */ /* 0x044ff0000000180c */
[----:B------:R-:W-:Y:S01]  /*52b0*/  HMMA.16816.F32 R28, R4, R40, R28 ;  /* 0x00000028041c723c */ /* 0x000fe2000000181c */
[----:B------:R-:W2:Y:S01]  /*52c0*/  LDSM.16.MT88.4 R40, [R240+0x6080] ;  /* 0x00608000f028783b */ /* 0x000ea20000004200 */
[----:B------:R-:W-:Y:S01]  /*52d0*/  MOV R155, R92 ;  /* 0x0000005c009b7202 */ /* 0x000fe20000000f00 */
[----:B------:R-:W-:Y:S01]  /*52e0*/  IMAD.MOV.U32 R154, RZ, RZ, R93 ;  /* 0x000000ffff9a7224 */ /* 0x000fe200078e005d */
[----:B------:R-:W-:Y:S01]  /*52f0*/  MOV R152, R95 ;  /* 0x0000005f00987202 */ /* 0x000fe20000000f00 */
[----:B------:R-:W-:-:S03]  /*5300*/  IMAD.MOV.U32 R153, RZ, RZ, R94 ;  /* 0x000000ffff997224 */ /* 0x000fc600078e005e */
[C---:B------:R-:W-:Y:S01]  /*5310*/  HMMA.16816.F32 R140, R4.reuse, R44, R48 ;  /* 0x0000002c048c723c */ /* 0x040fe20000001830 */
[----:B------:R-:W-:Y:S07]  /*5320*/  LDSM.16.MT88.4 R48, [R238+0x7880] ;  /* 0x00788000ee30783b */ /* 0x000fee0000004200 */
[----:B------:R-:W-:Y:S01]  /*5330*/  HMMA.16816.F32 R44, R4, R20, R16 ;  /* 0x00000014042c723c */ /* 0x000fe20000001810 */
[----:B------:R-:W-:Y:S01]  /*5340*/  IMAD.MOV.U32 R93, RZ, RZ, R14 ;  /* 0x000000ffff5d7224 */ /* 0x000fe200078e000e */
[----:B------:R-:W-:Y:S01]  /*5350*/  MOV R92, R15 ;  /* 0x0000000f005c7202 */ /* 0x000fe20000000f00 */
[----:B------:R-:W-:-:S02]  /*5360*/  IMAD.MOV.U32 R67, RZ, RZ, R13 ;  /* 0x000000ffff437224 */ /* 0x000fc400078e000d */
[----:B------:R-:W-:-:S03]  /*5370*/  IMAD.MOV.U32 R66, RZ, RZ, R12 ;  /* 0x000000ffff427224 */ /* 0x000fc600078e000c */
[----:B---3--:R-:W-:Y:S01]  /*5380*/  HMMA.16816.F32 R32, R8, R60, RZ ;  /* 0x0000003c0820723c */ /* 0x008fe200000018ff */
[----:B------:R-:W-:Y:S01]  /*5390*/  IMAD.MOV.U32 R119, RZ, RZ, R30 ;  /* 0x000000ffff777224 */ /* 0x000fe200078e001e */
[----:B------:R-:W-:Y:S01]  /*53a0*/  MOV R111, R28 ;  /* 0x0000001c006f7202 */ /* 0x000fe20000000f00 */
[----:B------:R-:W-:Y:S02]  /*53b0*/  IMAD.MOV.U32 R118, RZ, RZ, R31 ;  /* 0x000000ffff767224 */ /* 0x000fe400078e001f */
[----:B------:R-:W-:-:S03]  /*53c0*/  IMAD.MOV.U32 R103, RZ, RZ, R29 ;  /* 0x000000ffff677224 */ /* 0x000fc600078e001d */
[C---:B-1----:R-:W-:Y:S08]  /*53d0*/  HMMA.16816.F32 R12, R8.reuse, R26, RZ ;  /* 0x0000001a080c723c */ /* 0x042ff000000018ff */
[----:B------:R-:W-:Y:S01]  /*53e0*/  HMMA.16816.F32 R16, R8, R24, RZ ;  /* 0x000000180810723c */ /* 0x000fe200000018ff */
[----:B------:R-:W-:Y:S01]  /*53f0*/  IMAD.MOV.U32 R97, RZ, RZ, R45 ;  /* 0x000000ffff617224 */ /* 0x000fe200078e002d */
[----:B------:R-:W-:Y:S01]  /*5400*/  MOV R95, R47 ;  /* 0x0000002f005f7202 */ /* 0x000fe20000000f00 */
[----:B------:R-:W-:-:S02]  /*5410*/  IMAD.MOV.U32 R96, RZ, RZ, R46 ;  /* 0x000000ffff607224 */ /* 0x000fc400078e002e */
[----:B------:R-:W-:Y:S02]  /*5420*/  IMAD.MOV.U32 R94, RZ, RZ, R44 ;  /* 0x000000ffff5e7224 */ /* 0x000fe400078e002c */
[----:B------:R-:W-:Y:S01]  /*5430*/  LDSM.16.MT88.4 R44, [R241+0x7880] ;  /* 0x00788000f12c783b */ /* 0x000fe20000004200 */
[----:B------:R-:W-:Y:S03]  /*5440*/  HMMA.16816.F32 R28, R8, R62, RZ ;  /* 0x0000003e081c723c */ /* 0x000fe600000018ff */
[----:B------:R-:W1:Y:S05]  /*5450*/  LDSM.16.MT88.4 R60, [R240+0x7080] ;  /* 0x00708000f03c783b */ /* 0x000e6a0000004200 */
[----:B--2---:R-:W-:Y:S01]  /*5460*/  HMMA.16816.F32 R72, R4, R40, R32 ;  /* 0x000000280448723c */ /* 0x004fe20000001820 */
[----:B------:R-:W2:Y:S07]  /*5470*/  LDSM.16.MT88.4 R32, [R237+0x8880] ;  /* 0x00888000ed20783b */ /* 0x000eae0000004200 */
[----:B------:R-:W-:Y:S07]  /*5480*/  HMMA.16816.F32 R24, R8, R54, RZ ;  /* 0x000000360818723c */ /* 0x000fee00000018ff */
[----:B------:R-:W-:Y:S01]  /*5490*/  MOV R55, R95 ;  /* 0x0000005f00377202 */ /* 0x000fe20000000f00 */
[----:B------:R-:W-:Y:S01]  /*54a0*/  HMMA.16816.F32 R12, R4, R38, R12 ;  /* 0x00000026040c723c */ /* 0x000fe2000000180c */
[----:B------:R-:W-:-:S06]  /*54b0*/  IMAD.MOV.U32 R54, RZ, RZ, R96 ;  /* 0x000000ffff367224 */ /* 0x000fcc00078e0060 */
[----:B------:R-:W-:Y:S01]  /*54c0*/  IMAD.MOV.U32 R38, RZ, RZ, R121 ;  /* 0x000000ffff267224 */ /* 0x000fe200078e0079 */
[----:B------:R-:W-:Y:S01]  /*54d0*/  HMMA.16816.F32 R20, R4, R36, R16 ;  /* 0x000000240414723c */ /* 0x000fe20000001810 */
[----:B------:R-:W-:-:S07]  /*54e0*/  MOV R39, R120 ;  /* 0x0000007800277202 */ /* 0x000fce0000000f00 */
[----:B------:R-:W-:Y:S01]  /*54f0*/  HMMA.16816.F32 R68, R4, R42, R28 ;  /* 0x0000002a0444723c */ /* 0x000fe2000000181c */
[----:B------:R-:W3:Y:S07]  /*5500*/  LDSM.16.MT88.4 R40, [R240+0x7880] ;  /* 0x00788000f028783b */ /* 0x000eee0000004200 */
[----:B------:R-:W-:Y:S01]  /*5510*/  HMMA.16816.F32 R16, R8, R58, RZ ;  /* 0x0000003a0810723c */ /* 0x000fe200000018ff */
[----:B------:R-:W-:Y:S01]  /*5520*/  IMAD.MOV.U32 R102, RZ, RZ, R14 ;  /* 0x000000ffff667224 */ /* 0x000fe200078e000e */
[----:B------:R-:W-:Y:S01]  /*5530*/  MOV R100, R12 ;  /* 0x0000000c00647202 */ /* 0x000fe20000000f00 */
[----:B------:R-:W-:-:S02]  /*5540*/  IMAD.MOV.U32 R101, RZ, RZ, R15 ;  /* 0x000000ffff657224 */ /* 0x000fc400078e000f */
[----:B------:R-:W-:Y:S02]  /*5550*/  IMAD.MOV.U32 R0, RZ, RZ, R13 ;  /* 0x000000ffff007224 */ /* 0x000fe400078e000d */
[----:B------:R-:W-:Y:S01]  /*5560*/  IMAD.MOV.U32 R58, RZ, RZ, R93 ;  /* 0x000000ffff3a7224 */ /* 0x000fe200078e005d */
[C---:B------:R-:W-:Y:S01]  /*5570*/  HMMA.16816.F32 R28, R8.reuse, R52, RZ ;  /* 0x00000034081c723c */ /* 0x040fe200000018ff */
[----:B------:R-:W-:Y:S01]  /*5580*/  MOV R59, R92 ;  /* 0x0000005c003b7202 */ /* 0x000fe20000000f00 */
[----:B------:R-:W-:Y:S01]  /*5590*/  IMAD.MOV.U32 R64, RZ, RZ, R23 ;  /* 0x000000ffff407224 */ /* 0x000fe200078e0017 */
[----:B------:R-:W-:Y:S01]  /*55a0*/  MOV R65, R22 ;  /* 0x0000001600417202 */ /* 0x000fe20000000f00 */
[----:B------:R-:W-:Y:S01]  /*55b0*/  IMAD.MOV.U32 R37, RZ, RZ, R21 ;  /* 0x000000ffff257224 */ /* 0x000fe200078e0015 */
[----:B------:R-:W-:Y:S02]  /*55c0*/  MOV R36, R20 ;  /* 0x0000001400247202 */ /* 0x000fe40000000f00 */
[----:B------:R-:W-:Y:S01]  /*55d0*/  IMAD.MOV.U32 R52, RZ, RZ, R94 ;  /* 0x000000ffff347224 */ /* 0x000fe200078e005e */
[----:B-1----:R-:W-:Y:S01]  /*55e0*/  HMMA.16816.F32 R12, R8, R60, RZ ;  /* 0x0000003c080c723c */ /* 0x002fe200000018ff */
[----:B------:R-:W-:-:S06]  /*55f0*/  IMAD.MOV.U32 R53, RZ, RZ, R97 ;  /* 0x000000ffff357224 */ /* 0x000fcc00078e0061 */
[----:B------:R-:W-:Y:S01]  /*5600*/  IMAD.MOV.U32 R60, RZ, RZ, R66 ;  /* 0x000000ffff3c7224 */ /* 0x000fe200078e0042 */
[----:B------:R-:W-:Y:S01]  /*5610*/  HMMA.16816.F32 R92, R4, R50, R24 ;  /* 0x00000032045c723c */ /* 0x000fe20000001818 */
[----:B------:R-:W1:Y:S01]  /*5620*/  LDSM.16.MT88.4 R24, [R237+0x9080] ;  /* 0x00908000ed18783b */ /* 0x000e620000004200 */
[----:B------:R-:W-:Y:S01]  /*5630*/  IMAD.MOV.U32 R61, RZ, RZ, R67 ;  /* 0x000000ffff3d7224 */ /* 0x000fe200078e0043 */
[----:B------:R-:W-:Y:S01]  /*5640*/  MOV R66, R111 ;  /* 0x0000006f00427202 */ /* 0x000fe20000000f00 */
[----:B------:R-:W-:-:S03]  /*5650*/  IMAD.MOV.U32 R67, RZ, RZ, R103 ;  /* 0x000000ffff437224 */ /* 0x000fc600078e0067 */
[----:B------:R-:W-:Y:S01]  /*5660*/  IMAD.MOV.U32 R50, RZ, RZ, R168 ;  /* 0x000000ffff327224 */ /* 0x000fe200078e00a8 */
[----:B------:R-:W-:Y:S01]  /*5670*/  HMMA.16816.F32 R20, R8, R56, RZ ;  /* 0x000000380814723c */ /* 0x000fe200000018ff */
[----:B------:R-:W-:-:S06]  /*5680*/  MOV R51, R127 ;  /* 0x0000007f00337202 */ /* 0x000fcc0000000f00 */
[----:B------:R-:W-:Y:S01]  /*5690*/  IMAD.MOV.U32 R57, RZ, RZ, R99 ;  /* 0x000000ffff397224 */ /* 0x000fe200078e0063 */
[----:B------:R-:W-:Y:S01]  /*56a0*/  MOV R56, R98 ;  /* 0x0000006200387202 */ /* 0x000fe20000000f00 */
[C---:B------:R-:W-:Y:S07]  /*56b0*/  HMMA.16816.F32 R112, R4.reuse, R46, R16 ;  /* 0x0000002e0470723c */ /* 0x040fee0000001810 */
[----:B------:R-:W-:Y:S01]  /*56c0*/  IMAD.MOV.U32 R46, RZ, RZ, R172 ;  /* 0x000000ffff2e7224 */ /* 0x000fe200078e00ac */
[----:B------:R-:W-:Y:S01]  /*56d0*/  HMMA.16816.F32 R96, R4, R48, R28 ;  /* 0x000000300460723c */ /* 0x000fe2000000181c */
[----:B------:R-:W4:Y:S01]  /*56e0*/  LDSM.16.MT88.4 R28, [R238+0x8880] ;  /* 0x00888000ee1c783b */ /* 0x000f220000004200 */
[----:B------:R-:W-:-:S05]  /*56f0*/  IMAD.MOV.U32 R47, RZ, RZ, R171 ;  /* 0x000000ffff2f7224 */ /* 0x000fca00078e00ab */
[----:B------:R-:W-:Y:S01]  /*5700*/  IMAD.MOV.U32 R48, RZ, RZ, R126 ;  /* 0x000000ffff307224 */ /* 0x000fe200078e007e */
[----:B--2---:R-:W-:Y:S01]  /*5710*/  HMMA.16816.F32 R16, R8, R32, RZ ;  /* 0x000000200810723c */ /* 0x004fe200000018ff */
[----:B------:R-:W-:-:S06]  /*5720*/  IMAD.MOV.U32 R49, RZ, RZ, R125 ;  /* 0x000000ffff317224 */ /* 0x000fcc00078e007d */
[----:B------:R-:W-:Y:S01]  /*5730*/  IMAD.MOV.U32 R32, RZ, RZ, R102 ;  /* 0x000000ffff207224 */ /* 0x000fe200078e0066 */
[----:B---3--:R-:W-:Y:S01]  /*5740*/  HMMA.16816.F32 R104, R4, R40, R12 ;  /* 0x000000280468723c */ /* 0x008fe2000000180c */
[----:B------:R-:W-:-:S06]  /*5750*/  MOV R33, R101 ;  /* 0x0000006500217202 */ /* 0x000fcc0000000f00 */
[----:B------:R-:W-:Y:S01]  /*5760*/  MOV R40, R65 ;  /* 0x0000004100287202 */ /* 0x000fe20000000f00 */
[----:B------:R-:W-:Y:S01]  /*5770*/  HMMA.16816.F32 R12, R8, R34, RZ ;  /* 0x00000022080c723c */ /* 0x000fe200000018ff */
[----:B------:R-:W-:Y:S02]  /*5780*/  IMAD.MOV.U32 R41, RZ, RZ, R64 ;  /* 0x000000ffff297224 */ /* 0x000fe400078e0040 */
[----:B------:R-:W-:Y:S02]  /*5790*/  IMAD.MOV.U32 R64, RZ, RZ, R119 ;  /* 0x000000ffff407224 */ /* 0x000fe400078e0077 */
[----:B------:R-:W-:Y:S02]  /*57a0*/  IMAD.MOV.U32 R65, RZ, RZ, R118 ;  /* 0x000000ffff417224 */ /* 0x000fe400078e0076 */
[----:B------:R-:W-:Y:S01]  /*57b0*/  IMAD.MOV.U32 R35, RZ, RZ, R0 ;  /* 0x000000ffff237224 */ /* 0x000fe200078e0000 */
[----:B-1----:R-:W-:Y:S01]  /*57c0*/  HMMA.16816.F32 R172, R4, R24, R16 ;  /* 0x0000001804ac723c */ /* 0x002fe20000001810 */
[----:B------:R-:W1:Y:S01]  /*57d0*/  LDSM.16.MT88.4 R16, [R238+0x9080] ;  /* 0x00908000ee10783b */ /* 0x000e620000004200 */
[----:B------:R-:W-:-:S02]  /*57e0*/  FADD.FTZ R0, R110, R109 ;  /* 0x0000006d6e007221 */ /* 0x000fc40000010000 */
[----:B------:R-:W-:Y:S02]  /*57f0*/  IMAD.MOV.U32 R34, RZ, RZ, R100 ;  /* 0x000000ffff227224 */ /* 0x000fe400078e0064 */
[----:B------:R-:W-:Y:S02]  /*5800*/  FADD.FTZ R0, R108, R0 ;  /* 0x000000006c007221 */ /* 0x000fe40000010000 */
[----:B------:R-:W-:Y:S02]  /*5810*/  HMMA.16816.F32 R176, R4, R44, R20 ;  /* 0x0000002c04b0723c */ /* 0x000fe40000001814 */
[----:B------:R-:W-:-:S04]  /*5820*/  FADD.FTZ R0, R117, R0 ;  /* 0x0000000075007221 */ /* 0x000fc80000010000 */
[----:B------:R-:W-:Y:S01]  /*5830*/  FADD.FTZ R0, R116, R0 ;  /* 0x0000000074007221 */ /* 0x000fe20000010000 */
[----:B------:R-:W-:Y:S01]  /*5840*/  MOV R44, R170 ;  /* 0x000000aa002c7202 */ /* 0x000fe20000000f00 */
[----:B------:R-:W-:Y:S01]  /*5850*/  HMMA.16816.F32 R20, R8, R62, RZ ;  /* 0x0000003e0814723c */ /* 0x000fe200000018ff */
[----:B------:R-:W-:Y:S02]  /*5860*/  IMAD.MOV.U32 R45, RZ, RZ, R169 ;  /* 0x000000ffff2d7224 */ /* 0x000fe400078e00a9 */
[----:B------:R-:W-:Y:S02]  /*5870*/  FADD.FTZ R24, R124, R0 ;  /* 0x000000007c187221 */ /* 0x000fe40000010000 */
[----:B------:R-:W-:Y:S01]  /*5880*/  FADD.FTZ R0, R77, R76 ;  /* 0x0000004c4d007221 */ /* 0x000fe20000010000 */
[----:B------:R-:W-:Y:S01]  /*5890*/  MOV R76, R34 ;  /* 0x00000022004c7202 */ /* 0x000fe20000000f00 */
[----:B------:R-:W-:Y:S01]  /*58a0*/  IMAD.MOV.U32 R63, RZ, RZ, R37 ;  /* 0x000000ffff3f7224 */ /* 0x000fe200078e0025 */
[----:B------:R-:W-:Y:S01]  /*58b0*/  MOV R62, R36 ;  /* 0x00000024003e7202 */ /* 0x000fe20000000f00 */
[----:B------:R-:W-:Y:S01]  /*58c0*/  IMAD.MOV.U32 R37, RZ, RZ, R122 ;  /* 0x000000ffff257224 */ /* 0x000fe200078e007a */
[----:B------:R-:W-:Y:S01]  /*58d0*/  MOV R36, R123 ;  /* 0x0000007b00247202 */ /* 0x000fe20000000f00 */
[----:B------:R-:W-:Y:S01]  /*58e0*/  FADD.FTZ R0, R78, R0 ;  /* 0x000000004e007221 */ /* 0x000fe20000010000 */
[----:B------:R-:W-:Y:S01]  /*58f0*/  HMMA.16816.F32 R120, R4, R26, R12 ;  /* 0x0000001a0478723c */ /* 0x000fe2000000180c */
[----:B------:R-:W-:-:S02]  /*5900*/  IMAD.MOV.U32 R78, RZ, RZ, R32 ;  /* 0x000000ffff4e7224 */ /* 0x000fc400078e0020 */
[----:B------:R-:W-:Y:S01]  /*5910*/  IMAD.MOV.U32 R32, RZ, RZ, R62 ;  /* 0x000000ffff207224 */ /* 0x000fe200078e003e */
[----:B------:R-:W-:Y:S01]  /*5920*/  MOV R62, R40 ;  /* 0x00000028003e7202 */ /* 0x000fe20000000f00 */
[----:B------:R-:W-:Y:S02]  /*5930*/  IMAD.MOV.U32 R77, RZ, RZ, R35 ;  /* 0x000000ffff4d7224 */ /* 0x000fe400078e0023 */
[----:B------:R-:W-:Y:S01]  /*5940*/  FADD.FTZ R24, R128, R24 ;  /* 0x0000001880187221 */ /* 0x000fe20000010000 */
[----:B----4-:R-:W-:Y:S08]  /*5950*/  HMMA.16816.F32 R12, R8, R28, RZ ;  /* 0x0000001c080c723c */ /* 0x010ff000000018ff */
[----:B------:R-:W-:Y:S01]  /*5960*/  HMMA.16816.F32 R100, R4, R42, R20 ;  /* 0x0000002a0464723c */ /* 0x000fe20000001814 */
[----:B------:R-:W2:Y:S01]  /*5970*/  LDSM.16.MT88.4 R20, [R241+0x8880] ;  /* 0x00888000f114783b */ /* 0x000ea20000004200 */
[----:B------:R-:W-:-:S02]  /*5980*/  IMAD.MOV.U32 R34, RZ, RZ, R36 ;  /* 0x000000ffff227224 */ /* 0x000fc400078e0024 */
[----:B------:R-:W-:Y:S11]  /*5990*/  IMAD.MOV.U32 R40, RZ, RZ, R58 ;  /* 0x000000ffff287224 */ /* 0x000ff600078e003a */
[----:B------:R-:W-:Y:S01]  /*59a0*/  @!UPT UIADD3 URZ, URZ, URZ, URZ ;  /* 0x0000003f3f3ff290 */ /* 0x000fe2000fffe03f */
[----:B-1----:R-:W-:Y:S01]  /*59b0*/  HMMA.16816.F32 R108, R4, R16, R12 ;  /* 0x00000010046c723c */ /* 0x002fe2000000180c */
[----:B------:R-:W-:Y:S01]  /*59c0*/  MOV R35, R37 ;  /* 0x0000002500237202 */ /* 0x000fe20000000f00 */
[----:B------:R-:W-:Y:S01]  /*59d0*/  IMAD.MOV.U32 R28, RZ, RZ, R155 ;  /* 0x000000ffff1c7224 */ /* 0x000fe200078e009b */
[----:B------:R-:W-:Y:S02]  /*59e0*/  MOV R36, R147 ;  /* 0x0000009300247202 */ /* 0x000fe40000000f00 */
[----:B------:R-:W-:Y:S01]  /*59f0*/  MOV R29, R154 ;  /* 0x0000009a001d7202 */ /* 0x000fe20000000f00 */
[----:B------:R-:W-:Y:S02]  /*5a00*/  IMAD.MOV.U32 R43, RZ, RZ, R65 ;  /* 0x000000ffff2b7224 */ /* 0x000fe400078e0041 */
[----:B------:R-:W-:Y:S01]  /*5a10*/  HMMA.16816.F32 R12, R8, R30, RZ ;  /* 0x0000001e080c723c */ /* 0x000fe200000018ff */
[----:B------:R-:W-:Y:S01]  /*5a20*/  MOV R42, R64 ;  /* 0x00000040002a7202 */ /* 0x000fe20000000f00 */
[----:B------:R-:W-:Y:S11]  /*5a30*/  IMAD.MOV.U32 R58, RZ, RZ, R161 ;  /* 0x000000ffff3a7224 */ /* 0x000ff600078e00a1 */
[----:B------:R-:W-:Y:S11]  /*5a40*/  @!UPT UIADD3 URZ, URZ, URZ, URZ ;  /* 0x0000003f3f3ff290 */ /* 0x000ff6000fffe03f */
[----:B------:R-:W-:Y:S01]  /*5a50*/  HMMA.16816.F32 R116, R4, R18, R12 ;  /* 0x000000120474723c */ /* 0x000fe2000000180c */
[----:B------:R-:W1:Y:S01]  /*5a60*/  LDSM.16.MT88.4 R16, [R241+0x9080] ;  /* 0x00908000f110783b */ /* 0x000e620000004200 */
[----:B------:R-:W-:Y:S02]  /*5a70*/  IMAD.MOV.U32 R37, RZ, RZ, R146 ;  /* 0x000000ffff257224 */ /* 0x000fe400078e0092 */
[----:B------:R-:W-:Y:S01]  /*5a80*/  IMAD.MOV.U32 R30, RZ, RZ, R153 ;  /* 0x000000ffff1e7224 */ /* 0x000fe200078e0099 */
[----:B------:R-:W-:Y:S01]  /*5a90*/  MOV R65, R134 ;  /* 0x0000008600417202 */ /* 0x000fe20000000f00 */
[----:B------:R-:W-:Y:S01]  /*5aa0*/  IMAD.MOV.U32 R31, RZ, RZ, R152 ;  /* 0x000000ffff1f7224 */ /* 0x000fe200078e0098 */
[----:B------:R3:W5:Y:S01]  /*5ab0*/  LDL.LU R161, [R1+0x78] ;  /* 0x0000780001a17983 */ /* 0x0007620000300800 */
[----:B--2---:R-:W-:Y:S03]  /*5ac0*/  HMMA.16816.F32 R12, R8, R20, RZ ;  /* 0x00000014080c723c */ /* 0x004fe600000018ff */
[----:B------:R-:W-:Y:S04]  /*5ad0*/  LDSM.16.MT88.4 R152, [R237+0x5080] ;  /* 0x00508000ed98783b */ /* 0x000fe80000004200 */
[----:B------:R-:W-:Y:S01]  /*5ae0*/  FADD.FTZ R20, R79, R0 ;  /* 0x000000004f147221 */ /* 0x000fe20000010000 */
[----:B------:R-:W-:Y:S01]  /*5af0*/  MOV R79, R33 ;  /* 0x00000021004f7202 */ /* 0x000fe20000000f00 */
[----:B------:R-:W-:-:S02]  /*5b00*/  IMAD.MOV.U32 R33, RZ, RZ, R63 ;  /* 0x000000ffff217224 */ /* 0x000fc400078e003f */
[----:B------:R-:W-:Y:S11]  /*5b10*/  FFMA.FTZ R21, R89, c[0x0][0x2d0], -R3 ;  /* 0x0000b40059157a23 */ /* 0x000ff60000010803 */
[----:B------:R-:W-:Y:S02]  /*5b20*/  @!UPT UIADD3 URZ, URZ, URZ, URZ ;  /* 0x0000003f3f3ff290 */ /* 0x000fe4000fffe03f */
[----:B-1----:R-:W-:Y:S01]  /*5b30*/  HMMA.16816.F32 R168, R4, R16, R12 ;  /* 0x0000001004a8723c */ /* 0x002fe2000000180c */
[----:B------:R-:W-:Y:S02]  /*5b40*/  FFMA.FTZ R0, R84, c[0x0][0x2d0], -R2 ;  /* 0x0000b40054007a23 */ /* 0x000fe40000010802 */
[----:B------:R-:W-:Y:S02]  /*5b50*/  IMAD.MOV.U32 R63, RZ, RZ, R41 ;  /* 0x000000ffff3f7224 */ /* 0x000fe400078e0029 */
[----:B------:R-:W-:Y:S01]  /*5b60*/  IMAD.MOV.U32 R89, RZ, RZ, R33 ;  /* 0x000000ffff597224 */ /* 0x000fe200078e0021 */
[----:B------:R-:W-:Y:S02]  /*5b70*/  MUFU.EX2 R21, R21 ;  /* 0x0000001500157308 */ /* 0x000fe40000000800 */
[----:B------:R-:W-:Y:S01]  /*5b80*/  HMMA.16816.F32 R12, R8, R22, RZ ;  /* 0x00000016080c723c */ /* 0x000fe200000018ff */
[----:B------:R-:W-:Y:S01]  /*5b90*/  IMAD.MOV.U32 R33, RZ, RZ, R39 ;  /* 0x000000ffff217224 */ /* 0x000fe200078e0027 */
[----:B------:R-:W-:-:S05]  /*5ba0*/  MOV R41, R59 ;  /* 0x0000003b00297202 */ /* 0x000fca0000000f00 */
[--C-:B------:R-:W-:Y:S02]  /*5bb0*/  FFMA.FTZ R22, R90, c[0x0][0x2d0], -R3.reuse ;  /* 0x0000b4005a167a23 */ /* 0x100fe40000010803 */
[--C-:B------:R-:W-:Y:S11]  /*5bc0*/  FFMA.FTZ R23, R91, c[0x0][0x2d0], -R3.reuse ;  /* 0x0000b4005b177a23 */ /* 0x100ff60000010803 */
[----:B------:R-:W-:Y:S04]  /*5bd0*/  @!UPT UIADD3 URZ, URZ, URZ, URZ ;  /* 0x0000003f3f3ff290 */ /* 0x000fe8000fffe03f */
[----:B------:R-:W-:Y:S01]  /*5be0*/  HMMA.16816.F32 R124, R4, R18, R12 ;  /* 0x00000012047c723c */ /* 0x000fe2000000180c */
[----:B------:R-:W1:Y:S01]  /*5bf0*/  LDSM.16.MT88.4 R12, [R240+0x8880] ;  /* 0x00888000f00c783b */ /* 0x000e620000004200 */
[----:B------:R-:W-:Y:S01]  /*5c00*/  MOV R39, R144 ;  /* 0x0000009000277202 */ /* 0x000fe20000000f00 */
[----:B------:R-:W-:-:S05]  /*5c10*/  FFMA.FTZ R3, R87, c[0x0][0x2d0], -R3 ;  /* 0x0000b40057037a23 */ /* 0x000fca0000010803 */
[C---:B-1----:R-:W-:Y:S08]  /*5c20*/  HMMA.16816.F32 R16, R8.reuse, R12, RZ ;  /* 0x0000000c0810723c */ /* 0x042ff000000018ff */
[----:B------:R-:W-:Y:S01]  /*5c30*/  HMMA.16816.F32 R8, R8, R14, RZ ;  /* 0x0000000e0808723c */ /* 0x000fe200000018ff */
[----:B------:R-:W1:Y:S01]  /*5c40*/  LDSM.16.MT88.4 R12, [R240+0x9080] ;  /* 0x00908000f00c783b */ /* 0x000e620000004200 */
[----:B------:R-:W-:Y:S01]  /*5c50*/  IMAD.MOV.U32 R90, RZ, RZ, R62 ;  /* 0x000000ffff5a7224 */ /* 0x000fe200078e003e */
[----:B------:R-:W-:Y:S01]  /*5c60*/  MOV R91, R63 ;  /* 0x0000003f005b7202 */ /* 0x000fe20000000f00 */
[----:B------:R-:W-:Y:S11]  /*5c70*/  IMAD.MOV.U32 R62, RZ, RZ, R40 ;  /* 0x000000ffff3e7224 */ /* 0x000ff600078e0028 */
[----:B------:R-:W-:Y:S01]  /*5c80*/  @!UPT UIADD3 URZ, URZ, URZ, URZ ;  /* 0x0000003f3f3ff290 */ /* 0x000fe2000fffe03f */
[C---:B-1----:R-:W-:Y:S08]  /*5c90*/  HMMA.16816.F32 R16, R4.reuse, R12, R16 ;  /* 0x0000000c0410723c */ /* 0x042ff00000001810 */
[----:B------:R-:W-:Y:S07]  /*5ca0*/  HMMA.16816.F32 R12, R4, R14, R8 ;  /* 0x0000000e040c723c */ /* 0x000fee0000001808 */
[----:B------:R-:W-:Y:S01]  /*5cb0*/  FFMA.FTZ R4, R88, c[0x0][0x2d0], -R2 ;  /* 0x0000b40058047a23 */ /* 0x000fe20000010802 */
[----:B------:R-:W-:-:S02]  /*5cc0*/  MOV R88, R32 ;  /* 0x0000002000587202 */ /* 0x000fc40000000f00 */
[----:B------:R-:W-:Y:S01]  /*5cd0*/  MOV R32, R38 ;  /* 0x0000002600207202 */ /* 0x000fe20000000f00 */
[----:B------:R-:W-:Y:S02]  /*5ce0*/  IMAD.MOV.U32 R38, RZ, RZ, R145 ;  /* 0x000000ffff267224 */ /* 0x000fe400078e0091 */
[----:B------:R-:W1:Y:S01]  /*5cf0*/  LDSM.16.MT88.4 R144, [R238+0x5080] ;  /* 0x00508000ee90783b */ /* 0x000e620000004200 */
[----:B------:R2:W-:Y:S08]  /*5d00*/  MUFU.EX2 R7, R0 ;  /* 0x0000000000077308 */ /* 0x0005f00000000800 */
[----:B------:R-:W-:Y:S01]  /*5d10*/  MUFU.EX2 R8, R22 ;  /* 0x0000001600087308 */ /* 0x000fe20000000800 */
[----:B--2---:R-:W-:-:S02]  /*5d20*/  FFMA.FTZ R0, R86, c[0x0][0x2d0], -R2 ;  /* 0x0000b40056007a23 */ /* 0x004fc40000010802 */
[----:B------:R-:W-:-:S05]  /*5d30*/  FFMA.FTZ R2, R85, c[0x0][0x2d0], -R2 ;  /* 0x0000b40055027a23 */ /* 0x000fca0000010802 */
[----:B------:R-:W-:Y:S08]  /*5d40*/  MUFU.EX2 R5, R4 ;  /* 0x0000000400057308 */ /* 0x000ff00000000800 */
[----:B------:R-:W2:Y:S08]  /*5d50*/  MUFU.EX2 R9, R23 ;  /* 0x0000001700097308 */ /* 0x000eb00000000800 */
[----:B------:R4:W1:Y:S08]  /*5d60*/  MUFU.EX2 R22, R3 ;  /* 0x0000000300167308 */ /* 0x0008700000000800 */
[----:B------:R-:W1:Y:S08]  /*5d70*/  MUFU.EX2 R6, R0 ;  /* 0x0000000000067308 */ /* 0x000e700000000800 */
[----:B------:R-:W3:Y:S01]  /*5d80*/  MUFU.EX2 R4, R2 ;  /* 0x0000000200047308 */ /* 0x000ee20000000800 */
[----:B------:R-:W-:-:S02]  /*5d90*/  IMAD.MOV.U32 R63, RZ, RZ, R41 ;  /* 0x000000ffff3f7224 */ /* 0x000fc400078e0029 */
[----:B------:R-:W-:Y:S02]  /*5da0*/  IMAD.MOV.U32 R40, RZ, RZ, R66 ;  /* 0x000000ffff287224 */ /* 0x000fe400078e0042 */
[----:B------:R-:W-:Y:S01]  /*5db0*/  IMAD.MOV.U32 R41, RZ, RZ, R67 ;  /* 0x000000ffff297224 */ /* 0x000fe200078e0043 */
[----:B------:R-:W-:Y:S01]  /*5dc0*/  MOV R67, R130 ;  /* 0x0000008200437202 */ /* 0x000fe20000000f00 */
[----:B------:R-:W-:Y:S01]  /*5dd0*/  IMAD.MOV.U32 R66, RZ, RZ, R131 ;  /* 0x000000ffff427224 */ /* 0x000fe200078e0083 */
[----:B--2---:R-:W-:Y:S01]  /*5de0*/  F2FP.PACK_AB R128, R8, R9 ;  /* 0x000000090880723e */ /* 0x004fe200000000ff */
[----:B----4-:R-:W-:Y:S01]  /*5df0*/  FADD.FTZ R3, R129, R24 ;  /* 0x0000001881037221 */ /* 0x010fe20000010000 */
[----:B-1----:R-:W-:Y:S02]  /*5e00*/  F2FP.PACK_AB R130, R22, R21 ;  /* 0x000000151682723e */ /* 0x002fe400000000ff */
[----:B------:R-:W-:Y:S02]  /*5e10*/  F2FP.PACK_AB R129, R6, R7 ;  /* 0x000000070681723e */ /* 0x000fe400000000ff */
[----:B---3--:R-:W-:-:S07]  /*5e20*/  F2FP.PACK_AB R131, R4, R5 ;  /* 0x000000050483723e */ /* 0x008fce00000000ff */
[C---:B------:R-:W-:Y:S08]  /*5e30*/  HMMA.16816.F32 R148, R128.reuse, R144, R148 ;  /* 0x000000908094723c */ /* 0x040ff00000001894 */
[C---:B------:R-:W-:Y:S01]  /*5e40*/  HMMA.16816.F32 R144, R128.reuse, R146, R136 ;  /* 0x000000928090723c */ /* 0x040fe20000001888 */
[----:B------:R-:W1:Y:S07]  /*5e50*/  LDSM.16.MT88.4 R136, [R241+0x5080] ;  /* 0x00508000f188783b */ /* 0x000e6e0000004200 */
[C---:B------:R-:W-:Y:S08]  /*5e60*/  HMMA.16816.F32 R156, R128.reuse, R152, R156 ;  /* 0x00000098809c723c */ /* 0x040ff0000000189c */
[C---:B------:R-:W-:Y:S01]  /*5e70*/  HMMA.16816.F32 R152, R128.reuse, R154, R32 ;  /* 0x0000009a8098723c */ /* 0x040fe20000001820 */
[----:B------:R-:W2:Y:S07]  /*5e80*/  LDSM.16.MT88.4 R32, [R240+0x5080] ;  /* 0x00508000f020783b */ /* 0x000eae0000004200 */
[C---:B-1----:R-:W-:Y:S08]  /*5e90*/  HMMA.16816.F32 R140, R128.reuse, R136, R140 ;  /* 0x00000088808c723c */ /* 0x042ff0000000188c */
[C---:B------:R-:W-:Y:S08]  /*5ea0*/  HMMA.16816.F32 R136, R128.reuse, R138, R28 ;  /* 0x0000008a8088723c */ /* 0x040ff0000000181c */
[C---:B--2---:R-:W-:Y:S01]  /*5eb0*/  HMMA.16816.F32 R28, R128.reuse, R32, R40 ;  /* 0x00000020801c723c */ /* 0x044fe20000001828 */
[----:B------:R-:W1:Y:S07]  /*5ec0*/  LDSM.16.MT88.4 R40, [R237+0x6880] ;  /* 0x00688000ed28783b */ /* 0x000e6e0000004200 */
[----:B------:R-:W-:Y:S01]  /*5ed0*/  HMMA.16816.F32 R32, R128, R34, R48 ;  /* 0x000000228020723c */ /* 0x000fe20000001830 */
[----:B------:R-:W2:Y:S01]  /*5ee0*/  LDSM.16.MT88.4 R48, [R238+0x6880] ;  /* 0x00688000ee30783b */ /* 0x000ea20000004200 */
[----:B------:R-:W-:-:S02]  /*5ef0*/  IMAD.MOV.U32 R59, RZ, RZ, R160 ;  /* 0x000000ffff3b7224 */ /* 0x000fc400078e00a0 */
[----:B------:R-:W-:Y:S01]  /*5f00*/  IMAD.MOV.U32 R64, RZ, RZ, R135 ;  /* 0x000000ffff407224 */ /* 0x000fe200078e0087 */
[----:B------:R3:W5:Y:S03]  /*5f10*/  LDL.LU R160, [R1+0x74] ;  /* 0x0000740001a07983 */ /* 0x0007660000300800 */
[C---:B-1----:R-:W-:Y:S08]  /*5f20*/  HMMA.16816.F32 R36, R128.reuse, R40, R36 ;  /* 0x000000288024723c */ /* 0x042ff00000001824 */
[C---:B------:R-:W-:Y:S08]  /*5f30*/  HMMA.16816.F32 R40, R128.reuse, R42, R44 ;  /* 0x0000002a8028723c */ /* 0x040ff0000000182c */
[C---:B--2---:R-:W-:Y:S01]  /*5f40*/  HMMA.16816.F32 R44, R128.reuse, R48, R56 ;  /* 0x00000030802c723c */ /* 0x044fe20000001838 */
[----:B------:R-:W1:Y:S07]  /*5f50*/  LDSM.16.MT88.4 R56, [R241+0x6880] ;  /* 0x00688000f138783b */ /* 0x000e6e0000004200 */
[----:B------:R-:W-:Y:S01]  /*5f60*/  HMMA.16816.F32 R48, R128, R50, R64 ;  /* 0x000000328030723c */ /* 0x000fe20000001840 */
[----:B------:R-:W2:Y:S01]  /*5f70*/  LDSM.16.MT88.4 R64, [R240+0x6880] ;  /* 0x00688000f040783b */ /* 0x000ea20000004200 */
[----:B------:R-:W-:-:S04]  /*5f80*/  FADD.FTZ R0, R80, R20 ;  /* 0x0000001450007221 */ /* 0x000fc80000010000 */
[----:B------:R-:W-:-:S04]  /*5f90*/  FADD.FTZ R0, R81, R0 ;  /* 0x0000000051007221 */ /* 0x000fc80000010000 */
[----:B------:R-:W-:-:S04]  /*5fa0*/  FADD.FTZ R2, R83, R0 ;  /* 0x0000000053027221 */ /* 0x000fc80000010000 */
[----:B------:R-:W-:Y:S02]  /*5fb0*/  FADD.FTZ R2, R82, R2 ;  /* 0x0000000252027221 */ /* 0x000fe40000010000 */
[----:B------:R-:W-:Y:S01]  /*5fc0*/  LDSM.16.MT88.4 R80, [R238+0x8080] ;  /* 0x00808000ee50783b */ /* 0x000fe20000004200 */
[C---:B-1----:R-:W-:Y:S08]  /*5fd0*/  HMMA.16816.F32 R52, R128.reuse, R56, R52 ;  /* 0x000000388034723c */ /* 0x042ff00000001834 */
[C---:B------:R-:W-:Y:S08]  /*5fe0*/  HMMA.16816.F32 R56, R128.reuse, R58, R60 ;  /* 0x0000003a8038723c */ /* 0x040ff0000000183c */
[C---:B--2---:R-:W-:Y:S01]  /*5ff0*/  HMMA.16816.F32 R60, R128.reuse, R64, R72 ;  /* 0x00000040803c723c */ /* 0x044fe20000001848 */
[----:B------:R-:W1:Y:S07]  /*6000*/  LDSM.16.MT88.4 R72, [R237+0x8080] ;  /* 0x00808000ed48783b */ /* 0x000e6e0000004200 */
[C---:B------:R-:W-:Y:S08]  /*6010*/  HMMA.16816.F32 R64, R128.reuse, R66, R68 ;  /* 0x000000428040723c */ /* 0x040ff00000001844 */
[C---:B-1----:R-:W-:Y:S01]  /*6020*/  HMMA.16816.F32 R68, R128.reuse, R72, R88 ;  /* 0x000000488044723c */ /* 0x042fe20000001858 */
[----:B------:R-:W-:Y:S07]  /*6030*/  LDSM.16.MT88.4 R88, [R241+0x8080] ;  /* 0x00808000f158783b */ /* 0x000fee0000004200 */
[C---:B------:R-:W-:Y:S08]  /*6040*/  HMMA.16816.F32 R72, R128.reuse, R74, R76 ;  /* 0x0000004a8048723c */ /* 0x040ff0000000184c */
[C---:B------:R-:W-:Y:S01]  /*6050*/  HMMA.16816.F32 R76, R128.reuse, R80, R96 ;  /* 0x00000050804c723c */ /* 0x040fe20000001860 */
[----:B------:R-:W1:Y:S07]  /*6060*/  LDSM.16.MT88.4 R96, [R240+0x8080] ;  /* 0x00808000f060783b */ /* 0x000e6e0000004200 */
[C---:B------:R-:W-:Y:S08]  /*6070*/  HMMA.16816.F32 R80, R128.reuse, R82, R92 ;  /* 0x000000528050723c */ /* 0x040ff0000000185c */
[----:B-1----:R-:W-:Y:S01]  /*6080*/  HMMA.16816.F32 R92, R128, R96, R104 ;  /* 0x00000060805c723c */ /* 0x002fe20000001868 */
[----:B------:R-:W1:Y:S01]  /*6090*/  LDSM.16.MT88.4 R104, [R237+0x9880] ;  /* 0x00988000ed68783b */ /* 0x000e620000004200 */
[----:B------:R-:W-:-:S06]  /*60a0*/  FADD.FTZ R0, R9, R3 ;  /* 0x0000000309007221 */ /* 0x000fcc0000010000 */
[C---:B------:R-:W-:Y:S01]  /*60b0*/  HMMA.16816.F32 R84, R128.reuse, R88, R176 ;  /* 0x000000588054723c */ /* 0x040fe200000018b0 */
[----:B------:R-:W-:Y:S02]  /*60c0*/  FADD.FTZ R0, R8, R0 ;  /* 0x0000000008007221 */ /* 0x000fe40000010000 */
[----:B------:R-:W-:Y:S05]  /*60d0*/  LDSM.16.MT88.4 R8, [R240+0x9880] ;  /* 0x00988000f008783b */ /* 0x000fea0000004200 */
[C---:B------:R-:W-:Y:S01]  /*60e0*/  HMMA.16816.F32 R88, R128.reuse, R90, R112 ;  /* 0x0000005a8058723c */ /* 0x040fe20000001870 */
[----:B------:R-:W2:Y:S07]  /*60f0*/  LDSM.16.MT88.4 R112, [R238+0x9880] ;  /* 0x00988000ee70783b */ /* 0x000eae0000004200 */
[----:B------:R-:W-:Y:S01]  /*6100*/  HMMA.16816.F32 R96, R128, R98, R100 ;  /* 0x000000628060723c */ /* 0x000fe20000001864 */
[----:B------:R-:W-:-:S07]  /*6110*/  FADD.FTZ R7, R7, R2 ;  /* 0x0000000207077221 */ /* 0x000fce0000010000 */
[C---:B-1----:R-:W-:Y:S08]  /*6120*/  HMMA.16816.F32 R100, R128.reuse, R104, R172 ;  /* 0x000000688064723c */ /* 0x042ff000000018ac */
[----:B------:R-:W-:Y:S01]  /*6130*/  HMMA.16816.F32 R104, R128, R106, R120 ;  /* 0x0000006a8068723c */ /* 0x000fe20000001878 */
[----:B------:R-:W1:Y:S01]  /*6140*/  LDSM.16.MT88.4 R120, [R241+0x9880] ;  /* 0x00988000f178783b */ /* 0x000e620000004200 */
[----:B------:R-:W-:-:S02]  /*6150*/  FADD.FTZ R6, R6, R7 ;  /* 0x0000000706067221 */ /* 0x000fc40000010000 */
[----:B------:R-:W-:Y:S02]  /*6160*/  FADD.FTZ R0, R21, R0 ;  /* 0x0000000015007221 */ /* 0x000fe40000010000 */
[----:B------:R-:W-:Y:S02]  /*6170*/  FADD.FTZ R5, R5, R6 ;  /* 0x0000000605057221 */ /* 0x000fe40000010000 */
[----:B------:R-:W-:Y:S02]  /*6180*/  FADD.FTZ R2, R22, R0 ;  /* 0x0000000016027221 */ /* 0x000fe40000010000 */
[----:B------:R-:W-:Y:S01]  /*6190*/  FADD.FTZ R0, R4, R5 ;  /* 0x0000000504007221 */ /* 0x000fe20000010000 */
[----:B------:R-:W-:Y:S02]  /*61a0*/  @UP5 USHF.L.U32 UR28, UR28, 0x7, URZ ;  /* 0x000000071c1c5899 */ /* 0x000fe4000800063f */
[----:B------:R3:W-:Y:S04]  /*61b0*/  STL [R1+0x44], R2 ;  /* 0x0000440201007387 */ /* 0x0007e80000100800 */
[----:B------:R3:W-:Y:S01]  /*61c0*/  STL [R1+0x4c], R0 ;  /* 0x00004c0001007387 */ /* 0x0007e20000100800 */
[----:B------:R-:W-:Y:S01]  /*61d0*/  UIMAD.WIDE.U32 UR28, UR28, UR4, URZ ;  /* 0x000000041c1c72a5 */ /* 0x000fe2000f8e003f */
[----:B------:R-:W-:-:S03]  /*61e0*/  PLOP3.LUT P0, PT, PT, PT, UP6, 0x40, 0x0 ;  /* 0x000000000000781c */ /* 0x000fc60003f0e868 */
[----:B------:R-:W-:Y:S01]  /*61f0*/  @UP5 USHF.R.U32.HI UR23, URZ, UR5, UR29 ;  /* 0x000000053f175299 */ /* 0x000fe2000801161d */
[----:B--2---:R-:W-:Y:S03]  /*6200*/  HMMA.16816.F32 R108, R128, R112, R108 ;  /* 0x00000070806c723c */ /* 0x004fe6000000186c */
[----:B------:R-:W-:-:S03]  /*6210*/  UIADD3 UR4, UR20, UR23, URZ ;  /* 0x0000001714047290 */ /* 0x000fc6000fffe03f */
[----:B------:R-:W-:Y:S02]  /*6220*/  ULDC UR20, c[0x0][0x328] ;  /* 0x0000ca0000147ab9 */ /* 0x000fe40000000800 */
[----:B------:R-:W-:Y:S01]  /*6230*/  HMMA.16816.F32 R112, R128, R114, R116 ;  /* 0x000000728070723c */ /* 0x000fe20000001874 */
[----:B------:R-:W-:Y:S02]  /*6240*/  UIADD3 UR21, UR21, -0x2, URZ ;  /* 0xfffffffe15157890 */ /* 0x000fe4000fffe03f */
[----:B------:R-:W-:-:S05]  /*6250*/  UIADD3 UR20, UR4, UR20, URZ ;  /* 0x0000001404147290 */ /* 0x000fca000fffe03f */
[C---:B-1----:R-:W-:Y:S08]  /*6260*/  HMMA.16816.F32 R116, R128.reuse, R120, R168 ;  /* 0x000000788074723c */ /* 0x042ff000000018a8 */
[C---:B------:R-:W-:Y:S08]  /*6270*/  HMMA.16816.F32 R120, R128.reuse, R122, R124 ;  /* 0x0000007a8078723c */ /* 0x040ff0000000187c */
[C---:B------:R-:W-:Y:S08]  /*6280*/  HMMA.16816.F32 R124, R128.reuse, R8, R16 ;  /* 0x00000008807c723c */ /* 0x040ff00000001810 */
[----:B------:R-:W-:Y:S01]  /*6290*/  HMMA.16816.F32 R128, R128, R10, R12 ;  /* 0x0000000a8080723c */ /* 0x000fe2000000180c */
[----:B------:R-:W-:Y:S07]  /*62a0*/  @P0 BRA `(.L_x_275) ;  /* 0x0000016000000947 */ /* 0x000fee0003800000 */
[----:B---3--:R-:W-:Y:S01]  /*62b0*/  ISETP.LT.AND P0, PT, RZ, UR4, PT ;  /* 0x00000004ff007c0c */ /* 0x008fe2000bf01270 */
[----:B------:R-:W-:-:S12]  /*62c0*/  UIADD3 UR23, UR4, -0x1, URZ ;  /* 0xffffffff04177890 */ /* 0x000fd8000fffe03f */
[----:B------:R-:W-:Y:S05]  /*62d0*/  @P0 BRA `(.L_x_276) ;  /* 0x0000009000000947 */ /* 0x000fea0003800000 */
[----:B------:R-:W-:Y:S02]  /*62e0*/  UMOV UR23, 0x1 ;  /* 0x0000000100177882 */ /* 0x000fe40000000000 */
[----:B------:R-:W-:Y:S02]  /*62f0*/  ULDC UR5, c[0x0][0x32c] ;  /* 0x0000cb0000057ab9 */ /* 0x000fe40000000800 */
[----:B------:R-:W-:Y:S02]  /*6300*/  UISETP.NE.AND UP0, UPT, UR23, UR5, UPT ;  /* 0x000000051700728c */ /* 0x000fe4000bf05270 */
[----:B------:R-:W-:-:S03]  /*6310*/  UIADD3 UR23, -UR4, URZ, URZ ;  /* 0x0000003f04177290 */ /* 0x000fc6000fffe13f */
[----:B------:R-:W-:Y:S02]  /*6320*/  ULDC.64 UR4, c[0x0][0x330] ;  /* 0x0000cc0000047ab9 */ /* 0x000fe40000000a00 */
[----:B------:R-:W-:-:S04]  /*6330*/  UIMAD.WIDE.U32 UR28, UR23, UR4, URZ ;  /* 0x00000004171c72a5 */ /* 0x000fc8000f8e003f */
[----:B------:R-:W-:-:S04]  /*6340*/  @UP0 USHF.R.U32.HI UR23, URZ, UR5, UR29 ;  /* 0x000000053f170299 */ /* 0x000fc8000801161d */
[----:B------:R-:W-:Y:S01]  /*6350*/  ULOP3.LUT UR23, URZ, UR23, URZ, 0x33, !UPT ;  /* 0x000000173f177292 */ /* 0x000fe2000f8e333f */
[----:B------:R-:W-:Y:S05]  /*6360*/  BRA `(.L_x_277) ;  /* 0x0000006000007947 */ /* 0x000fea0003800000 */
.L_x_276:
[----:B------:R-:W-:Y:S02]  /*6370*/  UMOV UR5, 0x1 ;  /* 0x0000000100057882 */ /* 0x000fe40000000000 */
[----:B------:R-:W-:Y:S02]  /*6380*/  ULDC UR4, c[0x0][0x32c] ;  /* 0x0000cb0000047ab9 */ /* 0x000fe40000000800 */
[----:B------:R-:W-:-:S03]  /*6390*/  UISETP.NE.AND UP0, UPT, UR5, UR4, UPT ;  /* 0x000000040500728c */ /* 0x000fc6000bf05270 */
[----:B------:R-:W-:Y:S02]  /*63a0*/  ULDC.64 UR4, c[0x0][0x330] ;  /* 0x0000cc0000047ab9 */ /* 0x000fe40000000a00 */
[----:B------:R-:W-:-:S06]  /*63b0*/  UIMAD.WIDE.U32 UR28, UR23, UR4, URZ ;  /* 0x00000004171c72a5 */ /* 0x000fcc000f8e003f */
[----:B------:R-:W-:Y:S02]  /*63c0*/  @UP0 USHF.R.U32.HI UR23, URZ, UR5, UR29 ;  /* 0x000000053f170299 */ /* 0x000fe4000801161d */
.L_x_277:
[----:B------:R-:W-:Y:S02]  /*63d0*/  ULDC UR4, c[0x0][0x32c] ;  /* 0x0000cb0000047ab9 */ /* 0x000fe40000000800 */
[----:B------:R-:W-:-:S04]  /*63e0*/  UIMAD UR4, UR23, UR4, UR4 ;  /* 0x00000004170472a4 */ /* 0x000fc8000f8e0204 */
[----:B------:R-:W-:-:S04]  /*63f0*/  UISETP.LT.AND UP0, UPT, UR20, UR4, UPT ;  /* 0x000000041400728c */ /* 0x000fc8000bf01270 */
[----:B------:R-:W-:-:S04]  /*6400*/  USEL UR20, UR20, UR4, UP0 ;  /* 0x0000000414147287 */ /* 0x000fc80008000000 */
.L_x_275:
        /* <DEDUP_REMOVED lines=29> */
.L_x_291:
        /* <DEDUP_REMOVED lines=63> */
.L_x_333:
        /* <DEDUP_REMOVED lines=24> */
.L_x_280:
[----:B------:R-:W-:Y:S05]  /*6b50*/  BSYNC B0 ;  /* 0x0000000000007941 */ /* 0x000fea0003800000 */
.L_x_279:
        /* <DEDUP_REMOVED lines=228> */
.L_x_282:
        /* <DEDUP_REMOVED lines=16> */
[----:B---3--:R-:W-:Y:S04]  /*7aa0*/  IADD3 R0, -R170, 0x1, R0 ;  /* 0x00000001aa007810 */ /* 0x008fe80007ffe100 */
[----:B------:R-:W-:Y:S04]  /*7ab0*/  IADD3 R0, -R2, UR8, R0 ;  /* 0x0000000802007c10 */ /* 0x000fe8000fffe100 */
[C---:B------:R-:W-:Y:S02]  /*7ac0*/  IADD3 R169, R0.reuse, c[0x0][0x328], RZ ;  /* 0x0000ca0000a97a10 */ /* 0x040fe40007ffe0ff */
[----:B------:R-:W-:Y:S03]  /*7ad0*/  IADD3 R133, R0, UR24, RZ ;  /* 0x0000001800857c10 */ /* 0x000fe6000fffe0ff */
[--C-:B-1----:R-:W-:Y:S02]  /*7ae0*/  IMAD.IADD R2, R169, 0x1, R3.reuse ;  /* 0x00000001a9027824 */ /* 0x102fe400078e0203 */
[----:B------:R-:W-:Y:S01]  /*7af0*/  IMAD.IADD R0, R133, 0x1, R3 ;  /* 0x0000000185007824 */ /* 0x000fe200078e0203 */
[----:B------:R-:W-:-:S05]  /*7b00*/  @P0 BRA `(.L_x_283) ;  /* 0x0000019000000947 */ /* 0x000fca0003800000 */
[----:B------:R-:W-:Y:S01]  /*7b10*/  IMAD.U32 R168, RZ, RZ, UR12 ;  /* 0x0000000cffa87e24 */ /* 0x000fe2000f8e00ff */
[----:B------:R-:W-:Y:S04]  /*7b20*/  BSSY B0, `(.L_x_284) ;  /* 0x0000012000007945 */ /* 0x000fe80003800000 */
[----:B------:R-:W-:Y:S04]  /*7b30*/  IADD3 R3, -R168, UR8, R3 ;  /* 0x00000008a8037c10 */ /* 0x000fe8000fffe103 */
        /* <DEDUP_REMOVED lines=11> */
.L_x_285:
[----:B------:R-:W-:Y:S04]  /*7bf0*/  MOV R168, 0x1 ;  /* 0x0000000100a87802 */ /* 0x000fe80000000f00 */
[----:B------:R-:W-:Y:S11]  /*7c00*/  ISETP.NE.AND P0, PT, R168, c[0x0][0x32c], PT ;  /* 0x0000cb00a8007a0c */ /* 0x000ff60003f05270 */
[----:B------:R-:W-:Y:S02]  /*7c10*/  @!UPT UIADD3 URZ, URZ, URZ, URZ ;  /* 0x0000003f3f3ff290 */ /* 0x000fe4000fffe03f */
[----:B------:R-:W-:Y:S05]  /*7c20*/  @P0 IMAD.HI.U32 R168, R3, c[0x0][0x330], RZ ;  /* 0x0000cc0003a80a27 */ /* 0x000fea00078e00ff */
[----:B------:R-:W-:Y:S02]  /*7c30*/  @P0 SHF.R.U32.HI R3, RZ, c[0x0][0x334], R168 ;  /* 0x0000cd00ff030a19 */ /* 0x000fe400000116a8 */
.L_x_286:
[----:B------:R-:W-:Y:S05]  /*7c40*/  BSYNC B0 ;  /* 0x0000000000007941 */ /* 0x000fea0003800000 */
.L_x_284:
[----:B------:R-:W-:Y:S05]  /*7c50*/  IADD3 R168, -R170, UR20, RZ ;  /* 0x00000014aaa87c10 */ /* 0x000fea000fffe1ff */
[----:B------:R-:W-:Y:S05]  /*7c60*/  IMAD R3, R3, c[0x0][0x32c], R168 ;  /* 0x0000cb0003037a24 */ /* 0x000fea00078e02a8 */
[----:B------:R-:W-:Y:S02]  /*7c70*/  IMNMX R0, R0, R3, !PT ;  /* 0x0000000300007217 */ /* 0x000fe40007800200 */
[----:B------:R-:W-:Y:S04]  /*7c80*/  IADD3 R3, R3, c[0x0][0x32c], RZ ;  /* 0x0000cb0003037a10 */ /* 0x000fe80007ffe0ff */
[----:B------:R-:W-:Y:S02]  /*7c90*/  IMNMX R2, R2, R3, PT ;  /* 0x0000000302027217 */ /* 0x000fe40003800200 */
.L_x_283:
        /* <DEDUP_REMOVED lines=87> */
.L_x_289:
[----:B------:R-:W-:Y:S04]  /*8210*/  MOV R4, 0x1 ;  /* 0x0000000100047802 */ /* 0x000fe80000000f00 */
[----:B------:R-:W-:Y:S11]  /*8220*/  ISETP.NE.AND P0, PT, R4, c[0x0][0x32c], PT ;  /* 0x0000cb0004007a0c */ /* 0x000ff60003f05270 */
[----:B------:R-:W-:Y:S02]  /*8230*/  @!UPT UIADD3 URZ, URZ, URZ, URZ ;  /* 0x0000003f3f3ff290 */ /* 0x000fe4000fffe03f */
[----:B------:R-:W-:Y:S05]  /*8240*/  @P0 IMAD.HI.U32 R4, R0, c[0x0][0x330], RZ ;  /* 0x0000cc0000040a27 */ /* 0x000fea00078e00ff */
[----:B------:R-:W-:Y:S02]  /*8250*/  @P0 SHF.R.U32.HI R0, RZ, c[0x0][0x334], R4 ;  /* 0x0000cd00ff000a19 */ /* 0x000fe40000011604 */
.L_x_290:
[----:B------:R-:W-:Y:S05]  /*8260*/  BSYNC B0 ;  /* 0x0000000000007941 */ /* 0x000fea0003800000 */
.L_x_288:
[----:B------:R-:W-:Y:S05]  /*8270*/  IADD3 R4, -R170, UR20, RZ ;  /* 0x00000014aa047c10 */ /* 0x000fea000fffe1ff */
[----:B------:R-:W-:Y:S05]  /*8280*/  IMAD R0, R0, c[0x0][0x32c], R4 ;  /* 0x0000cb0000007a24 */ /* 0x000fea00078e0204 */
[----:B------:R-:W-:Y:S02]  /*8290*/  IMNMX R2, R2, R0, !PT ;  /* 0x0000000002027217 */ /* 0x000fe40007800200 */
[----:B------:R-:W-:Y:S04]  /*82a0*/  IADD3 R0, R0, c[0x0][0x32c], RZ ;  /* 0x0000cb0000007a10 */ /* 0x000fe80007ffe0ff */
[----:B------:R-:W-:Y:S02]  /*82b0*/  IMNMX R3, R3, R0, PT ;  /* 0x0000000003037217 */ /* 0x000fe40003800200 */
.L_x_287:
        /* <DEDUP_REMOVED lines=16> */
[----:B------:R-:W-:Y:S03]  /*83c0*/  UIADD3 UR21, UR5, -0x1, URZ ;  /* 0xffffffff05157890 */ /* 0x000fe6000fffe03f */
        /* <DEDUP_REMOVED lines=19> */
[--C-:B------:R-:W-:Y:S02]  /*8500*/  FFMA.FTZ R168, R168, c[0x0][0x2d0], -R4.reuse ;  /* 0x0000b400a8a87a23 */ /* 0x100fe40000010804 */
        /* <DEDUP_REMOVED lines=455> */
.L_x_278:
[----:B------:R-:W1:Y:S01]  /*a180*/  S2UR UR20, SR_CTAID.X ;  /* 0x00000000001479c3 */ /* 0x000e620000002500 */
[----:B------:R-:W-:-:S02]  /*a190*/  UISETP.NE.AND UP1, UPT, UR15, URZ, UPT ;  /* 0x0000003f0f00728c */ /* 0x000fc4000bf25270 */
[----:B------:R-:W-:Y:S02]  /*a1a0*/  ULDC.64 UR4, c[0x0][0x2c8] ;  /* 0x0000b20000047ab9 */ /* 0x000fe40000000a00 */
[----:B------:R-:W-:-:S06]  /*a1b0*/  UISETP.NE.AND UP0, UPT, UR14, URZ, UPT ;  /* 0x0000003f0e00728c */ /* 0x000fcc000bf05270 */
[----:B------:R-:W-:Y:S01]  /*a1c0*/  PLOP3.LUT P0, PT, PT, PT, UP0, 0x40, 0x0 ;  /* 0x000000000000781c */ /* 0x000fe20003f0e808 */
[----:B-1----:R-:W-:-:S04]  /*a1d0*/  ULEA UR20, UR20, 0x7f, 0x7 ;  /* 0x0000007f14147891 */ /* 0x002fc8000f8e383f */
[----:B------:R-:W-:Y:S02]  /*a1e0*/  UIMAD.WIDE.U32 UR28, UR20, UR4, URZ ;  /* 0x00000004141c72a5 */ /* 0x000fe4000f8e003f */
[----:B------:R-:W-:-:S05]  /*a1f0*/  UIADD3 UR4, UR8, 0x1, -UR12 ;  /* 0x0000000108047890 */ /* 0x000fca000fffe80c */
[----:B------:R-:W-:Y:S02]  /*a200*/  @UP1 UMOV UR23, UR29 ;  /* 0x0000001d00171c82 */ /* 0x000fe40008000000 */
[----:B------:R-:W-:-:S04]  /*a210*/  @UP1 USHF.R.U32.HI UR20, URZ, UR5, UR23 ;  /* 0x000000053f141299 */ /* 0x000fc80008011617 */
[----:B------:R-:W-:-:S03]  /*a220*/  UIADD3 UR23, UR4, UR20, URZ ;  /* 0x0000001404177290 */ /* 0x000fc6000fffe03f */
[----:B------:R-:W-:Y:S02]  /*a230*/  ULDC UR20, c[0x0][0x324] ;  /* 0x0000c90000147ab9 */ /* 0x000fe40000000800 */
[----:B------:R-:W-:Y:S01]  /*a240*/  UIADD3 UR20, UR23, -UR20, URZ ;  /* 0x8000001417147290 */ /* 0x000fe2000fffe03f */
[----:B------:R-:W-:Y:S05]  /*a250*/  @P0 BRA `(.L_x_292) ;  /* 0x0000016000000947 */ /* 0x000fea0003800000 */
[----:B------:R-:W-:-:S06]  /*a260*/  UISETP.GT.AND UP0, UPT, UR23, -0x1, UPT ;  /* 0xffffffff1700788c */ /* 0x000fcc000bf04270 */
[----:B------:R-:W-:-:S13]  /*a270*/  PLOP3.LUT P0, PT, PT, PT, UP0, 0x80, 0x0 ;  /* 0x000000000000781c */ /* 0x000fda0003f0f008 */
[----:B------:R-:W-:Y:S05]  /*a280*/  @P0 BRA `(.L_x_293) ;  /* 0x0000009000000947 */ /* 0x000fea0003800000 */
[----:B------:R-:W-:Y:S02]  /*a290*/  UMOV UR5, 0x1 ;  /* 0x0000000100057882 */ /* 0x000fe40000000000 */
[----:B------:R-:W-:Y:S02]  /*a2a0*/  ULDC UR4, c[0x0][0x32c] ;  /* 0x0000cb0000047ab9 */ /* 0x000fe40000000800 */
[----:B------:R-:W-:Y:S02]  /*a2b0*/  UISETP.NE.AND UP0, UPT, UR5, UR4, UPT ;  /* 0x000000040500728c */ /* 0x000fe4000bf05270 */
[----:B------:R-:W-:Y:S02]  /*a2c0*/  ULOP3.LUT UR23, URZ, UR23, URZ, 0x33, !UPT ;  /* 0x000000173f177292 */ /* 0x000fe4000f8e333f */
[----:B------:R-:W-:Y:S02]  /*a2d0*/  ULDC.64 UR4, c[0x0][0x330] ;  /* 0x0000cc0000047ab9 */ /* 0x000fe40000000a00 */
[----:B------:R-:W-:-:S05]  /*a2e0*/  UIMAD.WIDE.U32 UR28, UR23, UR4, URZ ;  /* 0x00000004171c72a5 */ /* 0x000fca000f8e003f */
[----:B------:R-:W-:-:S04]  /*a2f0*/  @UP0 USHF.R.U32.HI UR23, URZ, UR5, UR29 ;  /* 0x000000053f170299 */ /* 0x000fc8000801161d */
[----:B------:R-:W-:Y:S01]  /*a300*/  ULOP3.LUT UR23, URZ, UR23, URZ, 0x33, !UPT ;  /* 0x000000173f177292 */ /* 0x000fe2000f8e333f */
[----:B------:R-:W-:Y:S05]  /*a310*/  BRA `(.L_x_294) ;  /* 0x0000006000007947 */ /* 0x000fea0003800000 */
.L_x_293:
[----:B------:R-:W-:Y:S02]  /*a320*/  UMOV UR5, 0x1 ;  /* 0x0000000100057882 */ /* 0x000fe40000000000 */
[----:B------:R-:W-:Y:S02]  /*a330*/  ULDC UR4, c[0x0][0x32c] ;  /* 0x0000cb0000047ab9 */ /* 0x000fe40000000800 */
[----:B------:R-:W-:-:S03]  /*a340*/  UISETP.NE.AND UP0, UPT, UR5, UR4, UPT ;  /* 0x000000040500728c */ /* 0x000fc6000bf05270 */
[----:B------:R-:W-:Y:S02]  /*a350*/  ULDC.64 UR4, c[0x0][0x330] ;  /* 0x0000cc0000047ab9 */ /* 0x000fe40000000a00 */
[----:B------:R-:W-:-:S06]  /*a360*/  UIMAD.WIDE.U32 UR28, UR23, UR4, URZ ;  /* 0x00000004171c72a5 */ /* 0x000fcc000f8e003f */
[----:B------:R-:W-:Y:S02]  /*a370*/  @UP0 USHF.R.U32.HI UR23, URZ, UR5, UR29 ;  /* 0x000000053f170299 */ /* 0x000fe4000801161d */
.L_x_294:
[----:B------:R-:W-:Y:S02]  /*a380*/  ULDC UR4, c[0x0][0x32c] ;  /* 0x0000cb0000047ab9 */ /* 0x000fe40000000800 */
[----:B------:R-:W-:-:S04]  /*a390*/  UIMAD UR4, UR23, UR4, URZ ;  /* 0x00000004170472a4 */ /* 0x000fc8000f8e023f */
[----:B------:R-:W-:-:S04]  /*a3a0*/  UISETP.LT.AND UP0, UPT, UR20, UR4, UPT ;  /* 0x000000041400728c */ /* 0x000fc8000bf01270 */
[----:B------:R-:W-:-:S04]  /*a3b0*/  USEL UR20, UR20, UR4, !UP0 ;  /* 0x0000000414147287 */ /* 0x000fc8000c000000 */
.L_x_292:
        /* <DEDUP_REMOVED lines=27> */
.L_x_300:
        /* <DEDUP_REMOVED lines=28> */
[C---:B------:R-:W-:Y:S01]  /*a730*/  IMAD.WIDE.U32 R2, R5.reuse, c[0x0][0x208], RZ ;  /* 0x0000820005027a25 */ /* 0x040fe200078e00ff */
        /* <DEDUP_REMOVED lines=22> */
[C---:B------:R-:W-:Y:S02]  /*a8a0*/  IMAD.X R5, R3.reuse, 0x1, R14, P0 ;  /* 0x0000000103057824 */ /* 0x040fe400000e060e */
        /* <DEDUP_REMOVED lines=12> */
.L_x_334:
        /* <DEDUP_REMOVED lines=24> */
.L_x_297:
[----:B------:R-:W-:Y:S05]  /*aaf0*/  BSYNC B0 ;  /* 0x0000000000007941 */ /* 0x000fea0003800000 */
.L_x_296:
        /* <DEDUP_REMOVED lines=224> */
.L_x_299:
        /* <DEDUP_REMOVED lines=419> */
.L_x_295:
        /* <DEDUP_REMOVED lines=16> */
.L_x_314:
[----:B------:R-:W2:Y:S01]  /*d430*/  LDL R4, [R1+0x28] ;  /* 0x0000280001047983 */ /* 0x000ea20000100800 */
[----:B------:R-:W-:Y:S04]  /*d440*/  DEPBAR.LE SB0, 0x0 ;  /* 0x000080000000791a */ /* 0x000fe80000000000 */
[----:B------:R-:W3:Y:S01]  /*d450*/  LDL R8, [R1+0x38] ;  /* 0x0000380001087983 */ /* 0x000ee20000100800 */
[----:B------:R-:W-:Y:S03]  /*d460*/  BSSY B0, `(.L_x_302) ;  /* 0x000005f000007945 */ /* 0x000fe60003800000 */
[----:B------:R-:W4:Y:S04]  /*d470*/  LDL R6, [R1+0x24] ;  /* 0x0000240001067983 */ /* 0x000f280000100800 */
[----:B------:R-:W2:Y:S04]  /*d480*/  LDL R132, [R1+0x4] ;  /* 0x0000040001847983 */ /* 0x000ea80000100800 */
[----:B------:R-:W3:Y:S04]  /*d490*/  LDL R133, [R1+0x30] ;  /* 0x0000300001857983 */ /* 0x000ee80000100800 */
[----:B------:R-:W4:Y:S04]  /*d4a0*/  LDL R23, [R1] ;  /* 0x0000000001177983 */ /* 0x000f280000100800 */
[----:B------:R-:W4:Y:S04]  /*d4b0*/  LDL R5, [R1+0x40] ;  /* 0x0000400001057983 */ /* 0x000f280000100800 */
[----:B------:R-:W4:Y:S04]  /*d4c0*/  LDL R7, [R1+0x8] ;  /* 0x0000080001077983 */ /* 0x000f280000100800 */
        /* <DEDUP_REMOVED lines=9> */
[----:B------:R-:W-:Y:S04]  /*d560*/  LDSM.16.M88.4 R168, [R243] ;  /* 0x00000000f3a8783b */ /* 0x000fe80000000200 */
[----:B--2---:R-:W-:Y:S01]  /*d570*/  LDSM.16.M88.4 R172, [R132] ;  /* 0x0000000084ac783b */ /* 0x004fe20000000200 */
[----:B-1----:R-:W-:Y:S01]  /*d580*/  SHF.R.S32.HI R0, RZ, 0x1f, R4 ;  /* 0x0000001fff007819 */ /* 0x002fe20000011404 */
[----:B------:R-:W-:Y:S01]  /*d590*/  IMAD.WIDE.U32 R2, R4, c[0x0][0x208], RZ ;  /* 0x0000820004027a25 */ /* 0x000fe200078e00ff */
[----:B---3--:R-:W-:Y:S03]  /*d5a0*/  ISETP.GE.AND P1, PT, R133, c[0x0][0x1d4], PT ;  /* 0x0000750085007a0c */ /* 0x008fe60003f26270 */
[----:B------:R-:W-:Y:S01]  /*d5b0*/  IMAD R0, R0, c[0x0][0x208], RZ ;  /* 0x0000820000007a24 */ /* 0x000fe200078e02ff */
[----:B----4-:R-:W-:Y:S03]  /*d5c0*/  LDSM.16.M88.4 R176, [R23] ;  /* 0x0000000017b0783b */ /* 0x010fe60000000200 */
[----:B------:R-:W-:Y:S01]  /*d5d0*/  IMAD R0, R4, c[0x0][0x20c], R0 ;  /* 0x0000830004007a24 */ /* 0x000fe200078e0200 */
[----:B------:R-:W-:Y:S03]  /*d5e0*/  SHF.R.S32.HI R4, RZ, 0x1f, R6 ;  /* 0x0000001fff047819 */ /* 0x000fe60000011406 */
[----:B------:R-:W-:Y:S02]  /*d5f0*/  IMAD.IADD R3, R3, 0x1, R0 ;  /* 0x0000000103037824 */ /* 0x000fe400078e0200 */
[----:B------:R-:W-:Y:S02]  /*d600*/  IMAD R4, R4, c[0x0][0x218], RZ ;  /* 0x0000860004047a24 */ /* 0x000fe400078e02ff */
[C---:B------:R-:W-:Y:S04]  /*d610*/  IMAD.WIDE.U32 R2, R6.reuse, c[0x0][0x218], R2 ;  /* 0x0000860006027a25 */ /* 0x040fe800078e0002 */
[----:B------:R-:W-:Y:S01]  /*d620*/  IMAD R4, R6, c[0x0][0x21c], R4 ;  /* 0x0000870006047a24 */ /* 0x000fe200078e0204 */
[----:B------:R-:W-:Y:S01]  /*d630*/  IADD3 R0, P0, R2, UR30, RZ ;  /* 0x0000001e02007c10 */ /* 0x000fe2000ff1e0ff */
[C---:B------:R-:W-:Y:S01]  /*d640*/  IMAD.SHL.U32 R21, R14.reuse, 0x2, RZ ;  /* 0x000000020e157824 */ /* 0x040fe200078e00ff */
[----:B------:R-:W-:Y:S02]  /*d650*/  SHF.L.U64.HI R14, R14, 0x1, R22 ;  /* 0x000000010e0e7819 */ /* 0x000fe40000010216 */
[----:B------:R-:W-:Y:S02]  /*d660*/  IADD3.X R3, R3, UR25, R4, P0, !PT ;  /* 0x0000001903037c10 */ /* 0x000fe400087fe404 */
[----:B------:R-:W-:Y:S01]  /*d670*/  STL [R1+0x18], R21 ;  /* 0x0000181501007387 */ /* 0x000fe20000100800 */
[C---:B------:R-:W-:Y:S03]  /*d680*/  LEA R6, P0, R0.reuse, c[0x0][0x1f8], 0x1 ;  /* 0x00007e0000067a11 */ /* 0x040fe600078008ff */
[----:B------:R-:W-:Y:S01]  /*d690*/  STL [R1+0x1c], R14 ;  /* 0x00001c0e01007387 */ /* 0x000fe20000100800 */
[----:B------:R-:W-:Y:S03]  /*d6a0*/  LEA.HI.X R3, R0, c[0x0][0x1fc], R3, 0x1, P0 ;  /* 0x00007f0000037a11 */ /* 0x000fe600000f0c03 */
        /* <DEDUP_REMOVED lines=32> */
.L_x_335:
        /* <DEDUP_REMOVED lines=26> */
.L_x_303:
[----:B-1----:R-:W-:Y:S05]  /*da50*/  BSYNC B0 ;  /* 0x0000000000007941 */ /* 0x002fea0003800000 */
.L_x_302:
        /* <DEDUP_REMOVED lines=225> */
.L_x_305:
        /* <DEDUP_REMOVED lines=37> */
.L_x_308:
[----:B------:R-:W-:Y:S04]  /*eac0*/  MOV R168, 0x1 ;  /* 0x0000000100a87802 */ /* 0x000fe80000000f00 */
[----:B------:R-:W-:Y:S11]  /*ead0*/  ISETP.NE.AND P0, PT, R168, c[0x0][0x32c], PT ;  /* 0x0000cb00a8007a0c */ /* 0x000ff60003f05270 */
[----:B------:R-:W-:Y:S02]  /*eae0*/  @!UPT UIADD3 URZ, URZ, URZ, URZ ;  /* 0x0000003f3f3ff290 */ /* 0x000fe4000fffe03f */
[----:B------:R-:W-:Y:S05]  /*eaf0*/  @P0 IMAD.HI.U32 R168, R3, c[0x0][0x330], RZ ;  /* 0x0000cc0003a80a27 */ /* 0x000fea00078e00ff */
[----:B------:R-:W-:Y:S02]  /*eb00*/  @P0 SHF.R.U32.HI R3, RZ, c[0x0][0x334], R168 ;  /* 0x0000cd00ff030a19 */ /* 0x000fe400000116a8 */
.L_x_309:
[----:B------:R-:W-:Y:S05]  /*eb10*/  BSYNC B0 ;  /* 0x0000000000007941 */ /* 0x000fea0003800000 */
.L_x_307:
[----:B------:R-:W-:Y:S05]  /*eb20*/  IMAD R3, R3, c[0x0][0x32c], R170 ;  /* 0x0000cb0003037a24 */ /* 0x000fea00078e02aa */
[----:B------:R-:W-:Y:S02]  /*eb30*/  IMNMX R0, R0, R3, !PT ;  /* 0x0000000300007217 */ /* 0x000fe40007800200 */
[----:B------:R-:W-:Y:S04]  /*eb40*/  IADD3 R3, R3, c[0x0][0x32c], RZ ;  /* 0x0000cb0003037a10 */ /* 0x000fe80007ffe0ff */
[----:B------:R-:W-:Y:S02]  /*eb50*/  IMNMX R2, R2, R3, PT ;  /* 0x0000000302027217 */ /* 0x000fe40003800200 */
.L_x_306:
        /* <DEDUP_REMOVED lines=87> */
.L_x_312:
[----:B------:R-:W-:Y:S04]  /*f0d0*/  MOV R4, 0x1 ;  /* 0x0000000100047802 */ /* 0x000fe80000000f00 */
[----:B------:R-:W-:Y:S11]  /*f0e0*/  ISETP.NE.AND P0, PT, R4, c[0x0][0x32c], PT ;  /* 0x0000cb0004007a0c */ /* 0x000ff60003f05270 */
[----:B------:R-:W-:Y:S02]  /*f0f0*/  @!UPT UIADD3 URZ, URZ, URZ, URZ ;  /* 0x0000003f3f3ff290 */ /* 0x000fe4000fffe03f */
[----:B------:R-:W-:Y:S05]  /*f100*/  @P0 IMAD.HI.U32 R4, R0, c[0x0][0x330], RZ ;  /* 0x0000cc0000040a27 */ /* 0x000fea00078e00ff */
[----:B------:R-:W-:Y:S02]  /*f110*/  @P0 SHF.R.U32.HI R0, RZ, c[0x0][0x334], R4 ;  /* 0x0000cd00ff000a19 */ /* 0x000fe40000011604 */
.L_x_313:
[----:B------:R-:W-:Y:S05]  /*f120*/  BSYNC B0 ;  /* 0x0000000000007941 */ /* 0x000fea0003800000 */
.L_x_311:
[----:B------:R-:W-:Y:S05]  /*f130*/  IMAD R0, R0, c[0x0][0x32c], R170 ;  /* 0x0000cb0000007a24 */ /* 0x000fea00078e02aa */
[----:B------:R-:W-:Y:S02]  /*f140*/  IMNMX R2, R2, R0, !PT ;  /* 0x0000000002027217 */ /* 0x000fe40007800200 */
[----:B------:R-:W-:Y:S04]  /*f150*/  IADD3 R0, R0, c[0x0][0x32c], RZ ;  /* 0x0000cb0000007a10 */ /* 0x000fe80007ffe0ff */
[----:B------:R-:W-:Y:S02]  /*f160*/  IMNMX R3, R3, R0, PT ;  /* 0x0000000003037217 */ /* 0x000fe40003800200 */
.L_x_310:
        /* <DEDUP_REMOVED lines=492> */
.L_x_301:
        /* <DEDUP_REMOVED lines=47> */
[----:B------:R-:W-:Y:S01]  /*11320*/  MOV R56, 0xff800000 ;  /* 0xff80000000387802 */ /* 0x000fe20000000f00 */
[C---:B------:R-:W-:Y:S01]  /*11330*/  FMUL.FTZ R16, R2.reuse, R57 ;  /* 0x0000003902107220 */ /* 0x040fe20000410000 */
[----:B------:R-:W-:Y:S01]  /*11340*/  MOV R57, 0xff800000 ;  /* 0xff80000000397802 */ /* 0x000fe20000000f00 */
        /* <DEDUP_REMOVED lines=35> */
[----:B------:R-:W-:Y:S01]  /*11580*/  FMUL.FTZ R129, R2, R129 ;  /* 0x0000008102817220 */ /* 0x000fe20000410000 */
[----:B------:R-:W-:Y:S01]  /*11590*/  @P0 MOV R2, 0x3f317218 ;  /* 0x3f31721800020802 */ /* 0x000fe20000000f00 */
[----:B------:R-:W-:Y:S02]  /*115a0*/  @P1 FMUL.FTZ R4, R3, c[0x0][0x2d0] ;  /* 0x0000b40003041a20 */ /* 0x000fe40000410000 */
[----:B--2---:R-:W-:Y:S02]  /*115b0*/  @P1 FMUL.FTZ R5, R5, 0.69314718246459960938 ;  /* 0x3f31721805051820 */ /* 0x004fe40000410000 */
[----:B---3--:R-:W-:-:S02]  /*115c0*/  @P0 FMUL.FTZ R3, R6, 0.69314718246459960938 ;  /* 0x3f31721806030820 */ /* 0x008fc40000410000 */
[----:B------:R-:W-:Y:S02]  /*115d0*/  @P0 FMUL.FTZ R2, R2, c[0x0][0x2d0] ;  /* 0x0000b40002020a20 */ /* 0x000fe40000410000 */
[C---:B----4-:R-:W-:Y:S02]  /*115e0*/  FMUL.FTZ R158, R0.reuse, R158 ;  /* 0x0000009e009e7220 */ /* 0x050fe40000410000 */
        /* <DEDUP_REMOVED lines=62> */
[----:B------:R-:W-:Y:S02]  /*119d0*/  FMUL.FTZ R10, R0, R131 ;  /* 0x00000083000a7220 */ /* 0x000fe40000410000 */
[----:B------:R-:W-:-:S02]  /*119e0*/  @P1 FFMA.FTZ R56, R4, R133, R5 ;  /* 0x0000008504381223 */ /* 0x000fc40000010005 */
[----:B------:R-:W-:Y:S02]  /*119f0*/  @P0 FFMA.FTZ R57, R2, R132, R3 ;  /* 0x0000008402390223 */ /* 0x000fe40000010003 */
.L_x_259:
        /* <DEDUP_REMOVED lines=10> */
[----:B------:R-:W-:Y:S02]  /*11aa0*/  F2FP.PACK_AB R37, R12, R22 ;  /* 0x000000160c25723e */ /* 0x000fe400000000ff */
[----:B------:R-:W-:Y:S01]  /*11ab0*/  F2FP.PACK_AB R38, R9, R40 ;  /* 0x000000280926723e */ /* 0x000fe200000000ff */
[----:B------:R-:W-:Y:S01]  /*11ac0*/  ULDC.64 UR4, c[0x0][0x500] ;  /* 0x0001400000047ab9 */ /* 0x000fe20000000a00 */
[----:B------:R-:W-:Y:S01]  /*11ad0*/  F2FP.PACK_AB R8, R8, R156 ;  /* 0x0000009c0808723e */ /* 0x000fe200000000ff */
[----:B------:R-:W-:Y:S01]  /*11ae0*/  UIMAD.WIDE UR4, UR13, UR6, UR4 ;  /* 0x000000060d0472a5 */ /* 0x000fe2000f8e0204 */
[----:B------:R-:W-:-:S02]  /*11af0*/  F2FP.PACK_AB R158, R159, R158 ;  /* 0x0000009e9f9e723e */ /* 0x000fc400000000ff */
[----:B------:R-:W-:Y:S02]  /*11b00*/  F2FP.PACK_AB R6, R153, R152 ;  /* 0x000000989906723e */ /* 0x000fe400000000ff */
[----:B------:R-:W-:Y:S02]  /*11b10*/  F2FP.PACK_AB R154, R155, R154 ;  /* 0x0000009a9b9a723e */ /* 0x000fe400000000ff */
[----:B------:R-:W-:Y:S02]  /*11b20*/  F2FP.PACK_AB R5, R149, R148 ;  /* 0x000000949505723e */ /* 0x000fe400000000ff */
[----:B------:R-:W-:Y:S02]  /*11b30*/  F2FP.PACK_AB R150, R151, R150 ;  /* 0x000000969796723e */ /* 0x000fe400000000ff */
[----:B-1----:R-:W-:Y:S02]  /*11b40*/  SHF.R.S32.HI R47, RZ, 0x1f, R65 ;  /* 0x0000001fff2f7819 */ /* 0x002fe40000011441 */
[----:B------:R-:W-:-:S02]  /*11b50*/  F2FP.PACK_AB R7, R7, R144 ;  /* 0x000000900707723e */ /* 0x000fc400000000ff */
[CC--:B------:R-:W-:Y:S02]  /*11b60*/  LEA.HI R2, R47.reuse, R65.reuse, RZ, 0x2 ;  /* 0x000000412f027211 */ /* 0x0c0fe400078f10ff */
[----:B------:R-:W-:Y:S02]  /*11b70*/  LEA.HI R43, R47, R65, RZ, 0x5 ;  /* 0x000000412f2b7211 */ /* 0x000fe400078f28ff */
[--C-:B------:R-:W-:Y:S02]  /*11b80*/  SHF.R.S32.HI R4, RZ, 0x2, R2.reuse ;  /* 0x00000002ff047819 */ /* 0x100fe40000011402 */
[----:B------:R-:W-:Y:S02]  /*11b90*/  SHF.R.S32.HI R0, RZ, 0x1f, R2 ;  /* 0x0000001fff007819 */ /* 0x000fe40000011402 */
[----:B------:R-:W-:Y:S02]  /*11ba0*/  SHF.R.S32.HI R40, RZ, 0x5, R43 ;  /* 0x00000005ff287819 */ /* 0x000fe4000001142b */
[----:B------:R-:W-:-:S02]  /*11bb0*/  LEA.HI R0, R0, R4, RZ, 0x3 ;  /* 0x0000000400007211 */ /* 0x000fc400078f18ff */
[----:B------:R-:W-:Y:S02]  /*11bc0*/  F2FP.PACK_AB R146, R147, R146 ;  /* 0x000000929392723e */ /* 0x000fe400000000ff */
[----:B------:R-:W-:Y:S02]  /*11bd0*/  LOP3.LUT R0, R0, 0xfffffff8, RZ, 0xc0, !PT ;  /* 0xfffffff800007812 */ /* 0x000fe400078ec0ff */
[----:B------:R-:W-:Y:S02]  /*11be0*/  F2FP.PACK_AB R53, R141, R140 ;  /* 0x0000008c8d35723e */ /* 0x000fe400000000ff */
[----:B------:R-:W-:Y:S01]  /*11bf0*/  F2FP.PACK_AB R142, R143, R142 ;  /* 0x0000008e8f8e723e */ /* 0x000fe200000000ff */
[----:B------:R-:W-:Y:S01]  /*11c00*/  IMAD.IADD R4, R4, 0x1, -R0 ;  /* 0x0000000104047824 */ /* 0x000fe200078e0a00 */
[----:B------:R-:W-:Y:S02]  /*11c10*/  LOP3.LUT R0, R2, 0xfffffffc, RZ, 0xc0, !PT ;  /* 0xfffffffc02007812 */ /* 0x000fe400078ec0ff */
[----:B------:R-:W-:Y:S01]  /*11c20*/  F2FP.PACK_AB R52, R137, R136 ;  /* 0x000000888934723e */ /* 0x000fe200000000ff */
[C---:B------:R-:W-:Y:S01]  /*11c30*/  IMAD.SHL.U32 R2, R4.reuse, 0x40, RZ ;  /* 0x0000004004027824 */ /* 0x040fe200078e00ff */
[----:B------:R-:W-:Y:S01]  /*11c40*/  LOP3.LUT R3, R4, 0x1, RZ, 0xc0, !PT ;  /* 0x0000000104037812 */ /* 0x000fe200078ec0ff */
[----:B------:R-:W-:Y:S01]  /*11c50*/  IMAD.IADD R22, R65, 0x1, -R0 ;  /* 0x0000000141167824 */ /* 0x000fe200078e0a00 */
[----:B------:R-:W-:-:S02]  /*11c60*/  F2FP.PACK_AB R138, R139, R138 ;  /* 0x0000008a8b8a723e */ /* 0x000fc400000000ff */
[----:B------:R-:W-:Y:S01]  /*11c70*/  LOP3.LUT R0, R2, 0x1c0, RZ, 0xc0, !PT ;  /* 0x000001c002007812 */ /* 0x000fe200078ec0ff */
[----:B------:R-:W-:Y:S01]  /*11c80*/  IMAD R2, R40, 0x200, R22 ;  /* 0x0000020028027824 */ /* 0x000fe200078e0216 */
[----:B------:R-:W-:Y:S02]  /*11c90*/  ISETP.NE.U32.AND P0, PT, R3, 0x1, PT ;  /* 0x000000010300780c */ /* 0x000fe40003f05070 */
[----:B------:R-:W-:Y:S02]  /*11ca0*/  LEA.HI R0, R0, R0, RZ, 0x1d ;  /* 0x0000000000007211 */ /* 0x000fe400078fe8ff */
[----:B------:R-:W-:Y:S01]  /*11cb0*/  R2P PR, R4, 0x6 ;  /* 0x0000000604007804 */ /* 0x000fe20000000000 */
[----:B------:R-:W-:Y:S01]  /*11cc0*/  IMAD.MOV.U32 R4, RZ, RZ, 0x20 ;  /* 0x00000020ff047424 */ /* 0x000fe200078e00ff */
[----:B------:R-:W-:Y:S01]  /*11cd0*/  F2FP.PACK_AB R49, R29, R18 ;  /* 0x000000121d31723e */ /* 0x000fe200000000ff */
[----:B------:R-:W-:Y:S01]  /*11ce0*/  IMAD.U32 R0, R2, 0x2, R0 ;  /* 0x0000000202007824 */ /* 0x000fe200078e0000 */
[----:B------:R-:W-:-:S02]  /*11cf0*/  F2FP.PACK_AB R48, R31, R30 ;  /* 0x0000001e1f30723e */ /* 0x000fc400000000ff */
[----:B------:R-:W-:Y:S01]  /*11d00*/  SEL R4, R4, 0xffffffe0, !P1 ;  /* 0xffffffe004047807 */ /* 0x000fe20004800000 */
[----:B------:R-:W-:Y:S01]  /*11d10*/  IMAD.SHL.U32 R0, R0, 0x2, RZ ;  /* 0x0000000200007824 */ /* 0x000fe200078e00ff */
[----:B------:R-:W-:Y:S01]  /*11d20*/  BAR.SYNC.DEFER_BLOCKING 0x1, 0x100 ;  /* 0x0044000000007b1d */ /* 0x000fe20000010000 */
[----:B------:R-:W-:Y:S02]  /*11d30*/  F2FP.PACK_AB R45, R33, R20 ;  /* 0x00000014212d723e */ /* 0x000fe400000000ff */
[----:B------:R-:W-:Y:S02]  /*11d40*/  F2FP.PACK_AB R44, R35, R34 ;  /* 0x00000022232c723e */ /* 0x000fe400000000ff */
[C---:B------:R-:W-:Y:S02]  /*11d50*/  IADD3 R3, R0.reuse, 0x80, RZ ;  /* 0x0000008000037810 */ /* 0x040fe40007ffe0ff */
[C---:B------:R-:W-:Y:S02]  /*11d60*/  IADD3 R2, R0.reuse, 0x70, RZ ;  /* 0x0000007000027810 */ /* 0x040fe40007ffe0ff */
[----:B------:R-:W-:Y:S01]  /*11d70*/  @P0 IADD3 R2, R3, 0x10, RZ ;  /* 0x0000001003020810 */ /* 0x000fe20007ffe0ff */
[----:B------:R-:W-:Y:S01]  /*11d80*/  IMAD.IADD R3, R0, 0x1, R4 ;  /* 0x0000000100037824 */ /* 0x000fe200078e0204 */
[----:B------:R-:W-:-:S02]  /*11d90*/  F2FP.PACK_AB R36, R36, R23 ;  /* 0x000000172424723e */ /* 0x000fc400000000ff */
[----:B------:R-:W-:Y:S02]  /*11da0*/  F2FP.PACK_AB R50, R51, R50 ;  /* 0x000000323332723e */ /* 0x000fe400000000ff */
        /* <DEDUP_REMOVED lines=48> */
[----:B------:R-:W-:Y:S01]  /*120b0*/  F2FP.PACK_AB R13, R13, R118 ;  /* 0x000000760d0d723e */ /* 0x000fe200000000ff */
        /* <DEDUP_REMOVED lines=88> */
.L_x_316:
        /* <DEDUP_REMOVED lines=9> */
[----:B------:R-:W-:Y:S01]  /*126d0*/  USHF.R.S32.HI UR11, URZ, 0x1f, UR13 ;  /* 0x0000001f3f0b7899 */ /* 0x000fe2000801140d */
[----:B------:R-:W-:Y:S01]  /*126e0*/  LEA.HI R6, R47, R65, RZ, 0x3 ;  /* 0x000000412f067211 */ /* 0x000fe200078f18ff */
[----:B------:R-:W-:Y:S01]  /*126f0*/  ULDC.64 UR4, c[0x0][0x3a0] ;  /* 0x0000e80000047ab9 */ /* 0x000fe20000000a00 */
[----:B------:R-:W-:Y:S01]  /*12700*/  SHF.R.S32.HI R2, RZ, 0x1f, R3 ;  /* 0x0000001fff027819 */ /* 0x000fe20000011403 */
[----:B------:R-:W-:Y:S01]  /*12710*/  IMAD.IADD R4, R40, 0x1, -R0 ;  /* 0x0000000128047824 */ /* 0x000fe200078e0a00 */
[----:B------:R-:W-:Y:S01]  /*12720*/  LEA.HI R0, R22, R22, RZ, 0x1 ;  /* 0x0000001616007211 */ /* 0x000fe200078f08ff */
[----:B------:R-:W-:Y:S01]  /*12730*/  UIMAD UR8, UR9, UR6, URZ ;  /* 0x00000006090872a4 */ /* 0x000fe2000f8e023f */
[----:B------:R-:W-:Y:S01]  /*12740*/  LEA.HI R2, R2, R3, RZ, 0x2 ;  /* 0x0000000302027211 */ /* 0x000fe200078f10ff */
[----:B------:R-:W-:Y:S01]  /*12750*/  UMOV UR14, UR20 ;  /* 0x00000014000e7c82 */ /* 0x000fe20008000000 */
[----:B------:R-:W-:Y:S01]  /*12760*/  LOP3.LUT R0, R0, 0x1ffffffe, RZ, 0xc0, !PT ;  /* 0x1ffffffe00007812 */ /* 0x000fe200078ec0ff */
[----:B------:R-:W-:Y:S01]  /*12770*/  UMOV UR15, UR21 ;  /* 0x00000015000f7c82 */ /* 0x000fe20008000000 */
[----:B------:R-:W-:Y:S01]  /*12780*/  SHF.R.S32.HI R2, RZ, 0x2, R2 ;  /* 0x00000002ff027819 */ /* 0x000fe20000011402 */
[----:B------:R-:W-:Y:S01]  /*12790*/  UIMAD UR12, UR21, UR4, URZ ;  /* 0x00000004150c72a4 */ /* 0x000fe2000f8e023f */
[----:B------:R-:W-:Y:S01]  /*127a0*/  LOP3.LUT P2, RZ, R3, 0x3, RZ, 0xc0, !PT ;  /* 0x0000000303ff7812 */ /* 0x000fe2000784c0ff */
[----:B------:R-:W-:Y:S01]  /*127b0*/  IMAD.IADD R0, R22, 0x1, -R0 ;  /* 0x0000000116007824 */ /* 0x000fe200078e0a00 */
[----:B------:R-:W-:Y:S01]  /*127c0*/  USEL UR11, UR11, URZ, !UP1 ;  /* 0x0000003f0b0b7287 */ /* 0x000fe2000c800000 */
[----:B------:R-:W-:Y:S01]  /*127d0*/  IMAD R15, R4, 0x10, R2 ;  /* 0x00000010040f7824 */ /* 0x000fe200078e0202 */
[----:B------:R-:W-:Y:S01]  /*127e0*/  UIMAD.WIDE.U32 UR14, UR10, UR6, UR14 ;  /* 0x000000060a0e72a5 */ /* 0x000fe2000f8e000e */
[----:B------:R-:W-:Y:S01]  /*127f0*/  LOP3.LUT R4, R6, 0xfffffff8, RZ, 0xc0, !PT ;  /* 0xfffffff806047812 */ /* 0x000fe200078ec0ff */
[----:B------:R-:W-:Y:S01]  /*12800*/  UIMAD UR8, UR10, UR7, UR8 ;  /* 0x000000070a0872a4 */ /* 0x000fe2000f8e0208 */
[----:B------:R-:W-:Y:S01]  /*12810*/  IMAD R0, R0, 0x8, R15 ;  /* 0x0000000800007824 */ /* 0x000fe200078e020f */
[----:B------:R-:W-:Y:S01]  /*12820*/  UIMAD.WIDE.U32 UR16, UR20, UR4, URZ ;  /* 0x00000004141072a5 */ /* 0x000fe2000f8e003f */
[----:B------:R-:W-:Y:S01]  /*12830*/  SHF.R.S32.HI R14, RZ, 0x3, R6 ;  /* 0x00000003ff0e7819 */ /* 0x000fe20000011406 */
[----:B------:R-:W-:Y:S01]  /*12840*/  ULDC.64 UR6, c[0x0][0x498] ;  /* 0x0001260000067ab9 */ /* 0x000fe20000000a00 */
[----:B------:R-:W-:Y:S01]  /*12850*/  IMAD.IADD R7, R65, 0x1, -R4 ;  /* 0x0000000141077824 */ /* 0x000fe200078e0a04 */
[----:B-1----:R-:W-:Y:S01]  /*12860*/  LEA R0, R28, R0, 0x7 ;  /* 0x000000001c007211 */ /* 0x002fe200078e38ff */
[----:B------:R-:W-:Y:S01]  /*12870*/  UIMAD UR12, UR20, UR5, UR12 ;  /* 0x00000005140c72a4 */ /* 0x000fe2000f8e020c */
        /* <DEDUP_REMOVED lines=121> */
.L_x_318:
[----:B--234-:R-:W-:Y:S05]  /*13010*/  BSYNC B0 ;  /* 0x0000000000007941 */ /* 0x01cfea0003800000 */
.L_x_317:
        /* <DEDUP_REMOVED lines=30> */
.L_x_320:
[----:B------:R-:W-:Y:S05]  /*13200*/  BSYNC B0 ;  /* 0x0000000000007941 */ /* 0x000fea0003800000 */
.L_x_319:
        /* <DEDUP_REMOVED lines=30> */
.L_x_322:
[----:B------:R-:W-:Y:S05]  /*133f0*/  BSYNC B0 ;  /* 0x0000000000007941 */ /* 0x000fea0003800000 */
.L_x_321:
        /* <DEDUP_REMOVED lines=31> */
.L_x_315:
        /* <DEDUP_REMOVED lines=31> */
.L_x_323:
[----:B-1----:R-:W1:Y:S01]  /*137e0*/  S2R R8, SR_TID.X ;  /* 0x0000000000087919 */ /* 0x002e620000002100 */
[----:B------:R-:W-:Y:S01]  /*137f0*/  USHF.R.S32.HI UR6, URZ, 0x1f, UR13 ;  /* 0x0000001f3f067899 */ /* 0x000fe2000801140d */
[----:B------:R-:W-:Y:S01]  /*13800*/  BSSY B0, `(.L_x_324) ;  /* 0x0000029000007945 */ /* 0x000fe20003800000 */
[----:B------:R-:W-:-:S02]  /*13810*/  USEL UR13, UR13, URZ, !UP1 ;  /* 0x0000003f0d0d7287 */ /* 0x000fc4000c800000 */
[----:B------:R-:W-:Y:S01]  /*13820*/  USEL UR6, UR6, URZ, !UP1 ;  /* 0x0000003f06067287 */ /* 0x000fe2000c800000 */
[----:B-1----:R-:W-:-:S13]  /*13830*/  ISETP.GT.AND P0, PT, R8, 0x7f, PT ;  /* 0x0000007f0800780c */ /* 0x002fda0003f04270 */
        /* <DEDUP_REMOVED lines=37> */
.L_x_325:
[----:B------:R-:W-:Y:S05]  /*13a90*/  BSYNC B0 ;  /* 0x0000000000007941 */ /* 0x000fea0003800000 */
.L_x_324:
        /* <DEDUP_REMOVED lines=17> */
[----:B------:R-:W-:Y:S02]  /*13bb0*/  LEA R0, R8, R7, 0x5 ;  /* 0x0000000708007211 */ /* 0x000fe400078e28ff */
[----:B------:R-:W-:Y:S02]  /*13bc0*/  UIMAD UR7, UR10, UR5, UR7 ;  /* 0x000000050a0772a4 */ /* 0x000fe4000f8e0207 */
[----:B------:R-:W-:Y:S01]  /*13bd0*/  UIMAD.WIDE.U32 UR10, UR10, UR4, UR16 ;  /* 0x000000040a0a72a5 */ /* 0x000fe2000f8e0010 */
[C---:B--2---:R-:W-:Y:S02]  /*13be0*/  IMAD R0, R14.reuse, 0x80, R0 ;  /* 0x000000800e007824 */ /* 0x044fe400078e0200 */
        /* <DEDUP_REMOVED lines=56> */
.L_x_327:
[----:B------:R-:W-:Y:S05]  /*13f70*/  BSYNC B0 ;  /* 0x0000000000007941 */ /* 0x000fea0003800000 */
.L_x_326:
        /* <DEDUP_REMOVED lines=27> */
.L_x_329:
[----:B------:R-:W-:Y:S05]  /*14130*/  BSYNC B0 ;  /* 0x0000000000007941 */ /* 0x000fea0003800000 */
.L_x_328:
        /* <DEDUP_REMOVED lines=27> */
.L_x_331:
[----:B------:R-:W-:Y:S05]  /*142f0*/  BSYNC B0 ;  /* 0x0000000000007941 */ /* 0x000fea0003800000 */
.L_x_330:
        /* <DEDUP_REMOVED lines=28> */
.L_x_262:
[----:B-1----:R-:W-:Y:S01]  /*144c0*/  IMAD.MOV.U32 R3, RZ, RZ, R8 ;  /* 0x000000ffff037224 */ /* 0x002fe200078e0008 */
[----:B------:R-:W-:Y:S01]  /*144d0*/  MOV R15, 0x1 ;  /* 0x00000001000f7802 */ /* 0x000fe20000000f00 */
[----:B------:R-:W-:Y:S01]  /*144e0*/  IMAD.MOV.U32 R14, RZ, RZ, 0x181f ;  /* 0x0000181fff0e7424 */ /* 0x000fe200078e00ff */
[----:B------:R-:W-:Y:S02]  /*144f0*/  MOV R2, 0x14510 ;  /* 0x0001451000027802 */ /* 0x000fe40000000f00 */
[----:B------:R-:W-:Y:S05]  /*14500*/  CALL.REL.NOINC `($__internal_1_$__cuda_sm70_shflsync_idx_p) ;  /* 0x000002d000007944 */ /* 0x000fea0003c00000 */
[----:B------:R-:W-:Y:S01]  /*14510*/  IMAD.MOV.U32 R8, RZ, RZ, R14 ;  /* 0x000000ffff087224 */ /* 0x000fe200078e000e */
[----:B------:R-:W-:Y:S01]  /*14520*/  MOV R15, 0x1 ;  /* 0x00000001000f7802 */ /* 0x000fe20000000f00 */
[----:B------:R-:W-:Y:S01]  /*14530*/  IMAD.MOV.U32 R3, RZ, RZ, R13 ;  /* 0x000000ffff037224 */ /* 0x000fe200078e000d */
[----:B------:R-:W-:Y:S02]  /*14540*/  MOV R14, 0x181f ;  /* 0x0000181f000e7802 */ /* 0x000fe40000000f00 */
[----:B------:R-:W-:Y:S02]  /*14550*/  MOV R2, 0x14570 ;  /* 0x0001457000027802 */ /* 0x000fe40000000f00 */
[----:B-1---5:R-:W-:Y:S05]  /*14560*/  CALL.REL.NOINC `($__internal_1_$__cuda_sm70_shflsync_idx_p) ;  /* 0x0000027000007944 */ /* 0x022fea0003c00000 */
[----:B------:R-:W-:Y:S01]  /*14570*/  MOV R2, R14 ;  /* 0x0000000e00027202 */ /* 0x000fe20000000f00 */
[----:B-1---5:R-:W-:Y:S05]  /*14580*/  BRA `(.L_x_332) ;  /* 0xfffee32000007947 */ /* 0x022fea000383ffff */
.L_x_281:
[----:B--2---:R-:W-:Y:S01]  /*14590*/  MOV R14, 0x181f ;  /* 0x0000181f000e7802 */ /* 0x004fe20000000f00 */
[----:B------:R-:W-:Y:S01]  /*145a0*/  IMAD.MOV.U32 R15, RZ, RZ, 0x1 ;  /* 0x00000001ff0f7424 */ /* 0x000fe200078e00ff */
[----:B------:R-:W-:Y:S02]  /*145b0*/  MOV R2, 0x145d0 ;  /* 0x000145d000027802 */ /* 0x000fe40000000f00 */
[----:B-1---5:R-:W-:Y:S05]  /*145c0*/  CALL.REL.NOINC `($__internal_1_$__cuda_sm70_shflsync_idx_p) ;  /* 0x0000021000007944 */ /* 0x022fea0003c00000 */
[----:B------:R-:W-:Y:S01]  /*145d0*/  MOV R15, 0x1 ;  /* 0x00000001000f7802 */ /* 0x000fe20000000f00 */
[----:B------:R-:W-:Y:S01]  /*145e0*/  IMAD.MOV.U32 R4, RZ, RZ, R14 ;  /* 0x000000ffff047224 */ /* 0x000fe200078e000e */
[----:B------:R-:W-:Y:S01]  /*145f0*/  MOV R14, 0x181f ;  /* 0x0000181f000e7802 */ /* 0x000fe20000000f00 */
[----:B------:R-:W-:Y:S01]  /*14600*/  IMAD.MOV.U32 R3, RZ, RZ, R12 ;  /* 0x000000ffff037224 */ /* 0x000fe200078e000c */
[----:B------:R-:W-:Y:S02]  /*14610*/  MOV R2, 0x14630 ;  /* 0x0001463000027802 */ /* 0x000fe40000000f00 */
[----:B-1---5:R-:W-:Y:S05]  /*14620*/  CALL.REL.NOINC `($__internal_1_$__cuda_sm70_shflsync_idx_p) ;  /* 0x000001b000007944 */ /* 0x022fea0003c00000 */
[----:B-----5:R-:W-:Y:S01]  /*14630*/  MOV R0, R14 ;  /* 0x0000000e00007202 */ /* 0x020fe20000000f00 */
[----:B-1----:R-:W-:-:S05]  /*14640*/  BRA `(.L_x_333) ;  /* 0xffff238000007947 */ /* 0x002fca000383ffff */
.L_x_298:
[----:B------:R-:W-:Y:S01]  /*14650*/  MOV R15, 0x1 ;  /* 0x00000001000f7802 */ /* 0x000fe20000000f00 */
[----:B--2---:R-:W-:Y:S01]  /*14660*/  IMAD.MOV.U32 R3, RZ, RZ, R6 ;  /* 0x000000ffff037224 */ /* 0x004fe200078e0006 */
[----:B------:R-:W-:Y:S01]  /*14670*/  MOV R2, 0x146a0 ;  /* 0x000146a000027802 */ /* 0x000fe20000000f00 */
[----:B------:R-:W-:Y:S02]  /*14680*/  IMAD.MOV.U32 R14, RZ, RZ, 0x181f ;  /* 0x0000181fff0e7424 */ /* 0x000fe400078e00ff */
[----:B-1---5:R-:W-:Y:S05]  /*14690*/  CALL.REL.NOINC `($__internal_1_$__cuda_sm70_shflsync_idx_p) ;  /* 0x0000014000007944 */ /* 0x022fea0003c00000 */
[----:B------:R-:W-:Y:S01]  /*146a0*/  MOV R15, 0x1 ;  /* 0x00000001000f7802 */ /* 0x000fe20000000f00 */
[----:B------:R-:W-:Y:S01]  /*146b0*/  IMAD.MOV.U32 R4, RZ, RZ, R14 ;  /* 0x000000ffff047224 */ /* 0x000fe200078e000e */
[----:B------:R-:W-:Y:S01]  /*146c0*/  MOV R14, 0x181f ;  /* 0x0000181f000e7802 */ /* 0x000fe20000000f00 */
[----:B------:R-:W-:Y:S01]  /*146d0*/  IMAD.MOV.U32 R3, RZ, RZ, R7 ;  /* 0x000000ffff037224 */ /* 0x000fe200078e0007 */
[----:B------:R-:W-:Y:S02]  /*146e0*/  MOV R2, 0x14700 ;  /* 0x0001470000027802 */ /* 0x000fe40000000f00 */
[----:B-1---5:R-:W-:Y:S05]  /*146f0*/  CALL.REL.NOINC `($__internal_1_$__cuda_sm70_shflsync_idx_p) ;  /* 0x000000e000007944 */ /* 0x022fea0003c00000 */
[----:B------:R-:W-:Y:S01]  /*14700*/  MOV R2, R14 ;  /* 0x0000000e00027202 */ /* 0x000fe20000000f00 */
[----:B-1---5:R-:W-:-:S05]  /*14710*/  BRA `(.L_x_334) ;  /* 0xffff625000007947 */ /* 0x022fca000383ffff */
.L_x_304:
[----:B----4-:R-:W-:Y:S01]  /*14720*/  MOV R14, 0x181f ;  /* 0x0000181f000e7802 */ /* 0x010fe20000000f00 */
[----:B------:R-:W-:Y:S01]  /*14730*/  IMAD.MOV.U32 R15, RZ, RZ, 0x1 ;  /* 0x00000001ff0f7424 */ /* 0x000fe200078e00ff */
[----:B------:R-:W-:Y:S02]  /*14740*/  MOV R2, 0x14760 ;  /* 0x0001476000027802 */ /* 0x000fe40000000f00 */
[----:B-----5:R-:W-:Y:S05]  /*14750*/  CALL.REL.NOINC `($__internal_1_$__cuda_sm70_shflsync_idx_p) ;  /* 0x0000008000007944 */ /* 0x020fea0003c00000 */
        /* <DEDUP_REMOVED lines=8> */
        .weak           $__internal_1_$__cuda_sm70_shflsync_idx_p
        .type           $__internal_1_$__cuda_sm70_shflsync_idx_p,@function
        .size           $__internal_1_$__cuda_sm70_shflsync_idx_p,(.L_x_1771 - $__internal_1_$__cuda_sm70_shflsync_idx_p)
$__internal_1_$__cuda_sm70_shflsync_idx_p:
[----:B------:R1:W-:Y:S02]  /*147e0*/  STL [R1+0x74], R0 ;  /* 0x0000740001007387 */ /* 0x0003e40000100800 */
[----:B-1----:R-:W-:-:S04]  /*147f0*/  MOV R0, 0xffffffff ;  /* 0xffffffff00007802 */ /* 0x002fc80000000f00 */
[----:B------:R-:W-:Y:S04]  /*14800*/  WARPSYNC R0 ;  /* 0x0000000000007348 */ /* 0x000fe80003800000 */
[----:B------:R1:W2:Y:S04]  /*14810*/  SHFL.IDX PT, R14, R3, R15, R14 ;  /* 0x0000000f030e7389 */ /* 0x0002a800000e000e */
[----:B-1----:R1:W5:Y:S01]  /*14820*/  LDL.LU R0, [R1+0x74] ;  /* 0x0000740001007983 */ /* 0x0023620000300800 */
[----:B------:R-:W-:-:S04]  /*14830*/  MOV R3, 0x0 ;  /* 0x0000000000037802 */ /* 0x000fc80000000f00 */
[----:B--2---:R-:W-:Y:S05]  /*14840*/  RET.REL.NODEC R2 `(_ZN7cutlass13device_kernelIN5flash19enable_sm80_to_sm89INS1_16FlashAttnFwdSm80INS1_25CollectiveMainloopFwdSm80ILi8ELi1ELb1EN4cute5tupleIJNS5_1CILi128EEENS7_ILi48EEENS7_ILi256EEEEEELi256ENS_6half_tEfNS_4arch4Sm80ELb0ELb1ELb0ELb1ELb1ELb0ELb1ELb0EEENS1_21CollectiveEpilogueFwdINS6_IJS8_SA_S9_EEENS6_IJNS7_ILi1EEESI_SI_EEESC_SE_Li256ELb1ELb1ELb0ELb0EEENS1_19SingleTileSchedulerILb1ELb0ELb1ELi128EEEEEEEEEvNT_6ParamsE) ;  /* 0xfffeb7b002007950 */ /* 0x004fea0003c3ffff */
.L_x_336:
        /* <DEDUP_REMOVED lines=11> */
.L_x_1771:


//--------------------- .text._ZN7cutlass13device_kernelIN5flash19enable_sm80_to_sm89INS1_16FlashAttnFwdSm80INS1_25CollectiveMainloopFwdSm80ILi8ELi1ELb0EN4cute5tupleIJNS5_1CILi128EEENS7_ILi32EEENS7_ILi256EEEEEELi256ENS_6half_tEfNS_4arch4Sm80ELb0ELb1ELb0ELb1ELb1ELb1ELb1ELb0EEENS1_21CollectiveEpilogueFwdINS6_IJS8_SA_S9_EEENS6_IJNS7_ILi1EEESI_SI_EEESC_SE_Li256ELb1ELb1ELb0ELb0EEENS1_19SingleTileSchedulerILb1ELb0ELb1ELi128EEEEEEEEEvNT_6ParamsE --------------------------
	.section	.text._ZN7cutlass13device_kernelIN5flash19enable_sm80_to_sm89INS1_16FlashAttnFwdSm80INS1_25CollectiveMainloopFwdSm80ILi8ELi1ELb0EN4cute5tupleIJNS5_1CILi128EEENS7_ILi32EEENS7_ILi256EEEEEELi256ENS_6half_tEfNS_4arch4Sm80ELb0ELb1ELb0ELb1ELb1ELb1ELb1ELb0EEENS1_21CollectiveEpilogueFwdINS6_IJS8_SA_S9_EEENS6_IJNS7_ILi1EEESI_SI_EEESC_SE_Li256ELb1ELb1ELb0ELb0EEENS1_19SingleTileSchedulerILb1ELb0ELb1ELi128EEEEEEEEEvNT_6ParamsE,"ax",@progbits
	.sectioninfo	@"SHI_REGISTERS=249"
	.align	128
.text._ZN7cutlass13device_kernelIN5flash19enable_sm80_to_sm89INS1_16FlashAttnFwdSm80INS1_25CollectiveMainloopFwdSm80ILi8ELi1ELb0EN4cute5tupleIJNS5_1CILi128EEENS7_ILi32EEENS7_ILi256EEEEEELi256ENS_6half_tEfNS_4arch4Sm80ELb0ELb1ELb0ELb1ELb1ELb1ELb1ELb0EEENS1_21CollectiveEpilogueFwdINS6_IJS8_SA_S9_EEENS6_IJNS7_ILi1EEESI_SI_EEESC_SE_Li256ELb1ELb1ELb0ELb0EEENS1_19SingleTileSchedulerILb1ELb0ELb1ELi128EEEEEEEEEvNT_6ParamsE:
        .type           _ZN7cutlass13device_kernelIN5flash19enable_sm80_to_sm89INS1_16FlashAttnFwdSm80INS1_25CollectiveMainloopFwdSm80ILi8ELi1ELb0EN4cute5tupleIJNS5_1CILi128EEENS7_ILi32EEENS7_ILi256EEEEEELi256ENS_6half_tEfNS_4arch4Sm80ELb0ELb1ELb0ELb1ELb1ELb1ELb1ELb0EEENS1_21CollectiveEpilogueFwdINS6_IJS8_SA_S9_EEENS6_IJNS7_ILi1EEESI_SI_EEESC_SE_Li256ELb1ELb1ELb0ELb0EEENS1_19SingleTileSchedulerILb1ELb0ELb1ELi128EEEEEEEEEvNT_6ParamsE,@function
        .size           _ZN7cutlass13device_kernelIN5flash19enable_sm80_to_sm89INS1_16FlashAttnFwdSm80INS1_25CollectiveMainloopFwdSm80ILi8ELi1ELb0EN4cute5tupleIJNS5_1CILi128EEENS7_ILi32EEENS7_ILi256EEEEEELi256ENS_6half_tEfNS_4arch4Sm80ELb0ELb1ELb0ELb1ELb1ELb1ELb1ELb0EEENS1_21CollectiveEpilogueFwdINS6_IJS8_SA_S9_EEENS6_IJNS7_ILi1EEESI_SI_EEESC_SE_Li256ELb1ELb1ELb0ELb0EEENS1_19SingleTileSchedulerILb1ELb0ELb1ELi128EEEEEEEEEvNT_6ParamsE,(.L_x_1773 - _ZN7cutlass13device_kernelIN5flash19enable_sm80_to_sm89INS1_16FlashAttnFwdSm80INS1_25CollectiveMainloopFwdSm80ILi8ELi1ELb0EN4cute5tupleIJNS5_1CILi128EEENS7_ILi32EEENS7_ILi256EEEEEELi256ENS_6half_tEfNS_4arch4Sm80ELb0ELb1ELb0ELb1ELb1ELb1ELb1ELb0EEENS1_21CollectiveEpilogueFwdINS6_IJS8_SA_S9_EEENS6_IJNS7_ILi1EEESI_SI_EEESC_SE_Li256ELb1ELb1ELb0ELb0EEENS1_19SingleTileSchedulerILb1ELb0ELb1ELi128EEEEEEEEEvNT_6ParamsE)
        .other          _ZN7cutlass13device_kernelIN5flash19enable_sm80_to_sm89INS1_16FlashAttnFwdSm80INS1_25CollectiveMainloopFwdSm80ILi8ELi1ELb0EN4cute5tupleIJNS5_1CILi128EEENS7_ILi32EEENS7_ILi256EEEEEELi256ENS_6half_tEfNS_4arch4Sm80ELb0ELb1ELb0ELb1ELb1ELb1ELb1ELb0EEENS1_21CollectiveEpilogueFwdINS6_IJS8_SA_S9_EEENS6_IJNS7_ILi1EEESI_SI_EEESC_SE_Li256ELb1ELb1ELb0ELb0EEENS1_19SingleTileSchedulerILb1ELb0ELb1ELi128EEEEEEEEEvNT_6ParamsE,@"STO_CUDA_ENTRY STV_DEFAULT"
_ZN7cutlass13device_kernelIN5flash19enable_sm80_to_sm89INS1_16FlashAttnFwdSm80INS1_25CollectiveMainloopFwdSm80ILi8ELi1ELb0EN4cute5tupleIJNS5_1CILi128EEENS7_ILi32EEENS7_ILi256EEEEEELi256ENS_6half_tEfNS_4arch4Sm80ELb0ELb1ELb0ELb1ELb1ELb1ELb1ELb0EEENS1_21CollectiveEpilogueFwdINS6_IJS8_SA_S9_EEENS6_IJNS7_ILi1EEESI_SI_EEESC_SE_Li256ELb1ELb1ELb0ELb0EEENS1_19SingleTileSchedulerILb1ELb0ELb1ELi128EEEEEEEEEvNT_6ParamsE:
        /* <DEDUP_REMOVED lines=20> */
.L_x_338:
        /* <DEDUP_REMOVED lines=13> */
.L_x_340:
[----:B------:R-:W-:Y:S02]  /*0210*/  ULDC UR5, c[0x0][0x54c] ;  /* 0x0001530000057ab9 */ /* 0x000fe40000000800 */
.L_x_339:
[----:B------:R-:W-:Y:S02]  /*0220*/  ULDC UR4, c[0x0][0x548] ;  /* 0x0001520000047ab9 */ /* 0x000fe40000000800 */
[----:B------:R-:W-:-:S02]  /*0230*/  USHF.L.U32 UR15, UR14, 0x7, URZ ;  /* 0x000000070e0f7899 */ /* 0x000fc4000800063f */
[----:B------:R-:W-:-:S04]  /*0240*/  UIMAD UR4, UR5, UR4, URZ ;  /* 0x00000004050472a4 */ /* 0x000fc8000f8e023f */
[----:B------:R-:W-:-:S04]  /*0250*/  UISETP.GE.AND UP0, UPT, UR15, UR4, UPT ;  /* 0x000000040f00728c */ /* 0x000fc8000bf06270 */
[----:B------:R-:W-:Y:S01]  /*0260*/  USEL UR21, UR21, 0xffffffff, !UP0 ;  /* 0xffffffff15157887 */ /* 0x000fe2000c000000 */
[----:B------:R-:W-:Y:S05]  /*0270*/  BRA `(.L_x_341) ;  /* 0x000001b000007947 */ /* 0x000fea0003800000 */
.L_x_337:
        /* <DEDUP_REMOVED lines=8> */
.L_x_342:
        /* <DEDUP_REMOVED lines=13> */
.L_x_344:
[----:B------:R-:W-:Y:S02]  /*03d0*/  ULDC UR5, c[0x0][0x54c] ;  /* 0x0001530000057ab9 */ /* 0x000fe40000000800 */
.L_x_343:
[----:B------:R-:W-:Y:S02]  /*03e0*/  ULDC UR4, c[0x0][0x548] ;  /* 0x0001520000047ab9 */ /* 0x000fe40000000800 */
[----:B------:R-:W-:-:S02]  /*03f0*/  USHF.L.U32 UR15, UR14, 0x7, URZ ;  /* 0x000000070e0f7899 */ /* 0x000fc4000800063f */
[----:B------:R-:W-:-:S04]  /*0400*/  UIMAD UR4, UR5, UR4, URZ ;  /* 0x00000004050472a4 */ /* 0x000fc8000f8e023f */
[----:B------:R-:W-:-:S04]  /*0410*/  UISETP.GE.AND UP0, UPT, UR15, UR4, UPT ;  /* 0x000000040f00728c */ /* 0x000fc8000bf06270 */
[----:B------:R-:W-:-:S06]  /*0420*/  USEL UR21, UR21, 0xffffffff, !UP0 ;  /* 0xffffffff15157887 */ /* 0x000fcc000c000000 */
.L_x_341:
        /* <DEDUP_REMOVED lines=16> */
[----:B------:R-:W-:-:S03]  /*0530*/  UIMAD.WIDE UR6, UR21, UR22, UR6 ;  /* 0x00000016150672a5 */ /* 0x000fc6000f8e0206 */
[----:B------:R-:W-:Y:S01]  /*0540*/  @UP1 UIMAD.WIDE UR8, UR21, UR22, UR8 ;  /* 0x00000016150812a5 */ /* 0x000fe2000f8e0208 */
[----:B------:R-:W-:Y:S01]  /*0550*/  IMAD.U32 R6, RZ, RZ, UR4 ;  /* 0x00000004ff067e24 */ /* 0x000fe2000f8e00ff */
[----:B------:R-:W-:Y:S01]  /*0560*/  MOV R7, UR5 ;  /* 0x0000000500077c02 */ /* 0x000fe20008000f00 */
[----:B------:R-:W-:Y:S01]  /*0570*/  ULDC.64 UR4, c[0x0][0x358] ;  /* 0x0000d60000047ab9 */ /* 0x000fe20000000a00 */
[----:B------:R-:W-:Y:S01]  /*0580*/  ISETP.NE.U32.AND P4, PT, RZ, c[0x0][0x350], PT ;  /* 0x0000d400ff007a0c */ /* 0x000fe20003f85070 */
[----:B------:R-:W-:Y:S01]  /*0590*/  UISETP.NE.U32.AND UP1, UPT, URZ, UR4, UPT ;  /* 0x000000043f00728c */ /* 0x000fe2000bf25070 */
[----:B------:R-:W-:Y:S01]  /*05a0*/  IMAD.U32 R10, RZ, RZ, UR6 ;  /* 0x00000006ff0a7e24 */ /* 0x000fe2000f8e00ff */
[----:B------:R1:W2:Y:S01]  /*05b0*/  @P1 LDG.E R2, [R6.64] ;  /* 0x0000001806021981 */ /* 0x0002a2000c1e1900 */
[----:B------:R-:W-:Y:S01]  /*05c0*/  IMAD.U32 R11, RZ, RZ, UR7 ;  /* 0x00000007ff0b7e24 */ /* 0x000fe2000f8e00ff */
[----:B------:R-:W-:Y:S01]  /*05d0*/  UISETP.NE.AND.EX UP1, UPT, URZ, UR5, UPT, UP1 ;  /* 0x000000053f00728c */ /* 0x000fe2000bf25310 */
[----:B------:R-:W-:Y:S01]  /*05e0*/  IMAD.U32 R4, RZ, RZ, UR8 ;  /* 0x00000008ff047e24 */ /* 0x000fe2000f8e00ff */
[----:B------:R-:W-:Y:S01]  /*05f0*/  ULDC.64 UR6, c[0x0][0x350] ;  /* 0x0000d40000067ab9 */ /* 0x000fe20000000a00 */
[----:B------:R-:W-:Y:S01]  /*0600*/  ISETP.NE.AND.EX P4, PT, RZ, c[0x0][0x354], PT, P4 ;  /* 0x0000d500ff007a0c */ /* 0x000fe20003f85340 */
[----:B------:R-:W-:Y:S01]  /*0610*/  ULDC.64 UR4, c[0x0][0x358] ;  /* 0x0000d60000047ab9 */ /* 0x000fe20000000a00 */
[----:B------:R-:W-:Y:S01]  /*0620*/  IMAD.U32 R5, RZ, RZ, UR9 ;  /* 0x00000009ff057e24 */ /* 0x000fe2000f8e00ff */
        /* <DEDUP_REMOVED lines=32> */
.L_x_345:
        /* <DEDUP_REMOVED lines=10> */
.L_x_346:
[----:B------:R-:W-:Y:S05]  /*08d0*/  @!P4 BRA `(.L_x_347) ;  /* 0x000000500000c947 */ /* 0x000fea0003800000 */
[----:B-1--4-:R-:W4:Y:S04]  /*08e0*/  LDG.E R2, [R8.64] ;  /* 0x0000001808027981 */ /* 0x012f28000c1e1900 */
[----:B---3--:R-:W3:Y:S01]  /*08f0*/  LDG.E R3, [R8.64+0x4] ;  /* 0x0000041808037981 */ /* 0x008ee2000c1e1900 */
[----:B----4-:R-:W1:Y:S08]  /*0900*/  R2UR UR19, R2 ;  /* 0x00000000021373c2 */ /* 0x010e7000000e0000 */
[----:B---3--:R-:W1:Y:S02]  /*0910*/  R2UR UR4, R3 ;  /* 0x00000000030473c2 */ /* 0x008e6400000e0000 */
[----:B-1----:R-:W-:-:S06]  /*0920*/  UIADD3 UR19, -UR19, UR4, URZ ;  /* 0x0000000413137290 */ /* 0x002fcc000fffe13f */
.L_x_347:
[----:B-1--4-:R-:W4:Y:S01]  /*0930*/  @P0 LDG.E R2, [R6.64] ;  /* 0x0000001806020981 */ /* 0x012f22000c1e1900 */
[----:B------:R-:W-:-:S03]  /*0940*/  ULDC.64 UR4, c[0x0][0x378] ;  /* 0x0000de0000047ab9 */ /* 0x000fc60000000a00 */
[----:B---3--:R-:W3:Y:S01]  /*0950*/  @P0 LDG.E R3, [R6.64+0x4] ;  /* 0x0000041806030981 */ /* 0x008ee2000c1e1900 */
[----:B------:R-:W-:Y:S01]  /*0960*/  UISETP.NE.U32.AND UP0, UPT, URZ, UR4, UPT ;  /* 0x000000043f00728c */ /* 0x000fe2000bf05070 */
[----:B------:R-:W-:-:S03]  /*0970*/  IMAD.U32 R63, RZ, RZ, UR19 ;  /* 0x00000013ff3f7e24 */ /* 0x000fc6000f8e00ff */
[----:B------:R-:W-:-:S03]  /*0980*/  UISETP.NE.AND.EX UP0, UPT, URZ, UR5, UPT, UP0 ;  /* 0x000000053f00728c */ /* 0x000fc6000bf05300 */
[----:B------:R-:W-:Y:S02]  /*0990*/  ULDC.64 UR4, c[0x0][0x378] ;  /* 0x0000de0000047ab9 */ /* 0x000fe40000000a00 */
[----:B------:R-:W-:Y:S01]  /*09a0*/  UIADD3 UR23, -UR16, UR19, URZ ;  /* 0x0000001310177290 */ /* 0x000fe2000fffe13f */
[----:B------:R-:W-:-:S05]  /*09b0*/  PLOP3.LUT P1, PT, PT, PT, UP0, 0x80, 0x0 ;  /* 0x000000000000781c */ /* 0x000fca0003f2f008 */
[----:B------:R-:W-:-:S06]  /*09c0*/  @UP0 UIMAD.WIDE UR4, UR21, UR22, UR4 ;  /* 0x00000016150402a5 */ /* 0x000fcc000f8e0204 */
[----:B------:R-:W-:Y:S01]  /*09d0*/  IMAD.U32 R4, RZ, RZ, UR4 ;  /* 0x00000004ff047e24 */ /* 0x000fe2000f8e00ff */
[----:B------:R-:W-:Y:S01]  /*09e0*/  ULDC UR4, c[0x0][0x2c4] ;  /* 0x0000b10000047ab9 */ /* 0x000fe20000000800 */
[----:B------:R-:W-:Y:S01]  /*09f0*/  MOV R5, UR5 ;  /* 0x0000000500057c02 */ /* 0x000fe20008000f00 */
[----:B------:R-:W-:-:S03]  /*0a00*/  UISETP.NE.AND UP3, UPT, UR4, 0x1, UPT ;  /* 0x000000010400788c */ /* 0x000fc6000bf65270 */
[----:B------:R-:W-:Y:S01]  /*0a10*/  ULDC.64 UR4, c[0x0][0x2c8] ;  /* 0x0000b20000047ab9 */ /* 0x000fe20000000a00 */
[----:B------:R1:W5:Y:S07]  /*0a20*/  @P1 LDG.E R63, [R4.64] ;  /* 0x00000018043f1981 */ /* 0x00036e000c1e1900 */
[----:B------:R-:W-:-:S04]  /*0a30*/  @UP3 UIADD3 UR8, UR15, 0x7f, URZ ;  /* 0x0000007f0f083890 */ /* 0x000fc8000fffe03f */
[----:B------:R-:W-:Y:S01]  /*0a40*/  UIMAD.WIDE.U32 UR8, UR8, UR4, URZ ;  /* 0x00000004080872a5 */ /* 0x000fe2000f8e003f */
[----:B----4-:R-:W4:Y:S08]  /*0a50*/  @P0 R2UR UR6, R2 ;  /* 0x00000000020603c2 */ /* 0x010f3000000e0000 */
[----:B---3--:R-:W4:Y:S02]  /*0a60*/  @P0 R2UR UR7, R3 ;  /* 0x00000000030703c2 */ /* 0x008f2400000e0000 */
[----:B----4-:R-:W-:-:S02]  /*0a70*/  @UP1 UIADD3 UR18, -UR6, UR7, URZ ;  /* 0x0000000706121290 */ /* 0x010fc4000fffe13f */
[----:B------:R-:W-:Y:S02]  /*0a80*/  UIADD3 UR6, UR15, 0x7f, URZ ;  /* 0x0000007f0f067890 */ /* 0x000fe4000fffe03f */
[----:B------:R-:W-:Y:S02]  /*0a90*/  @UP3 USHF.R.U32.HI UR6, URZ, UR5, UR9 ;  /* 0x000000053f063299 */ /* 0x000fe40008011609 */
[----:B------:R-:W-:Y:S02]  /*0aa0*/  UIADD3 UR11, UR23, UR18, URZ ;  /* 0x00000012170b7290 */ /* 0x000fe4000fffe03f */
[----:B------:R-:W-:Y:S02]  /*0ab0*/  ULDC.64 UR4, c[0x0][0x328] ;  /* 0x0000ca0000047ab9 */ /* 0x000fe40000000a00 */
[----:B------:R-:W-:Y:S02]  /*0ac0*/  UISETP.GE.AND UP2, UPT, UR5, 0x1, UPT ;  /* 0x000000010500788c */ /* 0x000fe4000bf46270 */
[----:B--2---:R-:W-:-:S04]  /*0ad0*/  UIADD3 UR10, UR11, 0x1, -UR20 ;  /* 0x000000010b0a7890 */ /* 0x004fc8000fffe814 */
[----:B------:R-:W-:Y:S01]  /*0ae0*/  PLOP3.LUT P0, PT, PT, PT, UP2, 0x40, 0x0 ;  /* 0x000000000000781c */ /* 0x000fe20003f0e828 */
[----:B------:R-:W-:-:S04]  /*0af0*/  UIADD3 UR6, UR10, UR6, URZ ;  /* 0x000000060a067290 */ /* 0x000fc8000fffe03f */
[----:B------:R-:W-:-:S06]  /*0b00*/  UIADD3 UR4, UR6, UR4, URZ ;  /* 0x0000000406047290 */ /* 0x000fcc000fffe03f */
[----:B-1----:R-:W-:Y:S02]  /*0b10*/  IMAD.U32 R4, RZ, RZ, UR4 ;  /* 0x00000004ff047e24 */ /* 0x002fe4000f8e00ff */
        /* <DEDUP_REMOVED lines=11> */
.L_x_349:
[----:B------:R-:W-:Y:S02]  /*0bd0*/  UISETP.NE.AND UP0, UPT, UR5, 0x1, UPT ;  /* 0x000000010500788c */ /* 0x000fe4000bf05270 */
[----:B------:R-:W-:Y:S02]  /*0be0*/  ULDC.64 UR6, c[0x0][0x330] ;  /* 0x0000cc0000067ab9 */ /* 0x000fe40000000a00 */
[----:B------:R-:W-:-:S07]  /*0bf0*/  UIMAD.WIDE.U32 UR8, UR4, UR6, URZ ;  /* 0x00000006040872a5 */ /* 0x000fce000f8e003f */
[----:B------:R-:W-:Y:S02]  /*0c00*/  @UP0 USHF.R.U32.HI UR4, URZ, UR7, UR9 ;  /* 0x000000073f040299 */ /* 0x000fe40008011609 */
.L_x_350:
[----:B------:R-:W-:Y:S02]  /*0c10*/  ULDC UR6, c[0x0][0x32c] ;  /* 0x0000cb0000067ab9 */ /* 0x000fe40000000800 */
[----:B------:R-:W-:-:S06]  /*0c20*/  UIMAD UR6, UR4, UR5, UR6 ;  /* 0x00000005040672a4 */ /* 0x000fcc000f8e0206 */
[----:B------:R-:W-:Y:S02]  /*0c30*/  IMNMX R4, R4, UR6, PT ;  /* 0x0000000604047c17 */ /* 0x000fe4000b800200 */
.L_x_348:
[----:B------:R-:W-:Y:S01]  /*0c40*/  ULDC.64 UR6, c[0x0][0x2c8] ;  /* 0x0000b20000067ab9 */ /* 0x000fe20000000a00 */
[----:B------:R-:W-:Y:S01]  /*0c50*/  PLOP3.LUT P0, PT, PT, PT, UP2, 0x40, 0x0 ;  /* 0x000000000000781c */ /* 0x000fe20003f0e828 */
[----:B------:R-:W-:Y:S02]  /*0c60*/  UIMAD.WIDE.U32 UR26, UR15, UR6, URZ ;  /* 0x000000060f1a72a5 */ /* 0x000fe4000f8e003f */
[----:B------:R-:W-:Y:S02]  /*0c70*/  UIADD3 UR9, UR11, -UR20, URZ ;  /* 0x800000140b097290 */ /* 0x000fe4000fffe03f */
[----:B------:R-:W-:Y:S02]  /*0c80*/  UMOV UR6, UR15 ;  /* 0x0000000f00067c82 */ /* 0x000fe40008000000 */
[----:B------:R-:W-:Y:S02]  /*0c90*/  @UP3 USHF.R.U32.HI UR6, URZ, UR7, UR27 ;  /* 0x000000073f063299 */ /* 0x000fe4000801161b */
[----:B------:R-:W-:-:S02]  /*0ca0*/  UIADD3 UR4, UR11, 0x1f, URZ ;  /* 0x0000001f0b047890 */ /* 0x000fc4000fffe03f */
[----:B------:R-:W-:Y:S02]  /*0cb0*/  UIADD3 UR6, UR9, UR6, URZ ;  /* 0x0000000609067290 */ /* 0x000fe4000fffe03f */
[----:B------:R-:W-:Y:S02]  /*0cc0*/  ULDC UR7, c[0x0][0x324] ;  /* 0x0000c90000077ab9 */ /* 0x000fe40000000800 */
[----:B------:R-:W-:Y:S02]  /*0cd0*/  USHF.R.S32.HI UR8, URZ, 0x1f, UR4 ;  /* 0x0000001f3f087899 */ /* 0x000fe40008011404 */
[----:B------:R-:W-:Y:S02]  /*0ce0*/  UIADD3 UR7, UR6, -UR7, URZ ;  /* 0x8000000706077290 */ /* 0x000fe4000fffe03f */
[----:B------:R-:W-:-:S04]  /*0cf0*/  ULEA.HI UR8, UR8, UR4, URZ, 0x5 ;  /* 0x0000000408087291 */ /* 0x000fc8000f8f283f */
[----:B------:R-:W-:Y:S01]  /*0d00*/  USHF.R.S32.HI UR8, URZ, 0x5, UR8 ;  /* 0x000000053f087899 */ /* 0x000fe20008011408 */
[----:B------:R-:W-:Y:S01]  /*0d10*/  MOV R5, UR7 ;  /* 0x0000000700057c02 */ /* 0x000fe20008000f00 */
[----:B------:R-:W-:Y:S05]  /*0d20*/  @P0 BRA `(.L_x_351) ;  /* 0x0000013000000947 */ /* 0x000fea0003800000 */
        /* <DEDUP_REMOVED lines=11> */
.L_x_352:
[----:B------:R-:W-:-:S03]  /*0de0*/  UISETP.NE.AND UP0, UPT, UR5, 0x1, UPT ;  /* 0x000000010500788c */ /* 0x000fc6000bf05270 */
[----:B------:R-:W-:Y:S02]  /*0df0*/  ULDC.64 UR4, c[0x0][0x330] ;  /* 0x0000cc0000047ab9 */ /* 0x000fe40000000a00 */
[----:B------:R-:W-:-:S07]  /*0e00*/  UIMAD.WIDE.U32 UR26, UR6, UR4, URZ ;  /* 0x00000004061a72a5 */ /* 0x000fce000f8e003f */
[----:B------:R-:W-:Y:S02]  /*0e10*/  @UP0 UMOV UR7, UR27 ;  /* 0x0000001b00070c82 */ /* 0x000fe40008000000 */
[----:B------:R-:W-:Y:S02]  /*0e20*/  @UP0 USHF.R.U32.HI UR6, URZ, UR5, UR7 ;  /* 0x000000053f060299 */ /* 0x000fe40008011607 */
.L_x_353:
[----:B------:R-:W-:Y:S02]  /*0e30*/  ULDC UR4, c[0x0][0x32c] ;  /* 0x0000cb0000047ab9 */ /* 0x000fe40000000800 */
[----:B------:R-:W-:-:S06]  /*0e40*/  UIMAD UR4, UR6, UR4, URZ ;  /* 0x00000004060472a4 */ /* 0x000fcc000f8e023f */
[----:B------:R-:W-:Y:S02]  /*0e50*/  IMNMX R5, R5, UR4, !PT ;  /* 0x0000000405057c17 */ /* 0x000fe4000f800200 */
.L_x_351:
[----:B------:R-:W-:Y:S02]  /*0e60*/  IADD3 R4, R4, 0x1f, RZ ;  /* 0x0000001f04047810 */ /* 0x000fe40007ffe0ff */
[----:B------:R-:W-:Y:S02]  /*0e70*/  SHF.R.S32.HI R2, RZ, 0x1f, R5 ;  /* 0x0000001fff027819 */ /* 0x000fe40000011405 */
[----:B------:R-:W-:Y:S02]  /*0e80*/  SHF.R.S32.HI R3, RZ, 0x1f, R4 ;  /* 0x0000001fff037819 */ /* 0x000fe40000011404 */
[----:B------:R-:W-:Y:S02]  /*0e90*/  LEA.HI R2, R2, R5, RZ, 0x5 ;  /* 0x0000000502027211 */ /* 0x000fe400078f28ff */
[----:B------:R-:W-:Y:S02]  /*0ea0*/  LEA.HI R3, R3, R4, RZ, 0x5 ;  /* 0x0000000403037211 */ /* 0x000fe400078f28ff */
[----:B------:R-:W-:-:S02]  /*0eb0*/  SHF.R.S32.HI R76, RZ, 0x5, R2 ;  /* 0x00000005ff4c7819 */ /* 0x000fc40000011402 */
[----:B------:R-:W-:Y:S02]  /*0ec0*/  SHF.R.S32.HI R2, RZ, 0x5, R3 ;  /* 0x00000005ff027819 */ /* 0x000fe40000011403 */
[----:B------:R-:W-:Y:S02]  /*0ed0*/  IMNMX R76, RZ, R76, !PT ;  /* 0x0000004cff4c7217 */ /* 0x000fe40007800200 */
[----:B------:R-:W-:Y:S02]  /*0ee0*/  IMNMX R2, R2, UR8, PT ;  /* 0x0000000802027c17 */ /* 0x000fe4000b800200 */
[----:B------:R-:W-:Y:S02]  /*0ef0*/  LEA R76, R76, -UR23, 0x5 ;  /* 0x800000174c4c7c11 */ /* 0x000fe4000f8e28ff */
[----:B------:R-:W-:Y:S02]  /*0f00*/  LEA R2, R2, -UR23, 0x5 ;  /* 0x8000001702027c11 */ /* 0x000fe4000f8e28ff */
[----:B------:R-:W-:-:S02]  /*0f10*/  IMNMX R76, RZ, R76, !PT ;  /* 0x0000004cff4c7217 */ /* 0x000fc40007800200 */
[----:B------:R-:W-:-:S04]  /*0f20*/  IMNMX R5, R2, UR18, PT ;  /* 0x0000001202057c17 */ /* 0x000fc8000b800200 */
[----:B------:R-:W-:Y:S02]  /*0f30*/  ISETP.GT.AND P0, PT, R5, R76, PT ;  /* 0x0000004c0500720c */ /* 0x000fe40003f04270 */
[----:B------:R-:W-:-:S05]  /*0f40*/  SHF.R.U32.HI R76, RZ, 0x5, R76 ;  /* 0x00000005ff4c7819 */ /* 0x000fca000001164c */
[----:B------:R-:W-:-:S06]  /*0f50*/  IMAD.MOV.U32 R3, RZ, RZ, R76 ;  /* 0x000000ffff037224 */ /* 0x000fcc00078e004c */
[----:B------:R-:W-:-:S04]  /*0f60*/  @P0 IADD3 R5, R5, 0x1f, RZ ;  /* 0x0000001f05050810 */ /* 0x000fc80007ffe0ff */
[----:B------:R-:W-:-:S04]  /*0f70*/  @P0 SHF.R.S32.HI R2, RZ, 0x1f, R5 ;  /* 0x0000001fff020819 */ /* 0x000fc80000011405 */
[----:B------:R-:W-:-:S04]  /*0f80*/  @P0 LEA.HI R2, R2, R5, RZ, 0x5 ;  /* 0x0000000502020211 */ /* 0x000fc800078f28ff */
[----:B------:R-:W-:-:S04]  /*0f90*/  @P0 SHF.R.S32.HI R3, RZ, 0x5, R2 ;  /* 0x00000005ff030819 */ /* 0x000fc80000011402 */
[----:B------:R-:W-:-:S13]  /*0fa0*/  ISETP.GT.AND P0, PT, R3, R76, PT ;  /* 0x0000004c0300720c */ /* 0x000fda0003f04270 */
[----:B------:R-:W-:Y:S05]  /*0fb0*/  @!P0 BRA `(.L_x_354) ;  /* 0x00003da000008947 */ /* 0x000fea0003800000 */
[----:B------:R-:W-:Y:S02]  /*0fc0*/  ULDC.64 UR4, c[0x0][0x340] ;  /* 0x0000d00000047ab9 */ /* 0x000fe40000000a00 */
[----:B------:R-:W-:Y:S01]  /*0fd0*/  UISETP.NE.U32.AND UP0, UPT, URZ, UR4, UPT ;  /* 0x000000043f00728c */ /* 0x000fe2000bf05070 */
[----:B------:R-:W-:Y:S01]  /*0fe0*/  SHF.R.S32.HI R101, RZ, 0x1f, R62 ;  /* 0x0000001fff657819 */ /* 0x000fe2000001143e */
[----:B------:R-:W-:Y:S02]  /*0ff0*/  UMOV UR26, 0x5 ;  /* 0x00000005001a7882 */ /* 0x000fe40000000000 */
[----:B------:R-:W-:Y:S01]  /*1000*/  UISETP.NE.AND.EX UP0, UPT, URZ, UR5, UPT, UP0 ;  /* 0x000000053f00728c */ /* 0x000fe2000bf05300 */
[----:B------:R-:W-:Y:S01]  /*1010*/  IADD3 R99, R3, -0x1, RZ ;  /* 0xffffffff03637810 */ /* 0x000fe20007ffe0ff */
[----:B------:R-:W-:Y:S02]  /*1020*/  ULDC.64 UR6, c[0x0][0x238] ;  /* 0x00008e0000067ab9 */ /* 0x000fe40000000a00 */
[----:B------:R-:W-:-:S02]  /*1030*/  ULDC.64 UR4, c[0x0][0x340] ;  /* 0x0000d00000047ab9 */ /* 0x000fc40000000a00 */
[----:B------:R-:W-:-:S05]  /*1040*/  PLOP3.LUT P1, PT, PT, PT, UP0, 0x80, 0x0 ;  /* 0x000000000000781c */ /* 0x000fca0003f2f008 */
[----:B------:R-:W-:-:S06]  /*1050*/  @UP0 UIMAD.WIDE UR4, UR21, UR22, UR4 ;  /* 0x00000016150402a5 */ /* 0x000fcc000f8e0204 */
[----:B------:R-:W-:Y:S02]  /*1060*/  IMAD.U32 R8, RZ, RZ, UR4 ;  /* 0x00000004ff087e24 */ /* 0x000fe4000f8e00ff */
[----:B------:R-:W-:Y:S01]  /*1070*/  IMAD.U32 R9, RZ, RZ, UR5 ;  /* 0x00000005ff097e24 */ /* 0x000fe2000f8e00ff */
[----:B------:R-:W-:Y:S01]  /*1080*/  LEA.HI R7, R101, R62, RZ, 0x3 ;  /* 0x0000003e65077211 */ /* 0x000fe200078f18ff */
[----:B------:R-:W-:-:S03]  /*1090*/  ULDC.64 UR4, c[0x0][0x240] ;  /* 0x0000900000047ab9 */ /* 0x000fc60000000a00 */
[----:B------:R-:W2:Y:S01]  /*10a0*/  @P1 LDG.E R5, [R8.64] ;  /* 0x0000001808051981 */ /* 0x000ea2000c1e1900 */
        /* <DEDUP_REMOVED lines=9> */
[----:B------:R-:W-:Y:S01]  /*1140*/  IMAD.U32 R118, RZ, RZ, UR13 ;  /* 0x0000000dff767e24 */ /* 0x000fe2000f8e00ff */
[----:B------:R-:W-:Y:S01]  /*1150*/  LEA.HI.X.SX32 R121, R0, R2, 0x1, P0 ;  /* 0x0000000200797211 */ /* 0x000fe200000f0eff */
[C---:B------:R-:W-:Y:S01]  /*1160*/  IMAD.SHL.U32 R16, R4.reuse, 0x8, RZ ;  /* 0x0000000804107824 */ /* 0x040fe200078e00ff */
[----:B------:R-:W-:Y:S01]  /*1170*/  USHF.R.S32.HI UR6, URZ, 0x1f, UR21 ;  /* 0x0000001f3f067899 */ /* 0x000fe20008011415 */
[----:B------:R-:W-:Y:S01]  /*1180*/  IMAD.SHL.U32 R14, R4, 0x4, RZ ;  /* 0x00000004040e7824 */ /* 0x000fe200078e00ff */
[----:B------:R-:W-:Y:S01]  /*1190*/  UIMAD UR7, UR13, UR5, UR4 ;  /* 0x000000050d0772a4 */ /* 0x000fe2000f8e0204 */
[----:B------:R-:W-:Y:S01]  /*11a0*/  IMAD R7, R121, c[0x0][0x238], RZ ;  /* 0x00008e0079077a24 */ /* 0x000fe200078e02ff */
[--C-:B------:R-:W-:Y:S01]  /*11b0*/  SHF.R.S32.HI R17, RZ, 0x1f, R16.reuse ;  /* 0x0000001fff117819 */ /* 0x100fe20000011410 */
[----:B------:R-:W-:Y:S01]  /*11c0*/  IMAD R3, R99, -0x20, R77 ;  /* 0xffffffe063037824 */ /* 0x000fe200078e024d */
[----:B------:R-:W-:Y:S01]  /*11d0*/  IADD3 R12, R14, 0x40, RZ ;  /* 0x000000400e0c7810 */ /* 0x000fe20007ffe0ff */
[C---:B------:R-:W-:Y:S01]  /*11e0*/  IMAD R0, R120.reuse, c[0x0][0x23c], R7 ;  /* 0x00008f0078007a24 */ /* 0x040fe200078e0207 */
[----:B------:R-:W-:Y:S01]  /*11f0*/  LEA.HI R101, R101, R62, RZ, 0x6 ;  /* 0x0000003e65657211 */ /* 0x000fe200078f30ff */
[----:B------:R-:W-:Y:S01]  /*1200*/  IMAD.WIDE.U32 R6, R120, c[0x0][0x238], R16 ;  /* 0x00008e0078067a25 */ /* 0x000fe200078e0010 */
[----:B------:R-:W-:Y:S01]  /*1210*/  USEL UR32, UR21, URZ, !UP1 ;  /* 0x0000003f15207287 */ /* 0x000fe2000c800000 */
[----:B------:R-:W-:Y:S01]  /*1220*/  ISETP.GT.AND P3, PT, R3, RZ, PT ;  /* 0x000000ff0300720c */ /* 0x000fe20003f64270 */
[----:B------:R-:W-:Y:S01]  /*1230*/  USEL UR31, UR6, URZ, !UP1 ;  /* 0x0000003f061f7287 */ /* 0x000fe2000c800000 */
[----:B------:R-:W-:Y:S01]  /*1240*/  IMAD.IADD R11, R14, 0x1, R12 ;  /* 0x000000010e0b7824 */ /* 0x000fe200078e020c */
[----:B------:R-:W-:Y:S01]  /*1250*/  ULDC.64 UR4, c[0x0][0x248] ;  /* 0x0000920000047ab9 */ /* 0x000fe20000000a00 */
[----:B------:R-:W-:Y:S01]  /*1260*/  IMAD.IADD R7, R7, 0x1, R0 ;  /* 0x0000000107077824 */ /* 0x000fe200078e0200 */
[----:B------:R-:W-:Y:S01]  /*1270*/  ISETP.GE.AND P2, PT, R16, c[0x0][0x1d4], PT ;  /* 0x0000750010007a0c */ /* 0x000fe20003f46270 */
[----:B------:R-:W-:Y:S01]  /*1280*/  IMAD.SHL.U32 R103, R107, 0x40, RZ ;  /* 0x000000406b677824 */ /* 0x000fe200078e00ff */
[----:B------:R-:W-:Y:S01]  /*1290*/  ISETP.GE.AND P0, PT, R11, c[0x0][0x1d4], PT ;  /* 0x000075000b007a0c */ /* 0x000fe20003f06270 */
[----:B------:R-:W-:Y:S01]  /*12a0*/  IMAD.WIDE.U32 R118, R118, c[0x0][0x240], R6 ;  /* 0x0000900076767a25 */ /* 0x000fe200078e0006 */
[----:B------:R-:W-:Y:S01]  /*12b0*/  UIMAD UR4, UR31, UR4, URZ ;  /* 0x000000041f0472a4 */ /* 0x000fe2000f8e023f */
[----:B------:R-:W-:Y:S01]  /*12c0*/  IADD3 R105, R16, 0x80, RZ ;  /* 0x0000008010697810 */ /* 0x000fe20007ffe0ff */
[----:B------:R-:W-:Y:S01]  /*12d0*/  BSSY B0, `(.L_x_355) ;  /* 0x0000034000007945 */ /* 0x000fe20003800000 */
[----:B------:R-:W-:Y:S01]  /*12e0*/  SEL R0, RZ, 0xffffffff, P0 ;  /* 0xffffffffff007807 */ /* 0x000fe20000000000 */
[----:B------:R-:W-:Y:S01]  /*12f0*/  IMAD.SHL.U32 R101, R101, 0x8, RZ ;  /* 0x0000000865657824 */ /* 0x000fe200078e00ff */
[----:B------:R-:W-:Y:S01]  /*1300*/  IADD3 R119, R119, UR7, RZ ;  /* 0x0000000777777c10 */ /* 0x000fe2000fffe0ff */
[----:B------:R-:W-:Y:S01]  /*1310*/  IMAD.U32 R116, RZ, RZ, UR32 ;  /* 0x00000020ff747e24 */ /* 0x000fe2000f8e00ff */
[----:B------:R-:W-:Y:S01]  /*1320*/  LOP3.LUT R103, R103, 0x1c0, RZ, 0xc0, !PT ;  /* 0x000001c067677812 */ /* 0x000fe200078ec0ff */
[----:B------:R-:W-:Y:S01]  /*1330*/  IMAD.SHL.U32 R0, R0, 0x2, RZ ;  /* 0x0000000200007824 */ /* 0x000fe200078e00ff */
[----:B------:R-:W-:Y:S01]  /*1340*/  IADD3 R104, R16, 0xc0, RZ ;  /* 0x000000c010687810 */ /* 0x000fe20007ffe0ff */
[----:B------:R-:W-:Y:S01]  /*1350*/  UIMAD UR5, UR32, UR5, UR4 ;  /* 0x00000005200572a4 */ /* 0x000fe2000f8e0204 */
[----:B------:R-:W-:Y:S01]  /*1360*/  SEL R3, RZ, 0x1, P2 ;  /* 0x00000001ff037807 */ /* 0x000fe20001000000 */
[----:B------:R-:W-:Y:S01]  /*1370*/  IMAD.WIDE.U32 R118, R116, c[0x0][0x248], R118 ;  /* 0x0000920074767a25 */ /* 0x000fe200078e0076 */
[----:B------:R-:W-:-:S02]  /*1380*/  LOP3.LUT R101, R101, 0xfffffe00, RZ, 0xc0, !PT ;  /* 0xfffffe0065657812 */ /* 0x000fc400078ec0ff */
[----:B------:R-:W-:Y:S02]  /*1390*/  LOP3.LUT R100, R103, 0x38, R16, 0xf8, !PT ;  /* 0x0000003867647812 */ /* 0x000fe400078ef810 */
[----:B------:R-:W-:Y:S02]  /*13a0*/  SHF.R.U32.HI R102, RZ, 0x3, R103 ;  /* 0x00000003ff667819 */ /* 0x000fe40000011667 */
[----:B------:R-:W-:Y:S02]  /*13b0*/  ISETP.GE.AND P0, PT, R104, c[0x0][0x1d4], PT ;  /* 0x0000750068007a0c */ /* 0x000fe40003f06270 */
[----:B------:R-:W-:Y:S02]  /*13c0*/  LOP3.LUT R0, R0, 0x2, R3, 0xe2, !PT ;  /* 0x0000000200007812 */ /* 0x000fe400078ee203 */
[----:B------:R-:W-:Y:S02]  /*13d0*/  LOP3.LUT R100, R101, R100, R102, 0xf6, !PT ;  /* 0x0000006465647212 */ /* 0x000fe400078ef666 */
[----:B------:R-:W-:-:S02]  /*13e0*/  SEL R94, RZ, 0x8, P0 ;  /* 0x00000008ff5e7807 */ /* 0x000fc40000000000 */
[----:B------:R-:W-:Y:S01]  /*13f0*/  IADD3 R123, R119, UR5, RZ ;  /* 0x00000005777b7c10 */ /* 0x000fe2000fffe0ff */
[----:B------:R-:W-:Y:S01]  /*1400*/  IMAD.SHL.U32 R100, R100, 0x2, RZ ;  /* 0x0000000264647824 */ /* 0x000fe200078e00ff */
[----:B--2---:R-:W1:Y:S01]  /*1410*/  @P1 R2UR UR28, R5 ;  /* 0x00000000051c13c2 */ /* 0x004e6200000e0000 */
        /* <DEDUP_REMOVED lines=14> */
[----:B------:R-:W-:Y:S01]  /*1500*/  IMAD.SHL.U32 R6, R3, 0x8, RZ ;  /* 0x0000000803067824 */ /* 0x000fe200078e00ff */
        /* <DEDUP_REMOVED lines=16> */
.L_x_356:
[----:B------:R-:W-:Y:S05]  /*1610*/  BSYNC B0 ;  /* 0x0000000000007941 */ /* 0x000fea0003800000 */
.L_x_355:
[----:B------:R-:W-:Y:S01]  /*1620*/  IMAD.U32 R3, RZ, RZ, UR13 ;  /* 0x0000000dff037e24 */ /* 0x000fe2000f8e00ff */
[----:B------:R-:W-:Y:S01]  /*1630*/  ISETP.GE.AND P3, PT, R16, c[0x0][0x27c], PT ;  /* 0x00009f0010007a0c */ /* 0x000fe20003f66270 */
[----:B------:R-:W-:Y:S01]  /*1640*/  ULDC.64 UR4, c[0x0][0x260] ;  /* 0x0000980000047ab9 */ /* 0x000fe20000000a00 */
[----:B------:R-:W-:Y:S01]  /*1650*/  ISETP.GE.AND P4, PT, R11, c[0x0][0x27c], PT ;  /* 0x00009f000b007a0c */ /* 0x000fe20003f86270 */
[----:B------:R-:W-:Y:S01]  /*1660*/  IMAD.WIDE.U32 R8, R3, c[0x0][0x260], R16 ;  /* 0x0000980003087a25 */ /* 0x000fe200078e0010 */
[----:B------:R-:W-:Y:S01]  /*1670*/  SEL R3, RZ, c[0x0][0x27c], !P3 ;  /* 0x00009f00ff037a07 */ /* 0x000fe20005800000 */
[----:B------:R-:W-:Y:S01]  /*1680*/  UIMAD UR4, UR12, UR4, URZ ;  /* 0x000000040c0472a4 */ /* 0x000fe2000f8e023f */
[----:B-1----:R-:W-:Y:S01]  /*1690*/  SEL R6, RZ, c[0x0][0x27c], !P4 ;  /* 0x00009f00ff067a07 */ /* 0x002fe20006000000 */
[----:B------:R-:W-:Y:S01]  /*16a0*/  IMAD R110, R2, c[0x0][0x290], RZ ;  /* 0x0000a400026e7a24 */ /* 0x000fe200078e02ff */
[----:B------:R-:W-:Y:S01]  /*16b0*/  ULDC.64 UR6, c[0x0][0x290] ;  /* 0x0000a40000067ab9 */ /* 0x000fe20000000a00 */
[----:B------:R-:W-:Y:S01]  /*16c0*/  IMAD.IADD R0, R16, 0x1, R3 ;  /* 0x0000000110007824 */ /* 0x000fe200078e0203 */
[----:B------:R-:W-:Y:S01]  /*16d0*/  UIMAD UR33, UR13, UR5, UR4 ;  /* 0x000000050d2172a4 */ /* 0x000fe2000f8e0204 */
[----:B------:R-:W-:Y:S01]  /*16e0*/  IMAD.IADD R6, R11, 0x1, R6 ;  /* 0x000000010b067824 */ /* 0x000fe200078e0206 */
[----:B------:R-:W-:Y:S01]  /*16f0*/  USHF.L.U64.HI UR27, UR6, UR26, UR7 ;  /* 0x0000001a061b7299 */ /* 0x000fe20008010207 */
[----:B------:R-:W-:Y:S01]  /*1700*/  IMAD R108, R2, c[0x0][0x280], RZ ;  /* 0x0000a000026c7a24 */ /* 0x000fe200078e02ff */
[----:B------:R-:W-:Y:S01]  /*1710*/  SHF.R.S32.HI R3, RZ, 0x1f, R0 ;  /* 0x0000001fff037819 */ /* 0x000fe20000011400 */
[----:B------:R-:W-:Y:S01]  /*1720*/  ULDC.64 UR4, c[0x0][0x268] ;  /* 0x00009a0000047ab9 */ /* 0x000fe20000000a00 */
[----:B------:R-:W-:Y:S01]  /*1730*/  SHF.R.S32.HI R85, RZ, 0x1f, R6 ;  /* 0x0000001fff557819 */ /* 0x000fe20000011406 */
[----:B------:R-:W-:Y:S01]  /*1740*/  UIMAD UR4, UR31, UR4, URZ ;  /* 0x000000041f0472a4 */ /* 0x000fe2000f8e023f */
[CC--:B------:R-:W-:Y:S01]  /*1750*/  LEA.HI R2, R3.reuse, R0.reuse, RZ, 0x3 ;  /* 0x0000000003027211 */ /* 0x0c0fe200078f18ff */
[----:B------:R-:W-:Y:S01]  /*1760*/  USHF.L.U32 UR30, UR6, 0x5, URZ ;  /* 0x00000005061e7899 */ /* 0x000fe2000800063f */
[----:B------:R-:W-:Y:S01]  /*1770*/  LEA.HI R3, R3, R0, RZ, 0x6 ;  /* 0x0000000003037211 */ /* 0x000fe200078f30ff */
[----:B------:R-:W-:Y:S01]  /*1780*/  UIMAD UR32, UR32, UR5, UR4 ;  /* 0x00000005202072a4 */ /* 0x000fe2000f8e0204 */
[CC--:B------:R-:W-:Y:S01]  /*1790*/  LEA.HI R0, R85.reuse, R6.reuse, RZ, 0x3 ;  /* 0x0000000655007211 */ /* 0x0c0fe200078f18ff */
[----:B------:R-:W-:Y:S01]  /*17a0*/  ULDC.64 UR6, c[0x0][0x280] ;  /* 0x0000a00000067ab9 */ /* 0x000fe20000000a00 */
[----:B------:R-:W-:Y:S01]  /*17b0*/  LEA.HI R85, R85, R6, RZ, 0x6 ;  /* 0x0000000655557211 */ /* 0x000fe200078f30ff */
[----:B------:R-:W-:Y:S01]  /*17c0*/  ULDC.64 UR4, c[0x0][0x210] ;  /* 0x0000840000047ab9 */ /* 0x000fe20000000a00 */
[----:B------:R-:W-:Y:S01]  /*17d0*/  LOP3.LUT R5, R103, 0x38, R0, 0xf8, !PT ;  /* 0x0000003867057812 */ /* 0x000fe200078ef800 */
[----:B------:R-:W0:Y:S01]  /*17e0*/  LDGDEPBAR ;  /* 0x00000000000079af */ /* 0x000e220000000000 */
[----:B------:R-:W-:Y:S01]  /*17f0*/  USHF.L.U64.HI UR7, UR6, UR26, UR7 ;  /* 0x0000001a06077299 */ /* 0x000fe20008010207 */
[----:B------:R-:W-:Y:S01]  /*1800*/  IMAD.SHL.U32 R85, R85, 0x20, RZ ;  /* 0x0000002055557824 */ /* 0x000fe200078e00ff */
[-C--:B------:R-:W-:Y:S01]  /*1810*/  LOP3.LUT R6, R5, R102.reuse, RZ, 0x3c, !PT ;  /* 0x0000006605067212 */ /* 0x080fe200078e3cff */
[----:B------:R-:W-:Y:S01]  /*1820*/  UIMAD UR26, UR12, UR4, URZ ;  /* 0x000000040c1a72a4 */ /* 0x000fe2000f8e023f */
[----:B------:R-:W-:Y:S01]  /*1830*/  SHF.R.S32.HI R15, RZ, 0x1f, R14 ;  /* 0x0000001fff0f7819 */ /* 0x000fe2000001140e */
[----:B------:R-:W-:Y:S01]  /*1840*/  IMAD R95, R4, 0x20, R107 ;  /* 0x00000020045f7824 */ /* 0x000fe200078e026b */
[----:B------:R-:W-:Y:S01]  /*1850*/  LOP3.LUT R85, R85, 0x7ffff800, RZ, 0xc0, !PT ;  /* 0x7ffff80055557812 */ /* 0x000fe200078ec0ff */
[----:B------:R-:W-:Y:S01]  /*1860*/  UIMAD.WIDE.U32 UR34, UR13, UR4, URZ ;  /* 0x000000040d2272a5 */ /* 0x000fe2000f8e003f */
[----:B------:R-:W-:Y:S01]  /*1870*/  SHF.R.S32.HI R4, RZ, 0x1f, R63 ;  /* 0x0000001fff047819 */ /* 0x000fe2000001143f */
[----:B------:R-:W-:Y:S01]  /*1880*/  UIMAD UR26, UR13, UR5, UR26 ;  /* 0x000000050d1a72a4 */ /* 0x000fe2000f8e021a */
[----:B------:R-:W-:Y:S01]  /*1890*/  IADD3 R85, R6, R85, R101 ;  /* 0x0000005506557210 */ /* 0x000fe20007ffe065 */
[----:B------:R-:W-:Y:S01]  /*18a0*/  IMAD.SHL.U32 R3, R3, 0x20, RZ ;  /* 0x0000002003037824 */ /* 0x000fe200078e00ff */
[----:B------:R-:W-:Y:S01]  /*18b0*/  SHF.R.S32.HI R6, RZ, 0x1f, R11 ;  /* 0x0000001fff067819 */ /* 0x000fe2000001140b */
[----:B------:R-:W-:Y:S01]  /*18c0*/  ULDC.64 UR4, c[0x0][0x1e8] ;  /* 0x00007a0000047ab9 */ /* 0x000fe20000000a00 */
[----:B------:R-:W-:Y:S01]  /*18d0*/  IMAD.WIDE.U32 R114, R107, c[0x0][0x290], R16 ;  /* 0x0000a4006b727a25 */ /* 0x000fe200078e0010 */
[----:B------:R-:W-:Y:S01]  /*18e0*/  LOP3.LUT R7, R103, 0x38, R2, 0xf8, !PT ;  /* 0x0000003867077812 */ /* 0x000fe200078ef802 */
[----:B------:R-:W-:Y:S01]  /*18f0*/  UIMAD UR31, UR12, UR4, URZ ;  /* 0x000000040c1f72a4 */ /* 0x000fe2000f8e023f */
[----:B------:R-:W-:Y:S01]  /*1900*/  SHF.R.S32.HI R92, RZ, 0x1f, R105 ;  /* 0x0000001fff5c7819 */ /* 0x000fe20000011469 */
[C---:B------:R-:W-:Y:S01]  /*1910*/  IMAD R110, R107.reuse, c[0x0][0x294], R110 ;  /* 0x0000a5006b6e7a24 */ /* 0x040fe200078e026e */
[----:B------:R-:W-:Y:S01]  /*1920*/  SHF.R.S32.HI R91, RZ, 0x1f, R104 ;  /* 0x0000001fff5b7819 */ /* 0x000fe20000011468 */
[----:B------:R-:W-:Y:S01]  /*1930*/  IMAD.WIDE.U32 R112, R107, c[0x0][0x280], R16 ;  /* 0x0000a0006b707a25 */ /* 0x000fe200078e0010 */
[----:B------:R-:W-:Y:S01]  /*1940*/  LEA.HI R93, R6, R11, RZ, 0x3 ;  /* 0x0000000b065d7211 */ /* 0x000fe200078f18ff */
[----:B------:R-:W-:Y:S01]  /*1950*/  UIMAD.WIDE.U32 UR36, UR13, UR4, URZ ;  /* 0x000000040d2472a5 */ /* 0x000fe2000f8e003f */
[----:B------:R-:W-:Y:S01]  /*1960*/  IADD3 R9, R9, UR33, RZ ;  /* 0x0000002109097c10 */ /* 0x000fe2000fffe0ff */
[----:B------:R-:W-:Y:S01]  /*1970*/  IMAD R108, R107, c[0x0][0x284], R108 ;  /* 0x0000a1006b6c7a24 */ /* 0x000fe200078e026c */
[----:B------:R-:W-:Y:S01]  /*1980*/  LOP3.LUT R3, R3, 0x7ffff800, RZ, 0xc0, !PT ;  /* 0x7ffff80003037812 */ /* 0x000fe200078ec0ff */
[--C-:B------:R-:W-:Y:S01]  /*1990*/  IMAD.WIDE.U32 R20, R107, c[0x0][0x290], R14.reuse ;  /* 0x0000a4006b147a25 */ /* 0x100fe200078e000e */
[----:B------:R-:W-:Y:S01]  /*19a0*/  LOP3.LUT R86, R7, R102, RZ, 0x3c, !PT ;  /* 0x0000006607567212 */ /* 0x000fe200078e3cff */
[----:B------:R-:W-:Y:S01]  /*19b0*/  UIMAD UR31, UR13, UR5, UR31 ;  /* 0x000000050d1f72a4 */ /* 0x000fe2000f8e021f */
[----:B------:R-:W-:Y:S01]  /*19c0*/  LOP3.LUT R79, R2, 0xfffffff8, RZ, 0xc0, !PT ;  /* 0xfffffff8024f7812 */ /* 0x000fe200078ec0ff */
[----:B------:R-:W-:Y:S01]  /*19d0*/  IMAD.WIDE.U32 R18, R107, c[0x0][0x280], R14 ;  /* 0x0000a0006b127a25 */ /* 0x000fe200078e000e */
[----:B------:R-:W-:Y:S01]  /*19e0*/  LOP3.LUT R81, R0, 0xfffffff8, RZ, 0xc0, !PT ;  /* 0xfffffff800517812 */ /* 0x000fe200078ec0ff */
[----:B------:R-:W-:Y:S01]  /*19f0*/  ULDC.64 UR4, c[0x0][0x2b0] ;  /* 0x0000ac0000047ab9 */ /* 0x000fe20000000a00 */
[----:B------:R-:W-:Y:S01]  /*1a00*/  LEA.HI R92, R92, R105, RZ, 0x3 ;  /* 0x000000695c5c7211 */ /* 0x000fe200078f18ff */
[C---:B------:R-:W-:Y:S01]  /*1a10*/  IMAD.SHL.U32 R98, R94.reuse, 0x10, RZ ;  /* 0x000000105e627824 */ /* 0x040fe200078e00ff */
[----:B------:R-:W-:Y:S01]  /*1a20*/  LOP3.LUT R94, R94, 0xff, RZ, 0xc0, !PT ;  /* 0x000000ff5e5e7812 */ /* 0x000fe200078ec0ff */
[----:B------:R-:W-:Y:S01]  /*1a30*/  IMAD R6, R4, c[0x0][0x290], RZ ;  /* 0x0000a40004067a24 */ /* 0x000fe200078e02ff */
[----:B------:R-:W-:Y:S01]  /*1a40*/  LEA.HI R91, R91, R104, RZ, 0x3 ;  /* 0x000000685b5b7211 */ /* 0x000fe200078f18ff */
[----:B------:R-:W-:Y:S01]  /*1a50*/  IMAD.IADD R115, R115, 0x1, R110 ;  /* 0x0000000173737824 */ /* 0x000fe200078e026e */
[----:B------:R-:W-:Y:S01]  /*1a60*/  SHF.R.S32.HI R90, RZ, 0x3, R2 ;  /* 0x00000003ff5a7819 */ /* 0x000fe20000011402 */
[----:B------:R-:W-:Y:S01]  /*1a70*/  IMAD.IADD R113, R113, 0x1, R108 ;  /* 0x0000000171717824 */ /* 0x000fe200078e026c */
[----:B------:R-:W-:Y:S01]  /*1a80*/  SHF.R.S32.HI R89, RZ, 0x3, R0 ;  /* 0x00000003ff597819 */ /* 0x000fe20000011400 */
[----:B------:R-:W-:Y:S01]  /*1a90*/  IMAD.IADD R111, R110, 0x1, R21 ;  /* 0x000000016e6f7824 */ /* 0x000fe200078e0215 */
[----:B------:R-:W-:Y:S01]  /*1aa0*/  UIMAD UR29, UR29, UR4, URZ ;  /* 0x000000041d1d72a4 */ /* 0x000fe2000f8e023f */
[----:B------:R-:W-:Y:S01]  /*1ab0*/  IMAD.IADD R109, R108, 0x1, R19 ;  /* 0x000000016c6d7824 */ /* 0x000fe200078e0213 */
[----:B------:R-:W-:Y:S01]  /*1ac0*/  IADD3 R86, R86, R3, R101 ;  /* 0x0000000356567210 */ /* 0x000fe20007ffe065 */
[----:B------:R-:W-:Y:S01]  /*1ad0*/  IMAD R4, R4, c[0x0][0x280], RZ ;  /* 0x0000a00004047a24 */ /* 0x000fe200078e02ff */
[----:B------:R-:W-:Y:S01]  /*1ae0*/  SHF.R.S32.HI R78, RZ, 0x1f, R79 ;  /* 0x0000001fff4e7819 */ /* 0x000fe2000001144f */
[----:B------:R-:W-:Y:S01]  /*1af0*/  IMAD.MOV.U32 R110, RZ, RZ, R20 ;  /* 0x000000ffff6e7224 */ /* 0x000fe200078e0014 */
[----:B------:R-:W-:Y:S01]  /*1b00*/  SHF.R.S32.HI R80, RZ, 0x1f, R81 ;  /* 0x0000001fff507819 */ /* 0x000fe20000011451 */
[----:B------:R-:W-:Y:S01]  /*1b10*/  IMAD.MOV.U32 R108, RZ, RZ, R18 ;  /* 0x000000ffff6c7224 */ /* 0x000fe200078e0012 */
[----:B------:R-:W-:Y:S01]  /*1b20*/  LOP3.LUT R93, R93, 0xfffffff8, RZ, 0xc0, !PT ;  /* 0xfffffff85d5d7812 */ /* 0x000fe200078ec0ff */
[----:B------:R-:W-:Y:S01]  /*1b30*/  IMAD.SHL.U32 R97, R94, 0x8, RZ ;  /* 0x000000085e617824 */ /* 0x000fe200078e00ff */
[----:B------:R-:W-:Y:S01]  /*1b40*/  LOP3.LUT R92, R92, 0xfffffff8, RZ, 0xc0, !PT ;  /* 0xfffffff85c5c7812 */ /* 0x000fe200078ec0ff */
[----:B------:R-:W-:Y:S01]  /*1b50*/  IMAD.SHL.U32 R96, R94, 0x4, RZ ;  /* 0x000000045e607824 */ /* 0x000fe200078e00ff */
[----:B------:R-:W-:Y:S01]  /*1b60*/  LOP3.LUT R91, R91, 0xfffffff8, RZ, 0xc0, !PT ;  /* 0xfffffff85b5b7812 */ /* 0x000fe200078ec0ff */
[----:B------:R-:W-:Y:S01]  /*1b70*/  IMAD.WIDE.U32 R116, R116, c[0x0][0x268], R8 ;  /* 0x00009a0074747a25 */ /* 0x000fe200078e0008 */
[----:B------:R-:W-:Y:S01]  /*1b80*/  UIMAD.WIDE.U32 UR38, UR28, UR4, URZ ;  /* 0x000000041c2672a5 */ /* 0x000fe2000f8e003f */
[----:B------:R-:W-:Y:S01]  /*1b90*/  SHF.L.U64.HI R78, R79, 0x1, R78 ;  /* 0x000000014f4e7819 */ /* 0x000fe2000001024e */
[----:B------:R-:W-:Y:S01]  /*1ba0*/  UIMAD UR29, UR28, UR5, UR29 ;  /* 0x000000051c1d72a4 */ /* 0x000fe2000f8e021d */
[----:B------:R-:W-:Y:S01]  /*1bb0*/  IMAD.SHL.U32 R94, R94, 0x2, RZ ;  /* 0x000000025e5e7824 */ /* 0x000fe200078e00ff */
[----:B------:R-:W-:Y:S01]  /*1bc0*/  SHF.L.U64.HI R80, R81, 0x1, R80 ;  /* 0x0000000151507819 */ /* 0x000fe20000010250 */
[----:B------:R-:W-:Y:S01]  /*1bd0*/  IMAD R69, R63, c[0x0][0x284], R4 ;  /* 0x0000a1003f457a24 */ /* 0x000fe200078e0204 */
[----:B------:R-:W-:Y:S01]  /*1be0*/  IADD3 R73, R73, UR19, RZ ;  /* 0x0000001349497c10 */ /* 0x000fe2000fffe0ff */
[----:B------:R-:W-:Y:S01]  /*1bf0*/  IMAD.WIDE.U32 R112, R63, c[0x0][0x280], R112 ;  /* 0x0000a0003f707a25 */ /* 0x000fe200078e0070 */
[C---:B------:R-:W-:Y:S01]  /*1c00*/  IADD3 R10, R14.reuse, 0x20, RZ ;  /* 0x000000200e0a7810 */ /* 0x040fe20007ffe0ff */
[----:B------:R-:W-:Y:S01]  /*1c10*/  USHF.L.U32 UR6, UR6, 0x5, URZ ;  /* 0x0000000506067899 */ /* 0x000fe2000800063f */
[----:B------:R-:W-:Y:S01]  /*1c20*/  IADD3 R9, R14, 0x60, RZ ;  /* 0x000000600e097810 */ /* 0x000fe20007ffe0ff */
[----:B------:R-:W-:Y:S01]  /*1c30*/  IMAD.MOV.U32 R2, RZ, RZ, c[0x0][0x2b8] ;  /* 0x0000ae00ff027624 */ /* 0x000fe200078e00ff */
[----:B------:R-:W-:Y:S01]  /*1c40*/  LOP3.LUT R98, R98, 0x10, RZ, 0xc0, !PT ;  /* 0x0000001062627812 */ /* 0x000fe200078ec0ff */
[----:B------:R-:W-:Y:S01]  /*1c50*/  IMAD.MOV.U32 R0, RZ, RZ, c[0x0][0x27c] ;  /* 0x00009f00ff007624 */ /* 0x000fe200078e00ff */
[----:B------:R-:W-:Y:S01]  /*1c60*/  LOP3.LUT R97, R97, 0x10, RZ, 0xc0, !PT ;  /* 0x0000001061617812 */ /* 0x000fe200078ec0ff */
[----:B------:R-:W-:Y:S01]  /*1c70*/  IMAD.MOV.U32 R87, RZ, RZ, c[0x0][0x27c] ;  /* 0x00009f00ff577624 */ /* 0x000fe200078e00ff */
[----:B------:R-:W-:Y:S01]  /*1c80*/  LOP3.LUT R96, R96, 0x10, RZ, 0xc0, !PT ;  /* 0x0000001060607812 */ /* 0x000fe200078ec0ff */
[C---:B------:R-:W-:Y:S01]  /*1c90*/  IMAD R3, R63.reuse, c[0x0][0x294], R6 ;  /* 0x0000a5003f037a24 */ /* 0x040fe200078e0206 */
[----:B------:R-:W-:Y:S01]  /*1ca0*/  LOP3.LUT R94, R94, 0x10, RZ, 0xc0, !PT ;  /* 0x000000105e5e7812 */ /* 0x000fe200078ec0ff */
[C---:B------:R-:W-:Y:S01]  /*1cb0*/  IMAD.WIDE.U32 R114, R63.reuse, c[0x0][0x290], R114 ;  /* 0x0000a4003f727a25 */ /* 0x040fe200078e0072 */
[----:B------:R-:W-:Y:S01]  /*1cc0*/  SHF.R.S32.HI R84, RZ, 0x1f, R93 ;  /* 0x0000001fff547819 */ /* 0x000fe2000001145d */
[----:B------:R-:W-:Y:S01]  /*1cd0*/  UIADD3 UR26, UR35, UR26, URZ ;  /* 0x0000001a231a7290 */ /* 0x000fe2000fffe03f */
[----:B------:R-:W-:Y:S01]  /*1ce0*/  SHF.R.S32.HI R83, RZ, 0x1f, R92 ;  /* 0x0000001fff537819 */ /* 0x000fe2000001145c */
[----:B------:R-:W-:Y:S01]  /*1cf0*/  IMAD.WIDE.U32 R110, R63, c[0x0][0x290], R110 ;  /* 0x0000a4003f6e7a25 */ /* 0x000fe200078e006e */
[----:B------:R-:W-:Y:S01]  /*1d00*/  SHF.R.S32.HI R82, RZ, 0x1f, R91 ;  /* 0x0000001fff527819 */ /* 0x000fe2000001145b */
[----:B------:R-:W-:Y:S01]  /*1d10*/  UIADD3 UR31, UR37, UR31, URZ ;  /* 0x0000001f251f7290 */ /* 0x000fe2000fffe03f */
[----:B------:R-:W-:Y:S01]  /*1d20*/  IADD3 R75, R117, UR32, RZ ;  /* 0x00000020754b7c10 */ /* 0x000fe2000fffe0ff */
[----:B------:R-:W-:Y:S01]  /*1d30*/  IMAD.WIDE.U32 R108, R63, c[0x0][0x280], R108 ;  /* 0x0000a0003f6c7a25 */ /* 0x000fe200078e006c */
[----:B------:R-:W-:Y:S01]  /*1d40*/  ISETP.NE.AND P5, PT, R2, 0x1, PT ;  /* 0x000000010200780c */ /* 0x000fe20003fa5270 */
[----:B------:R-:W-:Y:S01]  /*1d50*/  UIADD3 UR29, UR39, UR29, URZ ;  /* 0x0000001d271d7290 */ /* 0x000fe2000fffe03f */
[----:B------:R-:W-:Y:S01]  /*1d60*/  ISETP.GE.AND P6, PT, R0, 0x1, PT ;  /* 0x000000010000780c */ /* 0x000fe20003fc6270 */
[----:B------:R-:W-:Y:S01]  /*1d70*/  IMAD.IADD R71, R113, 0x1, R69 ;  /* 0x0000000171477824 */ /* 0x000fe200078e0245 */
[----:B------:R-:W-:Y:S01]  /*1d80*/  ULDC.U8 UR4, c[0x0][0x298] ;  /* 0x0000a60000047ab9 */ /* 0x000fe20000000000 */
[----:B------:R-:W-:-:S02]  /*1d90*/  IMAD.SHL.U32 R87, R87, 0x2, RZ ;  /* 0x0000000257577824 */ /* 0x000fc400078e00ff */
[----:B------:R-:W-:Y:S02]  /*1da0*/  IMAD.IADD R72, R115, 0x1, R3 ;  /* 0x0000000173487824 */ /* 0x000fe400078e0203 */
[----:B------:R-:W-:Y:S02]  /*1db0*/  IMAD.IADD R70, R3, 0x1, R111 ;  /* 0x0000000103467824 */ /* 0x000fe400078e026f */
[----:B------:R-:W-:Y:S02]  /*1dc0*/  IMAD.IADD R69, R69, 0x1, R109 ;  /* 0x0000000145457824 */ /* 0x000fe400078e026d */
[----:B------:R-:W-:Y:S02]  /*1dd0*/  IMAD.SHL.U32 R79, R79, 0x2, RZ ;  /* 0x000000024f4f7824 */ /* 0x000fe400078e00ff */
[----:B------:R-:W-:Y:S02]  /*1de0*/  IMAD.SHL.U32 R81, R81, 0x2, RZ ;  /* 0x0000000251517824 */ /* 0x000fe400078e00ff */
[----:B------:R-:W-:-:S02]  /*1df0*/  IMAD.SHL.U32 R86, R86, 0x2, RZ ;  /* 0x0000000256567824 */ /* 0x000fc400078e00ff */
[----:B------:R-:W-:Y:S01]  /*1e00*/  IMAD.SHL.U32 R85, R85, 0x2, RZ ;  /* 0x0000000255557824 */ /* 0x000fe200078e00ff */
[----:B------:R-:W-:Y:S06]  /*1e10*/  BAR.SYNC.DEFER_BLOCKING 0x0 ;  /* 0x0000000000007b1d */ /* 0x000fec0000010000 */
.L_x_375:
        /* <DEDUP_REMOVED lines=14> */
[C---:B------:R-:W-:Y:S03]  /*1f00*/  @!P0 LEA R4, P1, R3.reuse, c[0x0][0x2a0], 0x2 ;  /* 0x0000a80003048a11 */ /* 0x040fe600078210ff */
[----:B------:R-:W-:Y:S01]  /*1f10*/  IMAD R67, R0, c[0x0][0x2b8], R67 ;  /* 0x0000ae0000437a24 */ /* 0x000fe200078e0243 */
[----:B------:R-:W-:Y:S03]  /*1f20*/  @!P0 LEA.HI.X R5, R3, c[0x0][0x2a4], R2, 0x2, P1 ;  /* 0x0000a90003058a11 */ /* 0x000fe600008f1402 */
[C---:B------:R-:W-:Y:S01]  /*1f30*/  IMAD.WIDE.U32 R2, R67.reuse, c[0x0][0x1e0], RZ ;  /* 0x0000780043027a25 */ /* 0x040fe200078e00ff */
[----:B------:R-:W-:Y:S01]  /*1f40*/  SHF.R.S32.HI R66, RZ, 0x1f, R67 ;  /* 0x0000001fff427819 */ /* 0x000fe20000011443 */
[----:B------:R-:W2:Y:S04]  /*1f50*/  @!P0 LDG.E R88, [R4.64] ;  /* 0x0000001804588981 */ /* 0x000ea8000c1e1900 */
[----:B------:R-:W-:Y:S01]  /*1f60*/  IMAD R0, R66, c[0x0][0x1e0], RZ ;  /* 0x0000780042007a24 */ /* 0x000fe200078e02ff */
[----:B------:R-:W-:Y:S03]  /*1f70*/  BAR.SYNC.DEFER_BLOCKING 0x0 ;  /* 0x0000000000007b1d */ /* 0x000fe60000010000 */
[----:B------:R-:W-:Y:S05]  /*1f80*/  IMAD R0, R67, c[0x0][0x1e4], R0 ;  /* 0x0000790043007a24 */ /* 0x000fea00078e0200 */
[----:B------:R-:W-:Y:S02]  /*1f90*/  IADD3 R3, R3, R0, RZ ;  /* 0x0000000003037210 */ /* 0x000fe40007ffe0ff */
[----:B--2---:R-:W-:Y:S03]  /*1fa0*/  SHF.R.S32.HI R65, RZ, 0x1f, R88 ;  /* 0x0000001fff417819 */ /* 0x004fe60000011458 */
[----:B------:R-:W-:Y:S04]  /*1fb0*/  IMAD.WIDE.U32 R2, R88, c[0x0][0x1f0], R2 ;  /* 0x00007c0058027a25 */ /* 0x000fe800078e0002 */
[----:B------:R-:W-:Y:S01]  /*1fc0*/  IMAD R0, R65, c[0x0][0x1f0], RZ ;  /* 0x00007c0041007a24 */ /* 0x000fe200078e02ff */
[----:B------:R-:W-:Y:S03]  /*1fd0*/  IADD3 R2, P1, R2, UR36, RZ ;  /* 0x0000002402027c10 */ /* 0x000fe6000ff3e0ff */
[----:B------:R-:W-:Y:S01]  /*1fe0*/  IMAD R0, R88, c[0x0][0x1f4], R0 ;  /* 0x00007d0058007a24 */ /* 0x000fe200078e0200 */
[C---:B---3--:R-:W-:Y:S04]  /*1ff0*/  LEA R48, P0, R2.reuse, c[0x0][0x1c8], 0x1 ;  /* 0x0000720002307a11 */ /* 0x048fe800078008ff */
[----:B------:R-:W-:Y:S04]  /*2000*/  IADD3.X R3, R3, UR31, R0, P1, !PT ;  /* 0x0000001f03037c10 */ /* 0x000fe80008ffe400 */
[----:B------:R-:W-:Y:S01]  /*2010*/  LEA.HI.X R2, R2, c[0x0][0x1cc], R3, 0x1, P0 ;  /* 0x0000730002027a11 */ /* 0x000fe200000f0c03 */
[----:B-1----:R-:W-:-:S05]  /*2020*/  @!P6 BRA `(.L_x_358) ;  /* 0x000026000000e947 */ /* 0x002fca0003800000 */
[C---:B------:R-:W-:Y:S01]  /*2030*/  IMAD R13, R99.reuse, UR7, RZ ;  /* 0x00000007630d7c24 */ /* 0x040fe2000f8e02ff */
[----:B------:R-:W-:Y:S01]  /*2040*/  ISETP.NE.AND P0, PT, RZ, UR4, PT ;  /* 0x00000004ff007c0c */ /* 0x000fe2000bf05270 */
[C---:B------:R-:W-:Y:S01]  /*2050*/  IMAD R3, R99.reuse, UR27, RZ ;  /* 0x0000001b63037c24 */ /* 0x040fe2000f8e02ff */
[----:B------:R-:W-:Y:S01]  /*2060*/  SHF.R.S32.HI R0, RZ, 0x1f, R99 ;  /* 0x0000001fff007819 */ /* 0x000fe20000011463 */
[C---:B------:R-:W-:Y:S01]  /*2070*/  IMAD.WIDE.U32 R4, R99.reuse, UR6, RZ ;  /* 0x0000000663047c25 */ /* 0x040fe2000f8e00ff */
        /* <DEDUP_REMOVED lines=47> */
.L_x_361:
[----:B------:R-:W-:Y:S05]  /*2370*/  BSYNC B0 ;  /* 0x0000000000007941 */ /* 0x000fea0003800000 */
.L_x_360:
[----:B------:R2:W3:Y:S04]  /*2380*/  SHFL.IDX PT, R53, R2, RZ, 0x181f ;  /* 0x00181fff02357589 */ /* 0x0004e800000e0000 */
[----:B------:R-:W4:Y:S01]  /*2390*/  SHFL.IDX PT, R48, R48, RZ, 0x181f ;  /* 0x00181fff30307589 */ /* 0x000f2200000e0000 */
[----:B------:R-:W-:-:S05]  /*23a0*/  @P2 BRA `(.L_x_362) ;  /* 0x0000243000002947 */ /* 0x000fca0003800000 */
[----:B------:R-:W-:Y:S01]  /*23b0*/  ISETP.GE.AND P0, PT, R16, c[0x0][0x1d4], PT ;  /* 0x0000750010007a0c */ /* 0x000fe20003f06270 */
[----:B-----5:R-:W-:Y:S01]  /*23c0*/  IMAD.MOV.U32 R13, RZ, RZ, R44 ;  /* 0x000000ffff0d7224 */ /* 0x020fe200078e002c */
[----:B------:R-:W-:Y:S01]  /*23d0*/  MOV R8, R45 ;  /* 0x0000002d00087202 */ /* 0x000fe20000000f00 */
[----:B------:R-:W-:Y:S01]  /*23e0*/  IMAD.MOV.U32 R0, RZ, RZ, R19 ;  /* 0x000000ffff007224 */ /* 0x000fe200078e0013 */
[----:B--2---:R-:W-:Y:S01]  /*23f0*/  MOV R2, R18 ;  /* 0x0000001200027202 */ /* 0x004fe20000000f00 */
[----:B-1----:R-:W-:Y:S01]  /*2400*/  IMAD.MOV.U32 R21, RZ, RZ, R40 ;  /* 0x000000ffff157224 */ /* 0x002fe200078e0028 */
        /* <DEDUP_REMOVED lines=21> */
[C---:B----4-:R-:W-:Y:S04]  /*2560*/  LEA R58, P1, R16.reuse, R48, 0x1 ;  /* 0x00000030103a7211 */ /* 0x050fe800078208ff */
[----:B---3--:R-:W-:Y:S01]  /*2570*/  LEA.HI.X R59, R16, R53, R17, 0x1, P1 ;  /* 0x00000035103b7211 */ /* 0x008fe200008f0c11 */
        /* <DEDUP_REMOVED lines=49> */
.L_x_364:
[----:B------:R-:W-:Y:S05]  /*2890*/  BSYNC B0 ;  /* 0x0000000000007941 */ /* 0x000fea0003800000 */
.L_x_363:
[----:B------:R-:W-:Y:S01]  /*28a0*/  ISETP.GE.AND P0, PT, R11, c[0x0][0x1d4], PT ;  /* 0x000075000b007a0c */ /* 0x000fe20003f06270 */
[----:B------:R-:W-:Y:S01]  /*28b0*/  @!UPT UIADD3 URZ, URZ, URZ, URZ ;  /* 0x0000003f3f3ff290 */ /* 0x000fe2000fffe03f */
[----:B------:R-:W-:Y:S11]  /*28c0*/  BSSY B0, `(.L_x_365) ;  /* 0x0000037000007945 */ /* 0x000ff60003800000 */
[----:B------:R-:W-:-:S05]  /*28d0*/  @P0 BRA `(.L_x_366) ;  /* 0x0000035000000947 */ /* 0x000fca0003800000 */
[----:B------:R-:W-:Y:S01]  /*28e0*/  ISETP.GE.AND P0, PT, R10, c[0x0][0x27c], PT ;  /* 0x00009f000a007a0c */ /* 0x000fe20003f06270 */
[----:B-1----:R-:W1:Y:S01]  /*28f0*/  LDS.128 R20, [R100+0xd080] ;  /* 0x00d0800064147984 */ /* 0x002e620000000c00 */
[C---:B----4-:R-:W-:Y:S04]  /*2900*/  LEA R54, P1, R93.reuse, R48, 0x1 ;  /* 0x000000305d367211 */ /* 0x050fe800078208ff */
[----:B---3--:R-:W-:Y:S07]  /*2910*/  LEA.HI.X R55, R93, R53, R84, 0x1, P1 ;  /* 0x000000355d377211 */ /* 0x008fee00008f0c54 */
        /* <DEDUP_REMOVED lines=49> */
.L_x_366:
[----:B------:R-:W-:Y:S05]  /*2c30*/  BSYNC B0 ;  /* 0x0000000000007941 */ /* 0x000fea0003800000 */
.L_x_365:
        /* <DEDUP_REMOVED lines=57> */
.L_x_368:
[----:B------:R-:W-:Y:S05]  /*2fd0*/  BSYNC B0 ;  /* 0x0000000000007941 */ /* 0x000fea0003800000 */
.L_x_367:
[----:B------:R-:W-:Y:S11]  /*2fe0*/  ISETP.GE.AND P0, PT, R104, c[0x0][0x1d4], PT ;  /* 0x0000750068007a0c */ /* 0x000ff60003f06270 */
[----:B------:R-:W-:Y:S02]  /*2ff0*/  @!UPT UIADD3 URZ, URZ, URZ, URZ ;  /* 0x0000003f3f3ff290 */ /* 0x000fe4000fffe03f */
[----:B------:R-:W-:-:S05]  /*3000*/  @P0 BRA `(.L_x_362) ;  /* 0x000017d000000947 */ /* 0x000fca0003800000 */
[----:B------:R-:W-:Y:S01]  /*3010*/  ISETP.GE.AND P0, PT, R9, c[0x0][0x27c], PT ;  /* 0x00009f0009007a0c */ /* 0x000fe20003f06270 */
[----:B-1----:R-:W1:Y:S01]  /*3020*/  LDS.128 R20, [R100+0xf080] ;  /* 0x00f0800064147984 */ /* 0x002e620000000c00 */
[C---:B----4-:R-:W-:Y:S04]  /*3030*/  LEA R48, P1, R91.reuse, R48, 0x1 ;  /* 0x000000305b307211 */ /* 0x050fe800078208ff */
[----:B---3--:R-:W-:Y:S07]  /*3040*/  LEA.HI.X R49, R91, R53, R82, 0x1, P1 ;  /* 0x000000355b317211 */ /* 0x008fee00008f0c52 */
        /* <DEDUP_REMOVED lines=50> */
.L_x_359:
        /* <DEDUP_REMOVED lines=17> */
[C---:B------:R-:W-:Y:S01]  /*3480*/  LEA R6, P1, R4.reuse, c[0x0][0x270], 0x1 ;  /* 0x00009c0004067a11 */ /* 0x040fe200078208ff */
[----:B------:R-:W-:Y:S01]  /*3490*/  IMAD.X R0, R3, 0x1, R72, P0 ;  /* 0x0000000103007824 */ /* 0x000fe200000e0648 */
[C---:B------:R-:W-:Y:S01]  /*34a0*/  LEA R18, P0, R5.reuse, c[0x0][0x288], 0x1 ;  /* 0x0000a20005127a11 */ /* 0x040fe200078008ff */
        /* <DEDUP_REMOVED lines=9> */
.L_x_370:
[----:B------:R-:W-:Y:S05]  /*3540*/  BSYNC B0 ;  /* 0x0000000000007941 */ /* 0x000fea0003800000 */
.L_x_369:
[----:B------:R2:W3:Y:S04]  /*3550*/  SHFL.IDX PT, R125, R2, RZ, 0x181f ;  /* 0x00181fff027d7589 */ /* 0x0004e800000e0000 */
[----:B------:R2:W4:Y:S01]  /*3560*/  SHFL.IDX PT, R124, R48, RZ, 0x181f ;  /* 0x00181fff307c7589 */ /* 0x00052200000e0000 */
[----:B------:R-:W-:-:S05]  /*3570*/  @P2 BRA `(.L_x_362) ;  /* 0x0000126000002947 */ /* 0x000fca0003800000 */
[----:B------:R-:W-:Y:S01]  /*3580*/  ISETP.GE.AND P0, PT, R16, c[0x0][0x1d4], PT ;  /* 0x0000750010007a0c */ /* 0x000fe20003f06270 */
[----:B-----5:R-:W-:Y:S01]  /*3590*/  IMAD.MOV.U32 R8, RZ, RZ, R54 ;  /* 0x000000ffff087224 */ /* 0x020fe200078e0036 */
[----:B------:R-:W-:Y:S01]  /*35a0*/  MOV R4, R26 ;  /* 0x0000001a00047202 */ /* 0x000fe20000000f00 */
[----:B-1----:R-:W-:Y:S01]  /*35b0*/  IMAD.MOV.U32 R7, RZ, RZ, R55 ;  /* 0x000000ffff077224 */ /* 0x002fe200078e0037 */
[----:B------:R-:W-:Y:S01]  /*35c0*/  MOV R0, R25 ;  /* 0x0000001900007202 */ /* 0x000fe20000000f00 */
[----:B------:R-:W-:Y:S01]  /*35d0*/  IMAD.MOV.U32 R6, RZ, RZ, R52 ;  /* 0x000000ffff067224 */ /* 0x000fe200078e0034 */
[----:B------:R-:W-:Y:S01]  /*35e0*/  IADD3 R74, -R87, c[0x0][0x1d4], RZ ;  /* 0x00007500574a7a10 */ /* 0x000fe20007ffe1ff */
[----:B------:R-:W-:Y:S01]  /*35f0*/  IMAD.MOV.U32 R5, RZ, RZ, R53 ;  /* 0x000000ffff057224 */ /* 0x000fe200078e0035 */
[----:B------:R-:W-:Y:S01]  /*3600*/  PRMT R60, R7, 0x5410, R8 ;  /* 0x00005410073c7816 */ /* 0x000fe20000000008 */
[----:B------:R-:W-:Y:S01]  /*3610*/  IMAD.MOV.U32 R3, RZ, RZ, R27 ;  /* 0x000000ffff037224 */ /* 0x000fe200078e001b */
[----:B------:R-:W-:Y:S01]  /*3620*/  BSSY B0, `(.L_x_371) ;  /* 0x0000084000007945 */ /* 0x000fe20003800000 */
[----:B--2---:R-:W-:Y:S01]  /*3630*/  IMAD.MOV.U32 R2, RZ, RZ, R24 ;  /* 0x000000ffff027224 */ /* 0x004fe200078e0018 */
[----:B------:R-:W-:Y:S02]  /*3640*/  PRMT R61, R6, 0x5410, R5 ;  /* 0x00005410063d7816 */ /* 0x000fe40000000005 */
[----:B------:R-:W-:Y:S02]  /*3650*/  PRMT R13, R3, 0x5410, R4 ;  /* 0x00005410030d7816 */ /* 0x000fe40000000004 */
[----:B------:R-:W-:Y:S01]  /*3660*/  PRMT R18, R2, 0x5410, R0 ;  /* 0x0000541002127816 */ /* 0x000fe20000000000 */
        /* <DEDUP_REMOVED lines=26> */
[----:B------:R-:W-:Y:S02]  /*3810*/  @!P0 SHF.R.U64 R45, R42, 0x10, R43 ;  /* 0x000000102a2d8819 */ /* 0x000fe4000000122b */
[----:B------:R-:W-:Y:S02]  /*3820*/  IADD3 R126, R126, R127, R101 ;  /* 0x0000007f7e7e7210 */ /* 0x000fe40007ffe065 */
[----:B------:R-:W-:Y:S01]  /*3830*/  MOV R47, R43 ;  /* 0x0000002b002f7202 */ /* 0x000fe20000000f00 */
[----:B------:R-:W-:Y:S01]  /*3840*/  @!P0 HADD2.F32 R45, -RZ, R45.H0_H0 ;  /* 0x2000002dff2d8230 */ /* 0x000fe20000004100 */
[----:B------:R-:W-:Y:S02]  /*3850*/  SHF.L.U32 R106, R126, 0x1, RZ ;  /* 0x000000017e6a7819 */ /* 0x000fe400000006ff */
[----:B------:R-:W-:Y:S01]  /*3860*/  @!P0 SHF.R.U32.HI R50, RZ, 0x10, R43 ;  /* 0x00000010ff328819 */ /* 0x000fe2000001162b */
[----:B------:R-:W-:Y:S01]  /*3870*/  @!P0 HADD2.F32 R43, -RZ, R44.H0_H0 ;  /* 0x2000002cff2b8230 */ /* 0x000fe20000004100 */
[--C-:B------:R-:W-:Y:S01]  /*3880*/  @!P0 SHF.R.U64 R34, R28, 0x10, R29.reuse ;  /* 0x000000101c228819 */ /* 0x100fe2000000121d */
[----:B-1----:R-:W-:Y:S01]  /*3890*/  @!P0 IMAD.MOV.U32 R37, RZ, RZ, R20 ;  /* 0x000000ffff258224 */ /* 0x002fe200078e0014 */
[----:B------:R-:W1:Y:S01]  /*38a0*/  LDS.128 R56, [R106+0xc080] ;  /* 0x00c080006a387984 */ /* 0x000e620000000c00 */
[----:B------:R-:W-:Y:S01]  /*38b0*/  IMAD.MOV.U32 R28, RZ, RZ, R30 ;  /* 0x000000ffff1c7224 */ /* 0x000fe200078e001e */
[----:B------:R-:W-:Y:S01]  /*38c0*/  @!P0 SHF.R.U32.HI R35, RZ, 0x10, R29 ;  /* 0x00000010ff238819 */ /* 0x000fe2000001161d */
[----:B------:R-:W-:Y:S01]  /*38d0*/  @!P0 HADD2.F32 R34, -RZ, R34.H0_H0 ;  /* 0x20000022ff228230 */ /* 0x000fe20000004100 */
[--C-:B------:R-:W-:Y:S01]  /*38e0*/  @!P0 SHF.R.U64 R29, R30, 0x10, R31.reuse ;  /* 0x000000101e1d8819 */ /* 0x100fe2000000121f */
[----:B------:R-:W-:Y:S01]  /*38f0*/  @!P0 HADD2.F32 R50, -RZ, R50.H0_H0 ;  /* 0x20000032ff328230 */ /* 0x000fe20000004100 */
[----:B------:R-:W-:Y:S01]  /*3900*/  @!P0 SHF.R.U32.HI R30, RZ, 0x10, R31 ;  /* 0x00000010ff1e8819 */ /* 0x000fe2000001161f */
[--C-:B------:R-:W-:Y:S02]  /*3910*/  @!P0 HADD2.F32 R31, -RZ, R37.reuse.H0_H0 ;  /* 0x20000025ff1f8230 */ /* 0x100fe40000004100 */
[----:B------:R-:W-:Y:S02]  /*3920*/  @!P0 HADD2.F32 R33, -RZ, R37.H1_H1 ;  /* 0x30000025ff218230 */ /* 0x000fe40000004100 */
[----:B------:R-:W-:Y:S01]  /*3930*/  @!P0 HADD2.F32 R29, -RZ, R29.H0_H0 ;  /* 0x2000001dff1d8230 */ /* 0x000fe20000004100 */
[----:B------:R-:W-:Y:S01]  /*3940*/  @!P0 FMUL.FTZ R0, R31, R36 ;  /* 0x000000241f008220 */ /* 0x000fe20000410000 */
[----:B------:R-:W-:Y:S01]  /*3950*/  @!P0 HADD2.F32 R30, -RZ, R30.H0_H0 ;  /* 0x2000001eff1e8230 */ /* 0x000fe20000004100 */
[----:B------:R-:W-:Y:S02]  /*3960*/  @!P0 FMUL.FTZ R2, R33, R34 ;  /* 0x0000002221028220 */ /* 0x000fe40000410000 */
        /* <DEDUP_REMOVED lines=42> */
[----:B------:R-:W-:Y:S01]  /*3c10*/  @!P0 HADD2.F32 R47, -RZ, R49.H1_H1 ;  /* 0x30000031ff2f8230 */ /* 0x000fe20000004100 */
[----:B------:R-:W-:Y:S01]  /*3c20*/  @!P0 FMUL.FTZ R132, R46, R28 ;  /* 0x0000001c2e848220 */ /* 0x000fe20000410000 */
[----:B------:R-:W-:Y:S01]  /*3c30*/  @!P0 HADD2.F32 R32, -RZ, R33.H0_H0 ;  /* 0x20000021ff208230 */ /* 0x000fe20000004100 */
[----:B------:R-:W-:Y:S01]  /*3c40*/  @!P0 F2FP.PACK_AB R126, R129, R126 ;  /* 0x0000007e817e823e */ /* 0x000fe200000000ff */
[--C-:B------:R-:W-:Y:S01]  /*3c50*/  @!P0 HADD2.F32 R29, -RZ, R19.reuse.H0_H0 ;  /* 0x20000013ff1d8230 */ /* 0x100fe20000004100 */
[----:B------:R-:W-:Y:S01]  /*3c60*/  @!P0 FMUL.FTZ R130, R47, R30 ;  /* 0x0000001e2f828220 */ /* 0x000fe20000410000 */
[----:B------:R-:W-:Y:S01]  /*3c70*/  @!P0 HADD2.F32 R19, -RZ, R19.H1_H1 ;  /* 0x30000013ff138230 */ /* 0x000fe20000004100 */
[----:B------:R-:W-:Y:S01]  /*3c80*/  @!P0 FMUL.FTZ R5, R32, R31 ;  /* 0x0000001f20058220 */ /* 0x000fe20000410000 */
[----:B------:R-:W-:Y:S01]  /*3c90*/  @!P0 F2FP.PACK_AB R129, R127, R106 ;  /* 0x0000006a7f81823e */ /* 0x000fe200000000ff */
[----:B------:R-:W-:Y:S01]  /*3ca0*/  @!P0 FFMA.FTZ R132, R29, R48, -R132 ;  /* 0x000000301d848223 */ /* 0x000fe20000010884 */
[----:B------:R-:W-:Y:S01]  /*3cb0*/  @!P0 MOV R21, R126 ;  /* 0x0000007e00158202 */ /* 0x000fe20000000f00 */
[----:B------:R-:W-:Y:S01]  /*3cc0*/  @!P0 FFMA.FTZ R130, R19, R50, -R130 ;  /* 0x0000003213828223 */ /* 0x000fe20000010882 */
[----:B------:R-:W-:Y:S01]  /*3cd0*/  @!P0 F2FP.PACK_AB R106, R2, R0 ;  /* 0x00000000026a823e */ /* 0x000fe200000000ff */
[-C--:B------:R-:W-:Y:S02]  /*3ce0*/  @!P0 FFMA.FTZ R128, R32, R43.reuse, -R128 ;  /* 0x0000002b20808223 */ /* 0x080fe40000010880 */
[----:B------:R-:W-:Y:S01]  /*3cf0*/  @!P0 FFMA.FTZ R5, R42, R43, R5 ;  /* 0x0000002b2a058223 */ /* 0x000fe20000010005 */
[----:B------:R-:W-:Y:S01]  /*3d00*/  @!P0 F2FP.PACK_AB R127, R130, R132 ;  /* 0x00000084827f823e */ /* 0x000fe200000000ff */
[----:B------:R-:W-:Y:S01]  /*3d10*/  @!P0 FMUL.FTZ R7, R29, R28 ;  /* 0x0000001c1d078220 */ /* 0x000fe20000410000 */
[----:B------:R-:W-:Y:S01]  /*3d20*/  @!P0 F2FP.PACK_AB R128, R131, R128 ;  /* 0x000000808380823e */ /* 0x000fe200000000ff */
[----:B------:R-:W-:Y:S01]  /*3d30*/  @!P0 FFMA.FTZ R6, R44, R45, R6 ;  /* 0x0000002d2c068223 */ /* 0x000fe20000010006 */
[----:B----4-:R-:W-:Y:S01]  /*3d40*/  IADD3 R130, P2, R124, R79, RZ ;  /* 0x0000004f7c827210 */ /* 0x010fe20007f5e0ff */
[----:B------:R-:W-:Y:S01]  /*3d50*/  @!P0 FMUL.FTZ R8, R19, R30 ;  /* 0x0000001e13088220 */ /* 0x000fe20000410000 */
[----:B------:R-:W-:Y:S01]  /*3d60*/  @!P0 MOV R22, R128 ;  /* 0x0000008000168202 */ /* 0x000fe20000000f00 */
[----:B------:R-:W-:Y:S01]  /*3d70*/  @!P0 FFMA.FTZ R7, R46, R48, R7 ;  /* 0x000000302e078223 */ /* 0x000fe20000010007 */
[----:B---3--:R-:W-:Y:S01]  /*3d80*/  IADD3.X R131, R125, R78, RZ, P2, !PT ;  /* 0x0000004e7d837210 */ /* 0x008fe200017fe4ff */
[----:B------:R-:W-:Y:S01]  /*3d90*/  @!P0 FFMA.FTZ R8, R47, R50, R8 ;  /* 0x000000322f088223 */ /* 0x000fe20000010008 */
[----:B------:R-:W-:Y:S01]  /*3da0*/  @!P0 F2FP.PACK_AB R126, R6, R5 ;  /* 0x00000005067e823e */ /* 0x000fe200000000ff */
[----:B------:R-:W-:Y:S01]  /*3db0*/  @!P0 IMAD.MOV.U32 R20, RZ, RZ, R129 ;  /* 0x000000ffff148224 */ /* 0x000fe200078e0081 */
[----:B------:R-:W-:Y:S01]  /*3dc0*/  @!P0 MOV R56, R106 ;  /* 0x0000006a00388202 */ /* 0x000fe20000000f00 */
[----:B------:R-:W-:Y:S01]  /*3dd0*/  @!P0 IMAD.MOV.U32 R23, RZ, RZ, R127 ;  /* 0x000000ffff178224 */ /* 0x000fe200078e007f */
[----:B------:R-:W-:Y:S01]  /*3de0*/  @!P0 F2FP.PACK_AB R127, R4, R3 ;  /* 0x00000003047f823e */ /* 0x000fe200000000ff */
[----:B------:R-:W-:Y:S01]  /*3df0*/  @!P1 IMAD.WIDE R132, R51, 0x2, R124 ;  /* 0x0000000233849825 */ /* 0x000fe200078e027c */
[----:B------:R-:W-:Y:S02]  /*3e00*/  @!P0 F2FP.PACK_AB R129, R8, R7 ;  /* 0x000000070881823e */ /* 0x000fe400000000ff */
[----:B------:R1:W-:Y:S01]  /*3e10*/  ST.E.128 [R130.64], R20 ;  /* 0x0000001482007985 */ /* 0x0003e2000c101d18 */
[----:B------:R-:W-:Y:S01]  /*3e20*/  @!P0 IMAD.MOV.U32 R57, RZ, RZ, R127 ;  /* 0x000000ffff398224 */ /* 0x000fe200078e007f */
[----:B------:R-:W-:Y:S02]  /*3e30*/  @!P0 MOV R58, R126 ;  /* 0x0000007e003a8202 */ /* 0x000fe40000000f00 */
[----:B------:R-:W-:Y:S05]  /*3e40*/  @!P0 MOV R59, R129 ;  /* 0x00000081003b8202 */ /* 0x000fea0000000f00 */
[----:B------:R1:W-:Y:S02]  /*3e50*/  @!P1 ST.E.128 [R132.64], R56 ;  /* 0x0000003884009985 */ /* 0x0003e4000c101d18 */
.L_x_372:
[----:B------:R-:W-:Y:S05]  /*3e60*/  BSYNC B0 ;  /* 0x0000000000007941 */ /* 0x000fea0003800000 */
.L_x_371:
[----:B------:R-:W-:Y:S11]  /*3e70*/  ISETP.GE.AND P0, PT, R11, c[0x0][0x1d4], PT ;  /* 0x000075000b007a0c */ /* 0x000ff60003f06270 */
[----:B------:R-:W-:Y:S02]  /*3e80*/  @!UPT UIADD3 URZ, URZ, URZ, URZ ;  /* 0x0000003f3f3ff290 */ /* 0x000fe4000fffe03f */
[----:B------:R-:W-:-:S05]  /*3e90*/  @P0 BRA `(.L_x_362) ;  /* 0x0000094000000947 */ /* 0x000fca0003800000 */
[----:B-1----:R-:W-:Y:S01]  /*3ea0*/  SEL R57, R87, R74, !P4 ;  /* 0x0000004a57397207 */ /* 0x002fe20006000000 */
[----:B------:R-:W1:Y:S01]  /*3eb0*/  LDS.128 R20, [R85+0xc080] ;  /* 0x00c0800055147984 */ /* 0x000e620000000c00 */
[----:B------:R-:W-:Y:S02]  /*3ec0*/  ISETP.GE.AND P0, PT, R11, c[0x0][0x27c], PT ;  /* 0x00009f000b007a0c */ /* 0x000fe40003f06270 */
[----:B------:R-:W-:Y:S02]  /*3ed0*/  SHF.R.S32.HI R46, RZ, 0x1f, R57 ;  /* 0x0000001fff2e7819 */ /* 0x000fe40000011439 */
[----:B----4-:R-:W-:Y:S02]  /*3ee0*/  IADD3 R130, P1, R124, R81, RZ ;  /* 0x000000517c827210 */ /* 0x010fe40007f3e0ff */
[----:B------:R-:W-:Y:S03]  /*3ef0*/  LEA.HI R46, R46, R57, RZ, 0x4 ;  /* 0x000000392e2e7211 */ /* 0x000fe600078f20ff */
[----:B---3--:R-:W-:Y:S01]  /*3f00*/  IMAD.X R131, R125, 0x1, R80, P1 ;  /* 0x000000017d837824 */ /* 0x008fe200008e0650 */
        /* <DEDUP_REMOVED lines=114> */
.L_x_358:
[----:B------:R1:W2:Y:S01]  /*4630*/  SHFL.IDX PT, R3, R2, RZ, 0x181f ;  /* 0x00181fff02037589 */ /* 0x0002a200000e0000 */
[----:B------:R-:W-:Y:S03]  /*4640*/  IADD3 R64, -R68, UR18, RZ ;  /* 0x0000001244407c10 */ /* 0x000fe6000fffe1ff */
[----:B------:R-:W3:Y:S01]  /*4650*/  SHFL.IDX PT, R48, R48, RZ, 0x181f ;  /* 0x00181fff30307589 */ /* 0x000ee200000e0000 */
[----:B------:R-:W-:Y:S04]  /*4660*/  IMNMX R64, R64, 0x20, PT ;  /* 0x0000002040407817 */ /* 0x000fe80003800200 */
[----:B------:R-:W-:Y:S11]  /*4670*/  ISETP.GT.AND P0, PT, R64, R107, PT ;  /* 0x0000006b4000720c */ /* 0x000ff60003f04270 */
[----:B------:R-:W-:Y:S02]  /*4680*/  @!UPT UIADD3 URZ, URZ, URZ, URZ ;  /* 0x0000003f3f3ff290 */ /* 0x000fe4000fffe03f */
[----:B------:R-:W-:-:S05]  /*4690*/  @!P0 BRA `(.L_x_362) ;  /* 0x0000014000008947 */ /* 0x000fca0003800000 */
[C---:B------:R-:W-:Y:S02]  /*46a0*/  ISETP.GE.AND P0, PT, R16.reuse, c[0x0][0x1d4], PT ;  /* 0x0000750010007a0c */ /* 0x040fe40003f06270 */
[----:B------:R-:W-:Y:S11]  /*46b0*/  ISETP.GE.AND P2, PT, R11, c[0x0][0x1d4], PT ;  /* 0x000075000b007a0c */ /* 0x000ff60003f46270 */
[----:B------:R-:W4:Y:S01]  /*46c0*/  @!P0 LDS.128 R4, [R100+0xc080] ;  /* 0x00c0800064048984 */ /* 0x000f220000000c00 */
[CC--:B---3--:R-:W-:Y:S04]  /*46d0*/  @!P0 LEA R30, P1, R16.reuse, R48.reuse, 0x1 ;  /* 0x00000030101e8211 */ /* 0x0c8fe800078208ff */
[-C--:B--2---:R-:W-:Y:S02]  /*46e0*/  @!P0 LEA.HI.X R31, R16, R3.reuse, R17, 0x1, P1 ;  /* 0x00000003101f8211 */ /* 0x084fe400008f0c11 */
[----:B------:R-:W-:Y:S03]  /*46f0*/  ISETP.GE.AND P1, PT, R105, c[0x0][0x1d4], PT ;  /* 0x0000750069007a0c */ /* 0x000fe60003f26270 */
[----:B----4-:R-:W-:Y:S01]  /*4700*/  @!P0 ST.E.128 [R30.64], R4 ;  /* 0x000000041e008985 */ /* 0x010fe2000c101d18 */
[CC--:B------:R-:W-:Y:S03]  /*4710*/  @!P2 LEA R28, P0, R93.reuse, R48.reuse, 0x1 ;  /* 0x000000305d1ca211 */ /* 0x0c0fe600078008ff */
[----:B------:R-:W2:Y:S01]  /*4720*/  @!P2 LDS.128 R24, [R100+0xd080] ;  /* 0x00d080006418a984 */ /* 0x000ea20000000c00 */
[-C--:B------:R-:W-:Y:S02]  /*4730*/  @!P2 LEA.HI.X R29, R93, R3.reuse, R84, 0x1, P0 ;  /* 0x000000035d1da211 */ /* 0x080fe400000f0c54 */
[----:B------:R-:W-:Y:S03]  /*4740*/  ISETP.GE.AND P0, PT, R104, c[0x0][0x1d4], PT ;  /* 0x0000750068007a0c */ /* 0x000fe60003f06270 */
[----:B--2---:R-:W-:Y:S01]  /*4750*/  @!P2 ST.E.128 [R28.64], R24 ;  /* 0x000000181c00a985 */ /* 0x004fe2000c101d18 */
[CC--:B------:R-:W-:Y:S03]  /*4760*/  @!P1 LEA R18, P2, R92.reuse, R48.reuse, 0x1 ;  /* 0x000000305c129211 */ /* 0x0c0fe600078408ff */
[----:B------:R-:W2:Y:S01]  /*4770*/  @!P1 LDS.128 R20, [R100+0xe080] ;  /* 0x00e0800064149984 */ /* 0x000ea20000000c00 */
[-C--:B------:R-:W-:Y:S05]  /*4780*/  @!P1 LEA.HI.X R19, R92, R3.reuse, R83, 0x1, P2 ;  /* 0x000000035c139211 */ /* 0x080fea00010f0c53 */
[----:B--2---:R-:W-:Y:S01]  /*4790*/  @!P1 ST.E.128 [R18.64], R20 ;  /* 0x0000001412009985 */ /* 0x004fe2000c101d18 */
[C---:B------:R-:W-:Y:S03]  /*47a0*/  @!P0 LEA R48, P1, R91.reuse, R48, 0x1 ;  /* 0x000000305b308211 */ /* 0x040fe600078208ff */
[----:B------:R-:W2:Y:S01]  /*47b0*/  @!P0 LDS.128 R4, [R100+0xf080] ;  /* 0x00f0800064048984 */ /* 0x000ea20000000c00 */
[----:B------:R-:W-:Y:S05]  /*47c0*/  @!P0 LEA.HI.X R49, R91, R3, R82, 0x1, P1 ;  /* 0x000000035b318211 */ /* 0x000fea00008f0c52 */
[----:B--2---:R2:W-:Y:S04]  /*47d0*/  @!P0 ST.E.128 [R48.64], R4 ;  /* 0x0000000430008985 */ /* 0x0045e8000c101d18 */
.L_x_362:
[----:B------:R-:W-:Y:S05]  /*47e0*/  BSYNC B1 ;  /* 0x0000000000017941 */ /* 0x000fea0003800000 */
.L_x_357:
[----:B------:R-:W-:Y:S01]  /*47f0*/  IMAD.IADD R68, R77, 0x1, -R68 ;  /* 0x000000014d447824 */ /* 0x000fe200078e0a44 */
[----:B------:R-:W-:Y:S04]  /*4800*/  BSSY B0, `(.L_x_373) ;  /* 0x000003c000007945 */ /* 0x000fe80003800000 */
[----:B------:R-:W-:Y:S11]  /*4810*/  ISETP.GE.AND P0, PT, R68, 0x1, PT ;  /* 0x000000014400780c */ /* 0x000ff60003f06270 */
[----:B------:R-:W-:Y:S02]  /*4820*/  @!UPT UIADD3 URZ, URZ, URZ, URZ ;  /* 0x0000003f3f3ff290 */ /* 0x000fe4000fffe03f */
[----:B--2---:R-:W-:Y:S01]  /*4830*/  @P0 IMAD.WIDE R4, R99, 0x20, R120 ;  /* 0x0000002063040825 */ /* 0x004fe200078e0278 */
[----:B------:R-:W-:Y:S03]  /*4840*/  @P0 ISETP.NE.U32.AND P2, PT, R98, RZ, PT ;  /* 0x000000ff6200020c */ /* 0x000fe60003f45070 */
[----:B------:R-:W-:Y:S02]  /*4850*/  @P0 IMAD.MOV.U32 R74, RZ, RZ, R116 ;  /* 0x000000ffff4a0224 */ /* 0x000fe400078e0074 */
[----:B------:R-:W-:Y:S02]  /*4860*/  @P0 IMAD R0, R5, c[0x0][0x258], RZ ;  /* 0x0000960005000a24 */ /* 0x000fe400078e02ff */
[C---:B-1----:R-:W-:Y:S04]  /*4870*/  @P0 IMAD.WIDE.U32 R2, R4.reuse, c[0x0][0x258], R74 ;  /* 0x0000960004020a25 */ /* 0x042fe800078e004a */
[----:B------:R-:W-:Y:S01]  /*4880*/  @P0 IMAD R0, R4, c[0x0][0x25c], R0 ;  /* 0x0000970004000a24 */ /* 0x000fe200078e0200 */
[C---:B------:R-:W-:Y:S04]  /*4890*/  @P0 LEA R6, P1, R2.reuse, c[0x0][0x250], 0x1 ;  /* 0x0000940002060a11 */ /* 0x040fe800078208ff */
[----:B------:R-:W-:Y:S04]  /*48a0*/  @P0 IADD3 R0, R3, R0, RZ ;  /* 0x0000000003000210 */ /* 0x000fe80007ffe0ff */
[----:B------:R-:W-:Y:S01]  /*48b0*/  @P0 LEA.HI.X R7, R2, c[0x0][0x254], R0, 0x1, P1 ;  /* 0x0000950002070a11 */ /* 0x000fe200008f0c00 */
[----:B------:R-:W-:Y:S01]  /*48c0*/  IMAD R0, R66, c[0x0][0x208], RZ ;  /* 0x0000820042007a24 */ /* 0x000fe200078e02ff */
[----:B------:R-:W-:Y:S01]  /*48d0*/  @P0 ISETP.NE.U32.AND P1, PT, R97, RZ, PT ;  /* 0x000000ff6100020c */ /* 0x000fe20003f25070 */
[C---:B------:R-:W-:Y:S02]  /*48e0*/  IMAD.WIDE.U32 R2, R67.reuse, c[0x0][0x208], RZ ;  /* 0x0000820043027a25 */ /* 0x040fe400078e00ff */
        /* <DEDUP_REMOVED lines=10> */
[C---:B-----5:R-:W-:Y:S02]  /*4990*/  IMAD.WIDE.U32 R18, R88.reuse, c[0x0][0x218], R2 ;  /* 0x0000860058127a25 */ /* 0x060fe400078e0002 */
[----:B------:R1:W-:Y:S02]  /*49a0*/  @P0 LDGSTS.E.BYPASS.LTC128B.128 [R100+0xa080], [R6.64+0x100], P2 ;  /* 0x0a08010006640fae */ /* 0x0003e40009101d58 */
[----:B------:R-:W-:Y:S08]  /*49b0*/  IMAD R0, R88, c[0x0][0x21c], R0 ;  /* 0x0000870058007a24 */ /* 0x000ff000078e0200 */
[----:B------:R1:W-:Y:S01]  /*49c0*/  @P0 LDGSTS.E.BYPASS.LTC128B.128 [R100+0xb080], [R6.64+0x180], P1 ;  /* 0x0b08018006640fae */ /* 0x0003e20008901d58 */
[----:B------:R-:W-:Y:S03]  /*49d0*/  IADD3 R3, P0, R18, UR34, RZ ;  /* 0x0000002212037c10 */ /* 0x000fe6000ff1e0ff */
[----:B------:R-:W0:Y:S01]  /*49e0*/  LDGDEPBAR ;  /* 0x00000000000079af */ /* 0x000e220000000000 */
[----:B------:R-:W-:Y:S02]  /*49f0*/  IADD3.X R0, R19, UR26, R0, P0, !PT ;  /* 0x0000001a13007c10 */ /* 0x000fe400087fe400 */
[C---:B------:R-:W-:Y:S04]  /*4a00*/  LEA R2, P0, R3.reuse, c[0x0][0x1f8], 0x1 ;  /* 0x00007e0003027a11 */ /* 0x040fe800078008ff */
[----:B------:R-:W-:Y:S02]  /*4a10*/  LEA.HI.X R4, R3, c[0x0][0x1fc], R0, 0x1, P0 ;  /* 0x00007f0003047a11 */ /* 0x000fe400000f0c00 */
[----:B------:R1:W2:Y:S01]  /*4a20*/  SHFL.IDX PT, R0, R2, RZ, 0x181f ;  /* 0x00181fff02007589 */ /* 0x0002a200000e0000 */
[----:B------:R-:W-:Y:S03]  /*4a30*/  ISETP.GT.AND P0, PT, R64, R107, PT ;  /* 0x0000006b4000720c */ /* 0x000fe60003f04270 */
[----:B------:R1:W4:Y:S01]  /*4a40*/  SHFL.IDX PT, R3, R4, RZ, 0x181f ;  /* 0x00181fff04037589 */ /* 0x00032200000e0000 */
[----:B------:R-:W-:Y:S04]  /*4a50*/  DEPBAR.LE SB0, 0x0 ;  /* 0x000080000000791a */ /* 0x000fe80000000000 */
[----:B------:R-:W-:Y:S06]  /*4a60*/  BAR.SYNC.DEFER_BLOCKING 0x0 ;  /* 0x0000000000007b1d */ /* 0x000fec0000010000 */
[----:B------:R-:W-:-:S05]  /*4a70*/  @!P0 BRA `(.L_x_374) ;  /* 0x0000014000008947 */ /* 0x000fca0003800000 */
[C---:B--2---:R-:W-:Y:S02]  /*4a80*/  ISETP.GE.AND P0, PT, R16.reuse, c[0x0][0x1d4], PT ;  /* 0x0000750010007a0c */ /* 0x044fe40003f06270 */
[----:B------:R-:W-:Y:S11]  /*4a90*/  ISETP.GE.AND P2, PT, R11, c[0x0][0x1d4], PT ;  /* 0x000075000b007a0c */ /* 0x000ff60003f46270 */
[----:B-1----:R-:W1:Y:S01]  /*4aa0*/  @!P0 LDS.128 R4, [R100+0x8080] ;  /* 0x0080800064048984 */ /* 0x002e620000000c00 */
[CC--:B------:R-:W-:Y:S04]  /*4ab0*/  @!P0 LEA R30, P1, R16.reuse, R0.reuse, 0x1 ;  /* 0x00000000101e8211 */ /* 0x0c0fe800078208ff */
[-C--:B----4-:R-:W-:Y:S02]  /*4ac0*/  @!P0 LEA.HI.X R31, R16, R3.reuse, R17, 0x1, P1 ;  /* 0x00000003101f8211 */ /* 0x090fe400008f0c11 */
[----:B------:R-:W-:Y:S03]  /*4ad0*/  ISETP.GE.AND P1, PT, R105, c[0x0][0x1d4], PT ;  /* 0x0000750069007a0c */ /* 0x000fe60003f26270 */
[----:B-1----:R-:W-:Y:S01]  /*4ae0*/  @!P0 ST.E.128 [R30.64], R4 ;  /* 0x000000041e008985 */ /* 0x002fe2000c101d18 */
[CC--:B------:R-:W-:Y:S03]  /*4af0*/  @!P2 LEA R28, P0, R93.reuse, R0.reuse, 0x1 ;  /* 0x000000005d1ca211 */ /* 0x0c0fe600078008ff */
[----:B------:R-:W1:Y:S01]  /*4b00*/  @!P2 LDS.128 R24, [R100+0x9080] ;  /* 0x009080006418a984 */ /* 0x000e620000000c00 */
[-C--:B------:R-:W-:Y:S02]  /*4b10*/  @!P2 LEA.HI.X R29, R93, R3.reuse, R84, 0x1, P0 ;  /* 0x000000035d1da211 */ /* 0x080fe400000f0c54 */
[----:B------:R-:W-:Y:S03]  /*4b20*/  ISETP.GE.AND P0, PT, R104, c[0x0][0x1d4], PT ;  /* 0x0000750068007a0c */ /* 0x000fe60003f06270 */
[----:B-1----:R-:W-:Y:S01]  /*4b30*/  @!P2 ST.E.128 [R28.64], R24 ;  /* 0x000000181c00a985 */ /* 0x002fe2000c101d18 */
[CC--:B------:R-:W-:Y:S03]  /*4b40*/  @!P1 LEA R18, P2, R92.reuse, R0.reuse, 0x1 ;  /* 0x000000005c129211 */ /* 0x0c0fe600078408ff */
[----:B------:R-:W1:Y:S01]  /*4b50*/  @!P1 LDS.128 R20, [R100+0xa080] ;  /* 0x00a0800064149984 */ /* 0x000e620000000c00 */
[-C--:B------:R-:W-:Y:S05]  /*4b60*/  @!P1 LEA.HI.X R19, R92, R3.reuse, R83, 0x1, P2 ;  /* 0x000000035c139211 */ /* 0x080fea00010f0c53 */
[----:B-1----:R-:W-:Y:S01]  /*4b70*/  @!P1 ST.E.128 [R18.64], R20 ;  /* 0x0000001412009985 */ /* 0x002fe2000c101d18 */
[C---:B------:R-:W-:Y:S03]  /*4b80*/  @!P0 LEA R2, P1, R91.reuse, R0, 0x1 ;  /* 0x000000005b028211 */ /* 0x040fe600078208ff */
[----:B------:R-:W1:Y:S01]  /*4b90*/  @!P0 LDS.128 R4, [R100+0xb080] ;  /* 0x00b0800064048984 */ /* 0x000e620000000c00 */
[----:B------:R-:W-:Y:S05]  /*4ba0*/  @!P0 LEA.HI.X R3, R91, R3, R82, 0x1, P1 ;  /* 0x000000035b038211 */ /* 0x000fea00008f0c52 */
[----:B-1----:R1:W-:Y:S04]  /*4bb0*/  @!P0 ST.E.128 [R2.64], R4 ;  /* 0x0000000402008985 */ /* 0x0023e8000c101d18 */
.L_x_374:
[----:B--2---:R-:W-:Y:S05]  /*4bc0*/  BSYNC B0 ;  /* 0x0000000000007941 */ /* 0x004fea0003800000 */
.L_x_373:
[C---:B------:R-:W-:Y:S02]  /*4bd0*/  ISETP.GT.AND P0, PT, R99.reuse, R76, PT ;  /* 0x0000004c6300720c */ /* 0x040fe40003f04270 */
[----:B------:R-:W-:Y:S11]  /*4be0*/  IADD3 R99, R99, -0x1, RZ ;  /* 0xffffffff63637810 */ /* 0x000ff60007ffe0ff */
[----:B-1--4-:R-:W-:Y:S01]  /*4bf0*/  @P0 SHF.R.S32.HI R3, RZ, 0x1f, R99 ;  /* 0x0000001fff030819 */ /* 0x012fe20000011463 */
        /* <DEDUP_REMOVED lines=22> */
.L_x_354:
[----:B------:R-:W-:Y:S01]  /*4d60*/  UIADD3 UR6, UR15, 0x7f, URZ ;  /* 0x0000007f0f067890 */ /* 0x000fe2000fffe03f */
[----:B------:R-:W-:Y:S01]  /*4d70*/  PLOP3.LUT P0, PT, PT, PT, UP2, 0x40, 0x0 ;  /* 0x000000000000781c */ /* 0x000fe20003f0e828 */
[----:B------:R-:W-:-:S02]  /*4d80*/  ULDC.64 UR4, c[0x0][0x2c8] ;  /* 0x0000b20000047ab9 */ /* 0x000fc40000000a00 */
[----:B------:R-:W-:Y:S02]  /*4d90*/  UIMAD.WIDE.U32 UR18, UR6, UR4, URZ ;  /* 0x00000004061272a5 */ /* 0x000fe4000f8e003f */
[----:B------:R-:W-:Y:S02]  /*4da0*/  ULDC UR7, c[0x0][0x328] ;  /* 0x0000ca0000077ab9 */ /* 0x000fe40000000800 */
[----:B------:R-:W-:-:S04]  /*4db0*/  @UP3 USHF.R.U32.HI UR6, URZ, UR5, UR19 ;  /* 0x000000053f063299 */ /* 0x000fc80008011613 */
[----:B------:R-:W-:-:S04]  /*4dc0*/  UIADD3 UR4, UR10, UR6, URZ ;  /* 0x000000060a047290 */ /* 0x000fc8000fffe03f */
[----:B------:R-:W-:Y:S01]  /*4dd0*/  UIADD3 UR7, UR4, UR7, URZ ;  /* 0x0000000704077290 */ /* 0x000fe2000fffe03f */
[----:B------:R-:W-:Y:S05]  /*4de0*/  @P0 BRA `(.L_x_376) ;  /* 0x0000013000000947 */ /* 0x000fea0003800000 */
[----:B------:R-:W-:Y:S01]  /*4df0*/  ISETP.LT.AND P0, PT, RZ, UR4, PT ;  /* 0x00000004ff007c0c */ /* 0x000fe2000bf01270 */
[----:B------:R-:W-:Y:S02]  /*4e00*/  UIADD3 UR10, UR4, -0x1, URZ ;  /* 0xffffffff040a7890 */ /* 0x000fe4000fffe03f */
        /* <DEDUP_REMOVED lines=9> */
.L_x_377:
[----:B------:R-:W-:Y:S02]  /*4ea0*/  UISETP.NE.AND UP0, UPT, UR6, 0x1, UPT ;  /* 0x000000010600788c */ /* 0x000fe4000bf05270 */
[----:B------:R-:W-:Y:S02]  /*4eb0*/  ULDC.64 UR4, c[0x0][0x330] ;  /* 0x0000cc0000047ab9 */ /* 0x000fe40000000a00 */
[----:B------:R-:W-:-:S07]  /*4ec0*/  UIMAD.WIDE.U32 UR18, UR10, UR4, URZ ;  /* 0x000000040a1272a5 */ /* 0x000fce000f8e003f */
[----:B------:R-:W-:Y:S02]  /*4ed0*/  @UP0 USHF.R.U32.HI UR10, URZ, UR5, UR19 ;  /* 0x000000053f0a0299 */ /* 0x000fe40008011613 */
.L_x_378:
[----:B------:R-:W-:Y:S02]  /*4ee0*/  ULDC UR4, c[0x0][0x32c] ;  /* 0x0000cb0000047ab9 */ /* 0x000fe40000000800 */
[----:B------:R-:W-:-:S04]  /*4ef0*/  UIMAD UR4, UR10, UR6, UR4 ;  /* 0x000000060a0472a4 */ /* 0x000fc8000f8e0204 */
[----:B------:R-:W-:-:S04]  /*4f00*/  UISETP.LT.AND UP0, UPT, UR7, UR4, UPT ;  /* 0x000000040700728c */ /* 0x000fc8000bf01270 */
[----:B------:R-:W-:-:S04]  /*4f10*/  USEL UR7, UR7, UR4, UP0 ;  /* 0x0000000407077287 */ /* 0x000fc80008000000 */
.L_x_376:
[----:B------:R-:W-:Y:S01]  /*4f20*/  UIADD3 UR6, UR7, 0x1f, URZ ;  /* 0x0000001f07067890 */ /* 0x000fe2000fffe03f */
[----:B------:R-:W-:Y:S01]  /*4f30*/  PLOP3.LUT P0, PT, PT, PT, UP2, 0x40, 0x0 ;  /* 0x000000000000781c */ /* 0x000fe20003f0e828 */
[----:B------:R-:W-:Y:S02]  /*4f40*/  ULDC.64 UR4, c[0x0][0x2c8] ;  /* 0x0000b20000047ab9 */ /* 0x000fe40000000a00 */
[----:B------:R-:W-:Y:S02]  /*4f50*/  USHF.R.S32.HI UR10, URZ, 0x1f, UR6 ;  /* 0x0000001f3f0a7899 */ /* 0x000fe40008011406 */
[----:B------:R-:W-:Y:S02]  /*4f60*/  UIMAD.WIDE.U32 UR18, UR15, UR4, URZ ;  /* 0x000000040f1272a5 */ /* 0x000fe4000f8e003f */
[----:B------:R-:W-:Y:S02]  /*4f70*/  ULEA.HI UR10, UR10, UR6, URZ, 0x5 ;  /* 0x000000060a0a7291 */ /* 0x000fe4000f8f283f */
[----:B------:R-:W-:-:S02]  /*4f80*/  ULDC UR4, c[0x0][0x324] ;  /* 0x0000c90000047ab9 */ /* 0x000fc40000000800 */
[----:B------:R-:W-:Y:S02]  /*4f90*/  UMOV UR6, UR15 ;  /* 0x0000000f00067c82 */ /* 0x000fe40008000000 */
[----:B------:R-:W-:Y:S02]  /*4fa0*/  USHF.R.S32.HI UR10, URZ, 0x5, UR10 ;  /* 0x000000053f0a7899 */ /* 0x000fe4000801140a */
[----:B------:R-:W-:Y:S02]  /*4fb0*/  @UP3 USHF.R.U32.HI UR6, URZ, UR5, UR19 ;  /* 0x000000053f063299 */ /* 0x000fe40008011613 */
[----:B------:R-:W-:Y:S02]  /*4fc0*/  UISETP.LT.AND UP0, UPT, UR10, UR8, UPT ;  /* 0x000000080a00728c */ /* 0x000fe4000bf01270 */
[----:B------:R-:W-:Y:S02]  /*4fd0*/  UIADD3 UR5, UR9, UR6, URZ ;  /* 0x0000000609057290 */ /* 0x000fe4000fffe03f */
[----:B------:R-:W-:-:S02]  /*4fe0*/  USEL UR10, UR10, UR8, UP0 ;  /* 0x000000080a0a7287 */ /* 0x000fc40008000000 */
[----:B------:R-:W-:Y:S01]  /*4ff0*/  UIADD3 UR6, UR5, -UR4, URZ ;  /* 0x8000000405067290 */ /* 0x000fe2000fffe03f */
        /* <DEDUP_REMOVED lines=13> */
.L_x_380:
[----:B------:R-:W-:Y:S02]  /*50d0*/  ULDC UR4, c[0x0][0x32c] ;  /* 0x0000cb0000047ab9 */ /* 0x000fe40000000800 */
[----:B------:R-:W-:-:S03]  /*50e0*/  UISETP.NE.AND UP0, UPT, UR4, 0x1, UPT ;  /* 0x000000010400788c */ /* 0x000fc6000bf05270 */
[----:B------:R-:W-:Y:S02]  /*50f0*/  ULDC.64 UR4, c[0x0][0x330] ;  /* 0x0000cc0000047ab9 */ /* 0x000fe40000000a00 */
[----:B------:R-:W-:-:S06]  /*5100*/  UIMAD.WIDE.U32 UR18, UR7, UR4, URZ ;  /* 0x00000004071272a5 */ /* 0x000fcc000f8e003f */
[----:B------:R-:W-:Y:S02]  /*5110*/  @UP0 USHF.R.U32.HI UR7, URZ, UR5, UR19 ;  /* 0x000000053f070299 */ /* 0x000fe40008011613 */
.L_x_381:
[----:B------:R-:W-:Y:S02]  /*5120*/  ULDC UR4, c[0x0][0x32c] ;  /* 0x0000cb0000047ab9 */ /* 0x000fe40000000800 */
[----:B------:R-:W-:-:S04]  /*5130*/  UIMAD UR4, UR7, UR4, URZ ;  /* 0x00000004070472a4 */ /* 0x000fc8000f8e023f */
[----:B------:R-:W-:-:S04]  /*5140*/  UISETP.LT.AND UP0, UPT, UR6, UR4, UPT ;  /* 0x000000040600728c */ /* 0x000fc8000bf01270 */
[----:B------:R-:W-:-:S04]  /*5150*/  USEL UR6, UR6, UR4, !UP0 ;  /* 0x0000000406067287 */ /* 0x000fc8000c000000 */
.L_x_379:
[----:B------:R-:W-:Y:S01]  /*5160*/  USHF.R.S32.HI UR4, URZ, 0x1f, UR6 ;  /* 0x0000001f3f047899 */ /* 0x000fe20008011406 */
[----:B------:R-:W-:Y:S01]  /*5170*/  PLOP3.LUT P2, PT, PT, PT, PT, 0x80, 0x0 ;  /* 0x000000000000781c */ /* 0x000fe20003f4f070 */
[----:B------:R-:W-:Y:S01]  /*5180*/  IMAD.MOV.U32 R3, RZ, RZ, RZ ;  /* 0x000000ffff037224 */ /* 0x000fe200078e00ff */
[----:B------:R-:W-:Y:S01]  /*5190*/  CS2R R128, SRZ ;  /* 0x0000000000807805 */ /* 0x000fe2000001ff00 */
[----:B------:R-:W-:Y:S01]  /*51a0*/  ULEA.HI UR4, UR4, UR6, URZ, 0x5 ;  /* 0x0000000604047291 */ /* 0x000fe2000f8f283f */
[----:B------:R-:W-:Y:S01]  /*51b0*/  IMAD.MOV.U32 R130, RZ, RZ, RZ ;  /* 0x000000ffff827224 */ /* 0x000fe200078e00ff */
[----:B------:R-:W-:Y:S01]  /*51c0*/  CS2R R126, SRZ ;  /* 0x00000000007e7805 */ /* 0x000fe2000001ff00 */
[----:B---3--:R-:W-:Y:S01]  /*51d0*/  CS2R R124, SRZ ;  /* 0x00000000007c7805 */ /* 0x008fe2000001ff00 */
[----:B------:R-:W-:Y:S01]  /*51e0*/  USHF.R.S32.HI UR8, URZ, 0x5, UR4 ;  /* 0x000000053f087899 */ /* 0x000fe20008011404 */
[----:B------:R-:W-:Y:S01]  /*51f0*/  CS2R R122, SRZ ;  /* 0x00000000007a7805 */ /* 0x000fe2000001ff00 */
[----:B------:R-:W-:Y:S01]  /*5200*/  CS2R R120, SRZ ;  /* 0x0000000000787805 */ /* 0x000fe2000001ff00 */
[----:B------:R-:W-:Y:S01]  /*5210*/  CS2R R118, SRZ ;  /* 0x0000000000767805 */ /* 0x000fe2000001ff00 */
[----:B------:R-:W-:Y:S01]  /*5220*/  UISETP.LT.AND UP0, UPT, URZ, UR8, UPT ;  /* 0x000000083f00728c */ /* 0x000fe2000bf01270 */
[----:B------:R-:W-:Y:S01]  /*5230*/  CS2R R116, SRZ ;  /* 0x0000000000747805 */ /* 0x000fe2000001ff00 */
[----:B------:R-:W-:Y:S01]  /*5240*/  CS2R R114, SRZ ;  /* 0x0000000000727805 */ /* 0x000fe2000001ff00 */
[----:B------:R-:W-:Y:S01]  /*5250*/  CS2R R112, SRZ ;  /* 0x0000000000707805 */ /* 0x000fe2000001ff00 */
[----:B------:R-:W-:Y:S01]  /*5260*/  USEL UR8, URZ, UR8, !UP0 ;  /* 0x000000083f087287 */ /* 0x000fe2000c000000 */
[----:B------:R-:W-:Y:S01]  /*5270*/  CS2R R110, SRZ ;  /* 0x00000000006e7805 */ /* 0x000fe2000001ff00 */
[----:B------:R-:W-:Y:S01]  /*5280*/  CS2R R108, SRZ ;  /* 0x00000000006c7805 */ /* 0x000fe2000001ff00 */
[----:B------:R-:W-:Y:S01]  /*5290*/  CS2R R106, SRZ ;  /* 0x00000000006a7805 */ /* 0x000fe2000001ff00 */
[----:B------:R-:W-:Y:S01]  /*52a0*/  UISETP.GT.AND UP0, UPT, UR10, UR8, UPT ;  /* 0x000000080a00728c */ /* 0x000fe2000bf04270 */
[----:B------:R-:W-:Y:S01]  /*52b0*/  CS2R R104, SRZ ;  /* 0x0000000000687805 */ /* 0x000fe2000001ff00 */
[----:B------:R-:W-:Y:S01]  /*52c0*/  CS2R R102, SRZ ;  /* 0x0000000000667805 */ /* 0x000fe2000001ff00 */
[----:B-1----:R-:W-:Y:S01]  /*52d0*/  CS2R R100, SRZ ;  /* 0x0000000000647805 */ /* 0x002fe2000001ff00 */
        /* <DEDUP_REMOVED lines=61> */
[----:B------:R-:W-:Y:S01]  /*56b0*/  SHF.R.S32.HI R45, RZ, 0x1f, R62 ;  /* 0x0000001fff2d7819 */ /* 0x000fe2000001143e */
[----:B------:R-:W-:Y:S02]  /*56c0*/  USHF.R.S32.HI UR6, URZ, 0x1f, UR17 ;  /* 0x0000001f3f067899 */ /* 0x000fe40008011411 */
[----:B------:R-:W-:Y:S01]  /*56d0*/  ULDC.64 UR4, c[0x0][0x178] ;  /* 0x00005e0000047ab9 */ /* 0x000fe20000000a00 */
[----:B------:R1:W2:Y:S01]  /*56e0*/  @P2 LDG.E R2, [R2.64] ;  /* 0x0000001802022981 */ /* 0x0002a2000c1e1900 */
[CC--:B------:R-:W-:Y:S01]  /*56f0*/  LEA.HI R60, R45.reuse, R62.reuse, RZ, 0x3 ;  /* 0x0000003e2d3c7211 */ /* 0x0c0fe200078f18ff */
[----:B------:R-:W-:Y:S01]  /*5700*/  UIMAD UR6, UR6, UR4, URZ ;  /* 0x00000004060672a4 */ /* 0x000fe2000f8e023f */
[----:B------:R-:W-:Y:S01]  /*5710*/  PLOP3.LUT P1, PT, PT, PT, UP3, 0x80, 0x0 ;  /* 0x000000000000781c */ /* 0x000fe20003f2f038 */
[----:B------:R-:W-:Y:S01]  /*5720*/  UIMAD.WIDE.U32 UR18, UR17, UR4, URZ ;  /* 0x00000004111272a5 */ /* 0x000fe2000f8e003f */
[----:B------:R-:W-:Y:S01]  /*5730*/  LOP3.LUT R61, R60, 0xfffffff8, RZ, 0xc0, !PT ;  /* 0xfffffff83c3d7812 */ /* 0x000fe200078ec0ff */
[----:B------:R-:W-:Y:S01]  /*5740*/  UIMAD UR17, UR17, UR5, UR6 ;  /* 0x00000005111172a4 */ /* 0x000fe2000f8e0206 */
[----:B------:R-:W-:Y:S01]  /*5750*/  SHF.R.S32.HI R60, RZ, 0x3, R60 ;  /* 0x00000003ff3c7819 */ /* 0x000fe2000001143c */
[----:B------:R-:W-:Y:S01]  /*5760*/  ULDC UR29, c[0x0][0x2c4] ;  /* 0x0000b100001d7ab9 */ /* 0x000fe20000000800 */
[----:B------:R-:W-:Y:S01]  /*5770*/  PLOP3.LUT P0, PT, PT, PT, UP3, 0x80, 0x0 ;  /* 0x000000000000781c */ /* 0x000fe20003f0f038 */
[----:B------:R-:W-:Y:S01]  /*5780*/  ULDC.64 UR6, c[0x0][0x348] ;  /* 0x0000d20000067ab9 */ /* 0x000fe20000000a00 */
[----:B------:R-:W-:Y:S01]  /*5790*/  IMAD.IADD R61, R62, 0x1, -R61 ;  /* 0x000000013e3d7824 */ /* 0x000fe200078e0a3d */
[----:B------:R-:W-:Y:S01]  /*57a0*/  UISETP.NE.U32.AND UP0, UPT, URZ, UR6, UPT ;  /* 0x000000063f00728c */ /* 0x000fe2000bf05070 */
[-C--:B------:R-:W-:Y:S01]  /*57b0*/  LEA.HI R65, R45, R62.reuse, RZ, 0x4 ;  /* 0x0000003e2d417211 */ /* 0x080fe200078f20ff */
[----:B------:R-:W-:Y:S01]  /*57c0*/  ULDC.64 UR4, c[0x0][0x1b8] ;  /* 0x00006e0000047ab9 */ /* 0x000fe20000000a00 */
[C---:B------:R-:W-:Y:S01]  /*57d0*/  IMAD R216, R61.reuse, 0x20, R60 ;  /* 0x000000203dd87824 */ /* 0x040fe200078e023c */
[----:B------:R-:W-:Y:S01]  /*57e0*/  UISETP.NE.AND.EX UP0, UPT, URZ, UR7, UPT, UP0 ;  /* 0x000000073f00728c */ /* 0x000fe2000bf05300 */
[----:B------:R-:W-:Y:S01]  /*57f0*/  IMAD.SHL.U32 R120, R60, 0x40, RZ ;  /* 0x000000403c787824 */ /* 0x000fe200078e00ff */
[----:B------:R-:W-:Y:S01]  /*5800*/  UIADD3 UR19, UR19, UR17, URZ ;  /* 0x0000001113137290 */ /* 0x000fe2000fffe03f */
[----:B------:R-:W-:Y:S01]  /*5810*/  IMAD.SHL.U32 R225, R61, 0x8, RZ ;  /* 0x000000083de17824 */ /* 0x000fe200078e00ff */
[----:B------:R-:W-:Y:S01]  /*5820*/  UIMAD UR6, UR12, UR4, URZ ;  /* 0x000000040c0672a4 */ /* 0x000fe2000f8e023f */
[----:B------:R-:W-:Y:S01]  /*5830*/  IADD3 R0, R216, UR15, RZ ;  /* 0x0000000fd8007c10 */ /* 0x000fe2000fffe0ff */
[----:B------:R-:W-:Y:S01]  /*5840*/  USHF.R.S32.HI UR7, URZ, 0x1f, UR21 ;  /* 0x0000001f3f077899 */ /* 0x000fe20008011415 */
[----:B------:R-:W-:Y:S01]  /*5850*/  LEA.HI R117, R45, R62, RZ, 0x6 ;  /* 0x0000003e2d757211 */ /* 0x000fe200078f30ff */
[----:B------:R-:W-:Y:S01]  /*5860*/  UIMAD UR6, UR13, UR5, UR6 ;  /* 0x000000050d0672a4 */ /* 0x000fe2000f8e0206 */
[----:B------:R-:W-:Y:S01]  /*5870*/  LOP3.LUT R120, R120, 0x1c0, RZ, 0xc0, !PT ;  /* 0x000001c078787812 */ /* 0x000fe200078ec0ff */
[----:B------:R-:W-:Y:S01]  /*5880*/  UIMAD.WIDE.U32 UR18, UR13, UR4, UR18 ;  /* 0x000000040d1272a5 */ /* 0x000fe2000f8e0012 */
[----:B-1----:R-:W-:Y:S01]  /*5890*/  @P1 IMAD.HI.U32 R3, R0, c[0x0][0x2c8], RZ ;  /* 0x0000b20000031a27 */ /* 0x002fe200078e00ff */
[----:B------:R-:W-:Y:S01]  /*58a0*/  USEL UR7, UR7, URZ, !UP0 ;  /* 0x0000003f07077287 */ /* 0x000fe2000c000000 */
[C---:B------:R-:W-:Y:S01]  /*58b0*/  IADD3 R50, R225.reuse, 0x80, RZ ;  /* 0x00000080e1327810 */ /* 0x040fe20007ffe0ff */
[----:B------:R-:W-:Y:S01]  /*58c0*/  ULDC.64 UR4, c[0x0][0x1c0] ;  /* 0x0000700000047ab9 */ /* 0x000fe20000000a00 */
[----:B------:R-:W-:Y:S01]  /*58d0*/  IMAD.MOV.U32 R8, RZ, RZ, R0 ;  /* 0x000000ffff087224 */ /* 0x000fe200078e0000 */
[----:B------:R-:W-:Y:S01]  /*58e0*/  USEL UR17, UR21, URZ, !UP0 ;  /* 0x0000003f15117287 */ /* 0x000fe2000c000000 */
[----:B------:R-:W-:Y:S01]  /*58f0*/  @P0 SHF.R.U32.HI R8, RZ, c[0x0][0x2cc], R3 ;  /* 0x0000b300ff080a19 */ /* 0x000fe20000011603 */
[----:B------:R-:W-:Y:S01]  /*5900*/  UIMAD UR7, UR7, UR4, URZ ;  /* 0x00000004070772a4 */ /* 0x000fe2000f8e023f */
[C---:B------:R-:W-:Y:S01]  /*5910*/  IADD3 R49, R225.reuse, 0xc0, RZ ;  /* 0x000000c0e1317810 */ /* 0x040fe20007ffe0ff */
[----:B------:R-:W-:Y:S01]  /*5920*/  UIADD3 UR19, UR19, UR6, URZ ;  /* 0x0000000613137290 */ /* 0x000fe2000fffe03f */
[--C-:B------:R-:W-:Y:S01]  /*5930*/  SHF.R.S32.HI R5, RZ, 0x1f, R8.reuse ;  /* 0x0000001fff057819 */ /* 0x100fe20000011408 */
[----:B------:R-:W-:Y:S01]  /*5940*/  UIMAD UR5, UR17, UR5, UR7 ;  /* 0x00000005110572a4 */ /* 0x000fe2000f8e0207 */
[----:B------:R-:W-:Y:S01]  /*5950*/  IMAD.MOV R3, RZ, RZ, -R8 ;  /* 0x000000ffff037224 */ /* 0x000fe200078e0a08 */
[----:B------:R-:W-:Y:S01]  /*5960*/  UIMAD.WIDE.U32 UR18, UR17, UR4, UR18 ;  /* 0x00000004111272a5 */ /* 0x000fe2000f8e0012 */
[----:B------:R-:W-:Y:S01]  /*5970*/  IADD3 R219, R225, 0x40, RZ ;  /* 0x00000040e1db7810 */ /* 0x000fe20007ffe0ff */
[----:B------:R-:W-:Y:S01]  /*5980*/  IMAD R5, R5, c[0x0][0x1b0], RZ ;  /* 0x00006c0005057a24 */ /* 0x000fe200078e02ff */
[----:B------:R-:W-:Y:S01]  /*5990*/  UIMAD UR29, UR20, UR29, URZ ;  /* 0x0000001d141d72a4 */ /* 0x000fe2000f8e023f */
[----:B------:R-:W-:Y:S01]  /*59a0*/  IMAD R4, R3, c[0x0][0x2c4], R0 ;  /* 0x0000b10003047a24 */ /* 0x000fe200078e0200 */
[----:B------:R-:W-:Y:S01]  /*59b0*/  UIADD3 UR5, UR19, UR5, URZ ;  /* 0x0000000513057290 */ /* 0x000fe2000fffe03f */
[----:B------:R-:W-:Y:S01]  /*59c0*/  IMAD.U32 R7, RZ, RZ, UR19 ;  /* 0x00000013ff077e24 */ /* 0x000fe2000f8e00ff */
[----:B------:R-:W-:Y:S01]  /*59d0*/  LOP3.LUT R3, R65, 0xfffffff0, RZ, 0xc0, !PT ;  /* 0xfffffff041037812 */ /* 0x000fe200078ec0ff */
[----:B------:R-:W-:Y:S01]  /*59e0*/  IMAD.U32 R6, RZ, RZ, UR18 ;  /* 0x00000012ff067e24 */ /* 0x000fe2000f8e00ff */
[----:B------:R-:W-:Y:S01]  /*59f0*/  SHF.R.U32.HI R118, RZ, 0x3, R120 ;  /* 0x00000003ff767819 */ /* 0x000fe20000011678 */
[----:B------:R-:W-:Y:S01]  /*5a00*/  IMAD R5, R8, c[0x0][0x1b4], R5 ;  /* 0x00006d0008057a24 */ /* 0x000fe200078e0205 */
[----:B------:R-:W-:Y:S01]  /*5a10*/  ISETP.GE.AND P4, PT, R225, c[0x0][0x198], PT ;  /* 0x00006600e1007a0c */ /* 0x000fe20003f86270 */
[----:B------:R-:W-:Y:S01]  /*5a20*/  IMAD.U32 R7, RZ, RZ, UR5 ;  /* 0x00000005ff077e24 */ /* 0x000fe2000f8e00ff */
[----:B------:R-:W-:Y:S01]  /*5a30*/  ISETP.GE.AND P3, PT, R50, c[0x0][0x198], PT ;  /* 0x0000660032007a0c */ /* 0x000fe20003f66270 */
[----:B------:R-:W-:Y:S01]  /*5a40*/  IMAD.IADD R3, R62, 0x1, -R3 ;  /* 0x000000013e037824 */ /* 0x000fe200078e0a03 */
[----:B------:R-:W-:Y:S01]  /*5a50*/  ISETP.GE.AND P5, PT, R49, c[0x0][0x198], PT ;  /* 0x0000660031007a0c */ /* 0x000fe20003fa6270 */
[----:B------:R-:W-:Y:S01]  /*5a60*/  IMAD.WIDE.U32 R8, R8, c[0x0][0x1b0], R6 ;  /* 0x00006c0008087a25 */ /* 0x000fe200078e0006 */
[----:B------:R-:W-:Y:S01]  /*5a70*/  SHF.R.S32.HI R7, RZ, 0x1f, R4 ;  /* 0x0000001fff077819 */ /* 0x000fe20000011404 */
[----:B------:R-:W-:Y:S01]  /*5a80*/  BSSY B0, `(.L_x_383) ;  /* 0x0000032000007945 */ /* 0x000fe20003800000 */
[----:B------:R-:W-:Y:S01]  /*5a90*/  SHF.R.S32.HI R46, RZ, 0x1f, R3 ;  /* 0x0000001fff2e7819 */ /* 0x000fe20000011403 */
[----:B------:R-:W-:-:S02]  /*5aa0*/  IMAD.IADD R9, R9, 0x1, R5 ;  /* 0x0000000109097824 */ /* 0x000fc400078e0205 */
[----:B------:R-:W-:Y:S01]  /*5ab0*/  IMAD R7, R7, c[0x0][0x1a8], RZ ;  /* 0x00006a0007077a24 */ /* 0x000fe200078e02ff */
[----:B------:R-:W-:Y:S01]  /*5ac0*/  LEA.HI R46, R46, R3, RZ, 0x3 ;  /* 0x000000032e2e7211 */ /* 0x000fe200078f18ff */
[----:B------:R-:W-:Y:S02]  /*5ad0*/  IMAD.SHL.U32 R117, R117, 0x8, RZ ;  /* 0x0000000875757824 */ /* 0x000fe400078e00ff */
[----:B------:R-:W-:Y:S01]  /*5ae0*/  IMAD R7, R4, c[0x0][0x1ac], R7 ;  /* 0x00006b0004077a24 */ /* 0x000fe200078e0207 */
[----:B------:R-:W-:Y:S01]  /*5af0*/  LOP3.LUT R0, R46, 0xfffffff8, RZ, 0xc0, !PT ;  /* 0xfffffff82e007812 */ /* 0x000fe200078ec0ff */
[----:B------:R-:W-:Y:S01]  /*5b00*/  IMAD.WIDE.U32 R4, R4, c[0x0][0x1a8], R8 ;  /* 0x00006a0004047a25 */ /* 0x000fe200078e0008 */
[----:B------:R-:W-:Y:S02]  /*5b10*/  IADD3 R8, R60, UR15, RZ ;  /* 0x0000000f3c087c10 */ /* 0x000fe4000fffe0ff */
[----:B------:R-:W-:Y:S01]  /*5b20*/  LOP3.LUT R117, R117, 0xfffffe00, RZ, 0xc0, !PT ;  /* 0xfffffe0075757812 */ /* 0x000fe200078ec0ff */
[----:B------:R-:W-:Y:S01]  /*5b30*/  IMAD.IADD R5, R5, 0x1, R7 ;  /* 0x0000000105057824 */ /* 0x000fe200078e0207 */
[----:B------:R-:W-:Y:S01]  /*5b40*/  ISETP.GE.AND P6, PT, R8, UR29, PT ;  /* 0x0000001d08007c0c */ /* 0x000fe2000bfc6270 */
[----:B------:R-:W-:Y:S01]  /*5b50*/  IMAD.IADD R0, R3, 0x1, -R0 ;  /* 0x0000000103007824 */ /* 0x000fe200078e0a00 */
[----:B------:R-:W-:-:S02]  /*5b60*/  LEA R13, P0, R4, c[0x0][0x160], 0x1 ;  /* 0x00005800040d7a11 */ /* 0x000fc400078008ff */
[----:B------:R-:W-:Y:S02]  /*5b70*/  LOP3.LUT R3, R120, 0x38, R225, 0xf8, !PT ;  /* 0x0000003878037812 */ /* 0x000fe400078ef8e1 */
[----:B------:R-:W-:Y:S01]  /*5b80*/  LEA.HI.X R5, R4, c[0x0][0x164], R5, 0x1, P0 ;  /* 0x0000590004057a11 */ /* 0x000fe200000f0c05 */
[----:B------:R1:W3:Y:S01]  /*5b90*/  SHFL.IDX PT, R14, R13, RZ, 0x181f ;  /* 0x00181fff0d0e7589 */ /* 0x0002e200000e0000 */
[----:B------:R-:W-:Y:S02]  /*5ba0*/  ISETP.GE.AND P0, PT, R219, c[0x0][0x198], PT ;  /* 0x00006600db007a0c */ /* 0x000fe40003f06270 */
[----:B------:R-:W-:Y:S01]  /*5bb0*/  LOP3.LUT R4, R3, R118, RZ, 0x3c, !PT ;  /* 0x0000007603047212 */ /* 0x000fe200078e3cff */
[----:B------:R-:W-:Y:S01]  /*5bc0*/  IMAD.MOV.U32 R3, RZ, RZ, 0x20 ;  /* 0x00000020ff037424 */ /* 0x000fe200078e00ff */
[----:B------:R1:W4:Y:S01]  /*5bd0*/  SHFL.IDX PT, R15, R5, RZ, 0x181f ;  /* 0x00181fff050f7589 */ /* 0x00032200000e0000 */
[----:B------:R-:W-:Y:S02]  /*5be0*/  P2R R6, PR, RZ, 0x40 ;  /* 0x00000040ff067803 */ /* 0x000fe40000000000 */
[----:B------:R-:W-:Y:S01]  /*5bf0*/  IMAD.IADD R51, R4, 0x1, R117 ;  /* 0x0000000104337824 */ /* 0x000fe200078e0275 */
[----:B--2---:R2:W5:Y:S01]  /*5c00*/  @P2 R2UR UR7, R2 ;  /* 0x00000000020723c2 */ /* 0x00456200000e0000 */
[----:B------:R-:W-:Y:S01]  /*5c10*/  R2P PR, R0, 0x6 ;  /* 0x0000000600007804 */ /* 0x000fe20000000000 */
[----:B-----5:R-:W-:-:S04]  /*5c20*/  @!UP1 UMOV UR7, UR21 ;  /* 0x0000001500079c82 */ /* 0x020fc80008000000 */
[----:B------:R-:W-:Y:S01]  /*5c30*/  SEL R3, R3, 0xffffffe0, !P2 ;  /* 0xffffffe003037807 */ /* 0x000fe20005000000 */
[----:B--2---:R-:W-:-:S05]  /*5c40*/  IMAD.MOV.U32 R2, RZ, RZ, 0x10 ;  /* 0x00000010ff027424 */ /* 0x004fca00078e00ff */
[----:B------:R-:W-:Y:S01]  /*5c50*/  SEL R2, R2, 0xfffffff0, !P1 ;  /* 0xfffffff002027807 */ /* 0x000fe20004800000 */
[----:B------:R-:W-:Y:S05]  /*5c60*/  @P6 BRA `(.L_x_384) ;  /* 0x0000013000006947 */ /* 0x000fea0003800000 */
[----:B-1-34-:R-:W-:Y:S01]  /*5c70*/  SHF.R.S32.HI R10, RZ, 0x1f, R219 ;  /* 0x0000001fff0a7819 */ /* 0x01afe200000114db */
[----:B------:R-:W-:Y:S01]  /*5c80*/  IMAD.WIDE R16, R225, 0x2, R14 ;  /* 0x00000002e1107825 */ /* 0x000fe200078e020e */
[----:B------:R-:W-:Y:S02]  /*5c90*/  SHF.R.S32.HI R7, RZ, 0x1f, R50 ;  /* 0x0000001fff077819 */ /* 0x000fe40000011432 */
[----:B------:R-:W-:Y:S02]  /*5ca0*/  SHF.R.S32.HI R4, RZ, 0x1f, R49 ;  /* 0x0000001fff047819 */ /* 0x000fe40000011431 */
[----:B------:R-:W-:Y:S01]  /*5cb0*/  LEA.HI R9, R10, R219, RZ, 0x3 ;  /* 0x000000db0a097211 */ /* 0x000fe200078f18ff */
[----:B------:R-:W-:Y:S01]  /*5cc0*/  IMAD.SHL.U32 R10, R51, 0x2, RZ ;  /* 0x00000002330a7824 */ /* 0x000fe200078e00ff */
[----:B------:R-:W-:Y:S02]  /*5cd0*/  LEA.HI R7, R7, R50, RZ, 0x3 ;  /* 0x0000003207077211 */ /* 0x000fe400078f18ff */
[----:B------:R-:W-:-:S02]  /*5ce0*/  LEA.HI R4, R4, R49, RZ, 0x3 ;  /* 0x0000003104047211 */ /* 0x000fc400078f18ff */
[----:B------:R-:W-:Y:S01]  /*5cf0*/  LOP3.LUT R9, R9, 0xfffffff8, RZ, 0xc0, !PT ;  /* 0xfffffff809097812 */ /* 0x000fe200078ec0ff */
[----:B------:R-:W-:Y:S01]  /*5d00*/  @!PT LDS RZ, [RZ] ;  /* 0x00000000fffff984 */ /* 0x000fe20000000800 */
[----:B------:R1:W-:Y:S01]  /*5d10*/  LDGSTS.E.BYPASS.LTC128B.128 [R10+0x10080], [R16.64], !P4 ;  /* 0x10080000100a7fae */ /* 0x0003e2000e101d58 */
        /* <DEDUP_REMOVED lines=8> */
.L_x_384:
[----:B-1-34-:R-:W-:Y:S05]  /*5da0*/  BSYNC B0 ;  /* 0x0000000000007941 */ /* 0x01afea0003800000 */
.L_x_383:
[----:B------:R-:W-:Y:S01]  /*5db0*/  IADD3 R4, R8, 0x20, RZ ;  /* 0x0000002008047810 */ /* 0x000fe20007ffe0ff */
[----:B------:R1:W2:Y:S01]  /*5dc0*/  SHFL.IDX PT, R15, R5, 0x1, 0x181f ;  /* 0x00381f00050f7f89 */ /* 0x0002a200000e0000 */
[----:B------:R-:W-:Y:S02]  /*5dd0*/  BSSY B0, `(.L_x_385) ;  /* 0x0000018000007945 */ /* 0x000fe40003800000 */
[----:B------:R-:W-:Y:S01]  /*5de0*/  ISETP.GE.AND P1, PT, R4, UR29, PT ;  /* 0x0000001d04007c0c */ /* 0x000fe2000bf26270 */
[----:B------:R1:W3:Y:S03]  /*5df0*/  SHFL.IDX PT, R14, R13, 0x1, 0x181f ;  /* 0x00381f000d0e7f89 */ /* 0x0002e600000e0000 */
[----:B------:R-:W-:-:S09]  /*5e00*/  P2R R9, PR, RZ, 0x2 ;  /* 0x00000002ff097803 */ /* 0x000fd20000000000 */
        /* <DEDUP_REMOVED lines=20> */
.L_x_386:
[----:B------:R-:W-:Y:S05]  /*5f50*/  BSYNC B0 ;  /* 0x0000000000007941 */ /* 0x000fea0003800000 */
.L_x_385:
[----:B------:R-:W-:Y:S01]  /*5f60*/  IADD3 R4, R8, 0x40, RZ ;  /* 0x0000004008047810 */ /* 0x000fe20007ffe0ff */
[----:B--2---:R2:W4:Y:S01]  /*5f70*/  SHFL.IDX PT, R15, R5, 0x2, 0x181f ;  /* 0x00581f00050f7f89 */ /* 0x00452200000e0000 */
[----:B------:R-:W-:Y:S02]  /*5f80*/  BSSY B0, `(.L_x_387) ;  /* 0x0000018000007945 */ /* 0x000fe40003800000 */
[----:B------:R-:W-:Y:S01]  /*5f90*/  ISETP.GE.AND P1, PT, R4, UR29, PT ;  /* 0x0000001d04007c0c */ /* 0x000fe2000bf26270 */
[----:B---3--:R2:W3:Y:S03]  /*5fa0*/  SHFL.IDX PT, R14, R13, 0x2, 0x181f ;  /* 0x00581f000d0e7f89 */ /* 0x0084e600000e0000 */
[----:B------:R-:W-:-:S09]  /*5fb0*/  P2R R4, PR, RZ, 0x2 ;  /* 0x00000002ff047803 */ /* 0x000fd20000000000 */
[----:B------:R-:W-:Y:S05]  /*5fc0*/  @P1 BRA `(.L_x_388) ;  /* 0x0000013000001947 */ /* 0x000fea0003800000 */
[----:B------:R-:W-:Y:S01]  /*5fd0*/  SHF.R.S32.HI R10, RZ, 0x1f, R219 ;  /* 0x0000001fff0a7819 */ /* 0x000fe200000114db */
[----:B---34-:R-:W-:Y:S01]  /*5fe0*/  IMAD.WIDE R16, R225, 0x2, R14 ;  /* 0x00000002e1107825 */ /* 0x018fe200078e020e */
[----:B------:R-:W-:Y:S02]  /*5ff0*/  SHF.R.S32.HI R7, RZ, 0x1f, R50 ;  /* 0x0000001fff077819 */ /* 0x000fe40000011432 */
[----:B------:R-:W-:Y:S02]  /*6000*/  SHF.R.S32.HI R12, RZ, 0x1f, R49 ;  /* 0x0000001fff0c7819 */ /* 0x000fe40000011431 */
[----:B------:R-:W-:Y:S02]  /*6010*/  LEA.HI R11, R10, R219, RZ, 0x3 ;  /* 0x000000db0a0b7211 */ /* 0x000fe400078f18ff */
[----:B------:R-:W-:Y:S02]  /*6020*/  LEA.HI R10, R7, R50, RZ, 0x3 ;  /* 0x00000032070a7211 */ /* 0x000fe400078f18ff */
[----:B------:R-:W-:Y:S01]  /*6030*/  LEA.HI R7, R12, R49, RZ, 0x3 ;  /* 0x000000310c077211 */ /* 0x000fe200078f18ff */
[----:B------:R-:W-:Y:S01]  /*6040*/  IMAD.SHL.U32 R12, R51, 0x2, RZ ;  /* 0x00000002330c7824 */ /* 0x000fe200078e00ff */
[----:B------:R-:W-:-:S02]  /*6050*/  LOP3.LUT R11, R11, 0xfffffff8, RZ, 0xc0, !PT ;  /* 0xfffffff80b0b7812 */ /* 0x000fc400078ec0ff */
[----:B------:R-:W-:Y:S02]  /*6060*/  LOP3.LUT R10, R10, 0xfffffff8, RZ, 0xc0, !PT ;  /* 0xfffffff80a0a7812 */ /* 0x000fe400078ec0ff */
[----:B------:R-:W-:Y:S01]  /*6070*/  LOP3.LUT R7, R7, 0xfffffff8, RZ, 0xc0, !PT ;  /* 0xfffffff807077812 */ /* 0x000fe200078ec0ff */
[--C-:B------:R-:W-:Y:S01]  /*6080*/  IMAD.WIDE R18, R11, 0x2, R14.reuse ;  /* 0x000000020b127825 */ /* 0x100fe200078e020e */
[----:B------:R-:W-:Y:S01]  /*6090*/  @!PT LDS RZ, [RZ] ;  /* 0x00000000fffff984 */ /* 0x000fe20000000800 */
[----:B------:R3:W-:Y:S03]  /*60a0*/  LDGSTS.E.BYPASS.LTC128B.128 [R12+0x12080], [R16.64], !P4 ;  /* 0x12080000100c7fae */ /* 0x0007e6000e101d58 */
[--C-:B------:R-:W-:Y:S01]  /*60b0*/  IMAD.WIDE R10, R10, 0x2, R14.reuse ;  /* 0x000000020a0a7825 */ /* 0x100fe200078e020e */
[----:B------:R3:W-:Y:S03]  /*60c0*/  LDGSTS.E.BYPASS.LTC128B.128 [R12+0x16080], [R18.64], !P0 ;  /* 0x16080000120c7fae */ /* 0x0007e6000c101d58 */
[----:B------:R-:W-:Y:S01]  /*60d0*/  IMAD.WIDE R14, R7, 0x2, R14 ;  /* 0x00000002070e7825 */ /* 0x000fe200078e020e */
[----:B------:R3:W-:Y:S04]  /*60e0*/  LDGSTS.E.BYPASS.LTC128B.128 [R12+0x1a080], [R10.64], !P3 ;  /* 0x1a0800000a0c7fae */ /* 0x0007e8000d901d58 */
[----:B------:R3:W-:Y:S02]  /*60f0*/  LDGSTS.E.BYPASS.LTC128B.128 [R12+0x1e080], [R14.64], !P5 ;  /* 0x1e0800000e0c7fae */ /* 0x0007e4000e901d58 */
.L_x_388:
[----:B------:R-:W-:Y:S05]  /*6100*/  BSYNC B0 ;  /* 0x0000000000007941 */ /* 0x000fea0003800000 */
.L_x_387:
[----:B------:R-:W-:Y:S01]  /*6110*/  IADD3 R7, R8, 0x60, RZ ;  /* 0x0000006008077810 */ /* 0x000fe20007ffe0ff */
[----:B---3--:R-:W-:Y:S01]  /*6120*/  SHFL.IDX PT, R14, R13, 0x3, 0x181f ;  /* 0x00781f000d0e7f89 */ /* 0x008fe200000e0000 */
[----:B------:R-:W-:Y:S01]  /*6130*/  UIADD3 UR17, UR10, -0x1, URZ ;  /* 0xffffffff0a117890 */ /* 0x000fe2000fffe03f */
[----:B------:R-:W-:Y:S01]  /*6140*/  IMAD.MOV.U32 R215, RZ, RZ, c[0x0][0x2b8] ;  /* 0x0000ae00ffd77624 */ /* 0x000fe200078e00ff */
[----:B------:R-:W-:Y:S01]  /*6150*/  ISETP.GE.AND P6, PT, R7, UR29, PT ;  /* 0x0000001d07007c0c */ /* 0x000fe2000bfc6270 */
[----:B----4-:R-:W3:Y:S01]  /*6160*/  SHFL.IDX PT, R15, R5, 0x3, 0x181f ;  /* 0x00781f00050f7f89 */ /* 0x010ee200000e0000 */
[----:B------:R-:W-:Y:S01]  /*6170*/  USHF.L.U32 UR28, UR17, 0x5, URZ ;  /* 0x00000005111c7899 */ /* 0x000fe2000800063f */
[----:B------:R-:W-:Y:S01]  /*6180*/  LOP3.LUT R12, R12, 0xfffffff7, RZ, 0xc0, !PT ;  /* 0xfffffff70c0c7812 */ /* 0x000fe200078ec0ff */
[----:B------:R-:W-:Y:S01]  /*6190*/  USHF.R.S32.HI UR6, URZ, 0x1f, UR7 ;  /* 0x0000001f3f067899 */ /* 0x000fe20008011407 */
[----:B------:R-:W-:Y:S01]  /*61a0*/  ISETP.NE.AND P1, PT, R215, 0x1, PT ;  /* 0x00000001d700780c */ /* 0x000fe20003f25270 */
[----:B------:R-:W-:Y:S01]  /*61b0*/  ULDC.64 UR4, c[0x0][0x2b0] ;  /* 0x0000ac0000047ab9 */ /* 0x000fe20000000a00 */
[----:B------:R-:W-:Y:S01]  /*61c0*/  IMAD.MOV.U32 R217, RZ, RZ, RZ ;  /* 0x000000ffffd97224 */ /* 0x000fe200078e00ff */
[----:B------:R-:W-:Y:S01]  /*61d0*/  IADD3 R218, R216, UR28, RZ ;  /* 0x0000001cd8da7c10 */ /* 0x000fe2000fffe0ff */
[----:B------:R-:W-:-:S02]  /*61e0*/  UIMAD UR6, UR6, UR4, URZ ;  /* 0x00000004060672a4 */ /* 0x000fc4000f8e023f */
[----:B------:R-:W-:Y:S02]  /*61f0*/  UIMAD.WIDE.U32 UR18, UR7, UR4, URZ ;  /* 0x00000004071272a5 */ /* 0x000fe4000f8e003f */
[----:B------:R-:W-:Y:S01]  /*6200*/  @!P6 SHF.R.S32.HI R16, RZ, 0x1f, R219 ;  /* 0x0000001fff10e819 */ /* 0x000fe200000114db */
[----:B------:R-:W-:Y:S01]  /*6210*/  @!P6 IMAD.SHL.U32 R10, R51, 0x2, RZ ;  /* 0x00000002330ae824 */ /* 0x000fe200078e00ff */
[----:B------:R-:W-:Y:S01]  /*6220*/  @!P6 SHF.R.S32.HI R19, RZ, 0x1f, R50 ;  /* 0x0000001fff13e819 */ /* 0x000fe20000011432 */
[----:B------:R-:W-:Y:S01]  /*6230*/  UIMAD UR6, UR7, UR5, UR6 ;  /* 0x00000005070672a4 */ /* 0x000fe2000f8e0206 */
[----:B------:R-:W-:Y:S02]  /*6240*/  @!P6 LEA.HI R21, R16, R219, RZ, 0x3 ;  /* 0x000000db1015e211 */ /* 0x000fe400078f18ff */
[----:B------:R-:W-:Y:S01]  /*6250*/  @!P6 LEA.HI R19, R19, R50, RZ, 0x3 ;  /* 0x000000321313e211 */ /* 0x000fe200078f18ff */
[----:B------:R-:W-:Y:S01]  /*6260*/  UIADD3 UR6, UR19, UR6, URZ ;  /* 0x0000000613067290 */ /* 0x000fe2000fffe03f */
[----:B------:R-:W-:Y:S01]  /*6270*/  @!P6 SHF.R.S32.HI R16, RZ, 0x1f, R49 ;  /* 0x0000001fff10e819 */ /* 0x000fe20000011431 */
[----:B------:R-:W-:Y:S01]  /*6280*/  ULDC.64 UR4, c[0x0][0x1e8] ;  /* 0x00007a0000047ab9 */ /* 0x000fe20000000a00 */
[----:B------:R-:W-:-:S02]  /*6290*/  @!P6 LOP3.LUT R21, R21, 0xfffffff8, RZ, 0xc0, !PT ;  /* 0xfffffff81515e812 */ /* 0x000fc400078ec0ff */
[----:B------:R-:W-:Y:S01]  /*62a0*/  @!P6 LOP3.LUT R19, R19, 0xfffffff8, RZ, 0xc0, !PT ;  /* 0xfffffff81313e812 */ /* 0x000fe200078ec0ff */
[--C-:B---3--:R-:W-:Y:S01]  /*62b0*/  @!P6 IMAD.WIDE R22, R225, 0x2, R14.reuse ;  /* 0x00000002e116e825 */ /* 0x108fe200078e020e */
[----:B------:R-:W-:Y:S02]  /*62c0*/  @!P6 LEA.HI R7, R16, R49, RZ, 0x3 ;  /* 0x000000311007e211 */ /* 0x000fe400078f18ff */
[----:B------:R-:W-:Y:S01]  /*62d0*/  @P1 LOP3.LUT R12, R12, 0x8, RZ, 0xfc, !PT ;  /* 0x000000080c0c1812 */ /* 0x000fe200078efcff */
[--C-:B------:R-:W-:Y:S01]  /*62e0*/  @!P6 IMAD.WIDE R20, R21, 0x2, R14.reuse ;  /* 0x000000021514e825 */ /* 0x100fe200078e020e */
[----:B------:R-:W-:Y:S01]  /*62f0*/  @!P6 LOP3.LUT R7, R7, 0xfffffff8, RZ, 0xc0, !PT ;  /* 0xfffffff80707e812 */ /* 0x000fe200078ec0ff */
[----:B------:R-:W-:Y:S01]  /*6300*/  @!PT LDS RZ, [RZ] ;  /* 0x00000000fffff984 */ /* 0x000fe20000000800 */
[----:B------:R3:W-:Y:S02]  /*6310*/  @!P6 LDGSTS.E.BYPASS.LTC128B.128 [R10+0x13080], [R22.64], !P4 ;  /* 0x13080000160aefae */ /* 0x0007e4000e101d58 */
[----:B------:R-:W-:Y:S02]  /*6320*/  @!P6 IMAD.WIDE R18, R19, 0x2, R14 ;  /* 0x000000021312e825 */ /* 0x000fe400078e020e */
[----:B------:R3:W-:Y:S01]  /*6330*/  @!P6 LDGSTS.E.BYPASS.LTC128B.128 [R10+0x17080], [R20.64], !P0 ;  /* 0x17080000140aefae */ /* 0x0007e2000c101d58 */
[----:B------:R-:W-:-:S02]  /*6340*/  ISETP.GE.AND P0, PT, R218, UR11, PT ;  /* 0x0000000bda007c0c */ /* 0x000fc4000bf06270 */
[----:B------:R-:W-:Y:S01]  /*6350*/  IADD3 R218, R218, UR16, RZ ;  /* 0x00000010dada7c10 */ /* 0x000fe2000fffe0ff */
[----:B------:R4:W-:Y:S01]  /*6360*/  @!P6 LDGSTS.E.BYPASS.LTC128B.128 [R10+0x1b080], [R18.64], !P3 ;  /* 0x1b080000120aefae */ /* 0x0009e2000d901d58 */
[----:B------:R-:W-:-:S03]  /*6370*/  ISETP.GT.OR P0, PT, R216, 0x1f, P0 ;  /* 0x0000001fd800780c */ /* 0x000fc60000704670 */
[----:B------:R-:W-:-:S04]  /*6380*/  @P1 IMAD.HI.U32 R11, R218, c[0x0][0x2bc], RZ ;  /* 0x0000af00da0b1a27 */ /* 0x000fc800078e00ff */
[----:B-12---:R-:W-:Y:S01]  /*6390*/  IMAD.MOV.U32 R5, RZ, RZ, R218 ;  /* 0x000000ffff057224 */ /* 0x006fe200078e00da */
[----:B------:R-:W-:Y:S01]  /*63a0*/  @P1 SHF.R.U32.HI R5, RZ, c[0x0][0x2c0], R11 ;  /* 0x0000b000ff051a19 */ /* 0x000fe2000001160b */
[----:B----4-:R-:W-:-:S04]  /*63b0*/  @!P6 IMAD.WIDE R18, R7, 0x2, R14 ;  /* 0x000000020712e825 */ /* 0x010fc800078e020e */
[C---:B------:R-:W-:Y:S01]  /*63c0*/  @!P0 IADD3 R14, P1, R5.reuse, UR18, RZ ;  /* 0x00000012050e8c10 */ /* 0x040fe2000ff3e0ff */
[----:B------:R3:W-:Y:S03]  /*63d0*/  @!P6 LDGSTS.E.BYPASS.LTC128B.128 [R10+0x1f080], [R18.64], !P5 ;  /* 0x1f080000120aefae */ /* 0x0007e6000e901d58 */
[----:B------:R-:W-:Y:S02]  /*63e0*/  @!P0 LEA.HI.X.SX32 R7, R5, UR6, 0x1, P1 ;  /* 0x0000000605078c11 */ /* 0x000fe400088f0eff */
[C---:B------:R-:W-:Y:S01]  /*63f0*/  @!P0 LEA R16, P1, R14.reuse, c[0x0][0x2a0], 0x2 ;  /* 0x0000a8000e108a11 */ /* 0x040fe200078210ff */
[----:B------:R-:W0:Y:S03]  /*6400*/  LDGDEPBAR ;  /* 0x00000000000079af */ /* 0x000e260000000000 */
[----:B------:R-:W-:Y:S01]  /*6410*/  @!P0 LEA.HI.X R17, R14, c[0x0][0x2a4], R7, 0x2, P1 ;  /* 0x0000a9000e118a11 */ /* 0x000fe200008f1407 */
[----:B------:R-:W-:Y:S06]  /*6420*/  BAR.SYNC.DEFER_BLOCKING 0x0 ;  /* 0x0000000000007b1d */ /* 0x000fec0000010000 */
[----:B------:R-:W2:Y:S01]  /*6430*/  @!P0 LDG.E R217, [R16.64] ;  /* 0x0000001810d98981 */ /* 0x000ea2000c1e1900 */
[----:B------:R-:W-:Y:S01]  /*6440*/  IMAD.MOV R5, RZ, RZ, -R5 ;  /* 0x000000ffff057224 */ /* 0x000fe200078e0a05 */
[----:B------:R-:W-:Y:S01]  /*6450*/  UIMAD UR7, UR12, UR4, URZ ;  /* 0x000000040c0772a4 */ /* 0x000fe2000f8e023f */
[----:B------:R-:W-:Y:S01]  /*6460*/  ISETP.GE.AND P5, PT, R225, c[0x0][0x1d4], PT ;  /* 0x00007500e1007a0c */ /* 0x000fe20003fa6270 */
        /* <DEDUP_REMOVED lines=8> */
[----:B------:R-:W-:Y:S01]  /*64f0*/  ISETP.GE.AND P4, PT, R50, c[0x0][0x1d4], PT ;  /* 0x0000750032007a0c */ /* 0x000fe20003f86270 */
[----:B------:R-:W-:Y:S01]  /*6500*/  ULDC.64 UR4, c[0x0][0x210] ;  /* 0x0000840000047ab9 */ /* 0x000fe20000000a00 */
[----:B------:R-:W-:Y:S01]  /*6510*/  IADD3 R11, -R60, UR30, RZ ;  /* 0x0000001e3c0b7c10 */ /* 0x000fe2000fffe1ff */
[----:B------:R-:W-:Y:S01]  /*6520*/  IMAD R5, R64, c[0x0][0x1e0], RZ ;  /* 0x0000780040057a24 */ /* 0x000fe200078e02ff */
[----:B------:R-:W-:Y:S01]  /*6530*/  ISETP.GE.AND P3, PT, R49, c[0x0][0x1d4], PT ;  /* 0x0000750031007a0c */ /* 0x000fe20003f66270 */
[----:B------:R-:W-:Y:S01]  /*6540*/  UIMAD UR12, UR12, UR4, URZ ;  /* 0x000000040c0c72a4 */ /* 0x000fe2000f8e023f */
[----:B------:R-:W-:Y:S01]  /*6550*/  LOP3.LUT R12, R12, 0xfffffffe, RZ, 0xc0, !PT ;  /* 0xfffffffe0c0c7812 */ /* 0x000fe200078ec0ff */
[----:B------:R-:W-:Y:S01]  /*6560*/  IMAD R5, R218, c[0x0][0x1e4], R5 ;  /* 0x00007900da057a24 */ /* 0x000fe200078e0205 */
[----:B------:R-:W-:Y:S01]  /*6570*/  UIMAD.WIDE.U32 UR26, UR13, UR4, URZ ;  /* 0x000000040d1a72a5 */ /* 0x000fe2000f8e003f */
[----:B------:R-:W-:Y:S01]  /*6580*/  LEA.HI R48, R45, R62, RZ, 0x5 ;  /* 0x0000003e2d307211 */ /* 0x000fe200078f28ff */
[----:B------:R-:W-:Y:S01]  /*6590*/  UIMAD UR12, UR13, UR5, UR12 ;  /* 0x000000050d0c72a4 */ /* 0x000fe2000f8e020c */
[----:B------:R-:W-:Y:S01]  /*65a0*/  IMAD.IADD R15, R15, 0x1, R5 ;  /* 0x000000010f0f7824 */ /* 0x000fe200078e0205 */
[----:B------:R-:W-:Y:S01]  /*65b0*/  @P2 LOP3.LUT R12, R12, 0x1, RZ, 0xfc, !PT ;  /* 0x000000010c0c2812 */ /* 0x000fe200078efcff */
[----:B------:R-:W-:Y:S01]  /*65c0*/  IMAD.U32 R5, RZ, RZ, UR13 ;  /* 0x0000000dff057e24 */ /* 0x000fe2000f8e00ff */
[----:B------:R-:W-:Y:S01]  /*65d0*/  UIADD3 UR12, UR27, UR12, URZ ;  /* 0x0000000c1b0c7290 */ /* 0x000fe2000fffe03f */
[----:B------:R-:W-:-:S02]  /*65e0*/  SHF.R.S32.HI R44, RZ, 0x5, R48 ;  /* 0x00000005ff2c7819 */ /* 0x000fc40000011430 */
[----:B--2---:R-:W-:Y:S01]  /*65f0*/  SHF.R.S32.HI R47, RZ, 0x1f, R217 ;  /* 0x0000001fff2f7819 */ /* 0x004fe200000114d9 */
[----:B------:R-:W-:-:S04]  /*6600*/  IMAD.WIDE.U32 R14, R217, c[0x0][0x1f0], R14 ;  /* 0x00007c00d90e7a25 */ /* 0x000fc800078e000e */
[----:B---3--:R-:W-:Y:S02]  /*6610*/  IMAD R10, R47, c[0x0][0x1f0], RZ ;  /* 0x00007c002f0a7a24 */ /* 0x008fe400078e02ff */
[----:B------:R-:W-:Y:S02]  /*6620*/  IMAD R5, R5, c[0x0][0x1e8], R14 ;  /* 0x00007a0005057a24 */ /* 0x000fe400078e020e */
[----:B------:R-:W-:Y:S01]  /*6630*/  IMAD R7, R217, c[0x0][0x1f4], R10 ;  /* 0x00007d00d9077a24 */ /* 0x000fe200078e020a */
[----:B------:R-:W-:Y:S02]  /*6640*/  IADD3 R10, P0, R14, UR22, RZ ;  /* 0x000000160e0a7c10 */ /* 0x000fe4000ff1e0ff */
[----:B------:R-:W-:Y:S01]  /*6650*/  LEA R17, R5, c[0x0][0x1c8], 0x1 ;  /* 0x0000720005117a11 */ /* 0x000fe200078e08ff */
[----:B------:R-:W-:Y:S01]  /*6660*/  IMAD.IADD R7, R15, 0x1, R7 ;  /* 0x000000010f077824 */ /* 0x000fe200078e0207 */
[----:B------:R-:W-:-:S03]  /*6670*/  LEA RZ, P1, R10, c[0x0][0x1c8], 0x1 ;  /* 0x000072000aff7a11 */ /* 0x000fc600078208ff */
[----:B------:R-:W-:Y:S01]  /*6680*/  SHFL.IDX PT, R14, R17, RZ, 0x181f ;  /* 0x00181fff110e7589 */ /* 0x000fe200000e0000 */
[----:B------:R-:W-:Y:S02]  /*6690*/  IADD3.X R7, R7, UR7, RZ, P0, !PT ;  /* 0x0000000707077c10 */ /* 0x000fe400087fe4ff */
[----:B------:R-:W-:Y:S02]  /*66a0*/  ISETP.GE.AND P0, PT, R11, 0x1, PT ;  /* 0x000000010b00780c */ /* 0x000fe40003f06270 */
[----:B------:R-:W-:-:S05]  /*66b0*/  LEA.HI.X R13, R10, c[0x0][0x1cc], R7, 0x1, P1 ;  /* 0x000073000a0d7a11 */ /* 0x000fca00008f0c07 */
[----:B------:R-:W1:Y:S06]  /*66c0*/  SHFL.IDX PT, R15, R13, RZ, 0x181f ;  /* 0x00181fff0d0f7589 */ /* 0x000e6c00000e0000 */
[----:B------:R-:W-:Y:S01]  /*66d0*/  @P0 SHF.R.S32.HI R10, RZ, 0x1f, R219 ;  /* 0x0000001fff0a0819 */ /* 0x000fe200000114db */
[----:B------:R-:W-:Y:S01]  /*66e0*/  @P0 IMAD.SHL.U32 R11, R51, 0x2, RZ ;  /* 0x00000002330b0824 */ /* 0x000fe200078e00ff */
[----:B------:R-:W-:Y:S02]  /*66f0*/  @P0 SHF.R.S32.HI R7, RZ, 0x1f, R50 ;  /* 0x0000001fff070819 */ /* 0x000fe40000011432 */
[----:B------:R-:W-:-:S02]  /*6700*/  @P0 SHF.R.S32.HI R16, RZ, 0x1f, R49 ;  /* 0x0000001fff100819 */ /* 0x000fc40000011431 */
[----:B------:R-:W-:Y:S02]  /*6710*/  @P0 LEA.HI R10, R10, R219, RZ, 0x3 ;  /* 0x000000db0a0a0211 */ /* 0x000fe400078f18ff */
        /* <DEDUP_REMOVED lines=10> */
[----:B------:R1:W-:Y:S01]  /*67c0*/  @P0 LDGSTS.E.BYPASS.LTC128B.128 [R11+0xd080], [R18.64], !P2 ;  /* 0x0d080000120b0fae */ /* 0x0003e2000d101d58 */
[----:B------:R-:W-:Y:S02]  /*67d0*/  ISETP.GT.AND P2, PT, R216, 0x1f, PT ;  /* 0x0000001fd800780c */ /* 0x000fe40003f44270 */
        /* <DEDUP_REMOVED lines=8> */
.L_x_389:
[----:B------:R-:W-:Y:S01]  /*6860*/  ULDC.U8 UR4, c[0x0][0x298] ;  /* 0x0000a60000047ab9 */ /* 0x000fe20000000000 */
[----:B------:R-:W-:Y:S01]  /*6870*/  SHF.R.S32.HI R12, RZ, 0x1f, R63 ;  /* 0x0000001fff0c7819 */ /* 0x000fe2000001143f */
[----:B-1----:R-:W-:Y:S01]  /*6880*/  IMAD.WIDE.U32 R10, R63, c[0x0][0x280], RZ ;  /* 0x0000a0003f0a7a25 */ /* 0x002fe200078e00ff */
[----:B------:R-:W-:Y:S01]  /*6890*/  ISETP.NE.AND P0, PT, RZ, UR4, PT ;  /* 0x00000004ff007c0c */ /* 0x000fe2000bf05270 */
[----:B------:R-:W-:Y:S01]  /*68a0*/  BSSY B2, `(.L_x_390) ;  /* 0x00008cf000027945 */ /* 0x000fe20003800000 */
[----:B------:R-:W-:Y:S01]  /*68b0*/  LEA R5, R61, R8, 0x5 ;  /* 0x000000083d057211 */ /* 0x000fe200078e28ff */
[C---:B------:R-:W-:Y:S01]  /*68c0*/  IMAD R14, R12.reuse, c[0x0][0x280], RZ ;  /* 0x0000a0000c0e7a24 */ /* 0x040fe200078e02ff */
[----:B------:R-:W-:Y:S01]  /*68d0*/  SHF.L.U32 R119, R51, 0x1, RZ ;  /* 0x0000000133777819 */ /* 0x000fe200000006ff */
[----:B------:R-:W-:Y:S02]  /*68e0*/  IMAD R12, R12, c[0x0][0x290], RZ ;  /* 0x0000a4000c0c7a24 */ /* 0x000fe400078e02ff */
[----:B------:R-:W-:-:S02]  /*68f0*/  IMAD R7, R63, c[0x0][0x284], R14 ;  /* 0x0000a1003f077a24 */ /* 0x000fc400078e020e */
[C---:B------:R-:W-:Y:S02]  /*6900*/  IMAD R17, R63.reuse, c[0x0][0x294], R12 ;  /* 0x0000a5003f117a24 */ /* 0x040fe400078e020c */
[----:B------:R-:W-:Y:S01]  /*6910*/  IMAD.WIDE.U32 R12, R63, c[0x0][0x290], RZ ;  /* 0x0000a4003f0c7a25 */ /* 0x000fe200078e00ff */
[----:B------:R-:W-:-:S04]  /*6920*/  IADD3 R7, R7, R11, RZ ;  /* 0x0000000b07077210 */ /* 0x000fc80007ffe0ff */
[----:B------:R-:W-:Y:S01]  /*6930*/  IADD3 R17, R17, R13, RZ ;  /* 0x0000000d11117210 */ /* 0x000fe20007ffe0ff */
[----:B------:R-:W-:Y:S05]  /*6940*/  @!P0 BRA `(.L_x_391) ;  /* 0x0000450000008947 */ /* 0x000fea0003800000 */
[----:B------:R-:W-:Y:S01]  /*6950*/  PLOP3.LUT P0, PT, PT, PT, UP3, 0x80, 0x0 ;  /* 0x000000000000781c */ /* 0x000fe20003f0f038 */
[----:B------:R-:W-:Y:S01]  /*6960*/  IMAD.MOV.U32 R16, RZ, RZ, R12 ;  /* 0x000000ffff107224 */ /* 0x000fe200078e000c */
[----:B------:R-:W-:Y:S01]  /*6970*/  ISETP.NE.AND P1, PT, R6, RZ, PT ;  /* 0x000000ff0600720c */ /* 0x000fe20003f25270 */
[----:B------:R-:W-:Y:S01]  /*6980*/  BSSY B0, `(.L_x_392) ;  /* 0x0000049000007945 */ /* 0x000fe20003800000 */
[----:B------:R-:W-:Y:S01]  /*6990*/  IMAD.SHL.U32 R12, R61, 0x4, RZ ;  /* 0x000000043d0c7824 */ /* 0x000fe200078e00ff */
        /* <DEDUP_REMOVED lines=8> */
[----:B------:R-:W-:Y:S01]  /*6a20*/  @P0 IMAD.HI.U32 R6, R5, c[0x0][0x2c8], RZ ;  /* 0x0000b20005060a27 */ /* 0x000fe200078e00ff */
[----:B------:R-:W-:Y:S01]  /*6a30*/  PLOP3.LUT P0, PT, PT, PT, UP3, 0x80, 0x0 ;  /* 0x000000000000781c */ /* 0x000fe20003f0f038 */
[----:B------:R-:W-:-:S12]  /*6a40*/  CS2R R104, SRZ ;  /* 0x0000000000687805 */ /* 0x000fd8000001ff00 */
[----:B------:R-:W-:Y:S01]  /*6a50*/  @P0 SHF.R.U32.HI R5, RZ, c[0x0][0x2cc], R6 ;  /* 0x0000b300ff050a19 */ /* 0x000fe20000011606 */
[----:B------:R-:W-:-:S03]  /*6a60*/  IMAD.MOV.U32 R6, RZ, RZ, R10 ;  /* 0x000000ffff067224 */ /* 0x000fc600078e000a */
[----:B------:R-:W-:Y:S01]  /*6a70*/  SHF.R.S32.HI R8, RZ, 0x1f, R5 ;  /* 0x0000001fff087819 */ /* 0x000fe20000011405 */
[----:B------:R-:W-:-:S04]  /*6a80*/  IMAD.WIDE.U32 R6, R5, c[0x0][0x280], R6 ;  /* 0x0000a00005067a25 */ /* 0x000fc800078e0006 */
[----:B------:R-:W-:Y:S01]  /*6a90*/  IMAD R14, R8, c[0x0][0x280], RZ ;  /* 0x0000a000080e7a24 */ /* 0x000fe200078e02ff */
[----:B------:R-:W-:Y:S01]  /*6aa0*/  LEA R10, P0, R6, c[0x0][0x270], 0x1 ;  /* 0x00009c00060a7a11 */ /* 0x000fe200078008ff */
[----:B------:R-:W-:Y:S02]  /*6ab0*/  IMAD R8, R8, c[0x0][0x290], RZ ;  /* 0x0000a40008087a24 */ /* 0x000fe400078e02ff */
[C---:B------:R-:W-:Y:S02]  /*6ac0*/  IMAD R14, R5.reuse, c[0x0][0x284], R14 ;  /* 0x0000a100050e7a24 */ /* 0x040fe400078e020e */
[----:B------:R-:W-:Y:S01]  /*6ad0*/  IMAD.WIDE.U32 R16, R5, c[0x0][0x290], R16 ;  /* 0x0000a40005107a25 */ /* 0x000fe200078e0010 */
[----:B------:R1:W2:Y:S02]  /*6ae0*/  SHFL.IDX PT, R18, R10, RZ, 0x181f ;  /* 0x00181fff0a127589 */ /* 0x0002a400000e0000 */
[----:B------:R-:W-:Y:S01]  /*6af0*/  IADD3 R14, R7, R14, RZ ;  /* 0x0000000e070e7210 */ /* 0x000fe20007ffe0ff */
[----:B------:R-:W-:-:S03]  /*6b00*/  IMAD R13, R5, c[0x0][0x294], R8 ;  /* 0x0000a500050d7a24 */ /* 0x000fc600078e0208 */
[----:B------:R-:W-:Y:S02]  /*6b10*/  LEA.HI.X R14, R6, c[0x0][0x274], R14, 0x1, P0 ;  /* 0x00009d00060e7a11 */ /* 0x000fe400000f0c0e */
[----:B------:R-:W-:Y:S02]  /*6b20*/  IADD3 R13, R17, R13, RZ ;  /* 0x0000000d110d7210 */ /* 0x000fe40007ffe0ff */
[C---:B------:R-:W-:Y:S01]  /*6b30*/  LEA R8, P0, R16.reuse, c[0x0][0x288], 0x1 ;  /* 0x0000a20010087a11 */ /* 0x040fe200078008ff */
[----:B------:R1:W3:Y:S03]  /*6b40*/  SHFL.IDX PT, R19, R14, RZ, 0x181f ;  /* 0x00181fff0e137589 */ /* 0x0002e600000e0000 */
[----:B------:R-:W-:Y:S02]  /*6b50*/  LEA.HI.X R13, R16, c[0x0][0x28c], R13, 0x1, P0 ;  /* 0x0000a300100d7a11 */ /* 0x000fe400000f0c0d */
[----:B------:R1:W4:Y:S04]  /*6b60*/  SHFL.IDX PT, R16, R8, RZ, 0x181f ;  /* 0x00181fff08107589 */ /* 0x00032800000e0000 */
[----:B------:R1:W1:Y:S01]  /*6b70*/  SHFL.IDX PT, R17, R13, RZ, 0x181f ;  /* 0x00181fff0d117589 */ /* 0x00026200000e0000 */
[----:B------:R-:W-:Y:S05]  /*6b80*/  @P1 BRA `(.L_x_393) ;  /* 0x0000028000001947 */ /* 0x000fea0003800000 */
[C---:B------:R-:W-:Y:S01]  /*6b90*/  ISETP.GE.AND P0, PT, R12.reuse, c[0x0][0x27c], PT ;  /* 0x00009f000c007a0c */ /* 0x040fe20003f06270 */
[----:B------:R-:W-:Y:S01]  /*6ba0*/  CS2R R102, SRZ ;  /* 0x0000000000667805 */ /* 0x000fe2000001ff00 */
[----:B------:R-:W-:Y:S01]  /*6bb0*/  CS2R R104, SRZ ;  /* 0x0000000000687805 */ /* 0x000fe2000001ff00 */
[----:B------:R-:W-:-:S10]  /*6bc0*/  IADD3 R5, R12, 0x20, RZ ;  /* 0x000000200c057810 */ /* 0x000fd40007ffe0ff */
[----:B--23--:R-:W-:-:S04]  /*6bd0*/  @!P0 IMAD.WIDE R22, R12, 0x2, R18 ;  /* 0x000000020c168825 */ /* 0x00cfc800078e0212 */
[----:B-1--4-:R-:W-:Y:S01]  /*6be0*/  @!P0 IMAD.WIDE R20, R12, 0x2, R16 ;  /* 0x000000020c148825 */ /* 0x012fe200078e0210 */
[----:B------:R1:W5:Y:S04]  /*6bf0*/  @!P0 LD.E.64 R102, [R22.64] ;  /* 0x0000001816668980 */ /* 0x000368000c101b00 */
[----:B------:R2:W5:Y:S01]  /*6c00*/  @!P0 LD.E.64 R104, [R20.64] ;  /* 0x0000001814688980 */ /* 0x000562000c101b00 */
[----:B------:R-:W-:Y:S01]  /*6c10*/  ISETP.GE.AND P0, PT, R5, c[0x0][0x27c], PT ;  /* 0x00009f0005007a0c */ /* 0x000fe20003f06270 */
[----:B------:R-:W-:Y:S01]  /*6c20*/  CS2R R126, SRZ ;  /* 0x00000000007e7805 */ /* 0x000fe2000001ff00 */
[----:B------:R-:W-:-:S11]  /*6c30*/  CS2R R124, SRZ ;  /* 0x00000000007c7805 */ /* 0x000fd6000001ff00 */
[----:B------:R-:W-:-:S04]  /*6c40*/  @!P0 SHF.R.S32.HI R6, RZ, 0x1f, R5 ;  /* 0x0000001fff068819 */ /* 0x000fc80000011405 */
[----:B------:R-:W-:-:S04]  /*6c50*/  @!P0 LEA.HI R5, R6, R5, RZ, 0x2 ;  /* 0x0000000506058211 */ /* 0x000fc800078f10ff */
[----:B------:R-:W-:-:S05]  /*6c60*/  @!P0 LOP3.LUT R5, R5, 0xfffffffc, RZ, 0xc0, !PT ;  /* 0xfffffffc05058812 */ /* 0x000fca00078ec0ff */
[----:B------:R-:W-:-:S04]  /*6c70*/  @!P0 IMAD.WIDE R24, R5, 0x2, R18 ;  /* 0x0000000205188825 */ /* 0x000fc800078e0212 */
[----:B------:R-:W-:Y:S01]  /*6c80*/  @!P0 IMAD.WIDE R26, R5, 0x2, R16 ;  /* 0x00000002051a8825 */ /* 0x000fe200078e0210 */
[----:B------:R-:W-:Y:S01]  /*6c90*/  IADD3 R5, R12, 0x40, RZ ;  /* 0x000000400c057810 */ /* 0x000fe20007ffe0ff */
        /* <DEDUP_REMOVED lines=8> */
[----:B--2---:R-:W-:-:S04]  /*6d20*/  @!P0 IMAD.WIDE R20, R5, 0x2, R18 ;  /* 0x0000000205148825 */ /* 0x004fc800078e0212 */
[----:B-1----:R-:W-:Y:S01]  /*6d30*/  @!P0 IMAD.WIDE R22, R5, 0x2, R16 ;  /* 0x0000000205168825 */ /* 0x002fe200078e0210 */
        /* <DEDUP_REMOVED lines=13> */
.L_x_393:
[----:B------:R-:W-:Y:S05]  /*6e10*/  BSYNC B0 ;  /* 0x0000000000007941 */ /* 0x000fea0003800000 */
.L_x_392:
[----:B------:R-:W-:Y:S01]  /*6e20*/  ISETP.NE.AND P0, PT, R9, RZ, PT ;  /* 0x000000ff0900720c */ /* 0x000fe20003f05270 */
[----:B-----5:R-:W-:Y:S01]  /*6e30*/  IMAD.MOV.U32 R9, RZ, RZ, R112 ;  /* 0x000000ffff097224 */ /* 0x020fe200078e0070 */
[----:B------:R-:W-:Y:S01]  /*6e40*/  MOV R5, R123 ;  /* 0x0000007b00057202 */ /* 0x000fe20000000f00 */
[----:B------:R-:W-:Y:S01]  /*6e50*/  IMAD.MOV.U32 R7, RZ, RZ, R113 ;  /* 0x000000ffff077224 */ /* 0x000fe200078e0071 */
[----:B---3--:R3:W4:Y:S01]  /*6e60*/  SHFL.IDX PT, R19, R14, 0x1, 0x181f ;  /* 0x00381f000e137f89 */ /* 0x00872200000e0000 */
[----:B------:R-:W-:Y:S01]  /*6e70*/  IMAD.MOV.U32 R6, RZ, RZ, R122 ;  /* 0x000000ffff067224 */ /* 0x000fe200078e007a */
[----:B------:R-:W-:Y:S01]  /*6e80*/  BSSY B0, `(.L_x_394) ;  /* 0x0000048000007945 */ /* 0x000fe20003800000 */
[----:B------:R-:W-:Y:S01]  /*6e90*/  CS2R R84, SRZ ;  /* 0x0000000000547805 */ /* 0x000fe2000001ff00 */
[----:B------:R-:W-:Y:S01]  /*6ea0*/  PRMT R87, R7, 0x5410, R9 ;  /* 0x0000541007577816 */ /* 0x000fe20000000009 */
[----:B------:R-:W-:Y:S01]  /*6eb0*/  IMAD.MOV.U32 R9, RZ, RZ, R126 ;  /* 0x000000ffff097224 */ /* 0x000fe200078e007e */
[----:B------:R-:W-:Y:S01]  /*6ec0*/  PRMT R93, R5, 0x5410, R6 ;  /* 0x00005410055d7816 */ /* 0x000fe20000000006 */
[----:B------:R-:W-:Y:S01]  /*6ed0*/  IMAD.MOV.U32 R7, RZ, RZ, R127 ;  /* 0x000000ffff077224 */ /* 0x000fe200078e007f */
[----:B------:R-:W-:Y:S01]  /*6ee0*/  MOV R6, R102 ;  /* 0x0000006600067202 */ /* 0x000fe20000000f00 */
[----:B------:R-:W-:Y:S01]  /*6ef0*/  IMAD.MOV.U32 R5, RZ, RZ, R103 ;  /* 0x000000ffff057224 */ /* 0x000fe200078e0067 */
[----:B--2---:R3:W2:Y:S01]  /*6f00*/  SHFL.IDX PT, R18, R10, 0x1, 0x181f ;  /* 0x00381f000a127f89 */ /* 0x0046a200000e0000 */
[----:B------:R-:W-:Y:S01]  /*6f10*/  CS2R R90, SRZ ;  /* 0x00000000005a7805 */ /* 0x000fe2000001ff00 */
[----:B------:R-:W-:Y:S01]  /*6f20*/  PRMT R97, R7, 0x5410, R9 ;  /* 0x0000541007617816 */ /* 0x000fe20000000009 */
[----:B------:R-:W-:Y:S01]  /*6f30*/  IMAD.MOV.U32 R9, RZ, RZ, R108 ;  /* 0x000000ffff097224 */ /* 0x000fe200078e006c */
[----:B------:R-:W-:Y:S01]  /*6f40*/  PRMT R101, R5, 0x5410, R6 ;  /* 0x0000541005657816 */ /* 0x000fe20000000006 */
[----:B------:R-:W-:Y:S01]  /*6f50*/  IMAD.MOV.U32 R6, RZ, RZ, R120 ;  /* 0x000000ffff067224 */ /* 0x000fe200078e0078 */
[----:B------:R-:W-:Y:S01]  /*6f60*/  MOV R7, R109 ;  /* 0x0000006d00077202 */ /* 0x000fe20000000f00 */
[----:B------:R-:W-:Y:S01]  /*6f70*/  IMAD.MOV.U32 R5, RZ, RZ, R121 ;  /* 0x000000ffff057224 */ /* 0x000fe200078e0079 */
[----:B-1----:R3:W1:Y:S01]  /*6f80*/  SHFL.IDX PT, R17, R13, 0x1, 0x181f ;  /* 0x00381f000d117f89 */ /* 0x00266200000e0000 */
[----:B------:R-:W-:Y:S01]  /*6f90*/  CS2R R98, SRZ ;  /* 0x0000000000627805 */ /* 0x000fe2000001ff00 */
[----:B------:R-:W-:Y:S01]  /*6fa0*/  PRMT R86, R7, 0x5410, R9 ;  /* 0x0000541007567816 */ /* 0x000fe20000000009 */
[----:B------:R-:W-:Y:S01]  /*6fb0*/  IMAD.MOV.U32 R7, RZ, RZ, R125 ;  /* 0x000000ffff077224 */ /* 0x000fe200078e007d */
[----:B------:R-:W-:Y:S01]  /*6fc0*/  PRMT R92, R5, 0x5410, R6 ;  /* 0x00005410055c7816 */ /* 0x000fe20000000006 */
[----:B------:R-:W-:Y:S01]  /*6fd0*/  IMAD.MOV.U32 R6, RZ, RZ, R104 ;  /* 0x000000ffff067224 */ /* 0x000fe200078e0068 */
[----:B------:R-:W-:Y:S01]  /*6fe0*/  MOV R9, R124 ;  /* 0x0000007c00097202 */ /* 0x000fe20000000f00 */
[----:B----4-:R3:W4:Y:S01]  /*6ff0*/  SHFL.IDX PT, R16, R8, 0x1, 0x181f ;  /* 0x00381f0008107f89 */ /* 0x01072200000e0000 */
[----:B------:R-:W-:Y:S01]  /*7000*/  MOV R5, R105 ;  /* 0x0000006900057202 */ /* 0x000fe20000000f00 */
[----:B------:R-:W-:Y:S01]  /*7010*/  CS2R R76, SRZ ;  /* 0x00000000004c7805 */ /* 0x000fe2000001ff00 */
[----:B------:R-:W-:Y:S01]  /*7020*/  PRMT R96, R7, 0x5410, R9 ;  /* 0x0000541007607816 */ /* 0x000fe20000000009 */
[----:B------:R-:W-:Y:S01]  /*7030*/  CS2R R82, SRZ ;  /* 0x0000000000527805 */ /* 0x000fe2000001ff00 */
[----:B------:R-:W-:Y:S01]  /*7040*/  PRMT R100, R5, 0x5410, R6 ;  /* 0x0000541005647816 */ /* 0x000fe20000000006 */
[----:B------:R-:W-:Y:S01]  /*7050*/  CS2R R88, SRZ ;  /* 0x0000000000587805 */ /* 0x000fe2000001ff00 */
[----:B------:R-:W-:Y:S01]  /*7060*/  CS2R R94, SRZ ;  /* 0x00000000005e7805 */ /* 0x000fe2000001ff00 */
[----:B------:R-:W-:Y:S05]  /*7070*/  @P0 BRA `(.L_x_395) ;  /* 0x0000028000000947 */ /* 0x000fea0003800000 */
[C---:B------:R-:W-:Y:S01]  /*7080*/  ISETP.GE.AND P0, PT, R12.reuse, c[0x0][0x27c], PT ;  /* 0x00009f000c007a0c */ /* 0x040fe20003f06270 */
[----:B------:R-:W-:Y:S01]  /*7090*/  CS2R R98, SRZ ;  /* 0x0000000000627805 */ /* 0x000fe2000001ff00 */
[----:B------:R-:W-:Y:S01]  /*70a0*/  CS2R R94, SRZ ;  /* 0x00000000005e7805 */ /* 0x000fe2000001ff00 */
[----:B------:R-:W-:-:S10]  /*70b0*/  IADD3 R6, R12, 0x20, RZ ;  /* 0x000000200c067810 */ /* 0x000fd40007ffe0ff */
[----:B--2---:R-:W-:-:S04]  /*70c0*/  @!P0 IMAD.WIDE R22, R12, 0x2, R18 ;  /* 0x000000020c168825 */ /* 0x004fc800078e0212 */
        /* <DEDUP_REMOVED lines=8> */
[----:B------:R-:W-:Y:S02]  /*7150*/  @!P0 LOP3.LUT R5, R5, 0xfffffffc, RZ, 0xc0, !PT ;  /* 0xfffffffc05058812 */ /* 0x000fe400078ec0ff */
[----:B------:R-:W-:-:S03]  /*7160*/  IADD3 R6, R12, 0x40, RZ ;  /* 0x000000400c067810 */ /* 0x000fc60007ffe0ff */
        /* <DEDUP_REMOVED lines=11> */
[----:B--2---:R-:W-:-:S04]  /*7220*/  @!P0 IMAD.WIDE R20, R5, 0x2, R18 ;  /* 0x0000000205148825 */ /* 0x004fc800078e0212 */
[----:B-1----:R-:W-:Y:S01]  /*7230*/  @!P0 IMAD.WIDE R22, R5, 0x2, R16 ;  /* 0x0000000205168825 */ /* 0x002fe200078e0210 */
        /* <DEDUP_REMOVED lines=12> */
.L_x_395:
[----:B------:R-:W-:Y:S05]  /*7300*/  BSYNC B0 ;  /* 0x0000000000007941 */ /* 0x000fea0003800000 */
.L_x_394:
[----:B------:R-:W-:Y:S01]  /*7310*/  ISETP.NE.AND P0, PT, R4, RZ, PT ;  /* 0x000000ff0400720c */ /* 0x000fe20003f05270 */
[----:B-----5:R-:W-:Y:S01]  /*7320*/  IMAD.MOV.U32 R5, RZ, RZ, R84 ;  /* 0x000000ffff057224 */ /* 0x020fe200078e0054 */
[----:B------:R-:W-:Y:S01]  /*7330*/  MOV R4, R85 ;  /* 0x0000005500047202 */ /* 0x000fe20000000f00 */
[----:B------:R-:W-:Y:S01]  /*7340*/  IMAD.MOV.U32 R7, RZ, RZ, R78 ;  /* 0x000000ffff077224 */ /* 0x000fe200078e004e */
[----:B------:R-:W-:Y:S01]  /*7350*/  MOV R9, R77 ;  /* 0x0000004d00097202 */ /* 0x000fe20000000f00 */
[----:B------:R-:W-:Y:S01]  /*7360*/  IMAD.MOV.U32 R6, RZ, RZ, R79 ;  /* 0x000000ffff067224 */ /* 0x000fe200078e004f */
[----:B------:R-:W-:Y:S01]  /*7370*/  PRMT R71, R4, 0x5410, R5 ;  /* 0x0000541004477816 */ /* 0x000fe20000000005 */
[----:B------:R-:W-:Y:S01]  /*7380*/  IMAD.MOV.U32 R4, RZ, RZ, R99 ;  /* 0x000000ffff047224 */ /* 0x000fe200078e0063 */
[----:B------:R-:W-:Y:S01]  /*7390*/  MOV R5, R98 ;  /* 0x0000006200057202 */ /* 0x000fe20000000f00 */
[----:B------:R-:W-:Y:S01]  /*73a0*/  IMAD.MOV.U32 R11, RZ, RZ, R76 ;  /* 0x000000ffff0b7224 */ /* 0x000fe200078e004c */
[----:B------:R-:W-:Y:S01]  /*73b0*/  PRMT R63, R6, 0x5410, R7 ;  /* 0x00005410063f7816 */ /* 0x000fe20000000007 */
[----:B------:R-:W-:Y:S01]  /*73c0*/  IMAD.MOV.U32 R7, RZ, RZ, R90 ;  /* 0x000000ffff077224 */ /* 0x000fe200078e005a */
[----:B------:R-:W-:Y:S01]  /*73d0*/  PRMT R81, R4, 0x5410, R5 ;  /* 0x0000541004517816 */ /* 0x000fe20000000005 */
[----:B------:R-:W-:Y:S01]  /*73e0*/  IMAD.MOV.U32 R5, RZ, RZ, R82 ;  /* 0x000000ffff057224 */ /* 0x000fe200078e0052 */
[----:B------:R-:W-:Y:S01]  /*73f0*/  PRMT R57, R9, 0x5410, R11 ;  /* 0x0000541009397816 */ /* 0x000fe2000000000b */
[----:B------:R-:W-:Y:S01]  /*7400*/  IMAD.MOV.U32 R4, RZ, RZ, R83 ;  /* 0x000000ffff047224 */ /* 0x000fe200078e0053 */
[----:B------:R-:W-:Y:S01]  /*7410*/  MOV R11, R88 ;  /* 0x00000058000b7202 */ /* 0x000fe20000000f00 */
[----:B------:R-:W-:Y:S01]  /*7420*/  IMAD.MOV.U32 R6, RZ, RZ, R91 ;  /* 0x000000ffff067224 */ /* 0x000fe200078e005b */
[----:B-1--4-:R1:W4:Y:S01]  /*7430*/  SHFL.IDX PT, R17, R14, 0x2, 0x181f ;  /* 0x00581f000e117f89 */ /* 0x01232200000e0000 */
[----:B------:R-:W-:Y:S01]  /*7440*/  IMAD.MOV.U32 R9, RZ, RZ, R89 ;  /* 0x000000ffff097224 */ /* 0x000fe200078e0059 */
[----:B------:R-:W-:Y:S01]  /*7450*/  PRMT R70, R4, 0x5410, R5 ;  /* 0x0000541004467816 */ /* 0x000fe20000000005 */
[----:B------:R-:W-:Y:S01]  /*7460*/  IMAD.MOV.U32 R5, RZ, RZ, R94 ;  /* 0x000000ffff057224 */ /* 0x000fe200078e005e */
[----:B------:R-:W-:Y:S01]  /*7470*/  PRMT R75, R6, 0x5410, R7 ;  /* 0x00005410064b7816 */ /* 0x000fe20000000007 */
[----:B------:R1:W3:Y:S01]  /*7480*/  SHFL.IDX PT, R16, R10, 0x2, 0x181f ;  /* 0x00581f000a107f89 */ /* 0x0002e200000e0000 */
[----:B------:R-:W-:Y:S01]  /*7490*/  MOV R4, R95 ;  /* 0x0000005f00047202 */ /* 0x000fe20000000f00 */
[----:B------:R-:W-:Y:S01]  /*74a0*/  BSSY B0, `(.L_x_396) ;  /* 0x0000037000007945 */ /* 0x000fe20003800000 */
[----:B------:R-:W-:Y:S01]  /*74b0*/  PRMT R74, R9, 0x5410, R11 ;  /* 0x00005410094a7816 */ /* 0x000fe2000000000b */
[----:B------:R1:W2:Y:S01]  /*74c0*/  SHFL.IDX PT, R7, R13, 0x2, 0x181f ;  /* 0x00581f000d077f89 */ /* 0x0002a200000e0000 */
[----:B------:R-:W-:Y:S01]  /*74d0*/  PRMT R80, R4, 0x5410, R5 ;  /* 0x0000541004507816 */ /* 0x000fe20000000005 */
[----:B------:R-:W-:Y:S01]  /*74e0*/  CS2R R20, SRZ ;  /* 0x0000000000147805 */ /* 0x000fe2000001ff00 */
[----:B------:R-:W-:Y:S01]  /*74f0*/  CS2R R40, SRZ ;  /* 0x0000000000287805 */ /* 0x000fe2000001ff00 */
[----:B------:R1:W1:Y:S01]  /*7500*/  SHFL.IDX PT, R6, R8, 0x2, 0x181f ;  /* 0x00581f0008067f89 */ /* 0x00026200000e0000 */
[----:B------:R-:W-:Y:S01]  /*7510*/  CS2R R54, SRZ ;  /* 0x0000000000367805 */ /* 0x000fe2000001ff00 */
[----:B------:R-:W-:Y:S01]  /*7520*/  CS2R R66, SRZ ;  /* 0x0000000000427805 */ /* 0x000fe2000001ff00 */
[----:B------:R-:W-:Y:S01]  /*7530*/  CS2R R72, SRZ ;  /* 0x0000000000487805 */ /* 0x000fe2000001ff00 */
[----:B------:R-:W-:Y:S01]  /*7540*/  CS2R R38, SRZ ;  /* 0x0000000000267805 */ /* 0x000fe2000001ff00 */
[----:B------:R-:W-:Y:S01]  /*7550*/  CS2R R52, SRZ ;  /* 0x0000000000347805 */ /* 0x000fe2000001ff00 */
[----:B------:R-:W-:Y:S01]  /*7560*/  CS2R R58, SRZ ;  /* 0x00000000003a7805 */ /* 0x000fe2000001ff00 */
[----:B------:R-:W-:Y:S01]  /*7570*/  CS2R R68, SRZ ;  /* 0x0000000000447805 */ /* 0x000fe2000001ff00 */
[----:B------:R-:W-:Y:S05]  /*7580*/  @P0 BRA `(.L_x_397) ;  /* 0x0000028000000947 */ /* 0x000fea0003800000 */
[C---:B------:R-:W-:Y:S01]  /*7590*/  ISETP.GE.AND P0, PT, R12.reuse, c[0x0][0x27c], PT ;  /* 0x00009f000c007a0c */ /* 0x040fe20003f06270 */
[----:B------:R-:W-:Y:S01]  /*75a0*/  CS2R R72, SRZ ;  /* 0x0000000000487805 */ /* 0x000fe2000001ff00 */
[----:B------:R-:W-:Y:S01]  /*75b0*/  CS2R R68, SRZ ;  /* 0x0000000000447805 */ /* 0x000fe2000001ff00 */
[----:B------:R-:W-:-:S10]  /*75c0*/  IADD3 R5, R12, 0x20, RZ ;  /* 0x000000200c057810 */ /* 0x000fd40007ffe0ff */
[----:B---34-:R-:W-:-:S04]  /*75d0*/  @!P0 IMAD.WIDE R22, R12, 0x2, R16 ;  /* 0x000000020c168825 */ /* 0x018fc800078e0210 */
[----:B-12---:R-:W-:Y:S01]  /*75e0*/  @!P0 IMAD.WIDE R18, R12, 0x2, R6 ;  /* 0x000000020c128825 */ /* 0x006fe200078e0206 */
        /* <DEDUP_REMOVED lines=34> */
.L_x_397:
[----:B------:R-:W-:Y:S05]  /*7810*/  BSYNC B0 ;  /* 0x0000000000007941 */ /* 0x000fea0003800000 */
.L_x_396:
[----:B--2--5:R-:W-:Y:S01]  /*7820*/  IMAD.MOV.U32 R7, RZ, RZ, R40 ;  /* 0x000000ffff077224 */ /* 0x024fe200078e0028 */
[----:B---3--:R-:W-:Y:S01]  /*7830*/  MOV R4, R55 ;  /* 0x0000003700047202 */ /* 0x008fe20000000f00 */
[----:B-1----:R-:W-:Y:S01]  /*7840*/  IMAD.MOV.U32 R6, RZ, RZ, R41 ;  /* 0x000000ffff067224 */ /* 0x002fe200078e0029 */
[----:B------:R1:W2:Y:S01]  /*7850*/  SHFL.IDX PT, R11, R14, 0x3, 0x181f ;  /* 0x00781f000e0b7f89 */ /* 0x0002a200000e0000 */
        /* <DEDUP_REMOVED lines=9> */
[----:B------:R-:W3:Y:S01]  /*78f0*/  SHFL.IDX PT, R10, R10, 0x3, 0x181f ;  /* 0x00781f000a0a7f89 */ /* 0x000ee200000e0000 */
[----:B------:R-:W-:Y:S01]  /*7900*/  CS2R R26, SRZ ;  /* 0x00000000001a7805 */ /* 0x000fe2000001ff00 */
[----:B------:R-:W-:Y:S01]  /*7910*/  PRMT R42, R6, 0x5410, R7 ;  /* 0x00005410062a7816 */ /* 0x000fe20000000007 */
[----:B------:R-:W-:Y:S01]  /*7920*/  IMAD.MOV.U32 R7, RZ, RZ, R38 ;  /* 0x000000ffff077224 */ /* 0x000fe200078e0026 */
[----:B------:R-:W-:Y:S01]  /*7930*/  PRMT R56, R4, 0x5410, R5 ;  /* 0x0000541004387816 */ /* 0x000fe20000000005 */
[----:B------:R-:W-:Y:S01]  /*7940*/  IMAD.MOV.U32 R5, RZ, RZ, R52 ;  /* 0x000000ffff057224 */ /* 0x000fe200078e0034 */
[----:B------:R-:W-:Y:S01]  /*7950*/  MOV R6, R39 ;  /* 0x0000002700067202 */ /* 0x000fe20000000f00 */
[----:B------:R-:W-:Y:S01]  /*7960*/  IMAD.MOV.U32 R4, RZ, RZ, R53 ;  /* 0x000000ffff047224 */ /* 0x000fe200078e0035 */
[----:B------:R4:W2:Y:S01]  /*7970*/  SHFL.IDX PT, R9, R13, 0x3, 0x181f ;  /* 0x00781f000d097f89 */ /* 0x0008a200000e0000 */
[----:B------:R-:W-:Y:S01]  /*7980*/  CS2R R34, SRZ ;  /* 0x0000000000227805 */ /* 0x000fe2000001ff00 */
[----:B------:R-:W-:Y:S01]  /*7990*/  PRMT R29, R6, 0x5410, R7 ;  /* 0x00005410061d7816 */ /* 0x000fe20000000007 */
[----:B------:R-:W-:Y:S01]  /*79a0*/  IMAD.MOV.U32 R6, RZ, RZ, R59 ;  /* 0x000000ffff067224 */ /* 0x000fe200078e003b */
[----:B------:R-:W-:Y:S01]  /*79b0*/  PRMT R33, R4, 0x5410, R5 ;  /* 0x0000541004217816 */ /* 0x000fe20000000005 */
[----:B------:R-:W-:Y:S01]  /*79c0*/  IMAD.MOV.U32 R5, RZ, RZ, R68 ;  /* 0x000000ffff057224 */ /* 0x000fe200078e0044 */
[----:B------:R-:W-:Y:S01]  /*79d0*/  MOV R7, R58 ;  /* 0x0000003a00077202 */ /* 0x000fe20000000f00 */
[----:B------:R-:W2:Y:S01]  /*79e0*/  SHFL.IDX PT, R8, R8, 0x3, 0x181f ;  /* 0x00781f0008087f89 */ /* 0x000ea200000e0000 */
[----:B------:R-:W-:Y:S01]  /*79f0*/  MOV R4, R69 ;  /* 0x0000004500047202 */ /* 0x000fe20000000f00 */
[----:B----4-:R-:W-:Y:S01]  /*7a00*/  CS2R R16, SRZ ;  /* 0x0000000000107805 */ /* 0x010fe2000001ff00 */
[----:B------:R-:W-:Y:S01]  /*7a10*/  PRMT R37, R6, 0x5410, R7 ;  /* 0x0000541006257816 */ /* 0x000fe20000000007 */
[----:B-1----:R-:W-:Y:S01]  /*7a20*/  CS2R R14, SRZ ;  /* 0x00000000000e7805 */ /* 0x002fe2000001ff00 */
        /* <DEDUP_REMOVED lines=8> */
[----:B--23--:R-:W-:-:S04]  /*7ab0*/  @!P0 IMAD.WIDE R14, R12, 0x2, R10 ;  /* 0x000000020c0e8825 */ /* 0x00cfc800078e020a */
        /* <DEDUP_REMOVED lines=15> */
[----:B------:R-:W-:Y:S01]  /*7bb0*/  CS2R R18, SRZ ;  /* 0x0000000000127805 */ /* 0x000fe2000001ff00 */
[----:B-1----:R-:W-:-:S11]  /*7bc0*/  CS2R R14, SRZ ;  /* 0x00000000000e7805 */ /* 0x002fd6000001ff00 */
[----:B------:R-:W-:-:S04]  /*7bd0*/  @!P0 SHF.R.S32.HI R4, RZ, 0x1f, R5 ;  /* 0x0000001fff048819 */ /* 0x000fc80000011405 */
[----:B------:R-:W-:Y:S02]  /*7be0*/  @!P0 LEA.HI R4, R4, R5, RZ, 0x2 ;  /* 0x0000000504048211 */ /* 0x000fe400078f10ff */
[----:B------:R-:W-:Y:S02]  /*7bf0*/  IADD3 R5, R12, 0x60, RZ ;  /* 0x000000600c057810 */ /* 0x000fe40007ffe0ff */
[----:B------:R-:W-:-:S05]  /*7c00*/  @!P0 LOP3.LUT R4, R4, 0xfffffffc, RZ, 0xc0, !PT ;  /* 0xfffffffc04048812 */ /* 0x000fca00078ec0ff */
[----:B--2---:R-:W-:-:S04]  /*7c10*/  @!P0 IMAD.WIDE R6, R4, 0x2, R10 ;  /* 0x0000000204068825 */ /* 0x004fc800078e020a */
[----:B------:R-:W-:Y:S01]  /*7c20*/  @!P0 IMAD.WIDE R22, R4, 0x2, R8 ;  /* 0x0000000204168825 */ /* 0x000fe200078e0208 */
[----:B------:R1:W5:Y:S04]  /*7c30*/  @!P0 LD.E.64 R18, [R6.64] ;  /* 0x0000001806128980 */ /* 0x000368000c101b00 */
[----:B------:R1:W5:Y:S01]  /*7c40*/  @!P0 LD.E.64 R14, [R22.64] ;  /* 0x00000018160e8980 */ /* 0x000362000c101b00 */
[----:B------:R-:W-:Y:S01]  /*7c50*/  ISETP.GE.AND P0, PT, R5, c[0x0][0x27c], PT ;  /* 0x00009f0005007a0c */ /* 0x000fe20003f06270 */
[----:B----4-:R-:W-:Y:S01]  /*7c60*/  CS2R R20, SRZ ;  /* 0x0000000000147805 */ /* 0x010fe2000001ff00 */
[----:B---3--:R-:W-:-:S11]  /*7c70*/  CS2R R16, SRZ ;  /* 0x0000000000107805 */ /* 0x008fd6000001ff00 */
[----:B------:R-:W-:-:S04]  /*7c80*/  @!P0 SHF.R.S32.HI R4, RZ, 0x1f, R5 ;  /* 0x0000001fff048819 */ /* 0x000fc80000011405 */
[----:B------:R-:W-:-:S04]  /*7c90*/  @!P0 LEA.HI R4, R4, R5, RZ, 0x2 ;  /* 0x0000000504048211 */ /* 0x000fc800078f10ff */
[----:B------:R-:W-:-:S05]  /*7ca0*/  @!P0 LOP3.LUT R4, R4, 0xfffffffc, RZ, 0xc0, !PT ;  /* 0xfffffffc04048812 */ /* 0x000fca00078ec0ff */
[----:B------:R-:W-:-:S04]  /*7cb0*/  @!P0 IMAD.WIDE R10, R4, 0x2, R10 ;  /* 0x00000002040a8825 */ /* 0x000fc800078e020a */
[----:B------:R-:W-:Y:S01]  /*7cc0*/  @!P0 IMAD.WIDE R4, R4, 0x2, R8 ;  /* 0x0000000204048825 */ /* 0x000fe200078e0208 */
[----:B------:R1:W5:Y:S04]  /*7cd0*/  @!P0 LD.E.64 R20, [R10.64] ;  /* 0x000000180a148980 */ /* 0x000368000c101b00 */
[----:B------:R1:W5:Y:S02]  /*7ce0*/  @!P0 LD.E.64 R16, [R4.64] ;  /* 0x0000001804108980 */ /* 0x000364000c101b00 */
.L_x_399:
[----:B------:R-:W-:Y:S05]  /*7cf0*/  BSYNC B0 ;  /* 0x0000000000007941 */ /* 0x000fea0003800000 */
.L_x_398:
[----:B------:R-:W-:Y:S01]  /*7d00*/  UIADD3 UR4, -UR15, UR29, URZ ;  /* 0x0000001d0f047290 */ /* 0x000fe2000fffe13f */
[----:B-1---5:R-:W-:Y:S01]  /*7d10*/  IMAD.MOV.U32 R4, RZ, RZ, R20 ;  /* 0x000000ffff047224 */ /* 0x022fe200078e0014 */
[----:B------:R-:W-:-:S04]  /*7d20*/  DEPBAR.LE SB0, 0x1 ;  /* 0x000080400000791a */ /* 0x000fc80000000000 */
[----:B------:R-:W-:Y:S01]  /*7d30*/  IMAD.MOV.U32 R7, RZ, RZ, R21 ;  /* 0x000000ffff077224 */ /* 0x000fe200078e0015 */
[----:B------:R-:W-:Y:S01]  /*7d40*/  UISETP.LT.AND UP0, UPT, UR4, 0x80, UPT ;  /* 0x000000800400788c */ /* 0x000fe2000bf01270 */
[----:B------:R-:W-:Y:S01]  /*7d50*/  IMAD.MOV.U32 R6, RZ, RZ, R18 ;  /* 0x000000ffff067224 */ /* 0x000fe200078e0012 */
[----:B------:R-:W-:Y:S01]  /*7d60*/  BSSY B1, `(.L_x_400) ;  /* 0x00000d5000017945 */ /* 0x000fe20003800000 */
[----:B------:R-:W-:Y:S01]  /*7d70*/  IMAD.MOV.U32 R5, RZ, RZ, R19 ;  /* 0x000000ffff057224 */ /* 0x000fe200078e0013 */
[----:B--2---:R-:W-:Y:S01]  /*7d80*/  PRMT R11, R7, 0x5410, R4 ;  /* 0x00005410070b7816 */ /* 0x004fe20000000004 */
[----:B------:R-:W-:Y:S01]  /*7d90*/  USEL UR4, UR4, 0x80, UP0 ;  /* 0x0000008004047887 */ /* 0x000fe20008000000 */
[----:B------:R-:W-:Y:S01]  /*7da0*/  MOV R4, R26 ;  /* 0x0000001a00047202 */ /* 0x000fe20000000f00 */
[----:B------:R-:W-:Y:S01]  /*7db0*/  IMAD.MOV.U32 R7, RZ, RZ, R27 ;  /* 0x000000ffff077224 */ /* 0x000fe200078e001b */
[----:B---3--:R-:W-:Y:S01]  /*7dc0*/  PRMT R10, R5, 0x5410, R6 ;  /* 0x00005410050a7816 */ /* 0x008fe20000000006 */
[----:B------:R-:W-:Y:S01]  /*7dd0*/  IMAD.MOV.U32 R6, RZ, RZ, R34 ;  /* 0x000000ffff067224 */ /* 0x000fe200078e0022 */
[----:B------:R-:W-:Y:S01]  /*7de0*/  PRMT R22, R22, 0x5410, R4 ;  /* 0x0000541016167816 */ /* 0x000fe20000000004 */
[----:B------:R-:W-:Y:S01]  /*7df0*/  IMAD.MOV.U32 R5, RZ, RZ, R35 ;  /* 0x000000ffff057224 */ /* 0x000fe200078e0023 */
[----:B------:R-:W-:Y:S01]  /*7e00*/  MOV R4, R16 ;  /* 0x0000001000047202 */ /* 0x000fe20000000f00 */
[----:B------:R-:W-:Y:S01]  /*7e10*/  BAR.SYNC.DEFER_BLOCKING 0x0 ;  /* 0x0000000000007b1d */ /* 0x000fe20000010000 */
[----:B------:R-:W-:-:S02]  /*7e20*/  ISETP.GE.AND P0, PT, R60, UR4, PT ;  /* 0x000000043c007c0c */ /* 0x000fc4000bf06270 */
[----:B------:R-:W-:Y:S01]  /*7e30*/  PRMT R28, R5, 0x5410, R6 ;  /* 0x00005410051c7816 */ /* 0x000fe20000000006 */
[----:B------:R-:W-:Y:S01]  /*7e40*/  IMAD.MOV.U32 R6, RZ, RZ, R17 ;  /* 0x000000ffff067224 */ /* 0x000fe200078e0011 */
[----:B------:R-:W-:Y:S01]  /*7e50*/  PRMT R9, R9, 0x5410, R4 ;  /* 0x0000541009097816 */ /* 0x000fe20000000004 */
[----:B------:R-:W-:Y:S01]  /*7e60*/  IMAD.MOV.U32 R5, RZ, RZ, R14 ;  /* 0x000000ffff057224 */ /* 0x000fe200078e000e */
[----:B------:R-:W-:Y:S02]  /*7e70*/  MOV R4, R15 ;  /* 0x0000000f00047202 */ /* 0x000fe40000000f00 */
[----:B------:R-:W-:Y:S01]  /*7e80*/  PRMT R22, R7, 0x7610, R22 ;  /* 0x0000761007167816 */ /* 0x000fe20000000016 */
[----:B------:R-:W-:Y:S01]  /*7e90*/  IMAD.MOV.U32 R7, RZ, RZ, R24 ;  /* 0x000000ffff077224 */ /* 0x000fe200078e0018 */
[----:B------:R-:W-:Y:S01]  /*7ea0*/  PRMT R9, R6, 0x7610, R9 ;  /* 0x0000761006097816 */ /* 0x000fe20000000009 */
[----:B------:R-:W-:Y:S01]  /*7eb0*/  IMAD.MOV.U32 R6, RZ, RZ, R25 ;  /* 0x000000ffff067224 */ /* 0x000fe200078e0019 */
[----:B------:R-:W-:Y:S01]  /*7ec0*/  PRMT R8, R4, 0x5410, R5 ;  /* 0x0000541004087816 */ /* 0x000fe20000000005 */
[----:B------:R-:W-:Y:S01]  /*7ed0*/  IMAD.MOV.U32 R4, RZ, RZ, R31 ;  /* 0x000000ffff047224 */ /* 0x000fe200078e001f */
[----:B------:R-:W-:-:S02]  /*7ee0*/  MOV R5, R30 ;  /* 0x0000001e00057202 */ /* 0x000fc40000000f00 */
[----:B------:R-:W-:Y:S02]  /*7ef0*/  PRMT R13, R6, 0x5410, R7 ;  /* 0x00005410060d7816 */ /* 0x000fe40000000007 */
[----:B------:R-:W-:Y:S01]  /*7f00*/  PRMT R23, R4, 0x5410, R5 ;  /* 0x0000541004177816 */ /* 0x000fe20000000005 */
[----:B------:R-:W-:Y:S05]  /*7f10*/  @P0 BRA `(.L_x_401) ;  /* 0x00000b9000000947 */ /* 0x000fea0003800000 */
[----:B------:R-:W-:Y:S01]  /*7f20*/  ISETP.GE.AND P0, PT, R12, c[0x0][0x27c], PT ;  /* 0x00009f000c007a0c */ /* 0x000fe20003f06270 */
[----:B------:R-:W-:-:S12]  /*7f30*/  BSSY B0, `(.L_x_402) ;  /* 0x000002c000007945 */ /* 0x000fd80003800000 */
[----:B------:R-:W-:Y:S05]  /*7f40*/  @P0 BRA `(.L_x_403) ;  /* 0x000002a000000947 */ /* 0x000fea0003800000 */
[----:B------:R-:W1:Y:S01]  /*7f50*/  LDS.128 R4, [R119+0x10080] ;  /* 0x0100800077047984 */ /* 0x000e620000000c00 */
[--C-:B------:R-:W-:Y:S01]  /*7f60*/  SHF.R.U64 R104, R104, 0x10, R105.reuse ;  /* 0x0000001068687819 */ /* 0x100fe20000001269 */
[----:B------:R-:W-:Y:S01]  /*7f70*/  HADD2.F32 R114, -RZ, R100.H1_H1 ;  /* 0x30000064ff727230 */ /* 0x000fe20000004100 */
[----:B------:R-:W-:Y:S01]  /*7f80*/  SHF.R.U32.HI R105, RZ, 0x10, R105 ;  /* 0x00000010ff697819 */ /* 0x000fe20000011669 */
[----:B------:R-:W-:Y:S01]  /*7f90*/  HADD2.F32 R115, -RZ, R101.H1_H1 ;  /* 0x30000065ff737230 */ /* 0x000fe20000004100 */
[--C-:B------:R-:W-:Y:S01]  /*7fa0*/  SHF.R.U64 R102, R102, 0x10, R103.reuse ;  /* 0x0000001066667819 */ /* 0x100fe20000001267 */
[----:B------:R-:W-:Y:S01]  /*7fb0*/  HADD2.F32 R104, -RZ, R104.H0_H0 ;  /* 0x20000068ff687230 */ /* 0x000fe20000004100 */
[----:B------:R-:W-:Y:S01]  /*7fc0*/  SHF.R.U32.HI R103, RZ, 0x10, R103 ;  /* 0x00000010ff677819 */ /* 0x000fe20000011667 */
[----:B------:R-:W-:Y:S02]  /*7fd0*/  HADD2.F32 R105, -RZ, R105.H0_H0 ;  /* 0x20000069ff697230 */ /* 0x000fe40000004100 */
[----:B------:R-:W-:-:S02]  /*7fe0*/  HADD2.F32 R101, -RZ, R101.H0_H0 ;  /* 0x20000065ff657230 */ /* 0x000fc40000004100 */
[----:B------:R-:W-:Y:S02]  /*7ff0*/  HADD2.F32 R116, -RZ, R103.H0_H0 ;  /* 0x20000067ff747230 */ /* 0x000fe40000004100 */
[----:B------:R-:W-:Y:S02]  /*8000*/  HADD2.F32 R102, -RZ, R102.H0_H0 ;  /* 0x20000066ff667230 */ /* 0x000fe40000004100 */
[--C-:B-1----:R-:W-:Y:S02]  /*8010*/  HADD2.F32 R106, -RZ, R7.reuse.H0_H0 ;  /* 0x20000007ff6a7230 */ /* 0x102fe40000004100 */
[----:B------:R-:W-:Y:S02]  /*8020*/  HADD2.F32 R7, -RZ, R7.H1_H1 ;  /* 0x30000007ff077230 */ /* 0x000fe40000004100 */
[--C-:B------:R-:W-:Y:S02]  /*8030*/  HADD2.F32 R107, -RZ, R4.reuse.H0_H0 ;  /* 0x20000004ff6b7230 */ /* 0x100fe40000004100 */
[----:B------:R-:W-:Y:S01]  /*8040*/  HADD2.F32 R110, -RZ, R4.H1_H1 ;  /* 0x30000004ff6e7230 */ /* 0x000fe20000004100 */
[CC--:B------:R-:W-:Y:S01]  /*8050*/  FMUL.FTZ R103, R7.reuse, R105.reuse ;  /* 0x0000006907677220 */ /* 0x0c0fe20000410000 */
[--C-:B------:R-:W-:Y:S01]  /*8060*/  HADD2.F32 R4, -RZ, R6.reuse.H0_H0 ;  /* 0x20000006ff047230 */ /* 0x100fe20000004100 */
[C---:B------:R-:W-:Y:S01]  /*8070*/  FMUL.FTZ R105, R106.reuse, R105 ;  /* 0x000000696a697220 */ /* 0x040fe20000410000 */
[--C-:B------:R-:W-:Y:S01]  /*8080*/  HADD2.F32 R111, -RZ, R5.reuse.H0_H0 ;  /* 0x20000005ff6f7230 */ /* 0x100fe20000004100 */
[-C--:B------:R-:W-:Y:S01]  /*8090*/  FFMA.FTZ R103, R106, R116.reuse, -R103 ;  /* 0x000000746a677223 */ /* 0x080fe20000010867 */
[----:B------:R-:W-:Y:S01]  /*80a0*/  HADD2.F32 R6, -RZ, R6.H1_H1 ;  /* 0x30000006ff067230 */ /* 0x000fe20000004100 */
[----:B------:R-:W-:Y:S01]  /*80b0*/  FFMA.FTZ R116, R7, R116, R105 ;  /* 0x0000007407747223 */ /* 0x000fe20000010069 */
[----:B------:R-:W-:Y:S01]  /*80c0*/  HADD2.F32 R5, -RZ, R5.H1_H1 ;  /* 0x30000005ff057230 */ /* 0x000fe20000004100 */
[-C--:B------:R-:W-:Y:S01]  /*80d0*/  FMUL.FTZ R118, R110, R114.reuse ;  /* 0x000000726e767220 */ /* 0x080fe20000410000 */
[----:B------:R-:W-:Y:S01]  /*80e0*/  HADD2.F32 R7, -RZ, R100.H0_H0 ;  /* 0x20000064ff077230 */ /* 0x000fe20000004100 */
[----:B------:R-:W-:-:S02]  /*80f0*/  FMUL.FTZ R114, R107, R114 ;  /* 0x000000726b727220 */ /* 0x000fc40000410000 */
[-C--:B------:R-:W-:Y:S02]  /*8100*/  FMUL.FTZ R105, R5, R104.reuse ;  /* 0x0000006805697220 */ /* 0x080fe40000410000 */
[-C--:B------:R-:W-:Y:S02]  /*8110*/  FMUL.FTZ R100, R6, R7.reuse ;  /* 0x0000000706647220 */ /* 0x080fe40000410000 */
[C---:B------:R-:W-:Y:S02]  /*8120*/  FMUL.FTZ R7, R4.reuse, R7 ;  /* 0x0000000704077220 */ /* 0x040fe40000410000 */
[----:B------:R-:W-:Y:S02]  /*8130*/  FMUL.FTZ R104, R111, R104 ;  /* 0x000000686f687220 */ /* 0x000fe40000410000 */
[----:B------:R-:W-:Y:S02]  /*8140*/  FFMA.FTZ R118, R107, R115, -R118 ;  /* 0x000000736b767223 */ /* 0x000fe40000010876 */
[----:B------:R-:W-:-:S02]  /*8150*/  FFMA.FTZ R100, R4, R101, -R100 ;  /* 0x0000006504647223 */ /* 0x000fc40000010864 */
[----:B------:R-:W-:Y:S02]  /*8160*/  FFMA.FTZ R115, R110, R115, R114 ;  /* 0x000000736e737223 */ /* 0x000fe40000010072 */
[----:B------:R-:W-:Y:S01]  /*8170*/  FFMA.FTZ R101, R6, R101, R7 ;  /* 0x0000006506657223 */ /* 0x000fe20000010007 */
[----:B------:R-:W-:Y:S01]  /*8180*/  F2FP.PACK_AB R7, R116, R103 ;  /* 0x000000677407723e */ /* 0x000fe200000000ff */
[----:B------:R-:W-:Y:S01]  /*8190*/  FFMA.FTZ R105, R111, R102, -R105 ;  /* 0x000000666f697223 */ /* 0x000fe20000010869 */
[----:B------:R-:W-:Y:S01]  /*81a0*/  F2FP.PACK_AB R4, R115, R118 ;  /* 0x000000767304723e */ /* 0x000fe200000000ff */
[----:B------:R-:W-:Y:S01]  /*81b0*/  FFMA.FTZ R104, R5, R102, R104 ;  /* 0x0000006605687223 */ /* 0x000fe20000010068 */
[----:B------:R-:W-:-:S04]  /*81c0*/  F2FP.PACK_AB R6, R101, R100 ;  /* 0x000000646506723e */ /* 0x000fc800000000ff */
[----:B------:R-:W-:-:S05]  /*81d0*/  F2FP.PACK_AB R5, R104, R105 ;  /* 0x000000696805723e */ /* 0x000fca00000000ff */
[----:B------:R1:W-:Y:S02]  /*81e0*/  STS.128 [R119+0x10080], R4 ;  /* 0x0100800477007388 */ /* 0x0003e40000000c00 */
.L_x_403:
[----:B------:R-:W-:Y:S05]  /*81f0*/  BSYNC B0 ;  /* 0x0000000000007941 */ /* 0x000fea0003800000 */
.L_x_402:
[----:B-1----:R-:W-:Y:S01]  /*8200*/  IADD3 R4, R12, 0x20, RZ ;  /* 0x000000200c047810 */ /* 0x002fe20007ffe0ff */
[----:B------:R-:W-:Y:S03]  /*8210*/  BSSY B0, `(.L_x_404) ;  /* 0x000002d000007945 */ /* 0x000fe60003800000 */
[----:B------:R-:W-:-:S13]  /*8220*/  ISETP.GE.AND P0, PT, R4, c[0x0][0x27c], PT ;  /* 0x00009f0004007a0c */ /* 0x000fda0003f06270 */
[----:B------:R-:W-:Y:S05]  /*8230*/  @P0 BRA `(.L_x_405) ;  /* 0x000002a000000947 */ /* 0x000fea0003800000 */
[----:B------:R-:W1:Y:S01]  /*8240*/  LDS.128 R4, [R119+0x14080] ;  /* 0x0140800077047984 */ /* 0x000e620000000c00 */
[--C-:B------:R-:W-:Y:S01]  /*8250*/  SHF.R.U64 R101, R124, 0x10, R125.reuse ;  /* 0x000000107c657819 */ /* 0x100fe2000000127d */
[----:B------:R-:W-:Y:S01]  /*8260*/  HADD2.F32 R106, -RZ, R96.H1_H1 ;  /* 0x30000060ff6a7230 */ /* 0x000fe20000004100 */
[----:B------:R-:W-:Y:S01]  /*8270*/  SHF.R.U32.HI R124, RZ, 0x10, R125 ;  /* 0x00000010ff7c7819 */ /* 0x000fe2000001167d */
[--C-:B------:R-:W-:Y:S01]  /*8280*/  HADD2.F32 R110, -RZ, R97.reuse.H1_H1 ;  /* 0x30000061ff6e7230 */ /* 0x100fe20000004100 */
[--C-:B------:R-:W-:Y:S01]  /*8290*/  SHF.R.U64 R100, R126, 0x10, R127.reuse ;  /* 0x000000107e647819 */ /* 0x100fe2000000127f */
[----:B------:R-:W-:Y:S01]  /*82a0*/  HADD2.F32 R97, -RZ, R97.H0_H0 ;  /* 0x20000061ff617230 */ /* 0x000fe20000004100 */
[----:B------:R-:W-:Y:S01]  /*82b0*/  SHF.R.U32.HI R126, RZ, 0x10, R127 ;  /* 0x00000010ff7e7819 */ /* 0x000fe2000001167f */
[----:B------:R-:W-:-:S04]  /*82c0*/  HADD2.F32 R124, -RZ, R124.H0_H0 ;  /* 0x2000007cff7c7230 */ /* 0x000fc80000004100 */
        /* <DEDUP_REMOVED lines=12> */
[----:B------:R-:W-:Y:S01]  /*8390*/  HADD2.F32 R7, -RZ, R96.H0_H0 ;  /* 0x20000060ff077230 */ /* 0x000fe20000004100 */
[-C--:B------:R-:W-:Y:S01]  /*83a0*/  FMUL.FTZ R111, R104, R106.reuse ;  /* 0x0000006a686f7220 */ /* 0x080fe20000410000 */
[----:B------:R-:W-:Y:S01]  /*83b0*/  HADD2.F32 R5, -RZ, R5.H1_H1 ;  /* 0x30000005ff057230 */ /* 0x000fe20000004100 */
[C---:B------:R-:W-:Y:S01]  /*83c0*/  FMUL.FTZ R115, R103.reuse, R106 ;  /* 0x0000006a67737220 */ /* 0x040fe20000410000 */
[----:B------:R-:W-:Y:S01]  /*83d0*/  HADD2.F32 R96, -RZ, R101.H0_H0 ;  /* 0x20000065ff607230 */ /* 0x000fe20000004100 */
[----:B------:R-:W-:Y:S01]  /*83e0*/  FFMA.FTZ R111, R103, R110, -R111 ;  /* 0x0000006e676f7223 */ /* 0x000fe2000001086f */
[----:B------:R-:W-:Y:S01]  /*83f0*/  HADD2.F32 R102, -RZ, R100.H0_H0 ;  /* 0x20000064ff667230 */ /* 0x000fe20000004100 */
[----:B------:R-:W-:-:S02]  /*8400*/  FMUL.FTZ R100, R6, R7 ;  /* 0x0000000706647220 */ /* 0x000fc40000410000 */
[-C--:B------:R-:W-:Y:S02]  /*8410*/  FMUL.FTZ R101, R5, R96.reuse ;  /* 0x0000006005657220 */ /* 0x080fe40000410000 */
[C---:B------:R-:W-:Y:S02]  /*8420*/  FMUL.FTZ R7, R4.reuse, R7 ;  /* 0x0000000704077220 */ /* 0x040fe40000410000 */
[C---:B------:R-:W-:Y:S02]  /*8430*/  FMUL.FTZ R96, R105.reuse, R96 ;  /* 0x0000006069607220 */ /* 0x040fe40000410000 */
[-C--:B------:R-:W-:Y:S02]  /*8440*/  FFMA.FTZ R100, R4, R97.reuse, -R100 ;  /* 0x0000006104647223 */ /* 0x080fe40000010864 */
[----:B------:R-:W-:Y:S02]  /*8450*/  FFMA.FTZ R104, R104, R110, R115 ;  /* 0x0000006e68687223 */ /* 0x000fe40000010073 */
[----:B------:R-:W-:Y:S01]  /*8460*/  FFMA.FTZ R97, R6, R97, R7 ;  /* 0x0000006106617223 */ /* 0x000fe20000010007 */
[----:B------:R-:W-:Y:S01]  /*8470*/  F2FP.PACK_AB R7, R124, R107 ;  /* 0x0000006b7c07723e */ /* 0x000fe200000000ff */
[-C--:B------:R-:W-:Y:S01]  /*8480*/  FFMA.FTZ R101, R105, R102.reuse, -R101 ;  /* 0x0000006669657223 */ /* 0x080fe20000010865 */
[----:B------:R-:W-:Y:S01]  /*8490*/  F2FP.PACK_AB R4, R104, R111 ;  /* 0x0000006f6804723e */ /* 0x000fe200000000ff */
[----:B------:R-:W-:Y:S01]  /*84a0*/  FFMA.FTZ R96, R5, R102, R96 ;  /* 0x0000006605607223 */ /* 0x000fe20000010060 */
[----:B------:R-:W-:-:S04]  /*84b0*/  F2FP.PACK_AB R6, R97, R100 ;  /* 0x000000646106723e */ /* 0x000fc800000000ff */
[----:B------:R-:W-:-:S05]  /*84c0*/  F2FP.PACK_AB R5, R96, R101 ;  /* 0x000000656005723e */ /* 0x000fca00000000ff */
[----:B------:R1:W-:Y:S02]  /*84d0*/  STS.128 [R119+0x14080], R4 ;  /* 0x0140800477007388 */ /* 0x0003e40000000c00 */
.L_x_405:
[----:B------:R-:W-:Y:S05]  /*84e0*/  BSYNC B0 ;  /* 0x0000000000007941 */ /* 0x000fea0003800000 */
.L_x_404:
        /* <DEDUP_REMOVED lines=46> */
.L_x_407:
[----:B------:R-:W-:Y:S05]  /*87d0*/  BSYNC B0 ;  /* 0x0000000000007941 */ /* 0x000fea0003800000 */
.L_x_406:
[----:B-1----:R-:W-:-:S04]  /*87e0*/  IADD3 R4, R12, 0x60, RZ ;  /* 0x000000600c047810 */ /* 0x002fc80007ffe0ff */
        /* <DEDUP_REMOVED lines=44> */
.L_x_401:
[----:B------:R-:W-:Y:S05]  /*8ab0*/  BSYNC B1 ;  /* 0x0000000000017941 */ /* 0x000fea0003800000 */
.L_x_400:
        /* <DEDUP_REMOVED lines=21> */
[--C-:B------:R-:W-:Y:S02]  /*8c10*/  HADD2.F32 R95, -RZ, R4.reuse.H1_H1 ;  /* 0x30000004ff5f7230 */ /* 0x100fe40000004100 */
[----:B------:R-:W-:Y:S01]  /*8c20*/  HADD2.F32 R93, -RZ, R4.H0_H0 ;  /* 0x20000004ff5d7230 */ /* 0x000fe20000004100 */
[-C--:B------:R-:W-:Y:S01]  /*8c30*/  FMUL.FTZ R97, R7, R94.reuse ;  /* 0x0000005e07617220 */ /* 0x080fe20000410000 */
[--C-:B------:R-:W-:Y:S01]  /*8c40*/  HADD2.F32 R4, -RZ, R6.reuse.H0_H0 ;  /* 0x20000006ff047230 */ /* 0x100fe20000004100 */
[----:B------:R-:W-:Y:S01]  /*8c50*/  FMUL.FTZ R94, R92, R94 ;  /* 0x0000005e5c5e7220 */ /* 0x000fe20000410000 */
[--C-:B------:R-:W-:Y:S01]  /*8c60*/  HADD2.F32 R96, -RZ, R5.reuse.H0_H0 ;  /* 0x20000005ff607230 */ /* 0x100fe20000004100 */
[----:B------:R-:W-:Y:S01]  /*8c70*/  FMUL.FTZ R99, R95, R100 ;  /* 0x000000645f637220 */ /* 0x000fe20000410000 */
[----:B------:R-:W-:Y:S01]  /*8c80*/  HADD2.F32 R6, -RZ, R6.H1_H1 ;  /* 0x30000006ff067230 */ /* 0x000fe20000004100 */
[----:B------:R-:W-:Y:S01]  /*8c90*/  FFMA.FTZ R94, R7, R98, R94 ;  /* 0x00000062075e7223 */ /* 0x000fe2000001005e */
[----:B------:R-:W-:Y:S01]  /*8ca0*/  HADD2.F32 R5, -RZ, R5.H1_H1 ;  /* 0x30000005ff057230 */ /* 0x000fe20000004100 */
[C---:B------:R-:W-:Y:S01]  /*8cb0*/  FMUL.FTZ R100, R93.reuse, R100 ;  /* 0x000000645d647220 */ /* 0x040fe20000410000 */
[----:B------:R-:W-:Y:S01]  /*8cc0*/  HADD2.F32 R7, -RZ, R80.H0_H0 ;  /* 0x20000050ff077230 */ /* 0x000fe20000004100 */
[----:B------:R-:W-:-:S02]  /*8cd0*/  FFMA.FTZ R99, R93, R102, -R99 ;  /* 0x000000665d637223 */ /* 0x000fc40000010863 */
[----:B------:R-:W-:Y:S02]  /*8ce0*/  FMUL.FTZ R93, R5, R87 ;  /* 0x00000057055d7220 */ /* 0x000fe40000410000 */
[-C--:B------:R-:W-:Y:S02]  /*8cf0*/  FMUL.FTZ R80, R6, R7.reuse ;  /* 0x0000000706507220 */ /* 0x080fe40000410000 */
[----:B------:R-:W-:Y:S02]  /*8d00*/  FMUL.FTZ R7, R4, R7 ;  /* 0x0000000704077220 */ /* 0x000fe40000410000 */
[----:B------:R-:W-:Y:S02]  /*8d10*/  FMUL.FTZ R87, R96, R87 ;  /* 0x0000005760577220 */ /* 0x000fe40000410000 */
[----:B------:R-:W-:Y:S02]  /*8d20*/  FFMA.FTZ R80, R4, R81, -R80 ;  /* 0x0000005104507223 */ /* 0x000fe40000010850 */
[----:B------:R-:W-:-:S02]  /*8d30*/  FFMA.FTZ R93, R96, R86, -R93 ;  /* 0x00000056605d7223 */ /* 0x000fc4000001085d */
[----:B------:R-:W-:Y:S02]  /*8d40*/  FFMA.FTZ R97, R92, R98, -R97 ;  /* 0x000000625c617223 */ /* 0x000fe40000010861 */
[----:B------:R-:W-:Y:S02]  /*8d50*/  FFMA.FTZ R100, R95, R102, R100 ;  /* 0x000000665f647223 */ /* 0x000fe40000010064 */
[----:B------:R-:W-:Y:S01]  /*8d60*/  FFMA.FTZ R81, R6, R81, R7 ;  /* 0x0000005106517223 */ /* 0x000fe20000010007 */
[----:B------:R-:W-:Y:S01]  /*8d70*/  F2FP.PACK_AB R7, R94, R97 ;  /* 0x000000615e07723e */ /* 0x000fe200000000ff */
[----:B------:R-:W-:Y:S01]  /*8d80*/  FFMA.FTZ R86, R5, R86, R87 ;  /* 0x0000005605567223 */ /* 0x000fe20000010057 */
[----:B------:R-:W-:Y:S02]  /*8d90*/  F2FP.PACK_AB R4, R100, R99 ;  /* 0x000000636404723e */ /* 0x000fe400000000ff */
[----:B------:R-:W-:Y:S02]  /*8da0*/  F2FP.PACK_AB R6, R81, R80 ;  /* 0x000000505106723e */ /* 0x000fe400000000ff */
[----:B------:R-:W-:-:S05]  /*8db0*/  F2FP.PACK_AB R5, R86, R93 ;  /* 0x0000005d5605723e */ /* 0x000fca00000000ff */
[----:B------:R1:W-:Y:S02]  /*8dc0*/  STS.128 [R119+0x11080], R4 ;  /* 0x0110800477007388 */ /* 0x0003e40000000c00 */
.L_x_411:
[----:B------:R-:W-:Y:S05]  /*8dd0*/  BSYNC B0 ;  /* 0x0000000000007941 */ /* 0x000fea0003800000 */
.L_x_410:
        /* <DEDUP_REMOVED lines=35> */
[----:B------:R-:W-:Y:S02]  /*9010*/  FMUL.FTZ R74, R91, R74 ;  /* 0x0000004a5b4a7220 */ /* 0x000fe40000410000 */
        /* <DEDUP_REMOVED lines=10> */
.L_x_413:
[----:B------:R-:W-:Y:S05]  /*90c0*/  BSYNC B0 ;  /* 0x0000000000007941 */ /* 0x000fea0003800000 */
.L_x_412:
        /* <DEDUP_REMOVED lines=46> */
.L_x_415:
[----:B------:R-:W-:Y:S05]  /*93b0*/  BSYNC B0 ;  /* 0x0000000000007941 */ /* 0x000fea0003800000 */
.L_x_414:
[----:B-1----:R-:W-:-:S04]  /*93c0*/  IADD3 R4, R12, 0x60, RZ ;  /* 0x000000600c047810 */ /* 0x002fc80007ffe0ff */
[----:B------:R-:W-:-:S13]  /*93d0*/  ISETP.GE.AND P0, PT, R4, c[0x0][0x27c], PT ;  /* 0x00009f0004007a0c */ /* 0x000fda0003f06270 */
[----:B------:R-:W-:Y:S05]  /*93e0*/  @P0 BRA `(.L_x_409) ;  /* 0x000002a000000947 */ /* 0x000fea0003800000 */
[----:B------:R-:W1:Y:S01]  /*93f0*/  LDS.128 R4, [R119+0x1d080] ;  /* 0x01d0800077047984 */ /* 0x000e620000000c00 */
[--C-:B------:R-:W-:Y:S01]  /*9400*/  SHF.R.U64 R71, R76, 0x10, R77.reuse ;  /* 0x000000104c477819 */ /* 0x100fe2000000124d */
[--C-:B------:R-:W-:Y:S01]  /*9410*/  HADD2.F32 R80, -RZ, R57.reuse.H1_H1 ;  /* 0x30000039ff507230 */ /* 0x100fe20000004100 */
[----:B------:R-:W-:Y:S01]  /*9420*/  SHF.R.U32.HI R76, RZ, 0x10, R77 ;  /* 0x00000010ff4c7819 */ /* 0x000fe2000001164d */
[----:B------:R-:W-:Y:S01]  /*9430*/  HADD2.F32 R57, -RZ, R57.H0_H0 ;  /* 0x20000039ff397230 */ /* 0x000fe20000004100 */
[--C-:B------:R-:W-:Y:S01]  /*9440*/  SHF.R.U64 R70, R78, 0x10, R79.reuse ;  /* 0x000000104e467819 */ /* 0x100fe2000000124f */
[--C-:B------:R-:W-:Y:S01]  /*9450*/  HADD2.F32 R82, -RZ, R63.reuse.H1_H1 ;  /* 0x3000003fff527230 */ /* 0x100fe20000004100 */
        /* <DEDUP_REMOVED lines=12> */
[----:B------:R-:W-:Y:S01]  /*9520*/  HADD2.F32 R6, -RZ, R6.H1_H1 ;  /* 0x30000006ff067230 */ /* 0x000fe20000004100 */
[-C--:B------:R-:W-:Y:S01]  /*9530*/  FFMA.FTZ R81, R74, R78.reuse, -R81 ;  /* 0x0000004e4a517223 */ /* 0x080fe20000010851 */
[--C-:B------:R-:W-:Y:S01]  /*9540*/  HADD2.F32 R79, -RZ, R5.reuse.H0_H0 ;  /* 0x20000005ff4f7230 */ /* 0x100fe20000004100 */
[----:B------:R-:W-:Y:S01]  /*9550*/  FFMA.FTZ R76, R7, R78, R76 ;  /* 0x0000004e074c7223 */ /* 0x000fe2000001004c */
[----:B------:R-:W-:Y:S01]  /*9560*/  HADD2.F32 R5, -RZ, R5.H1_H1 ;  /* 0x30000005ff057230 */ /* 0x000fe20000004100 */
[----:B------:R-:W-:Y:S01]  /*9570*/  FMUL.FTZ R7, R6, R57 ;  /* 0x0000003906077220 */ /* 0x000fe20000410000 */
[----:B------:R-:W-:Y:S01]  /*9580*/  HADD2.F32 R74, -RZ, R71.H0_H0 ;  /* 0x20000047ff4a7230 */ /* 0x000fe20000004100 */
[----:B------:R-:W-:-:S02]  /*9590*/  FMUL.FTZ R83, R77, R80 ;  /* 0x000000504d537220 */ /* 0x000fc40000410000 */
[C---:B------:R-:W-:Y:S02]  /*95a0*/  FMUL.FTZ R57, R4.reuse, R57 ;  /* 0x0000003904397220 */ /* 0x040fe40000410000 */
[----:B------:R-:W-:Y:S02]  /*95b0*/  FMUL.FTZ R71, R5, R74 ;  /* 0x0000004a05477220 */ /* 0x000fe40000410000 */
[----:B------:R-:W-:Y:S02]  /*95c0*/  FMUL.FTZ R80, R75, R80 ;  /* 0x000000504b507220 */ /* 0x000fe40000410000 */
[----:B------:R-:W-:Y:S02]  /*95d0*/  FMUL.FTZ R74, R79, R74 ;  /* 0x0000004a4f4a7220 */ /* 0x000fe40000410000 */
[----:B------:R-:W-:Y:S01]  /*95e0*/  FFMA.FTZ R4, R4, R63, -R7 ;  /* 0x0000003f04047223 */ /* 0x000fe20000010807 */
[----:B------:R-:W-:Y:S01]  /*95f0*/  F2FP.PACK_AB R7, R76, R81 ;  /* 0x000000514c07723e */ /* 0x000fe200000000ff */
[----:B------:R-:W-:-:S02]  /*9600*/  FFMA.FTZ R57, R6, R63, R57 ;  /* 0x0000003f06397223 */ /* 0x000fc40000010039 */
[-C--:B------:R-:W-:Y:S02]  /*9610*/  FFMA.FTZ R83, R75, R82.reuse, -R83 ;  /* 0x000000524b537223 */ /* 0x080fe40000010853 */
[----:B------:R-:W-:Y:S01]  /*9620*/  FFMA.FTZ R80, R77, R82, R80 ;  /* 0x000000524d507223 */ /* 0x000fe20000010050 */
[----:B------:R-:W-:Y:S01]  /*9630*/  F2FP.PACK_AB R6, R57, R4 ;  /* 0x000000043906723e */ /* 0x000fe200000000ff */
[-C--:B------:R-:W-:Y:S02]  /*9640*/  FFMA.FTZ R71, R79, R70.reuse, -R71 ;  /* 0x000000464f477223 */ /* 0x080fe40000010847 */
[----:B------:R-:W-:Y:S01]  /*9650*/  FFMA.FTZ R74, R5, R70, R74 ;  /* 0x00000046054a7223 */ /* 0x000fe2000001004a */
[----:B------:R-:W-:-:S04]  /*9660*/  F2FP.PACK_AB R4, R80, R83 ;  /* 0x000000535004723e */ /* 0x000fc800000000ff */
[----:B------:R-:W-:-:S05]  /*9670*/  F2FP.PACK_AB R5, R74, R71 ;  /* 0x000000474a05723e */ /* 0x000fca00000000ff */
[----:B------:R1:W-:Y:S02]  /*9680*/  STS.128 [R119+0x1d080], R4 ;  /* 0x01d0800477007388 */ /* 0x0003e40000000c00 */
.L_x_409:
[----:B------:R-:W-:Y:S05]  /*9690*/  BSYNC B1 ;  /* 0x0000000000017941 */ /* 0x000fea0003800000 */
.L_x_408:
        /* <DEDUP_REMOVED lines=9> */
[--C-:B------:R-:W-:Y:S01]  /*9730*/  HADD2.F32 R74, -RZ, R43.reuse.H1_H1 ;  /* 0x3000002bff4a7230 */ /* 0x100fe20000004100 */
[----:B------:R-:W-:Y:S01]  /*9740*/  SHF.R.U32.HI R68, RZ, 0x10, R69 ;  /* 0x00000010ff447819 */ /* 0x000fe20000011645 */
[----:B------:R-:W-:Y:S01]  /*9750*/  HADD2.F32 R75, -RZ, R56.H1_H1 ;  /* 0x30000038ff4b7230 */ /* 0x000fe20000004100 */
[--C-:B------:R-:W-:Y:S01]  /*9760*/  SHF.R.U64 R57, R72, 0x10, R73.reuse ;  /* 0x0000001048397819 */ /* 0x100fe20000001249 */
[----:B------:R-:W-:Y:S01]  /*9770*/  HADD2.F32 R43, -RZ, R43.H0_H0 ;  /* 0x2000002bff2b7230 */ /* 0x000fe20000004100 */
[----:B------:R-:W-:Y:S01]  /*9780*/  SHF.R.U32.HI R72, RZ, 0x10, R73 ;  /* 0x00000010ff487819 */ /* 0x000fe20000011649 */
[----:B------:R-:W-:-:S04]  /*9790*/  HADD2.F32 R68, -RZ, R68.H0_H0 ;  /* 0x20000044ff447230 */ /* 0x000fc80000004100 */
        /* <DEDUP_REMOVED lines=15> */
[----:B------:R-:W-:Y:S01]  /*9890*/  FFMA.FTZ R77, R70, R75, -R77 ;  /* 0x0000004b464d7223 */ /* 0x000fe2000001084d */
[----:B------:R-:W-:Y:S01]  /*98a0*/  HADD2.F32 R63, -RZ, R56.H0_H0 ;  /* 0x20000038ff3f7230 */ /* 0x000fe20000004100 */
[----:B------:R-:W-:Y:S01]  /*98b0*/  FMUL.FTZ R56, R6, R43 ;  /* 0x0000002b06387220 */ /* 0x000fe20000410000 */
[----:B------:R-:W-:Y:S01]  /*98c0*/  HADD2.F32 R70, -RZ, R57.H0_H0 ;  /* 0x20000039ff467230 */ /* 0x000fe20000004100 */
[----:B------:R-:W-:-:S02]  /*98d0*/  FMUL.FTZ R57, R5, R68 ;  /* 0x0000004405397220 */ /* 0x000fc40000410000 */
[C---:B------:R-:W-:Y:S02]  /*98e0*/  FMUL.FTZ R43, R4.reuse, R43 ;  /* 0x0000002b042b7220 */ /* 0x040fe40000410000 */
[----:B------:R-:W-:Y:S02]  /*98f0*/  FMUL.FTZ R68, R73, R68 ;  /* 0x0000004449447220 */ /* 0x000fe40000410000 */
[----:B------:R-:W-:Y:S02]  /*9900*/  FFMA.FTZ R72, R69, R76, -R72 ;  /* 0x0000004c45487223 */ /* 0x000fe40000010848 */
[----:B------:R-:W-:Y:S02]  /*9910*/  FFMA.FTZ R74, R71, R75, R74 ;  /* 0x0000004b474a7223 */ /* 0x000fe4000001004a */
[-C--:B------:R-:W-:Y:S01]  /*9920*/  FFMA.FTZ R56, R4, R63.reuse, -R56 ;  /* 0x0000003f04387223 */ /* 0x080fe20000010838 */
[----:B------:R-:W-:Y:S01]  /*9930*/  F2FP.PACK_AB R7, R7, R72 ;  /* 0x000000480707723e */ /* 0x000fe200000000ff */
[----:B------:R-:W-:Y:S01]  /*9940*/  FFMA.FTZ R43, R6, R63, R43 ;  /* 0x0000003f062b7223 */ /* 0x000fe2000001002b */
[----:B------:R-:W-:Y:S01]  /*9950*/  F2FP.PACK_AB R4, R74, R77 ;  /* 0x0000004d4a04723e */ /* 0x000fe200000000ff */
[----:B------:R-:W-:-:S02]  /*9960*/  FFMA.FTZ R57, R73, R70, -R57 ;  /* 0x0000004649397223 */ /* 0x000fc40000010839 */
[----:B------:R-:W-:Y:S01]  /*9970*/  FFMA.FTZ R68, R5, R70, R68 ;  /* 0x0000004605447223 */ /* 0x000fe20000010044 */
[----:B------:R-:W-:-:S04]  /*9980*/  F2FP.PACK_AB R6, R43, R56 ;  /* 0x000000382b06723e */ /* 0x000fc800000000ff */
[----:B------:R-:W-:-:S05]  /*9990*/  F2FP.PACK_AB R5, R68, R57 ;  /* 0x000000394405723e */ /* 0x000fca00000000ff */
[----:B------:R1:W-:Y:S02]  /*99a0*/  STS.128 [R119+0x12080], R4 ;  /* 0x0120800477007388 */ /* 0x0003e40000000c00 */
.L_x_419:
[----:B------:R-:W-:Y:S05]  /*99b0*/  BSYNC B0 ;  /* 0x0000000000007941 */ /* 0x000fea0003800000 */
.L_x_418:
[----:B-1----:R-:W-:Y:S01]  /*99c0*/  IADD3 R4, R12, 0x20, RZ ;  /* 0x000000200c047810 */ /* 0x002fe20007ffe0ff */
[----:B------:R-:W-:Y:S03]  /*99d0*/  BSSY B0, `(.L_x_420) ;  /* 0x000002d000007945 */ /* 0x000fe60003800000 */
        /* <DEDUP_REMOVED lines=8> */
[----:B------:R-:W-:Y:S01]  /*9a60*/  HADD2.F32 R56, -RZ, R56.H0_H0 ;  /* 0x20000038ff387230 */ /* 0x000fe20000004100 */
[----:B------:R-:W-:Y:S01]  /*9a70*/  SHF.R.U32.HI R66, RZ, 0x10, R67 ;  /* 0x00000010ff427819 */ /* 0x000fe20000011643 */
[----:B------:R-:W-:Y:S02]  /*9a80*/  HADD2.F32 R58, -RZ, R58.H0_H0 ;  /* 0x2000003aff3a7230 */ /* 0x000fe40000004100 */
[----:B------:R-:W-:-:S02]  /*9a90*/  HADD2.F32 R72, -RZ, R42.H1_H1 ;  /* 0x3000002aff487230 */ /* 0x000fc40000004100 */
[----:B------:R-:W-:Y:S02]  /*9aa0*/  HADD2.F32 R70, -RZ, R66.H0_H0 ;  /* 0x20000042ff467230 */ /* 0x000fe40000004100 */
[--C-:B-1----:R-:W-:Y:S02]  /*9ab0*/  HADD2.F32 R57, -RZ, R7.reuse.H0_H0 ;  /* 0x20000007ff397230 */ /* 0x102fe40000004100 */
[----:B------:R-:W-:Y:S02]  /*9ac0*/  HADD2.F32 R7, -RZ, R7.H1_H1 ;  /* 0x30000007ff077230 */ /* 0x000fe40000004100 */
[--C-:B------:R-:W-:Y:S02]  /*9ad0*/  HADD2.F32 R59, -RZ, R4.reuse.H0_H0 ;  /* 0x20000004ff3b7230 */ /* 0x100fe40000004100 */
[----:B------:R-:W-:Y:S01]  /*9ae0*/  HADD2.F32 R63, -RZ, R4.H1_H1 ;  /* 0x30000004ff3f7230 */ /* 0x000fe20000004100 */
[-C--:B------:R-:W-:Y:S01]  /*9af0*/  FMUL.FTZ R66, R7, R58.reuse ;  /* 0x0000003a07427220 */ /* 0x080fe20000410000 */
[--C-:B------:R-:W-:Y:S01]  /*9b00*/  HADD2.F32 R4, -RZ, R6.reuse.H0_H0 ;  /* 0x20000006ff047230 */ /* 0x100fe20000004100 */
[C---:B------:R-:W-:Y:S01]  /*9b10*/  FMUL.FTZ R58, R57.reuse, R58 ;  /* 0x0000003a393a7220 */ /* 0x040fe20000410000 */
[--C-:B------:R-:W-:Y:S01]  /*9b20*/  HADD2.F32 R67, -RZ, R5.reuse.H0_H0 ;  /* 0x20000005ff437230 */ /* 0x100fe20000004100 */
[-C--:B------:R-:W-:Y:S01]  /*9b30*/  FFMA.FTZ R66, R57, R70.reuse, -R66 ;  /* 0x0000004639427223 */ /* 0x080fe20000010842 */
[----:B------:R-:W-:Y:S01]  /*9b40*/  HADD2.F32 R6, -RZ, R6.H1_H1 ;  /* 0x30000006ff067230 */ /* 0x000fe20000004100 */
[----:B------:R-:W-:Y:S01]  /*9b50*/  FFMA.FTZ R7, R7, R70, R58 ;  /* 0x0000004607077223 */ /* 0x000fe2000001003a */
[----:B------:R-:W-:Y:S01]  /*9b60*/  HADD2.F32 R5, -RZ, R5.H1_H1 ;  /* 0x30000005ff057230 */ /* 0x000fe20000004100 */
[----:B------:R-:W-:Y:S01]  /*9b70*/  FMUL.FTZ R69, R63, R68 ;  /* 0x000000443f457220 */ /* 0x000fe20000410000 */
[----:B------:R-:W-:Y:S01]  /*9b80*/  HADD2.F32 R57, -RZ, R42.H0_H0 ;  /* 0x2000002aff397230 */ /* 0x000fe20000004100 */
[----:B------:R-:W-:Y:S01]  /*9b90*/  FMUL.FTZ R42, R6, R37 ;  /* 0x00000025062a7220 */ /* 0x000fe20000410000 */
[----:B------:R-:W-:Y:S01]  /*9ba0*/  HADD2.F32 R58, -RZ, R43.H0_H0 ;  /* 0x2000002bff3a7230 */ /* 0x000fe20000004100 */
[----:B------:R-:W-:Y:S01]  /*9bb0*/  FMUL.FTZ R43, R5, R56 ;  /* 0x00000038052b7220 */ /* 0x000fe20000410000 */
[----:B------:R-:W-:Y:S01]  /*9bc0*/  F2FP.PACK_AB R7, R7, R66 ;  /* 0x000000420707723e */ /* 0x000fe200000000ff */
[----:B------:R-:W-:-:S02]  /*9bd0*/  FMUL.FTZ R68, R59, R68 ;  /* 0x000000443b447220 */ /* 0x000fc40000410000 */
[C---:B------:R-:W-:Y:S02]  /*9be0*/  FMUL.FTZ R37, R4.reuse, R37 ;  /* 0x0000002504257220 */ /* 0x040fe40000410000 */
[----:B------:R-:W-:Y:S02]  /*9bf0*/  FMUL.FTZ R56, R67, R56 ;  /* 0x0000003843387220 */ /* 0x000fe40000410000 */
[-C--:B------:R-:W-:Y:S02]  /*9c00*/  FFMA.FTZ R69, R59, R72.reuse, -R69 ;  /* 0x000000483b457223 */ /* 0x080fe40000010845 */
[----:B------:R-:W-:Y:S02]  /*9c10*/  FFMA.FTZ R68, R63, R72, R68 ;  /* 0x000000483f447223 */ /* 0x000fe40000010044 */
[-C--:B------:R-:W-:Y:S02]  /*9c20*/  FFMA.FTZ R42, R4, R57.reuse, -R42 ;  /* 0x00000039042a7223 */ /* 0x080fe4000001082a */
[----:B------:R-:W-:Y:S01]  /*9c30*/  FFMA.FTZ R37, R6, R57, R37 ;  /* 0x0000003906257223 */ /* 0x000fe20000010025 */
[----:B------:R-:W-:Y:S01]  /*9c40*/  F2FP.PACK_AB R4, R68, R69 ;  /* 0x000000454404723e */ /* 0x000fe200000000ff */
[----:B------:R-:W-:-:S02]  /*9c50*/  FFMA.FTZ R43, R67, R58, -R43 ;  /* 0x0000003a432b7223 */ /* 0x000fc4000001082b */
[----:B------:R-:W-:Y:S01]  /*9c60*/  FFMA.FTZ R56, R5, R58, R56 ;  /* 0x0000003a05387223 */ /* 0x000fe20000010038 */
[----:B------:R-:W-:-:S04]  /*9c70*/  F2FP.PACK_AB R6, R37, R42 ;  /* 0x0000002a2506723e */ /* 0x000fc800000000ff */
[----:B------:R-:W-:-:S05]  /*9c80*/  F2FP.PACK_AB R5, R56, R43 ;  /* 0x0000002b3805723e */ /* 0x000fca00000000ff */
[----:B------:R1:W-:Y:S02]  /*9c90*/  STS.128 [R119+0x16080], R4 ;  /* 0x0160800477007388 */ /* 0x0003e40000000c00 */
.L_x_421:
[----:B------:R-:W-:Y:S05]  /*9ca0*/  BSYNC B0 ;  /* 0x0000000000007941 */ /* 0x000fea0003800000 */
.L_x_420:
        /* <DEDUP_REMOVED lines=31> */
[----:B------:R-:W-:Y:S01]  /*9ea0*/  F2FP.PACK_AB R7, R7, R54 ;  /* 0x000000360707723e */ /* 0x000fe200000000ff */
[----:B------:R-:W-:-:S02]  /*9eb0*/  FMUL.FTZ R52, R5, R42 ;  /* 0x0000002a05347220 */ /* 0x000fc40000410000 */
[C---:B------:R-:W-:Y:S02]  /*9ec0*/  FMUL.FTZ R58, R53.reuse, R58 ;  /* 0x0000003a353a7220 */ /* 0x040fe40000410000 */
[----:B------:R-:W-:Y:S02]  /*9ed0*/  FMUL.FTZ R33, R4, R33 ;  /* 0x0000002104217220 */ /* 0x000fe40000410000 */
[----:B------:R-:W-:Y:S02]  /*9ee0*/  FMUL.FTZ R42, R56, R42 ;  /* 0x0000002a382a7220 */ /* 0x000fe40000410000 */
[-C--:B------:R-:W-:Y:S02]  /*9ef0*/  FFMA.FTZ R57, R53, R68.reuse, -R57 ;  /* 0x0000004435397223 */ /* 0x080fe40000010839 */
[----:B------:R-:W-:Y:S02]  /*9f00*/  FFMA.FTZ R58, R55, R68, R58 ;  /* 0x00000044373a7223 */ /* 0x000fe4000001003a */
[----:B------:R-:W-:-:S02]  /*9f10*/  FFMA.FTZ R36, R4, R43, -R36 ;  /* 0x0000002b04247223 */ /* 0x000fc40000010824 */
[----:B------:R-:W-:Y:S01]  /*9f20*/  FFMA.FTZ R33, R6, R43, R33 ;  /* 0x0000002b06217223 */ /* 0x000fe20000010021 */
[----:B------:R-:W-:Y:S01]  /*9f30*/  F2FP.PACK_AB R4, R58, R57 ;  /* 0x000000393a04723e */ /* 0x000fe200000000ff */
[-C--:B------:R-:W-:Y:S02]  /*9f40*/  FFMA.FTZ R52, R56, R37.reuse, -R52 ;  /* 0x0000002538347223 */ /* 0x080fe40000010834 */
[----:B------:R-:W-:Y:S01]  /*9f50*/  FFMA.FTZ R5, R5, R37, R42 ;  /* 0x0000002505057223 */ /* 0x000fe2000001002a */
[----:B------:R-:W-:-:S04]  /*9f60*/  F2FP.PACK_AB R6, R33, R36 ;  /* 0x000000242106723e */ /* 0x000fc800000000ff */
[----:B------:R-:W-:-:S05]  /*9f70*/  F2FP.PACK_AB R5, R5, R52 ;  /* 0x000000340505723e */ /* 0x000fca00000000ff */
[----:B------:R1:W-:Y:S02]  /*9f80*/  STS.128 [R119+0x1a080], R4 ;  /* 0x01a0800477007388 */ /* 0x0003e40000000c00 */
.L_x_423:
[----:B------:R-:W-:Y:S05]  /*9f90*/  BSYNC B0 ;  /* 0x0000000000007941 */ /* 0x000fea0003800000 */
.L_x_422:
        /* <DEDUP_REMOVED lines=45> */
.L_x_417:
[----:B------:R-:W-:Y:S05]  /*a270*/  BSYNC B1 ;  /* 0x0000000000017941 */ /* 0x000fea0003800000 */
.L_x_416:
[----:B-1----:R-:W-:-:S04]  /*a280*/  IADD3 R4, R60, 0x60, RZ ;  /* 0x000000603c047810 */ /* 0x002fc80007ffe0ff */
        /* <DEDUP_REMOVED lines=31> */
[----:B------:R-:W-:-:S02]  /*a480*/  FMUL.FTZ R28, R6, R23 ;  /* 0x00000017061c7220 */ /* 0x000fc40000410000 */
[----:B------:R-:W-:Y:S02]  /*a490*/  FMUL.FTZ R31, R5, R30 ;  /* 0x0000001e051f7220 */ /* 0x000fe40000410000 */
[C---:B------:R-:W-:Y:S02]  /*a4a0*/  FMUL.FTZ R38, R33.reuse, R38 ;  /* 0x0000002621267220 */ /* 0x040fe40000410000 */
[----:B------:R-:W-:Y:S02]  /*a4b0*/  FMUL.FTZ R23, R4, R23 ;  /* 0x0000001704177220 */ /* 0x000fe40000410000 */
[----:B------:R-:W-:Y:S02]  /*a4c0*/  FMUL.FTZ R30, R36, R30 ;  /* 0x0000001e241e7220 */ /* 0x000fe40000410000 */
[-C--:B------:R-:W-:Y:S02]  /*a4d0*/  FFMA.FTZ R39, R33, R40.reuse, -R39 ;  /* 0x0000002821277223 */ /* 0x080fe40000010827 */
[----:B------:R-:W-:-:S02]  /*a4e0*/  FFMA.FTZ R38, R35, R40, R38 ;  /* 0x0000002823267223 */ /* 0x000fc40000010026 */
[-C--:B------:R-:W-:Y:S02]  /*a4f0*/  FFMA.FTZ R28, R4, R7.reuse, -R28 ;  /* 0x00000007041c7223 */ /* 0x080fe4000001081c */
        /* <DEDUP_REMOVED lines=8> */
.L_x_426:
[----:B------:R-:W-:Y:S05]  /*a580*/  BSYNC B0 ;  /* 0x0000000000007941 */ /* 0x000fea0003800000 */
.L_x_425:
        /* <DEDUP_REMOVED lines=15> */
[--C-:B-1----:R-:W-:Y:S02]  /*a680*/  HADD2.F32 R27, -RZ, R7.reuse.H0_H0 ;  /* 0x20000007ff1b7230 */ /* 0x102fe40000004100 */
[----:B------:R-:W-:Y:S02]  /*a690*/  HADD2.F32 R7, -RZ, R7.H1_H1 ;  /* 0x30000007ff077230 */ /* 0x000fe40000004100 */
[--C-:B------:R-:W-:Y:S02]  /*a6a0*/  HADD2.F32 R29, -RZ, R4.reuse.H1_H1 ;  /* 0x30000004ff1d7230 */ /* 0x100fe40000004100 */
[----:B------:R-:W-:Y:S01]  /*a6b0*/  HADD2.F32 R28, -RZ, R4.H0_H0 ;  /* 0x20000004ff1c7230 */ /* 0x000fe20000004100 */
[-C--:B------:R-:W-:Y:S01]  /*a6c0*/  FMUL.FTZ R26, R7, R30.reuse ;  /* 0x0000001e071a7220 */ /* 0x080fe20000410000 */
[--C-:B------:R-:W-:Y:S01]  /*a6d0*/  HADD2.F32 R4, -RZ, R6.reuse.H0_H0 ;  /* 0x20000006ff047230 */ /* 0x100fe20000004100 */
[-C--:B------:R-:W-:Y:S01]  /*a6e0*/  FMUL.FTZ R34, R29, R31.reuse ;  /* 0x0000001f1d227220 */ /* 0x080fe20000410000 */
[--C-:B------:R-:W-:Y:S01]  /*a6f0*/  HADD2.F32 R25, -RZ, R5.reuse.H0_H0 ;  /* 0x20000005ff197230 */ /* 0x100fe20000004100 */
[C---:B------:R-:W-:Y:S01]  /*a700*/  FMUL.FTZ R30, R27.reuse, R30 ;  /* 0x0000001e1b1e7220 */ /* 0x040fe20000410000 */
[----:B------:R-:W-:Y:S01]  /*a710*/  HADD2.F32 R6, -RZ, R6.H1_H1 ;  /* 0x30000006ff067230 */ /* 0x000fe20000004100 */
[----:B------:R-:W-:Y:S01]  /*a720*/  FFMA.FTZ R26, R27, R32, -R26 ;  /* 0x000000201b1a7223 */ /* 0x000fe2000001081a */
        /* <DEDUP_REMOVED lines=9> */
[----:B------:R-:W-:Y:S02]  /*a7c0*/  FFMA.FTZ R7, R7, R32, R30 ;  /* 0x0000002007077223 */ /* 0x000fe4000001001e */
        /* <DEDUP_REMOVED lines=10> */
.L_x_428:
[----:B------:R-:W-:Y:S05]  /*a870*/  BSYNC B0 ;  /* 0x0000000000007941 */ /* 0x000fea0003800000 */
.L_x_427:
        /* <DEDUP_REMOVED lines=24> */
[-C--:B------:R-:W-:Y:S01]  /*aa00*/  FMUL.FTZ R28, R23, R25.reuse ;  /* 0x00000019171c7220 */ /* 0x080fe20000410000 */
[----:B------:R-:W-:Y:S01]  /*aa10*/  HADD2.F32 R5, -RZ, R5.H1_H1 ;  /* 0x30000005ff057230 */ /* 0x000fe20000004100 */
[C---:B------:R-:W-:Y:S01]  /*aa20*/  FMUL.FTZ R30, R22.reuse, R25 ;  /* 0x00000019161e7220 */ /* 0x040fe20000410000 */
[----:B------:R-:W-:Y:S01]  /*aa30*/  HADD2.F32 R19, -RZ, R8.H0_H0 ;  /* 0x20000008ff137230 */ /* 0x000fe20000004100 */
[----:B------:R-:W-:Y:S01]  /*aa40*/  FFMA.FTZ R7, R7, R26, R24 ;  /* 0x0000001a07077223 */ /* 0x000fe20000010018 */
[----:B------:R-:W-:Y:S01]  /*aa50*/  HADD2.F32 R25, -RZ, R10.H0_H0 ;  /* 0x2000000aff197230 */ /* 0x000fe20000004100 */
[----:B------:R-:W-:Y:S01]  /*aa60*/  FFMA.FTZ R28, R22, R27, -R28 ;  /* 0x0000001b161c7223 */ /* 0x000fe2000001081c */
[----:B------:R-:W-:Y:S01]  /*aa70*/  HADD2.F32 R10, -RZ, R13.H0_H0 ;  /* 0x2000000dff0a7230 */ /* 0x000fe20000004100 */
[----:B------:R-:W-:Y:S01]  /*aa80*/  FMUL.FTZ R8, R6, R19 ;  /* 0x0000001306087220 */ /* 0x000fe20000410000 */
[----:B------:R-:W-:Y:S01]  /*aa90*/  F2FP.PACK_AB R7, R7, R18 ;  /* 0x000000120707723e */ /* 0x000fe200000000ff */
[----:B------:R-:W-:-:S02]  /*aaa0*/  FMUL.FTZ R13, R5, R14 ;  /* 0x0000000e050d7220 */ /* 0x000fc40000410000 */
[C---:B------:R-:W-:Y:S02]  /*aab0*/  FMUL.FTZ R19, R4.reuse, R19 ;  /* 0x0000001304137220 */ /* 0x040fe40000410000 */
[----:B------:R-:W-:Y:S02]  /*aac0*/  FMUL.FTZ R14, R15, R14 ;  /* 0x0000000e0f0e7220 */ /* 0x000fe40000410000 */
        /* <DEDUP_REMOVED lines=9> */
.L_x_430:
[----:B------:R-:W-:Y:S05]  /*ab60*/  BSYNC B0 ;  /* 0x0000000000007941 */ /* 0x000fea0003800000 */
.L_x_429:
[----:B------:R-:W-:-:S04]  /*ab70*/  IADD3 R12, R12, 0x60, RZ ;  /* 0x000000600c0c7810 */ /* 0x000fc80007ffe0ff */
[----:B------:R-:W-:-:S13]  /*ab80*/  ISETP.GE.AND P0, PT, R12, c[0x0][0x27c], PT ;  /* 0x00009f000c007a0c */ /* 0x000fda0003f06270 */
[----:B------:R-:W-:Y:S05]  /*ab90*/  @P0 BRA `(.L_x_424) ;  /* 0x000049f000000947 */ /* 0x000fea0003800000 */
[----:B-1----:R-:W1:Y:S01]  /*aba0*/  LDS.128 R4, [R119+0x1f080] ;  /* 0x01f0800077047984 */ /* 0x002e620000000c00 */
[--C-:B------:R-:W-:Y:S01]  /*abb0*/  SHF.R.U64 R10, R16, 0x10, R17.reuse ;  /* 0x00000010100a7819 */ /* 0x100fe20000001211 */
[----:B------:R-:W-:Y:S01]  /*abc0*/  HADD2.F32 R18, -RZ, R11.H1_H1 ;  /* 0x3000000bff127230 */ /* 0x000fe20000004100 */
[----:B------:R-:W-:Y:S01]  /*abd0*/  SHF.R.U32.HI R16, RZ, 0x10, R17 ;  /* 0x00000010ff107819 */ /* 0x000fe20000011611 */
[--C-:B------:R-:W-:Y:S01]  /*abe0*/  HADD2.F32 R17, -RZ, R9.reuse.H1_H1 ;  /* 0x30000009ff117230 */ /* 0x100fe20000004100 */
[--C-:B------:R-:W-:Y:S01]  /*abf0*/  SHF.R.U64 R8, R20, 0x10, R21.reuse ;  /* 0x0000001014087819 */ /* 0x100fe20000001215 */
[----:B------:R-:W-:Y:S01]  /*ac00*/  HADD2.F32 R9, -RZ, R9.H0_H0 ;  /* 0x20000009ff097230 */ /* 0x000fe20000004100 */
[----:B------:R-:W-:Y:S01]  /*ac10*/  SHF.R.U32.HI R20, RZ, 0x10, R21 ;  /* 0x00000010ff147819 */ /* 0x000fe20000011615 */
[----:B------:R-:W-:Y:S02]  /*ac20*/  HADD2.F32 R16, -RZ, R16.H0_H0 ;  /* 0x20000010ff107230 */ /* 0x000fe40000004100 */
[----:B------:R-:W-:-:S02]  /*ac30*/  HADD2.F32 R10, -RZ, R10.H0_H0 ;  /* 0x2000000aff0a7230 */ /* 0x000fc40000004100 */
[----:B------:R-:W-:Y:S02]  /*ac40*/  HADD2.F32 R20, -RZ, R20.H0_H0 ;  /* 0x20000014ff147230 */ /* 0x000fe40000004100 */
[----:B------:R-:W-:Y:S02]  /*ac50*/  HADD2.F32 R11, -RZ, R11.H0_H0 ;  /* 0x2000000bff0b7230 */ /* 0x000fe40000004100 */
[----:B------:R-:W-:Y:S02]  /*ac60*/  HADD2.F32 R8, -RZ, R8.H0_H0 ;  /* 0x20000008ff087230 */ /* 0x000fe40000004100 */
[--C-:B-1----:R-:W-:Y:S02]  /*ac70*/  HADD2.F32 R12, -RZ, R7.reuse.H0_H0 ;  /* 0x20000007ff0c7230 */ /* 0x102fe40000004100 */
[----:B------:R-:W-:Y:S02]  /*ac80*/  HADD2.F32 R7, -RZ, R7.H1_H1 ;  /* 0x30000007ff077230 */ /* 0x000fe40000004100 */
[----:B------:R-:W-:-:S02]  /*ac90*/  HADD2.F32 R13, -RZ, R4.H0_H0 ;  /* 0x20000004ff0d7230 */ /* 0x000fc40000004100 */
        /* <DEDUP_REMOVED lines=9> */
[----:B------:R-:W-:Y:S02]  /*ad30*/  FMUL.FTZ R7, R6, R9 ;  /* 0x0000000906077220 */ /* 0x000fe40000410000 */
[----:B------:R-:W-:-:S02]  /*ad40*/  FMUL.FTZ R21, R14, R17 ;  /* 0x000000110e157220 */ /* 0x000fc40000410000 */
[C---:B------:R-:W-:Y:S02]  /*ad50*/  FMUL.FTZ R9, R4.reuse, R9 ;  /* 0x0000000904097220 */ /* 0x040fe40000410000 */
[-C--:B------:R-:W-:Y:S02]  /*ad60*/  FMUL.FTZ R12, R5, R10.reuse ;  /* 0x0000000a050c7220 */ /* 0x080fe40000410000 */
        /* <DEDUP_REMOVED lines=12> */
[----:B------:R1:W-:Y:S01]  /*ae30*/  STS.128 [R119+0x1f080], R4 ;  /* 0x01f0800477007388 */ /* 0x0003e20000000c00 */
[----:B------:R-:W-:Y:S05]  /*ae40*/  BRA `(.L_x_424) ;  /* 0x0000474000007947 */ /* 0x000fea0003800000 */
.L_x_391:
[----:B------:R-:W-:Y:S01]  /*ae50*/  PLOP3.LUT P0, PT, PT, PT, UP3, 0x80, 0x0 ;  /* 0x000000000000781c */ /* 0x000fe20003f0f038 */
[----:B------:R-:W-:Y:S01]  /*ae60*/  IMAD.MOV.U32 R11, RZ, RZ, R7 ;  /* 0x000000ffff0b7224 */ /* 0x000fe200078e0007 */
        /* <DEDUP_REMOVED lines=12> */
[----:B------:R-:W-:-:S13]  /*af30*/  PLOP3.LUT P0, PT, PT, PT, UP3, 0x80, 0x0 ;  /* 0x000000000000781c */ /* 0x000fda0003f0f038 */
[----:B------:R-:W-:-:S04]  /*af40*/  @P0 SHF.R.U32.HI R5, RZ, c[0x0][0x2cc], R6 ;  /* 0x0000b300ff050a19 */ /* 0x000fc80000011606 */
[----:B------:R-:W-:Y:S01]  /*af50*/  SHF.R.S32.HI R8, RZ, 0x1f, R5 ;  /* 0x0000001fff087819 */ /* 0x000fe20000011405 */
[----:B------:R-:W-:-:S04]  /*af60*/  IMAD.WIDE.U32 R10, R5, c[0x0][0x280], R10 ;  /* 0x0000a000050a7a25 */ /* 0x000fc800078e000a */
[----:B------:R-:W-:Y:S01]  /*af70*/  IMAD R6, R8, c[0x0][0x280], RZ ;  /* 0x0000a00008067a24 */ /* 0x000fe200078e02ff */
[----:B------:R-:W-:Y:S01]  /*af80*/  LEA R7, P0, R10, c[0x0][0x270], 0x1 ;  /* 0x00009c000a077a11 */ /* 0x000fe200078008ff */
[----:B------:R-:W-:Y:S02]  /*af90*/  IMAD R8, R8, c[0x0][0x290], RZ ;  /* 0x0000a40008087a24 */ /* 0x000fe400078e02ff */
[----:B------:R-:W-:Y:S02]  /*afa0*/  IMAD R6, R5, c[0x0][0x284], R6 ;  /* 0x0000a10005067a24 */ /* 0x000fe400078e0206 */
[----:B------:R1:W2:Y:S03]  /*afb0*/  SHFL.IDX PT, R14, R7, RZ, 0x181f ;  /* 0x00181fff070e7589 */ /* 0x0002a600000e0000 */
[----:B------:R-:W-:Y:S02]  /*afc0*/  IADD3 R6, R11, R6, RZ ;  /* 0x000000060b067210 */ /* 0x000fe40007ffe0ff */
[----:B------:R-:W-:-:S02]  /*afd0*/  MOV R11, R17 ;  /* 0x00000011000b7202 */ /* 0x000fc40000000f00 */
[----:B------:R-:W-:Y:S01]  /*afe0*/  LEA.HI.X R6, R10, c[0x0][0x274], R6, 0x1, P0 ;  /* 0x00009d000a067a11 */ /* 0x000fe200000f0c06 */
[----:B------:R-:W-:-:S04]  /*aff0*/  IMAD.MOV.U32 R10, RZ, RZ, R12 ;  /* 0x000000ffff0a7224 */ /* 0x000fc800078e000c */
[C---:B------:R-:W-:Y:S01]  /*b000*/  IMAD.WIDE.U32 R10, R5.reuse, c[0x0][0x290], R10 ;  /* 0x0000a400050a7a25 */ /* 0x040fe200078e000a */
[----:B------:R1:W3:Y:S03]  /*b010*/  SHFL.IDX PT, R15, R6, RZ, 0x181f ;  /* 0x00181fff060f7589 */ /* 0x0002e600000e0000 */
[----:B------:R-:W-:Y:S01]  /*b020*/  IMAD R5, R5, c[0x0][0x294], R8 ;  /* 0x0000a50005057a24 */ /* 0x000fe200078e0208 */
[----:B------:R-:W-:-:S03]  /*b030*/  LEA R8, P0, R10, c[0x0][0x288], 0x1 ;  /* 0x0000a2000a087a11 */ /* 0x000fc600078008ff */
[----:B------:R-:W-:Y:S02]  /*b040*/  IMAD.IADD R5, R11, 0x1, R5 ;  /* 0x000000010b057824 */ /* 0x000fe400078e0205 */
[----:B------:R1:W4:Y:S03]  /*b050*/  SHFL.IDX PT, R12, R8, RZ, 0x181f ;  /* 0x00181fff080c7589 */ /* 0x00032600000e0000 */
[----:B------:R-:W-:-:S05]  /*b060*/  LEA.HI.X R5, R10, c[0x0][0x28c], R5, 0x1, P0 ;  /* 0x0000a3000a057a11 */ /* 0x000fca00000f0c05 */
[----:B------:R1:W1:Y:S01]  /*b070*/  SHFL.IDX PT, R13, R5, RZ, 0x181f ;  /* 0x00181fff050d7589 */ /* 0x00026200000e0000 */
[----:B------:R-:W-:Y:S05]  /*b080*/  @P1 BRA `(.L_x_432) ;  /* 0x0000015000001947 */ /* 0x000fea0003800000 */
[----:B--2---:R-:W-:Y:S01]  /*b090*/  ISETP.GE.AND P0, PT, R225, c[0x0][0x27c], PT ;  /* 0x00009f00e1007a0c */ /* 0x004fe20003f06270 */
[----:B------:R-:W-:Y:S01]  /*b0a0*/  CS2R R106, SRZ ;  /* 0x00000000006a7805 */ /* 0x000fe2000001ff00 */
[----:B------:R-:W-:Y:S01]  /*b0b0*/  CS2R R104, SRZ ;  /* 0x0000000000687805 */ /* 0x000fe2000001ff00 */
[----:B------:R-:W-:Y:S01]  /*b0c0*/  CS2R R102, SRZ ;  /* 0x0000000000667805 */ /* 0x000fe2000001ff00 */
[----:B------:R-:W-:-:S09]  /*b0d0*/  CS2R R100, SRZ ;  /* 0x0000000000647805 */ /* 0x000fd2000001ff00 */
[----:B---3--:R-:W-:-:S04]  /*b0e0*/  @!P0 IMAD.WIDE R18, R225, 0x2, R14 ;  /* 0x00000002e1128825 */ /* 0x008fc800078e020e */
[----:B-1--4-:R-:W-:Y:S01]  /*b0f0*/  @!P0 IMAD.WIDE R16, R225, 0x2, R12 ;  /* 0x00000002e1108825 */ /* 0x012fe200078e020c */
[----:B------:R1:W5:Y:S04]  /*b100*/  @!P0 LD.E.128 R104, [R18.64] ;  /* 0x0000001812688980 */ /* 0x000368000c101d00 */
[----:B------:R1:W5:Y:S01]  /*b110*/  @!P0 LD.E.128 R100, [R16.64] ;  /* 0x0000001810648980 */ /* 0x000362000c101d00 */
[----:B------:R-:W-:Y:S01]  /*b120*/  ISETP.GE.AND P0, PT, R219, c[0x0][0x27c], PT ;  /* 0x00009f00db007a0c */ /* 0x000fe20003f06270 */
[----:B------:R-:W-:Y:S01]  /*b130*/  CS2R R90, SRZ ;  /* 0x00000000005a7805 */ /* 0x000fe2000001ff00 */
[----:B------:R-:W-:Y:S01]  /*b140*/  CS2R R88, SRZ ;  /* 0x0000000000587805 */ /* 0x000fe2000001ff00 */
[----:B------:R-:W-:Y:S01]  /*b150*/  CS2R R86, SRZ ;  /* 0x0000000000567805 */ /* 0x000fe2000001ff00 */
[----:B------:R-:W-:-:S09]  /*b160*/  CS2R R84, SRZ ;  /* 0x0000000000547805 */ /* 0x000fd2000001ff00 */
[----:B------:R-:W-:-:S04]  /*b170*/  @!P0 SHF.R.S32.HI R10, RZ, 0x1f, R219 ;  /* 0x0000001fff0a8819 */ /* 0x000fc800000114db */
[----:B------:R-:W-:-:S04]  /*b180*/  @!P0 LEA.HI R10, R10, R219, RZ, 0x3 ;  /* 0x000000db0a0a8211 */ /* 0x000fc800078f18ff */
[----:B------:R-:W-:-:S05]  /*b190*/  @!P0 LOP3.LUT R10, R10, 0xfffffff8, RZ, 0xc0, !PT ;  /* 0xfffffff80a0a8812 */ /* 0x000fca00078ec0ff */
[----:B------:R-:W-:-:S04]  /*b1a0*/  @!P0 IMAD.WIDE R14, R10, 0x2, R14 ;  /* 0x000000020a0e8825 */ /* 0x000fc800078e020e */
[----:B------:R-:W-:Y:S01]  /*b1b0*/  @!P0 IMAD.WIDE R10, R10, 0x2, R12 ;  /* 0x000000020a0a8825 */ /* 0x000fe200078e020c */
[----:B------:R1:W5:Y:S04]  /*b1c0*/  @!P0 LD.E.128 R88, [R14.64] ;  /* 0x000000180e588980 */ /* 0x000368000c101d00 */
[----:B------:R1:W5:Y:S02]  /*b1d0*/  @!P0 LD.E.128 R84, [R10.64] ;  /* 0x000000180a548980 */ /* 0x000364000c101d00 */
.L_x_432:
[----:B--2---:R-:W-:Y:S05]  /*b1e0*/  BSYNC B0 ;  /* 0x0000000000007941 */ /* 0x004fea0003800000 */
.L_x_431:
[----:B------:R-:W-:Y:S01]  /*b1f0*/  ISETP.NE.AND P0, PT, R9, RZ, PT ;  /* 0x000000ff0900720c */ /* 0x000fe20003f05270 */
[----:B-1---5:R-:W-:Y:S01]  /*b200*/  IMAD.MOV.U32 R10, RZ, RZ, R88 ;  /* 0x000000ffff0a7224 */ /* 0x022fe200078e0058 */
[----:B------:R-:W-:Y:S01]  /*b210*/  MOV R9, R89 ;  /* 0x0000005900097202 */ /* 0x000fe20000000f00 */
[----:B----4-:R-:W-:Y:S01]  /*b220*/  IMAD.MOV.U32 R12, RZ, RZ, R90 ;  /* 0x000000ffff0c7224 */ /* 0x010fe200078e005a */
[----:B---3--:R1:W2:Y:S01]  /*b230*/  SHFL.IDX PT, R15, R6, 0x1, 0x181f ;  /* 0x00381f00060f7f89 */ /* 0x0082a200000e0000 */
        /* <DEDUP_REMOVED lines=9> */
[----:B------:R1:W3:Y:S01]  /*b2d0*/  SHFL.IDX PT, R14, R7, 0x1, 0x181f ;  /* 0x00381f00070e7f89 */ /* 0x0002e200000e0000 */
[----:B------:R-:W-:Y:S01]  /*b2e0*/  IMAD.MOV.U32 R10, RZ, RZ, R84 ;  /* 0x000000ffff0a7224 */ /* 0x000fe200078e0054 */
[----:B------:R-:W-:Y:S01]  /*b2f0*/  BSSY B0, `(.L_x_433) ;  /* 0x000002b000007945 */ /* 0x000fe20003800000 */
[----:B------:R-:W-:Y:S01]  /*b300*/  IMAD.MOV.U32 R9, RZ, RZ, R85 ;  /* 0x000000ffff097224 */ /* 0x000fe200078e0055 */
[----:B------:R-:W-:Y:S01]  /*b310*/  PRMT R126, R11, 0x5410, R12 ;  /* 0x000054100b7e7816 */ /* 0x000fe2000000000c */
[----:B------:R1:W4:Y:S01]  /*b320*/  SHFL.IDX PT, R13, R5, 0x1, 0x181f ;  /* 0x00381f00050d7f89 */ /* 0x00032200000e0000 */
[----:B------:R-:W-:Y:S01]  /*b330*/  MOV R11, R87 ;  /* 0x00000057000b7202 */ /* 0x000fe20000000f00 */
[----:B------:R-:W-:Y:S01]  /*b340*/  CS2R R56, SRZ ;  /* 0x0000000000387805 */ /* 0x000fe2000001ff00 */
[----:B------:R-:W-:Y:S01]  /*b350*/  PRMT R113, R9, 0x5410, R10 ;  /* 0x0000541009717816 */ /* 0x000fe2000000000a */
[----:B------:R-:W-:Y:S01]  /*b360*/  IMAD.MOV.U32 R10, RZ, RZ, R100 ;  /* 0x000000ffff0a7224 */ /* 0x000fe200078e0064 */
[----:B------:R-:W-:Y:S01]  /*b370*/  PRMT R114, R11, 0x5410, R16 ;  /* 0x000054100b727816 */ /* 0x000fe20000000010 */
[----:B------:R-:W-:Y:S01]  /*b380*/  IMAD.MOV.U32 R11, RZ, RZ, R103 ;  /* 0x000000ffff0b7224 */ /* 0x000fe200078e0067 */
[----:B------:R-:W-:Y:S01]  /*b390*/  MOV R16, R102 ;  /* 0x0000006600107202 */ /* 0x000fe20000000f00 */
[----:B------:R1:W1:Y:S01]  /*b3a0*/  SHFL.IDX PT, R12, R8, 0x1, 0x181f ;  /* 0x00381f00080c7f89 */ /* 0x00026200000e0000 */
[----:B------:R-:W-:Y:S01]  /*b3b0*/  MOV R9, R101 ;  /* 0x0000006500097202 */ /* 0x000fe20000000f00 */
[----:B------:R-:W-:Y:S01]  /*b3c0*/  CS2R R74, SRZ ;  /* 0x00000000004a7805 */ /* 0x000fe2000001ff00 */
[----:B------:R-:W-:Y:S01]  /*b3d0*/  PRMT R124, R11, 0x5410, R16 ;  /* 0x000054100b7c7816 */ /* 0x000fe20000000010 */
[----:B------:R-:W-:Y:S01]  /*b3e0*/  CS2R R72, SRZ ;  /* 0x0000000000487805 */ /* 0x000fe2000001ff00 */
[----:B------:R-:W-:Y:S01]  /*b3f0*/  PRMT R123, R9, 0x5410, R10 ;  /* 0x00005410097b7816 */ /* 0x000fe2000000000a */
[----:B------:R-:W-:Y:S01]  /*b400*/  CS2R R54, SRZ ;  /* 0x0000000000367805 */ /* 0x000fe2000001ff00 */
[----:B------:R-:W-:Y:S01]  /*b410*/  CS2R R52, SRZ ;  /* 0x0000000000347805 */ /* 0x000fe2000001ff00 */
[----:B------:R-:W-:Y:S01]  /*b420*/  CS2R R70, SRZ ;  /* 0x0000000000467805 */ /* 0x000fe2000001ff00 */
[----:B------:R-:W-:Y:S01]  /*b430*/  CS2R R68, SRZ ;  /* 0x0000000000447805 */ /* 0x000fe2000001ff00 */
        /* <DEDUP_REMOVED lines=22> */
.L_x_434:
[----:B--2---:R-:W-:Y:S05]  /*b5a0*/  BSYNC B0 ;  /* 0x0000000000007941 */ /* 0x004fea0003800000 */
.L_x_433:
[----:B------:R-:W-:Y:S01]  /*b5b0*/  ISETP.NE.AND P0, PT, R4, RZ, PT ;  /* 0x000000ff0400720c */ /* 0x000fe20003f05270 */
[----:B-----5:R-:W-:Y:S01]  /*b5c0*/  IMAD.MOV.U32 R11, RZ, RZ, R58 ;  /* 0x000000ffff0b7224 */ /* 0x020fe200078e003a */
[----:B------:R-:W-:Y:S01]  /*b5d0*/  MOV R4, R57 ;  /* 0x0000003900047202 */ /* 0x000fe20000000f00 */
[----:B------:R-:W-:Y:S01]  /*b5e0*/  IMAD.MOV.U32 R10, RZ, RZ, R59 ;  /* 0x000000ffff0a7224 */ /* 0x000fe200078e003b */
[----:B-1----:R1:W2:Y:S01]  /*b5f0*/  SHFL.IDX PT, R15, R6, 0x2, 0x181f ;  /* 0x00581f00060f7f89 */ /* 0x0022a200000e0000 */
        /* <DEDUP_REMOVED lines=9> */
[----:B---3--:R1:W3:Y:S01]  /*b690*/  SHFL.IDX PT, R14, R7, 0x2, 0x181f ;  /* 0x00581f00070e7f89 */ /* 0x0082e200000e0000 */
[----:B------:R-:W-:Y:S01]  /*b6a0*/  CS2R R42, SRZ ;  /* 0x00000000002a7805 */ /* 0x000fe2000001ff00 */
[----:B------:R-:W-:Y:S01]  /*b6b0*/  PRMT R112, R10, 0x5410, R11 ;  /* 0x000054100a707816 */ /* 0x000fe2000000000b */
[----:B------:R-:W-:Y:S01]  /*b6c0*/  IMAD.MOV.U32 R11, RZ, RZ, R54 ;  /* 0x000000ffff0b7224 */ /* 0x000fe200078e0036 */
[----:B------:R-:W-:Y:S01]  /*b6d0*/  PRMT R111, R4, 0x5410, R9 ;  /* 0x00005410046f7816 */ /* 0x000fe20000000009 */
[----:B------:R-:W-:Y:S01]  /*b6e0*/  IMAD.MOV.U32 R9, RZ, RZ, R52 ;  /* 0x000000ffff097224 */ /* 0x000fe200078e0034 */
[----:B------:R-:W-:Y:S01]  /*b6f0*/  MOV R10, R55 ;  /* 0x00000037000a7202 */ /* 0x000fe20000000f00 */
[----:B------:R-:W-:Y:S01]  /*b700*/  IMAD.MOV.U32 R4, RZ, RZ, R53 ;  /* 0x000000ffff047224 */ /* 0x000fe200078e0035 */
[----:B----4-:R1:W4:Y:S01]  /*b710*/  SHFL.IDX PT, R13, R5, 0x2, 0x181f ;  /* 0x00581f00050d7f89 */ /* 0x01032200000e0000 */
        /* <DEDUP_REMOVED lines=17> */
[----:B--23--:R-:W-:Y:S01]  /*b830*/  ISETP.GE.AND P0, PT, R225, c[0x0][0x27c], PT ;  /* 0x00009f00e1007a0c */ /* 0x00cfe20003f06270 */
[----:B------:R-:W-:Y:S01]  /*b840*/  CS2R R38, SRZ ;  /* 0x0000000000267805 */ /* 0x000fe2000001ff00 */
[----:B------:R-:W-:Y:S01]  /*b850*/  CS2R R36, SRZ ;  /* 0x0000000000247805 */ /* 0x000fe2000001ff00 */
[----:B------:R-:W-:Y:S01]  /*b860*/  CS2R R30, SRZ ;  /* 0x00000000001e7805 */ /* 0x000fe2000001ff00 */
[----:B------:R-:W-:-:S09]  /*b870*/  CS2R R28, SRZ ;  /* 0x00000000001c7805 */ /* 0x000fd2000001ff00 */
[----:B------:R-:W-:-:S04]  /*b880*/  @!P0 IMAD.WIDE R16, R225, 0x2, R14 ;  /* 0x00000002e1108825 */ /* 0x000fc800078e020e */
        /* <DEDUP_REMOVED lines=15> */
.L_x_436:
[----:B--23--:R-:W-:Y:S05]  /*b980*/  BSYNC B0 ;  /* 0x0000000000007941 */ /* 0x00cfea0003800000 */
.L_x_435:
[----:B-----5:R-:W-:Y:S01]  /*b990*/  IMAD.MOV.U32 R9, RZ, RZ, R40 ;  /* 0x000000ffff097224 */ /* 0x020fe200078e0028 */
[----:B------:R-:W-:Y:S01]  /*b9a0*/  MOV R4, R41 ;  /* 0x0000002900047202 */ /* 0x000fe20000000f00 */
[----:B-1----:R-:W-:Y:S01]  /*b9b0*/  IMAD.MOV.U32 R11, RZ, RZ, R42 ;  /* 0x000000ffff0b7224 */ /* 0x002fe200078e002a */
[----:B------:R1:W2:Y:S01]  /*b9c0*/  SHFL.IDX PT, R67, R6, 0x3, 0x181f ;  /* 0x00781f0006437f89 */ /* 0x0002a200000e0000 */
[----:B------:R-:W-:Y:S01]  /*b9d0*/  IMAD.MOV.U32 R10, RZ, RZ, R43 ;  /* 0x000000ffff0a7224 */ /* 0x000fe200078e002b */
[----:B------:R-:W-:Y:S01]  /*b9e0*/  PRMT R83, R4, 0x5410, R9 ;  /* 0x0000541004537816 */ /* 0x000fe20000000009 */
[----:B------:R-:W-:Y:S01]  /*b9f0*/  IMAD.MOV.U32 R4, RZ, RZ, R37 ;  /* 0x000000ffff047224 */ /* 0x000fe200078e0025 */
[----:B------:R-:W-:Y:S01]  /*ba00*/  MOV R9, R36 ;  /* 0x0000002400097202 */ /* 0x000fe20000000f00 */
[----:B------:R3:W4:Y:S01]  /*ba10*/  SHFL.IDX PT, R77, R5, 0x3, 0x181f ;  /* 0x00781f00054d7f89 */ /* 0x00072200000e0000 */
[----:B------:R-:W-:Y:S01]  /*ba20*/  PRMT R92, R10, 0x5410, R11 ;  /* 0x000054100a5c7816 */ /* 0x000fe2000000000b */
[----:B------:R-:W-:Y:S01]  /*ba30*/  IMAD.MOV.U32 R11, RZ, RZ, R38 ;  /* 0x000000ffff0b7224 */ /* 0x000fe200078e0026 */
[----:B------:R-:W-:Y:S01]  /*ba40*/  PRMT R95, R4, 0x5410, R9 ;  /* 0x00005410045f7816 */ /* 0x000fe20000000009 */
[----:B------:R-:W-:Y:S01]  /*ba50*/  IMAD.MOV.U32 R10, RZ, RZ, R39 ;  /* 0x000000ffff0a7224 */ /* 0x000fe200078e0027 */
[----:B------:R2:W4:Y:S01]  /*ba60*/  SHFL.IDX PT, R66, R7, 0x3, 0x181f ;  /* 0x00781f0007427f89 */ /* 0x00052200000e0000 */
[----:B------:R-:W-:Y:S01]  /*ba70*/  IMAD.MOV.U32 R9, RZ, RZ, R32 ;  /* 0x000000ffff097224 */ /* 0x000fe200078e0020 */
[----:B------:R-:W-:Y:S01]  /*ba80*/  BSSY B0, `(.L_x_437) ;  /* 0x000002b000007945 */ /* 0x000fe20003800000 */
[----:B------:R-:W-:Y:S01]  /*ba90*/  IMAD.MOV.U32 R4, RZ, RZ, R33 ;  /* 0x000000ffff047224 */ /* 0x000fe200078e0021 */
[----:B------:R-:W-:Y:S01]  /*baa0*/  PRMT R96, R10, 0x5410, R11 ;  /* 0x000054100a607816 */ /* 0x000fe2000000000b */
[----:B------:R-:W-:Y:S01]  /*bab0*/  IMAD.MOV.U32 R11, RZ, RZ, R34 ;  /* 0x000000ffff0b7224 */ /* 0x000fe200078e0022 */
[----:B------:R-:W-:Y:S01]  /*bac0*/  MOV R10, R35 ;  /* 0x00000023000a7202 */ /* 0x000fe20000000f00 */
[----:B------:R4:W4:Y:S01]  /*bad0*/  SHFL.IDX PT, R76, R8, 0x3, 0x181f ;  /* 0x00781f00084c7f89 */ /* 0x00092200000e0000 */
[----:B------:R-:W-:Y:S01]  /*bae0*/  PRMT R81, R4, 0x5410, R9 ;  /* 0x0000541004517816 */ /* 0x000fe20000000009 */
[----:B------:R-:W-:Y:S01]  /*baf0*/  CS2R R24, SRZ ;  /* 0x0000000000187805 */ /* 0x000fe2000001ff00 */
[----:B------:R-:W-:Y:S01]  /*bb00*/  MOV R4, R29 ;  /* 0x0000001d00047202 */ /* 0x000fe20000000f00 */
[----:B------:R-:W-:Y:S01]  /*bb10*/  CS2R R22, SRZ ;  /* 0x0000000000167805 */ /* 0x000fe2000001ff00 */
[----:B------:R-:W-:Y:S01]  /*bb20*/  PRMT R82, R10, 0x5410, R11 ;  /* 0x000054100a527816 */ /* 0x000fe2000000000b */
[----:B-1----:R-:W-:Y:S01]  /*bb30*/  IMAD.MOV.U32 R6, RZ, RZ, R31 ;  /* 0x000000ffff067224 */ /* 0x002fe200078e001f */
[----:B------:R-:W-:Y:S01]  /*bb40*/  CS2R R20, SRZ ;  /* 0x0000000000147805 */ /* 0x000fe2000001ff00 */
[----:B------:R-:W-:Y:S01]  /*bb50*/  CS2R R18, SRZ ;  /* 0x0000000000127805 */ /* 0x000fe2000001ff00 */
[----:B------:R-:W-:Y:S01]  /*bb60*/  CS2R R16, SRZ ;  /* 0x0000000000107805 */ /* 0x000fe2000001ff00 */
[----:B------:R-:W-:Y:S01]  /*bb70*/  CS2R R14, SRZ ;  /* 0x00000000000e7805 */ /* 0x000fe2000001ff00 */
[----:B---3--:R-:W-:Y:S01]  /*bb80*/  IMAD.MOV.U32 R5, RZ, RZ, R28 ;  /* 0x000000ffff057224 */ /* 0x008fe200078e001c */
[----:B----4-:R-:W-:Y:S01]  /*bb90*/  CS2R R12, SRZ ;  /* 0x00000000000c7805 */ /* 0x010fe2000001ff00 */
[----:B--2---:R-:W-:-:S03]  /*bba0*/  MOV R7, R30 ;  /* 0x0000001e00077202 */ /* 0x004fc60000000f00 */
[----:B------:R-:W-:Y:S02]  /*bbb0*/  PRMT R93, R4, 0x5410, R5 ;  /* 0x00005410045d7816 */ /* 0x000fe40000000005 */
[----:B------:R-:W-:Y:S01]  /*bbc0*/  PRMT R94, R6, 0x5410, R7 ;  /* 0x00005410065e7816 */ /* 0x000fe20000000007 */
[----:B------:R-:W-:Y:S05]  /*bbd0*/  @P6 BRA `(.L_x_438) ;  /* 0x0000015000006947 */ /* 0x000fea0003800000 */
[----:B------:R-:W-:Y:S01]  /*bbe0*/  ISETP.GE.AND P0, PT, R225, c[0x0][0x27c], PT ;  /* 0x00009f00e1007a0c */ /* 0x000fe20003f06270 */
[----:B------:R-:W-:Y:S01]  /*bbf0*/  CS2R R22, SRZ ;  /* 0x0000000000167805 */ /* 0x000fe2000001ff00 */
[----:B------:R-:W-:Y:S01]  /*bc00*/  CS2R R20, SRZ ;  /* 0x0000000000147805 */ /* 0x000fe2000001ff00 */
[----:B------:R-:W-:Y:S01]  /*bc10*/  CS2R R14, SRZ ;  /* 0x00000000000e7805 */ /* 0x000fe2000001ff00 */
[----:B------:R-:W-:-:S09]  /*bc20*/  CS2R R12, SRZ ;  /* 0x00000000000c7805 */ /* 0x000fd2000001ff00 */
[----:B------:R-:W-:-:S04]  /*bc30*/  @!P0 IMAD.WIDE R8, R225, 0x2, R66 ;  /* 0x00000002e1088825 */ /* 0x000fc800078e0242 */
[----:B------:R-:W-:Y:S01]  /*bc40*/  @!P0 IMAD.WIDE R6, R225, 0x2, R76 ;  /* 0x00000002e1068825 */ /* 0x000fe200078e024c */
        /* <DEDUP_REMOVED lines=14> */
.L_x_438:
[----:B------:R-:W-:Y:S05]  /*bd30*/  BSYNC B0 ;  /* 0x0000000000007941 */ /* 0x000fea0003800000 */
.L_x_437:
        /* <DEDUP_REMOVED lines=8> */
[----:B------:R-:W-:Y:S01]  /*bdc0*/  PRMT R80, R7, 0x5410, R4 ;  /* 0x0000541007507816 */ /* 0x000fe20000000004 */
[----:B------:R-:W-:Y:S01]  /*bdd0*/  USEL UR4, UR4, 0x80, UP0 ;  /* 0x0000008004047887 */ /* 0x000fe20008000000 */
[----:B------:R-:W-:Y:S01]  /*bde0*/  MOV R4, R22 ;  /* 0x0000001600047202 */ /* 0x000fe20000000f00 */
[----:B------:R-:W-:Y:S01]  /*bdf0*/  IMAD.MOV.U32 R7, RZ, RZ, R23 ;  /* 0x000000ffff077224 */ /* 0x000fe200078e0017 */
[----:B------:R-:W-:Y:S01]  /*be00*/  PRMT R79, R5, 0x5410, R6 ;  /* 0x00005410054f7816 */ /* 0x000fe20000000006 */
        /* <DEDUP_REMOVED lines=28> */
[----:B------:R-:W-:Y:S01]  /*bfd0*/  SHF.R.U32.HI R127, RZ, 0x10, R101 ;  /* 0x00000010ff7f7819 */ /* 0x000fe20000011665 */
[--C-:B------:R-:W-:Y:S01]  /*bfe0*/  HADD2.F32 R132, -RZ, R123.reuse.H0_H0 ;  /* 0x2000007bff847230 */ /* 0x100fe20000004100 */
[----:B------:R-:W-:Y:S01]  /*bff0*/  SHF.R.S32.HI R5, RZ, 0x1f, R4 ;  /* 0x0000001fff057819 */ /* 0x000fe20000011404 */
[----:B------:R-:W-:Y:S01]  /*c000*/  HADD2.F32 R123, -RZ, R123.H1_H1 ;  /* 0x3000007bff7b7230 */ /* 0x000fe20000004100 */
[----:B------:R-:W-:Y:S01]  /*c010*/  SHF.L.U32 R7, R4, 0x3, RZ ;  /* 0x0000000304077819 */ /* 0x000fe200000006ff */
[----:B------:R-:W-:Y:S01]  /*c020*/  HADD2.F32 R140, -RZ, R127.H0_H0 ;  /* 0x2000007fff8c7230 */ /* 0x000fe20000004100 */
[----:B------:R-:W-:Y:S01]  /*c030*/  LEA.HI R5, R5, R4, RZ, 0x3 ;  /* 0x0000000405057211 */ /* 0x000fe200078f18ff */
[--C-:B------:R-:W-:Y:S01]  /*c040*/  HADD2.F32 R138, -RZ, R125.reuse.H0_H0 ;  /* 0x2000007dff8a7230 */ /* 0x100fe20000004100 */
[----:B------:R-:W-:Y:S01]  /*c050*/  LOP3.LUT R7, R120, 0x38, R7, 0xf8, !PT ;  /* 0x0000003878077812 */ /* 0x000fe200078ef807 */
[----:B------:R-:W-:Y:S01]  /*c060*/  HADD2.F32 R125, -RZ, R125.H1_H1 ;  /* 0x3000007dff7d7230 */ /* 0x000fe20000004100 */
[----:B------:R-:W-:Y:S01]  /*c070*/  SHF.L.U32 R5, R5, 0xa, RZ ;  /* 0x0000000a05057819 */ /* 0x000fe200000006ff */
[----:B------:R-:W-:Y:S01]  /*c080*/  HADD2.F32 R127, -RZ, R124.H0_H0 ;  /* 0x2000007cff7f7230 */ /* 0x000fe20000004100 */
[----:B------:R-:W-:-:S02]  /*c090*/  LOP3.LUT R4, R7, R118, RZ, 0x3c, !PT ;  /* 0x0000007607047212 */ /* 0x000fc400078e3cff */
[----:B------:R-:W-:Y:S02]  /*c0a0*/  LOP3.LUT R5, R5, 0x7fffe000, RZ, 0xc0, !PT ;  /* 0x7fffe00005057812 */ /* 0x000fe400078ec0ff */
[----:B------:R-:W-:Y:S02]  /*c0b0*/  SHF.R.U64 R100, R100, 0x10, R101 ;  /* 0x0000001064647819 */ /* 0x000fe40000001265 */
[----:B------:R-:W-:Y:S02]  /*c0c0*/  IADD3 R4, R4, R5, R117 ;  /* 0x0000000504047210 */ /* 0x000fe40007ffe075 */
[----:B------:R-:W-:Y:S01]  /*c0d0*/  SHF.R.U64 R101, R106, 0x10, R107 ;  /* 0x000000106a657819 */ /* 0x000fe2000000126b */
[----:B------:R-:W-:Y:S01]  /*c0e0*/  HADD2.F32 R100, -RZ, R100.H0_H0 ;  /* 0x20000064ff647230 */ /* 0x000fe20000004100 */
[----:B------:R-:W-:Y:S02]  /*c0f0*/  SHF.L.U32 R121, R4, 0x1, RZ ;  /* 0x0000000104797819 */ /* 0x000fe400000006ff */
[----:B------:R-:W-:-:S02]  /*c100*/  SHF.R.U64 R104, R104, 0x10, R105 ;  /* 0x0000001068687819 */ /* 0x000fc40000001269 */
[----:B------:R-:W-:Y:S01]  /*c110*/  SHF.R.U32.HI R106, RZ, 0x10, R107 ;  /* 0x00000010ff6a7819 */ /* 0x000fe2000001166b */
[----:B------:R-:W2:Y:S01]  /*c120*/  LDS.128 R4, [R121+0x10080] ;  /* 0x0100800079047984 */ /* 0x000ea20000000c00 */
[----:B------:R-:W-:Y:S01]  /*c130*/  SHF.R.U32.HI R105, RZ, 0x10, R105 ;  /* 0x00000010ff697819 */ /* 0x000fe20000011669 */
[----:B------:R-:W-:Y:S01]  /*c140*/  HADD2.F32 R104, -RZ, R104.H0_H0 ;  /* 0x20000068ff687230 */ /* 0x000fe20000004100 */
[--C-:B------:R-:W-:Y:S01]  /*c150*/  SHF.R.U64 R102, R102, 0x10, R103.reuse ;  /* 0x0000001066667819 */ /* 0x100fe20000001267 */
[----:B------:R-:W-:Y:S01]  /*c160*/  HADD2.F32 R106, -RZ, R106.H0_H0 ;  /* 0x2000006aff6a7230 */ /* 0x000fe20000004100 */
[----:B------:R-:W-:Y:S01]  /*c170*/  SHF.R.U32.HI R103, RZ, 0x10, R103 ;  /* 0x00000010ff677819 */ /* 0x000fe20000011667 */
[----:B------:R-:W-:Y:S02]  /*c180*/  HADD2.F32 R144, -RZ, R105.H0_H0 ;  /* 0x20000069ff907230 */ /* 0x000fe40000004100 */
[----:B------:R-:W-:Y:S02]  /*c190*/  HADD2.F32 R105, -RZ, R124.H1_H1 ;  /* 0x3000007cff697230 */ /* 0x000fe40000004100 */
[----:B------:R-:W-:-:S02]  /*c1a0*/  HADD2.F32 R102, -RZ, R102.H0_H0 ;  /* 0x20000066ff667230 */ /* 0x000fc40000004100 */
[--C-:B-1----:R-:W-:Y:S02]  /*c1b0*/  HADD2.F32 R107, -RZ, R9.reuse.H0_H0 ;  /* 0x20000009ff6b7230 */ /* 0x102fe40000004100 */
[--C-:B------:R-:W-:Y:S02]  /*c1c0*/  HADD2.F32 R128, -RZ, R8.reuse.H0_H0 ;  /* 0x20000008ff807230 */ /* 0x100fe40000004100 */
[----:B------:R-:W-:Y:S01]  /*c1d0*/  HADD2.F32 R9, -RZ, R9.H1_H1 ;  /* 0x30000009ff097230 */ /* 0x000fe20000004100 */
[----:B------:R-:W-:Y:S01]  /*c1e0*/  FMUL.FTZ R136, R107, R132 ;  /* 0x000000846b887220 */ /* 0x000fe20000410000 */
[----:B------:R-:W-:Y:S01]  /*c1f0*/  HADD2.F32 R129, -RZ, R8.H1_H1 ;  /* 0x30000008ff817230 */ /* 0x000fe20000004100 */
[----:B------:R-:W-:Y:S01]  /*c200*/  FMUL.FTZ R146, R128, R123 ;  /* 0x0000007b80927220 */ /* 0x000fe20000410000 */
[--C-:B------:R-:W-:Y:S01]  /*c210*/  HADD2.F32 R8, -RZ, R10.reuse.H0_H0 ;  /* 0x2000000aff087230 */ /* 0x100fe20000004100 */
[----:B------:R-:W-:Y:S01]  /*c220*/  FMUL.FTZ R142, R9, R140 ;  /* 0x0000008c098e7220 */ /* 0x000fe20000410000 */
[----:B------:R-:W-:Y:S01]  /*c230*/  HADD2.F32 R130, -RZ, R10.H1_H1 ;  /* 0x3000000aff827230 */ /* 0x000fe20000004100 */
[----:B------:R-:W-:Y:S01]  /*c240*/  FMUL.FTZ R137, R129, R100 ;  /* 0x0000006481897220 */ /* 0x000fe20000410000 */
[----:B------:R-:W-:-:S02]  /*c250*/  HADD2.F32 R10, -RZ, R11.H0_H0 ;  /* 0x2000000bff0a7230 */ /* 0x000fc40000004100 */
[----:B------:R-:W-:-:S03]  /*c260*/  HADD2.F32 R11, -RZ, R11.H1_H1 ;  /* 0x3000000bff0b7230 */ /* 0x000fc60000004100 */
[----:B------:R-:W-:Y:S01]  /*c270*/  FMUL.FTZ R124, R10, R127 ;  /* 0x0000007f0a7c7220 */ /* 0x000fe20000410000 */
[--C-:B--2---:R-:W-:Y:S02]  /*c280*/  HADD2.F32 R131, -RZ, R5.reuse.H0_H0 ;  /* 0x20000005ff837230 */ /* 0x104fe40000004100 */
[----:B------:R-:W-:Y:S02]  /*c290*/  HADD2.F32 R5, -RZ, R5.H1_H1 ;  /* 0x30000005ff057230 */ /* 0x000fe40000004100 */
[--C-:B------:R-:W-:Y:S01]  /*c2a0*/  HADD2.F32 R133, -RZ, R4.reuse.H0_H0 ;  /* 0x20000004ff857230 */ /* 0x100fe20000004100 */
[C---:B------:R-:W-:Y:S01]  /*c2b0*/  FMUL.FTZ R132, R131.reuse, R132 ;  /* 0x0000008483847220 */ /* 0x040fe20000410000 */
[----:B------:R-:W-:Y:S01]  /*c2c0*/  HADD2.F32 R134, -RZ, R4.H1_H1 ;  /* 0x30000004ff867230 */ /* 0x000fe20000004100 */
[----:B------:R-:W-:Y:S01]  /*c2d0*/  FFMA.FTZ R136, R131, R138, R136 ;  /* 0x0000008a83887223 */ /* 0x000fe20000010088 */
[----:B------:R-:W-:Y:S01]  /*c2e0*/  HADD2.F32 R4, -RZ, R6.H0_H0 ;  /* 0x20000006ff047230 */ /* 0x000fe20000004100 */
[----:B------:R-:W-:Y:S01]  /*c2f0*/  FMUL.FTZ R140, R5, R140 ;  /* 0x0000008c058c7220 */ /* 0x000fe20000410000 */
[----:B------:R-:W-:Y:S01]  /*c300*/  HADD2.F32 R131, -RZ, R126.H1_H1 ;  /* 0x3000007eff837230 */ /* 0x000fe20000004100 */
[C---:B------:R-:W-:Y:S01]  /*c310*/  FMUL.FTZ R123, R133.reuse, R123 ;  /* 0x0000007b857b7220 */ /* 0x040fe20000410000 */
[----:B------:R-:W-:Y:S01]  /*c320*/  HADD2.F32 R135, -RZ, R6.H1_H1 ;  /* 0x30000006ff877230 */ /* 0x000fe20000004100 */
[----:B------:R-:W-:Y:S01]  /*c330*/  FFMA.FTZ R146, R133, R125, R146 ;  /* 0x0000007d85927223 */ /* 0x000fe20000010092 */
[----:B------:R-:W-:Y:S01]  /*c340*/  HADD2.F32 R133, -RZ, R126.H0_H0 ;  /* 0x2000007eff857230 */ /* 0x000fe20000004100 */
[----:B------:R-:W-:Y:S01]  /*c350*/  FFMA.FTZ R5, R5, R144, R142 ;  /* 0x0000009005057223 */ /* 0x000fe2000001008e */
[----:B------:R-:W-:Y:S01]  /*c360*/  HADD2.F32 R142, -RZ, R103.H0_H0 ;  /* 0x20000067ff8e7230 */ /* 0x000fe20000004100 */
[-C--:B------:R-:W-:Y:S01]  /*c370*/  FMUL.FTZ R126, R8, R105.reuse ;  /* 0x00000069087e7220 */ /* 0x080fe20000410000 */
[--C-:B------:R-:W-:Y:S01]  /*c380*/  HADD2.F32 R6, -RZ, R7.reuse.H0_H0 ;  /* 0x20000007ff067230 */ /* 0x100fe20000004100 */
[C---:B------:R-:W-:Y:S01]  /*c390*/  FMUL.FTZ R105, R4.reuse, R105 ;  /* 0x0000006904697220 */ /* 0x040fe20000410000 */
[----:B------:R-:W-:Y:S01]  /*c3a0*/  HADD2.F32 R7, -RZ, R7.H1_H1 ;  /* 0x30000007ff077230 */ /* 0x000fe20000004100 */
[----:B------:R-:W-:Y:S01]  /*c3b0*/  FFMA.FTZ R103, R4, R131, R126 ;  /* 0x0000008304677223 */ /* 0x000fe2000001007e */
[----:B------:R-:W-:Y:S01]  /*c3c0*/  F2FP.PACK_AB R5, R5, R136 ;  /* 0x000000880505723e */ /* 0x000fe200000000ff */
[----:B------:R-:W-:-:S02]  /*c3d0*/  FMUL.FTZ R4, R11, R142 ;  /* 0x0000008e0b047220 */ /* 0x000fc40000410000 */
[C---:B------:R-:W-:Y:S02]  /*c3e0*/  FMUL.FTZ R142, R7.reuse, R142 ;  /* 0x0000008e078e7220 */ /* 0x040fe40000410000 */
[----:B------:R-:W-:Y:S01]  /*c3f0*/  FFMA.FTZ R7, R7, R106, R4 ;  /* 0x0000006a07077223 */ /* 0x000fe20000010004 */
[----:B------:R-:W-:Y:S01]  /*c400*/  HADD2.F32 R4, -RZ, R101.H0_H0 ;  /* 0x20000065ff047230 */ /* 0x000fe20000004100 */
[----:B------:R-:W-:Y:S02]  /*c410*/  FMUL.FTZ R127, R6, R127 ;  /* 0x0000007f067f7220 */ /* 0x000fe40000410000 */
[----:B------:R-:W-:Y:S02]  /*c420*/  FFMA.FTZ R101, R134, R104, R137 ;  /* 0x0000006886657223 */ /* 0x000fe40000010089 */
[----:B------:R-:W-:Y:S02]  /*c430*/  FFMA.FTZ R124, R6, R133, R124 ;  /* 0x00000085067c7223 */ /* 0x000fe4000001007c */
[----:B------:R-:W-:-:S02]  /*c440*/  FMUL.FTZ R100, R134, R100 ;  /* 0x0000006486647220 */ /* 0x000fc40000410000 */
[----:B------:R-:W-:Y:S01]  /*c450*/  FMUL.FTZ R137, R135, R102 ;  /* 0x0000006687897220 */ /* 0x000fe20000410000 */
[----:B------:R-:W-:Y:S01]  /*c460*/  F2FP.PACK_AB R7, R7, R124 ;  /* 0x0000007c0707723e */ /* 0x000fe200000000ff */
[----:B------:R-:W-:Y:S02]  /*c470*/  FMUL.FTZ R6, R130, R102 ;  /* 0x0000006682067220 */ /* 0x000fe40000410000 */
[----:B------:R-:W-:Y:S02]  /*c480*/  FFMA.FTZ R105, R8, R131, -R105 ;  /* 0x0000008308697223 */ /* 0x000fe40000010869 */
[----:B------:R-:W-:Y:S02]  /*c490*/  FFMA.FTZ R127, R10, R133, -R127 ;  /* 0x000000850a7f7223 */ /* 0x000fe4000001087f */
[----:B------:R-:W-:Y:S02]  /*c4a0*/  FFMA.FTZ R132, R107, R138, -R132 ;  /* 0x0000008a6b847223 */ /* 0x000fe40000010884 */
[----:B------:R-:W-:-:S02]  /*c4b0*/  FFMA.FTZ R9, R9, R144, -R140 ;  /* 0x0000009009097223 */ /* 0x000fc4000001088c */
[----:B------:R-:W-:Y:S02]  /*c4c0*/  FFMA.FTZ R123, R128, R125, -R123 ;  /* 0x0000007d807b7223 */ /* 0x000fe4000001087b */
[----:B------:R-:W-:Y:S01]  /*c4d0*/  FFMA.FTZ R142, R11, R106, -R142 ;  /* 0x0000006a0b8e7223 */ /* 0x000fe2000001088e */
[----:B------:R-:W-:Y:S01]  /*c4e0*/  F2FP.PACK_AB R9, R9, R132 ;  /* 0x000000840909723e */ /* 0x000fe200000000ff */
[----:B------:R-:W-:Y:S02]  /*c4f0*/  FFMA.FTZ R8, R129, R104, -R100 ;  /* 0x0000006881087223 */ /* 0x000fe40000010864 */
[-C--:B------:R-:W-:Y:S01]  /*c500*/  FFMA.FTZ R10, R130, R4.reuse, -R137 ;  /* 0x00000004820a7223 */ /* 0x080fe20000010889 */
[----:B------:R-:W-:Y:S01]  /*c510*/  F2FP.PACK_AB R11, R142, R127 ;  /* 0x0000007f8e0b723e */ /* 0x000fe200000000ff */
[----:B------:R-:W-:Y:S01]  /*c520*/  FFMA.FTZ R6, R135, R4, R6 ;  /* 0x0000000487067223 */ /* 0x000fe20000010006 */
[----:B------:R-:W-:Y:S02]  /*c530*/  F2FP.PACK_AB R8, R8, R123 ;  /* 0x0000007b0808723e */ /* 0x000fe400000000ff */
[----:B------:R-:W-:-:S02]  /*c540*/  F2FP.PACK_AB R10, R10, R105 ;  /* 0x000000690a0a723e */ /* 0x000fc400000000ff */
[----:B------:R-:W-:Y:S02]  /*c550*/  F2FP.PACK_AB R4, R101, R146 ;  /* 0x000000926504723e */ /* 0x000fe400000000ff */
[----:B------:R-:W-:Y:S01]  /*c560*/  F2FP.PACK_AB R6, R6, R103 ;  /* 0x000000670606723e */ /* 0x000fe200000000ff */
[----:B------:R1:W-:Y:S04]  /*c570*/  STS.128 [R119+0x10080], R8 ;  /* 0x0100800877007388 */ /* 0x0003e80000000c00 */
[----:B------:R1:W-:Y:S02]  /*c580*/  STS.128 [R121+0x10080], R4 ;  /* 0x0100800479007388 */ /* 0x0003e40000000c00 */
.L_x_442:
[----:B------:R-:W-:Y:S05]  /*c590*/  BSYNC B0 ;  /* 0x0000000000007941 */ /* 0x000fea0003800000 */
.L_x_441:
[----:B------:R-:W-:-:S13]  /*c5a0*/  ISETP.GE.AND P0, PT, R219, c[0x0][0x27c], PT ;  /* 0x00009f00db007a0c */ /* 0x000fda0003f06270 */
[----:B------:R-:W-:Y:S05]  /*c5b0*/  @P0 BRA `(.L_x_440) ;  /* 0x0000067000000947 */ /* 0x000fea0003800000 */
[----:B-1----:R-:W-:Y:S01]  /*c5c0*/  SHF.R.S32.HI R8, RZ, 0x1f, R219 ;  /* 0x0000001fff087819 */ /* 0x002fe200000114db */
[----:B------:R-:W-:Y:S01]  /*c5d0*/  HADD2.F32 R124, -RZ, R114.H0_H0 ;  /* 0x20000072ff7c7230 */ /* 0x000fe20000004100 */
[----:B------:R-:W-:Y:S01]  /*c5e0*/  SHF.R.U32.HI R102, RZ, 0x10, R85 ;  /* 0x00000010ff667819 */ /* 0x000fe20000011655 */
[--C-:B------:R-:W-:Y:S01]  /*c5f0*/  HADD2.F32 R106, -RZ, R113.reuse.H0_H0 ;  /* 0x20000071ff6a7230 */ /* 0x100fe20000004100 */
[CC--:B------:R-:W-:Y:S01]  /*c600*/  LEA.HI R5, R8.reuse, R219.reuse, RZ, 0x3 ;  /* 0x000000db08057211 */ /* 0x0c0fe200078f18ff */
[----:B------:R-:W-:Y:S01]  /*c610*/  HADD2.F32 R132, -RZ, R116.H0_H0 ;  /* 0x20000074ff847230 */ /* 0x000fe20000004100 */
[----:B------:R-:W-:Y:S01]  /*c620*/  LEA.HI R8, R8, R219, RZ, 0x6 ;  /* 0x000000db08087211 */ /* 0x000fe200078f30ff */
[----:B------:R-:W-:Y:S01]  /*c630*/  HADD2.F32 R102, -RZ, R102.H0_H0 ;  /* 0x20000066ff667230 */ /* 0x000fe20000004100 */
[----:B------:R-:W-:Y:S01]  /*c640*/  LEA.HI.SX32 R7, R5, R122, 0x1d ;  /* 0x0000007a05077211 */ /* 0x000fe200078feaff */
[----:B------:R-:W-:Y:S01]  /*c650*/  HADD2.F32 R113, -RZ, R113.H1_H1 ;  /* 0x30000071ff717230 */ /* 0x000fe20000004100 */
[----:B------:R-:W-:Y:S01]  /*c660*/  LOP3.LUT R5, R120, 0x38, R5, 0xf8, !PT ;  /* 0x0000003878057812 */ /* 0x000fe200078ef805 */
[--C-:B------:R-:W-:Y:S01]  /*c670*/  HADD2.F32 R122, -RZ, R115.reuse.H0_H0 ;  /* 0x20000073ff7a7230 */ /* 0x100fe20000004100 */
[----:B------:R-:W-:Y:S01]  /*c680*/  SHF.R.S32.HI R4, RZ, 0x1f, R7 ;  /* 0x0000001fff047819 */ /* 0x000fe20000011407 */
[----:B------:R-:W-:Y:S01]  /*c690*/  HADD2.F32 R115, -RZ, R115.H1_H1 ;  /* 0x30000073ff737230 */ /* 0x000fe20000004100 */
[----:B------:R-:W-:-:S02]  /*c6a0*/  LOP3.LUT R6, R5, R118, RZ, 0x3c, !PT ;  /* 0x0000007605067212 */ /* 0x000fc400078e3cff */
[----:B------:R-:W-:Y:S02]  /*c6b0*/  SHF.L.U32 R5, R7, 0x3, RZ ;  /* 0x0000000307057819 */ /* 0x000fe400000006ff */
[----:B------:R-:W-:Y:S02]  /*c6c0*/  LEA.HI R4, R4, R7, RZ, 0x3 ;  /* 0x0000000704047211 */ /* 0x000fe400078f18ff */
[----:B------:R-:W-:Y:S02]  /*c6d0*/  SHF.L.U32 R8, R8, 0x7, RZ ;  /* 0x0000000708087819 */ /* 0x000fe400000006ff */
[----:B------:R-:W-:Y:S02]  /*c6e0*/  LOP3.LUT R5, R120, 0x38, R5, 0xf8, !PT ;  /* 0x0000003878057812 */ /* 0x000fe400078ef805 */
[----:B------:R-:W-:Y:S02]  /*c6f0*/  SHF.L.U32 R4, R4, 0xa, RZ ;  /* 0x0000000a04047819 */ /* 0x000fe400000006ff */
[----:B------:R-:W-:-:S02]  /*c700*/  LOP3.LUT R8, R8, 0x7fffe000, RZ, 0xc0, !PT ;  /* 0x7fffe00008087812 */ /* 0x000fc400078ec0ff */
[----:B------:R-:W-:Y:S02]  /*c710*/  LOP3.LUT R118, R5, R118, RZ, 0x3c, !PT ;  /* 0x0000007605767212 */ /* 0x000fe400078e3cff */
[----:B------:R-:W-:Y:S02]  /*c720*/  LOP3.LUT R4, R4, 0x7fffe000, RZ, 0xc0, !PT ;  /* 0x7fffe00004047812 */ /* 0x000fe400078ec0ff */
[--C-:B------:R-:W-:Y:S02]  /*c730*/  IADD3 R6, R6, R8, R117.reuse ;  /* 0x0000000806067210 */ /* 0x100fe40007ffe075 */
[----:B------:R-:W-:Y:S02]  /*c740*/  IADD3 R4, R118, R4, R117 ;  /* 0x0000000476047210 */ /* 0x000fe40007ffe075 */
[----:B------:R-:W-:Y:S02]  /*c750*/  SHF.L.U32 R100, R6, 0x1, RZ ;  /* 0x0000000106647819 */ /* 0x000fe400000006ff */
[----:B------:R-:W-:-:S02]  /*c760*/  SHF.L.U32 R101, R4, 0x1, RZ ;  /* 0x0000000104657819 */ /* 0x000fc400000006ff */
[--C-:B------:R-:W-:Y:S01]  /*c770*/  SHF.R.U64 R88, R88, 0x10, R89.reuse ;  /* 0x0000001058587819 */ /* 0x100fe20000001259 */
[----:B------:R-:W1:Y:S01]  /*c780*/  LDS.128 R8, [R100+0x10080] ;  /* 0x0100800064087984 */ /* 0x000e620000000c00 */
[----:B------:R-:W-:Y:S02]  /*c790*/  SHF.R.U32.HI R89, RZ, 0x10, R89 ;  /* 0x00000010ff597819 */ /* 0x000fe40000011659 */
[----:B------:R-:W-:Y:S01]  /*c7a0*/  SHF.R.U64 R84, R84, 0x10, R85 ;  /* 0x0000001054547819 */ /* 0x000fe20000001255 */
[----:B------:R-:W2:Y:S01]  /*c7b0*/  LDS.128 R4, [R101+0x10080] ;  /* 0x0100800065047984 */ /* 0x000ea20000000c00 */
[--C-:B------:R-:W-:Y:S01]  /*c7c0*/  SHF.R.U64 R85, R90, 0x10, R91.reuse ;  /* 0x000000105a557819 */ /* 0x100fe2000000125b */
[----:B------:R-:W-:Y:S01]  /*c7d0*/  HADD2.F32 R128, -RZ, R89.H0_H0 ;  /* 0x20000059ff807230 */ /* 0x000fe20000004100 */
[----:B------:R-:W-:Y:S01]  /*c7e0*/  SHF.R.U32.HI R90, RZ, 0x10, R91 ;  /* 0x00000010ff5a7819 */ /* 0x000fe2000001165b */
[----:B------:R-:W-:Y:S01]  /*c7f0*/  HADD2.F32 R88, -RZ, R88.H0_H0 ;  /* 0x20000058ff587230 */ /* 0x000fe20000004100 */
[----:B------:R-:W-:-:S02]  /*c800*/  SHF.R.U64 R86, R86, 0x10, R87 ;  /* 0x0000001056567819 */ /* 0x000fc40000001257 */
[----:B------:R-:W-:Y:S01]  /*c810*/  SHF.R.U32.HI R87, RZ, 0x10, R87 ;  /* 0x00000010ff577819 */ /* 0x000fe20000011657 */
[----:B------:R-:W-:Y:S02]  /*c820*/  HADD2.F32 R134, -RZ, R90.H0_H0 ;  /* 0x2000005aff867230 */ /* 0x000fe40000004100 */
[--C-:B-1----:R-:W-:Y:S02]  /*c830*/  HADD2.F32 R103, -RZ, R9.reuse.H1_H1 ;  /* 0x30000009ff677230 */ /* 0x102fe40000004100 */
[----:B------:R-:W-:Y:S02]  /*c840*/  HADD2.F32 R91, -RZ, R9.H0_H0 ;  /* 0x20000009ff5b7230 */ /* 0x000fe40000004100 */
[----:B------:R-:W-:Y:S01]  /*c850*/  HADD2.F32 R9, -RZ, R11.H0_H0 ;  /* 0x2000000bff097230 */ /* 0x000fe20000004100 */
[----:B------:R-:W-:Y:S01]  /*c860*/  FMUL.FTZ R126, R103, R102 ;  /* 0x00000066677e7220 */ /* 0x000fe20000410000 */
[--C-:B--2---:R-:W-:Y:S01]  /*c870*/  HADD2.F32 R117, -RZ, R5.reuse.H1_H1 ;  /* 0x30000005ff757230 */ /* 0x104fe20000004100 */
[----:B------:R-:W-:Y:S01]  /*c880*/  FMUL.FTZ R120, R91, R106 ;  /* 0x0000006a5b787220 */ /* 0x000fe20000410000 */
[----:B------:R-:W-:Y:S01]  /*c890*/  HADD2.F32 R107, -RZ, R5.H0_H0 ;  /* 0x20000005ff6b7230 */ /* 0x000fe20000004100 */
[----:B------:R-:W-:Y:S01]  /*c8a0*/  FMUL.FTZ R130, R9, R124 ;  /* 0x0000007c09827220 */ /* 0x000fe20000410000 */
[----:B------:R-:W-:Y:S01]  /*c8b0*/  HADD2.F32 R5, -RZ, R7.H0_H0 ;  /* 0x20000007ff057230 */ /* 0x000fe20000004100 */
[C---:B------:R-:W-:Y:S01]  /*c8c0*/  FMUL.FTZ R102, R117.reuse, R102 ;  /* 0x0000006675667220 */ /* 0x040fe20000410000 */
[----:B------:R-:W-:Y:S01]  /*c8d0*/  HADD2.F32 R104, -RZ, R8.H0_H0 ;  /* 0x20000008ff687230 */ /* 0x000fe20000004100 */
[----:B------:R-:W-:Y:S01]  /*c8e0*/  FFMA.FTZ R117, R117, R128, R126 ;  /* 0x0000008075757223 */ /* 0x000fe2000001007e */
[----:B------:R-:W-:Y:S01]  /*c8f0*/  HADD2.F32 R11, -RZ, R11.H1_H1 ;  /* 0x3000000bff0b7230 */ /* 0x000fe20000004100 */
[C---:B------:R-:W-:Y:S01]  /*c900*/  FMUL.FTZ R124, R5.reuse, R124 ;  /* 0x0000007c057c7220 */ /* 0x040fe20000410000 */
[----:B------:R-:W-:Y:S01]  /*c910*/  HADD2.F32 R126, -RZ, R87.H0_H0 ;  /* 0x20000057ff7e7230 */ /* 0x000fe20000004100 */
[----:B------:R-:W-:Y:S01]  /*c920*/  FFMA.FTZ R130, R5, R132, R130 ;  /* 0x0000008405827223 */ /* 0x000fe20000010082 */
[----:B------:R-:W-:Y:S01]  /*c930*/  HADD2.F32 R118, -RZ, R4.H0_H0 ;  /* 0x20000004ff767230 */ /* 0x000fe20000004100 */
[-C--:B------:R-:W-:Y:S01]  /*c940*/  FMUL.FTZ R5, R104, R113.reuse ;  /* 0x0000007168057220 */ /* 0x080fe20000410000 */
[----:B------:R-:W-:Y:S01]  /*c950*/  HADD2.F32 R105, -RZ, R8.H1_H1 ;  /* 0x30000008ff697230 */ /* 0x000fe20000004100 */
[-C--:B------:R-:W-:Y:S01]  /*c960*/  FMUL.FTZ R90, R11, R126.reuse ;  /* 0x0000007e0b5a7220 */ /* 0x080fe20000410000 */
[----:B------:R-:W-:Y:S01]  /*c970*/  HADD2.F32 R7, -RZ, R7.H1_H1 ;  /* 0x30000007ff077230 */ /* 0x000fe20000004100 */
[C---:B------:R-:W-:Y:S01]  /*c980*/  FMUL.FTZ R113, R118.reuse, R113 ;  /* 0x0000007176717220 */ /* 0x040fe20000410000 */
[----:B------:R-:W-:Y:S01]  /*c990*/  HADD2.F32 R8, -RZ, R10.H0_H0 ;  /* 0x2000000aff087230 */ /* 0x000fe20000004100 */
[----:B------:R-:W-:Y:S01]  /*c9a0*/  FFMA.FTZ R118, R118, R115, R5 ;  /* 0x0000007376767223 */ /* 0x000fe20000010005 */
[----:B------:R-:W-:Y:S01]  /*c9b0*/  HADD2.F32 R87, -RZ, R114.H1_H1 ;  /* 0x30000072ff577230 */ /* 0x000fe20000004100 */
[----:B------:R-:W-:Y:S01]  /*c9c0*/  FMUL.FTZ R126, R7, R126 ;  /* 0x0000007e077e7220 */ /* 0x000fe20000410000 */
[----:B------:R-:W-:Y:S01]  /*c9d0*/  HADD2.F32 R119, -RZ, R4.H1_H1 ;  /* 0x30000004ff777230 */ /* 0x000fe20000004100 */
[C---:B------:R-:W-:Y:S01]  /*c9e0*/  FMUL.FTZ R106, R107.reuse, R106 ;  /* 0x0000006a6b6a7220 */ /* 0x040fe20000410000 */
[----:B------:R-:W-:Y:S01]  /*c9f0*/  HADD2.F32 R4, -RZ, R6.H0_H0 ;  /* 0x20000006ff047230 */ /* 0x000fe20000004100 */
[----:B------:R-:W-:Y:S01]  /*ca00*/  FFMA.FTZ R120, R107, R122, R120 ;  /* 0x0000007a6b787223 */ /* 0x000fe20000010078 */
[----:B------:R-:W-:Y:S01]  /*ca10*/  HADD2.F32 R5, -RZ, R116.H1_H1 ;  /* 0x30000074ff057230 */ /* 0x000fe20000004100 */
[----:B------:R-:W-:Y:S01]  /*ca20*/  FFMA.FTZ R7, R7, R134, R90 ;  /* 0x0000008607077223 */ /* 0x000fe2000001005a */
[----:B------:R-:W-:Y:S01]  /*ca30*/  HADD2.F32 R10, -RZ, R10.H1_H1 ;  /* 0x3000000aff0a7230 */ /* 0x000fe20000004100 */
[-C--:B------:R-:W-:Y:S01]  /*ca40*/  FMUL.FTZ R89, R8, R87.reuse ;  /* 0x0000005708597220 */ /* 0x080fe20000410000 */
[----:B------:R-:W-:Y:S01]  /*ca50*/  HADD2.F32 R90, -RZ, R84.H0_H0 ;  /* 0x20000054ff5a7230 */ /* 0x000fe20000004100 */
[C---:B------:R-:W-:Y:S01]  /*ca60*/  FMUL.FTZ R87, R4.reuse, R87 ;  /* 0x0000005704577220 */ /* 0x040fe20000410000 */
[----:B------:R-:W-:Y:S01]  /*ca70*/  HADD2.F32 R107, -RZ, R86.H0_H0 ;  /* 0x20000056ff6b7230 */ /* 0x000fe20000004100 */
[----:B------:R-:W-:Y:S01]  /*ca80*/  FFMA.FTZ R84, R4, R5, R89 ;  /* 0x0000000504547223 */ /* 0x000fe20000010059 */
[----:B------:R-:W-:Y:S01]  /*ca90*/  HADD2.F32 R6, -RZ, R6.H1_H1 ;  /* 0x30000006ff067230 */ /* 0x000fe20000004100 */
[----:B------:R-:W-:Y:S01]  /*caa0*/  FMUL.FTZ R4, R105, R90 ;  /* 0x0000005a69047220 */ /* 0x000fe20000410000 */
[----:B------:R-:W-:Y:S01]  /*cab0*/  HADD2.F32 R89, -RZ, R85.H0_H0 ;  /* 0x20000055ff597230 */ /* 0x000fe20000004100 */
[----:B------:R-:W-:Y:S01]  /*cac0*/  FMUL.FTZ R85, R10, R107 ;  /* 0x0000006b0a557220 */ /* 0x000fe20000410000 */
[----:B------:R-:W-:Y:S01]  /*cad0*/  F2FP.PACK_AB R7, R7, R130 ;  /* 0x000000820707723e */ /* 0x000fe200000000ff */
[----:B------:R-:W-:-:S02]  /*cae0*/  FMUL.FTZ R90, R119, R90 ;  /* 0x0000005a775a7220 */ /* 0x000fc40000410000 */
[----:B------:R-:W-:Y:S02]  /*caf0*/  FMUL.FTZ R107, R6, R107 ;  /* 0x0000006b066b7220 */ /* 0x000fe40000410000 */
[----:B------:R-:W-:Y:S01]  /*cb00*/  FFMA.FTZ R87, R8, R5, -R87 ;  /* 0x0000000508577223 */ /* 0x000fe20000010857 */
[----:B------:R-:W-:Y:S01]  /*cb10*/  F2FP.PACK_AB R5, R117, R120 ;  /* 0x000000787505723e */ /* 0x000fe200000000ff */
        /* <DEDUP_REMOVED lines=8> */
[----:B------:R-:W-:Y:S02]  /*cba0*/  FFMA.FTZ R10, R10, R89, -R107 ;  /* 0x000000590a0a7223 */ /* 0x000fe4000001086b */
[----:B------:R-:W-:Y:S01]  /*cbb0*/  FFMA.FTZ R119, R119, R88, R4 ;  /* 0x0000005877777223 */ /* 0x000fe20000010004 */
[----:B------:R-:W-:Y:S01]  /*cbc0*/  F2FP.PACK_AB R8, R8, R113 ;  /* 0x000000710808723e */ /* 0x000fe200000000ff */
[----:B------:R-:W-:Y:S01]  /*cbd0*/  FFMA.FTZ R85, R6, R89, R85 ;  /* 0x0000005906557223 */ /* 0x000fe20000010055 */
[----:B------:R-:W-:Y:S02]  /*cbe0*/  F2FP.PACK_AB R10, R10, R87 ;  /* 0x000000570a0a723e */ /* 0x000fe400000000ff */
[----:B------:R-:W-:Y:S02]  /*cbf0*/  F2FP.PACK_AB R4, R119, R118 ;  /* 0x000000767704723e */ /* 0x000fe400000000ff */
[----:B------:R-:W-:Y:S01]  /*cc00*/  F2FP.PACK_AB R6, R85, R84 ;  /* 0x000000545506723e */ /* 0x000fe200000000ff */
[----:B------:R1:W-:Y:S04]  /*cc10*/  STS.128 [R100+0x10080], R8 ;  /* 0x0100800864007388 */ /* 0x0003e80000000c00 */
[----:B------:R1:W-:Y:S02]  /*cc20*/  STS.128 [R101+0x10080], R4 ;  /* 0x0100800465007388 */ /* 0x0003e40000000c00 */
.L_x_440:
[----:B------:R-:W-:Y:S05]  /*cc30*/  BSYNC B1 ;  /* 0x0000000000017941 */ /* 0x000fea0003800000 */
.L_x_439:
[----:B------:R-:W-:Y:S01]  /*cc40*/  IADD3 R84, R60, 0x20, RZ ;  /* 0x000000203c547810 */ /* 0x000fe20007ffe0ff */
[----:B------:R-:W-:Y:S03]  /*cc50*/  BSSY B1, `(.L_x_443) ;  /* 0x00000db000017945 */ /* 0x000fe60003800000 */
[----:B------:R-:W-:-:S13]  /*cc60*/  ISETP.GE.AND P0, PT, R84, UR4, PT ;  /* 0x0000000454007c0c */ /* 0x000fda000bf06270 */
[----:B------:R-:W-:Y:S05]  /*cc70*/  @P0 BRA `(.L_x_444) ;  /* 0x00000d8000000947 */ /* 0x000fea0003800000 */
[----:B------:R-:W-:Y:S01]  /*cc80*/  ISETP.GE.AND P0, PT, R225, c[0x0][0x27c], PT ;  /* 0x00009f00e1007a0c */ /* 0x000fe20003f06270 */
[----:B------:R-:W-:Y:S01]  /*cc90*/  IMAD.SHL.U32 R90, R84, 0x40, RZ ;  /* 0x00000040545a7824 */ /* 0x000fe200078e00ff */
[----:B-1----:R-:W-:Y:S01]  /*cca0*/  SHF.R.S32.HI R5, RZ, 0x1f, R84 ;  /* 0x0000001fff057819 */ /* 0x002fe20000011454 */
        /* <DEDUP_REMOVED lines=10> */
[----:B------:R-:W-:Y:S01]  /*cd50*/  HADD2.F32 R102, -RZ, R109.H0_H0 ;  /* 0x2000006dff667230 */ /* 0x000fe20000004100 */
[----:B------:R-:W-:Y:S01]  /*cd60*/  LOP3.LUT R87, R90, 0x38, R225, 0xf8, !PT ;  /* 0x000000385a577812 */ /* 0x000fe200078ef8e1 */
[----:B------:R-:W-:Y:S01]  /*cd70*/  HADD2.F32 R116, -RZ, R111.H0_H0 ;  /* 0x2000006fff747230 */ /* 0x000fe20000004100 */
[----:B------:R-:W-:Y:S01]  /*cd80*/  SHF.R.S32.HI R5, RZ, 0x1f, R4 ;  /* 0x0000001fff057819 */ /* 0x000fe20000011404 */
[----:B------:R-:W-:Y:S01]  /*cd90*/  HADD2.F32 R109, -RZ, R109.H1_H1 ;  /* 0x3000006dff6d7230 */ /* 0x000fe20000004100 */
[----:B------:R-:W-:Y:S01]  /*cda0*/  SHF.L.U32 R7, R4, 0x3, RZ ;  /* 0x0000000304077819 */ /* 0x000fe200000006ff */
[----:B------:R-:W-:Y:S01]  /*cdb0*/  HADD2.F32 R124, -RZ, R111.H1_H1 ;  /* 0x3000006fff7c7230 */ /* 0x000fe20000004100 */
[----:B------:R-:W-:Y:S01]  /*cdc0*/  LEA.HI R5, R5, R4, RZ, 0x3 ;  /* 0x0000000405057211 */ /* 0x000fe200078f18ff */
[--C-:B------:R-:W-:Y:S01]  /*cdd0*/  HADD2.F32 R107, -RZ, R112.reuse.H1_H1 ;  /* 0x30000070ff6b7230 */ /* 0x100fe20000004100 */
[----:B------:R-:W-:Y:S01]  /*cde0*/  LOP3.LUT R87, R87, R88, RZ, 0x3c, !PT ;  /* 0x0000005857577212 */ /* 0x000fe200078e3cff */
[----:B------:R-:W-:Y:S01]  /*cdf0*/  HADD2.F32 R111, -RZ, R112.H0_H0 ;  /* 0x20000070ff6f7230 */ /* 0x000fe20000004100 */
[----:B------:R-:W-:-:S02]  /*ce00*/  LOP3.LUT R7, R90, 0x38, R7, 0xf8, !PT ;  /* 0x000000385a077812 */ /* 0x000fc400078ef807 */
[----:B------:R-:W-:Y:S02]  /*ce10*/  SHF.L.U32 R5, R5, 0xa, RZ ;  /* 0x0000000a05057819 */ /* 0x000fe400000006ff */
[----:B------:R-:W-:Y:S02]  /*ce20*/  IADD3 R87, R84, R87, RZ ;  /* 0x0000005754577210 */ /* 0x000fe40007ffe0ff */
[----:B------:R-:W-:Y:S02]  /*ce30*/  LOP3.LUT R4, R7, R88, RZ, 0x3c, !PT ;  /* 0x0000005807047212 */ /* 0x000fe400078e3cff */
[----:B------:R-:W-:Y:S02]  /*ce40*/  LOP3.LUT R5, R5, 0x7fffe000, RZ, 0xc0, !PT ;  /* 0x7fffe00005057812 */ /* 0x000fe400078ec0ff */
[----:B------:R-:W-:Y:S02]  /*ce50*/  SHF.L.U32 R87, R87, 0x1, RZ ;  /* 0x0000000157577819 */ /* 0x000fe400000006ff */
[----:B------:R-:W-:-:S02]  /*ce60*/  IADD3 R4, R4, R5, R84 ;  /* 0x0000000504047210 */ /* 0x000fc40007ffe054 */
[--C-:B------:R-:W-:Y:S01]  /*ce70*/  SHF.R.U64 R68, R68, 0x10, R69.reuse ;  /* 0x0000001044447819 */ /* 0x100fe20000001245 */
[----:B------:R-:W1:Y:S01]  /*ce80*/  LDS.128 R8, [R87+0x10080] ;  /* 0x0100800057087984 */ /* 0x000e620000000c00 */
[----:B------:R-:W-:Y:S02]  /*ce90*/  SHF.L.U32 R85, R4, 0x1, RZ ;  /* 0x0000000104557819 */ /* 0x000fe400000006ff */
[----:B------:R-:W-:Y:S01]  /*cea0*/  SHF.R.U32.HI R89, RZ, 0x10, R69 ;  /* 0x00000010ff597819 */ /* 0x000fe20000011645 */
[----:B------:R-:W-:Y:S01]  /*ceb0*/  HADD2.F32 R68, -RZ, R68.H0_H0 ;  /* 0x20000044ff447230 */ /* 0x000fe20000004100 */
[--C-:B------:R-:W-:Y:S01]  /*cec0*/  SHF.R.U64 R69, R74, 0x10, R75.reuse ;  /* 0x000000104a457819 */ /* 0x100fe2000000124b */
[----:B------:R-:W2:Y:S01]  /*ced0*/  LDS.128 R4, [R85+0x10080] ;  /* 0x0100800055047984 */ /* 0x000ea20000000c00 */
[----:B------:R-:W-:Y:S01]  /*cee0*/  SHF.R.U32.HI R74, RZ, 0x10, R75 ;  /* 0x00000010ff4a7819 */ /* 0x000fe2000001164b */
[----:B------:R-:W-:Y:S01]  /*cef0*/  HADD2.F32 R118, -RZ, R89.H0_H0 ;  /* 0x20000059ff767230 */ /* 0x000fe20000004100 */
[--C-:B------:R-:W-:Y:S01]  /*cf00*/  SHF.R.U64 R72, R72, 0x10, R73.reuse ;  /* 0x0000001048487819 */ /* 0x100fe20000001249 */
[----:B------:R-:W-:Y:S01]  /*cf10*/  HADD2.F32 R89, -RZ, R110.H1_H1 ;  /* 0x3000006eff597230 */ /* 0x000fe20000004100 */
[----:B------:R-:W-:Y:S01]  /*cf20*/  SHF.R.U32.HI R73, RZ, 0x10, R73 ;  /* 0x00000010ff497819 */ /* 0x000fe20000011649 */
[----:B------:R-:W-:Y:S01]  /*cf30*/  HADD2.F32 R74, -RZ, R74.H0_H0 ;  /* 0x2000004aff4a7230 */ /* 0x000fe20000004100 */
[--C-:B------:R-:W-:Y:S01]  /*cf40*/  SHF.R.U64 R70, R70, 0x10, R71.reuse ;  /* 0x0000001046467819 */ /* 0x100fe20000001247 */
[----:B------:R-:W-:Y:S01]  /*cf50*/  HADD2.F32 R72, -RZ, R72.H0_H0 ;  /* 0x20000048ff487230 */ /* 0x000fe20000004100 */
[----:B------:R-:W-:Y:S01]  /*cf60*/  SHF.R.U32.HI R71, RZ, 0x10, R71 ;  /* 0x00000010ff477819 */ /* 0x000fe20000011647 */
[----:B------:R-:W-:-:S02]  /*cf70*/  HADD2.F32 R122, -RZ, R73.H0_H0 ;  /* 0x20000049ff7a7230 */ /* 0x000fc40000004100 */
[----:B------:R-:W-:Y:S02]  /*cf80*/  HADD2.F32 R70, -RZ, R70.H0_H0 ;  /* 0x20000046ff467230 */ /* 0x000fe40000004100 */
[----:B------:R-:W-:Y:S02]  /*cf90*/  HADD2.F32 R112, -RZ, R71.H0_H0 ;  /* 0x20000047ff707230 */ /* 0x000fe40000004100 */
[----:B------:R-:W-:Y:S02]  /*cfa0*/  HADD2.F32 R69, -RZ, R69.H0_H0 ;  /* 0x20000045ff457230 */ /* 0x000fe40000004100 */
[----:B-1----:R-:W-:Y:S02]  /*cfb0*/  HADD2.F32 R75, -RZ, R9.H0_H0 ;  /* 0x20000009ff4b7230 */ /* 0x002fe40000004100 */
[--C-:B------:R-:W-:Y:S02]  /*cfc0*/  HADD2.F32 R91, -RZ, R8.reuse.H0_H0 ;  /* 0x20000008ff5b7230 */ /* 0x100fe40000004100 */
[----:B------:R-:W-:Y:S01]  /*cfd0*/  HADD2.F32 R100, -RZ, R8.H1_H1 ;  /* 0x30000008ff647230 */ /* 0x000fe20000004100 */
[----:B------:R-:W-:Y:S01]  /*cfe0*/  FMUL.FTZ R114, R75, R102 ;  /* 0x000000664b727220 */ /* 0x000fe20000410000 */
[----:B--2---:R-:W-:Y:S01]  /*cff0*/  HADD2.F32 R103, -RZ, R5.H0_H0 ;  /* 0x20000005ff677230 */ /* 0x004fe20000004100 */
[----:B------:R-:W-:Y:S01]  /*d000*/  FMUL.FTZ R73, R91, R109 ;  /* 0x0000006d5b497220 */ /* 0x000fe20000410000 */
[----:B------:R-:W-:-:S02]  /*d010*/  HADD2.F32 R8, -RZ, R10.H0_H0 ;  /* 0x2000000aff087230 */ /* 0x000fc40000004100 */
[----:B------:R-:W-:Y:S01]  /*d020*/  HADD2.F32 R101, -RZ, R10.H1_H1 ;  /* 0x3000000aff657230 */ /* 0x000fe20000004100 */
[C---:B------:R-:W-:Y:S01]  /*d030*/  FMUL.FTZ R102, R103.reuse, R102 ;  /* 0x0000006667667220 */ /* 0x040fe20000410000 */
[--C-:B------:R-:W-:Y:S01]  /*d040*/  HADD2.F32 R104, -RZ, R4.reuse.H0_H0 ;  /* 0x20000004ff687230 */ /* 0x100fe20000004100 */
[-C--:B------:R-:W-:Y:S01]  /*d050*/  FFMA.FTZ R114, R103, R116.reuse, R114 ;  /* 0x0000007467727223 */ /* 0x080fe20000010072 */
[--C-:B------:R-:W-:Y:S01]  /*d060*/  HADD2.F32 R10, -RZ, R11.reuse.H0_H0 ;  /* 0x2000000bff0a7230 */ /* 0x100fe20000004100 */
[----:B------:R-:W-:Y:S01]  /*d070*/  FFMA.FTZ R102, R75, R116, -R102 ;  /* 0x000000744b667223 */ /* 0x000fe20000010866 */
[----:B------:R-:W-:Y:S01]  /*d080*/  HADD2.F32 R105, -RZ, R4.H1_H1 ;  /* 0x30000004ff697230 */ /* 0x000fe20000004100 */
[----:B------:R-:W-:Y:S01]  /*d090*/  FMUL.FTZ R109, R104, R109 ;  /* 0x0000006d686d7220 */ /* 0x000fe20000410000 */
[----:B------:R-:W-:Y:S01]  /*d0a0*/  HADD2.F32 R103, -RZ, R110.H0_H0 ;  /* 0x2000006eff677230 */ /* 0x000fe20000004100 */
[----:B------:R-:W-:Y:S01]  /*d0b0*/  FMUL.FTZ R110, R8, R89 ;  /* 0x00000059086e7220 */ /* 0x000fe20000410000 */
[--C-:B------:R-:W-:Y:S01]  /*d0c0*/  HADD2.F32 R4, -RZ, R6.reuse.H0_H0 ;  /* 0x20000006ff047230 */ /* 0x100fe20000004100 */
        /* <DEDUP_REMOVED lines=11> */
[----:B------:R-:W-:Y:S01]  /*d180*/  HADD2.F32 R5, -RZ, R5.H1_H1 ;  /* 0x30000005ff057230 */ /* 0x000fe20000004100 */
[----:B------:R-:W-:-:S02]  /*d190*/  FFMA.FTZ R104, R6, R111, R104 ;  /* 0x0000006f06687223 */ /* 0x000fc40000010068 */
[----:B------:R-:W-:Y:S02]  /*d1a0*/  FMUL.FTZ R120, R9, R118 ;  /* 0x0000007609787220 */ /* 0x000fe40000410000 */
[----:B------:R-:W-:Y:S02]  /*d1b0*/  FMUL.FTZ R112, R7, R112 ;  /* 0x0000007007707220 */ /* 0x000fe40000410000 */
[----:B------:R-:W-:Y:S02]  /*d1c0*/  FMUL.FTZ R6, R101, R70 ;  /* 0x0000004665067220 */ /* 0x000fe40000410000 */
[----:B------:R-:W-:Y:S02]  /*d1d0*/  FMUL.FTZ R118, R5, R118 ;  /* 0x0000007605767220 */ /* 0x000fe40000410000 */
        /* <DEDUP_REMOVED lines=9> */
[----:B------:R-:W-:Y:S01]  /*d270*/  FFMA.FTZ R112, R11, R74, -R112 ;  /* 0x0000004a0b707223 */ /* 0x000fe20000010870 */
[----:B------:R-:W-:Y:S01]  /*d280*/  F2FP.PACK_AB R9, R9, R102 ;  /* 0x000000660909723e */ /* 0x000fe200000000ff */
[----:B------:R-:W-:Y:S02]  /*d290*/  FFMA.FTZ R8, R100, R72, -R113 ;  /* 0x0000004864087223 */ /* 0x000fe40000010871 */
[----:B------:R-:W-:Y:S01]  /*d2a0*/  FFMA.FTZ R10, R101, R69, -R70 ;  /* 0x00000045650a7223 */ /* 0x000fe20000010846 */
[----:B------:R-:W-:Y:S01]  /*d2b0*/  F2FP.PACK_AB R11, R112, R103 ;  /* 0x00000067700b723e */ /* 0x000fe200000000ff */
[----:B------:R-:W-:Y:S01]  /*d2c0*/  FFMA.FTZ R5, R5, R122, R120 ;  /* 0x0000007a05057223 */ /* 0x000fe20000010078 */
[----:B------:R-:W-:Y:S01]  /*d2d0*/  F2FP.PACK_AB R8, R8, R109 ;  /* 0x0000006d0808723e */ /* 0x000fe200000000ff */
[----:B------:R-:W-:Y:S01]  /*d2e0*/  FFMA.FTZ R4, R105, R72, R4 ;  /* 0x0000004869047223 */ /* 0x000fe20000010004 */
[----:B------:R-:W-:Y:S01]  /*d2f0*/  F2FP.PACK_AB R10, R10, R89 ;  /* 0x000000590a0a723e */ /* 0x000fe200000000ff */
[----:B------:R-:W-:Y:S01]  /*d300*/  FFMA.FTZ R6, R106, R69, R6 ;  /* 0x000000456a067223 */ /* 0x000fe20000010006 */
[----:B------:R-:W-:-:S02]  /*d310*/  F2FP.PACK_AB R5, R5, R114 ;  /* 0x000000720505723e */ /* 0x000fc400000000ff */
[----:B------:R-:W-:Y:S01]  /*d320*/  F2FP.PACK_AB R4, R4, R73 ;  /* 0x000000490404723e */ /* 0x000fe200000000ff */
[----:B------:R1:W-:Y:S01]  /*d330*/  STS.128 [R87+0x10080], R8 ;  /* 0x0100800857007388 */ /* 0x0003e20000000c00 */
[----:B------:R-:W-:-:S05]  /*d340*/  F2FP.PACK_AB R6, R6, R71 ;  /* 0x000000470606723e */ /* 0x000fca00000000ff */
[----:B------:R1:W-:Y:S02]  /*d350*/  STS.128 [R85+0x10080], R4 ;  /* 0x0100800455007388 */ /* 0x0003e40000000c00 */
.L_x_446:
[----:B------:R-:W-:Y:S05]  /*d360*/  BSYNC B0 ;  /* 0x0000000000007941 */ /* 0x000fea0003800000 */
.L_x_445:
[----:B------:R-:W-:-:S13]  /*d370*/  ISETP.GE.AND P0, PT, R219, c[0x0][0x27c], PT ;  /* 0x00009f00db007a0c */ /* 0x000fda0003f06270 */
[----:B------:R-:W-:Y:S05]  /*d380*/  @P0 BRA `(.L_x_444) ;  /* 0x0000067000000947 */ /* 0x000fea0003800000 */
[----:B-1----:R-:W-:Y:S01]  /*d390*/  SHF.R.S32.HI R4, RZ, 0x1f, R219 ;  /* 0x0000001fff047819 */ /* 0x002fe200000114db */
[----:B------:R-:W-:Y:S01]  /*d3a0*/  HADD2.F32 R100, -RZ, R98.H0_H0 ;  /* 0x20000062ff647230 */ /* 0x000fe20000004100 */
[----:B------:R-:W-:Y:S01]  /*d3b0*/  SHF.R.U32.HI R70, RZ, 0x10, R53 ;  /* 0x00000010ff467819 */ /* 0x000fe20000011635 */
[----:B------:R-:W-:Y:S01]  /*d3c0*/  HADD2.F32 R106, -RZ, R108.H0_H0 ;  /* 0x2000006cff6a7230 */ /* 0x000fe20000004100 */
[CC--:B------:R-:W-:Y:S01]  /*d3d0*/  LEA.HI R5, R4.reuse, R219.reuse, RZ, 0x3 ;  /* 0x000000db04057211 */ /* 0x0c0fe200078f18ff */
[--C-:B------:R-:W-:Y:S01]  /*d3e0*/  HADD2.F32 R74, -RZ, R97.reuse.H0_H0 ;  /* 0x20000061ff4a7230 */ /* 0x100fe20000004100 */
        /* <DEDUP_REMOVED lines=10> */
[----:B------:R-:W-:Y:S01]  /*d490*/  LOP3.LUT R5, R90, 0x38, R5, 0xf8, !PT ;  /* 0x000000385a057812 */ /* 0x000fe200078ef805 */
[--C-:B------:R-:W-:Y:S01]  /*d4a0*/  HADD2.F32 R90, -RZ, R99.reuse.H0_H0 ;  /* 0x20000063ff5a7230 */ /* 0x100fe20000004100 */
[----:B------:R-:W-:Y:S01]  /*d4b0*/  LOP3.LUT R9, R9, 0x7fffe000, RZ, 0xc0, !PT ;  /* 0x7fffe00009097812 */ /* 0x000fe200078ec0ff */
[----:B------:R-:W-:Y:S01]  /*d4c0*/  HADD2.F32 R99, -RZ, R99.H1_H1 ;  /* 0x30000063ff637230 */ /* 0x000fe20000004100 */
[----:B------:R-:W-:-:S02]  /*d4d0*/  SHF.L.U32 R4, R4, 0xa, RZ ;  /* 0x0000000a04047819 */ /* 0x000fc400000006ff */
[----:B------:R-:W-:Y:S02]  /*d4e0*/  LOP3.LUT R88, R5, R88, RZ, 0x3c, !PT ;  /* 0x0000005805587212 */ /* 0x000fe400078e3cff */
[--C-:B------:R-:W-:Y:S02]  /*d4f0*/  IADD3 R6, R6, R9, R84.reuse ;  /* 0x0000000906067210 */ /* 0x100fe40007ffe054 */
[----:B------:R-:W-:Y:S02]  /*d500*/  LOP3.LUT R5, R4, 0x7fffe000, RZ, 0xc0, !PT ;  /* 0x7fffe00004057812 */ /* 0x000fe400078ec0ff */
[----:B------:R-:W-:Y:S02]  /*d510*/  SHF.L.U32 R68, R6, 0x1, RZ ;  /* 0x0000000106447819 */ /* 0x000fe400000006ff */
[----:B------:R-:W-:Y:S02]  /*d520*/  IADD3 R5, R88, R5, R84 ;  /* 0x0000000558057210 */ /* 0x000fe40007ffe054 */
[----:B------:R-:W-:Y:S01]  /*d530*/  SHF.R.U64 R56, R56, 0x10, R57 ;  /* 0x0000001038387819 */ /* 0x000fe20000001239 */
[----:B------:R-:W1:Y:S01]  /*d540*/  LDS.128 R8, [R68+0x10080] ;  /* 0x0100800044087984 */ /* 0x000e620000000c00 */
[----:B------:R-:W-:-:S02]  /*d550*/  SHF.L.U32 R69, R5, 0x1, RZ ;  /* 0x0000000105457819 */ /* 0x000fc400000006ff */
[----:B------:R-:W-:Y:S01]  /*d560*/  SHF.R.U32.HI R57, RZ, 0x10, R57 ;  /* 0x00000010ff397819 */ /* 0x000fe20000011639 */
[----:B------:R-:W-:Y:S01]  /*d570*/  HADD2.F32 R56, -RZ, R56.H0_H0 ;  /* 0x20000038ff387230 */ /* 0x000fe20000004100 */
[----:B------:R-:W-:Y:S01]  /*d580*/  SHF.R.U64 R52, R52, 0x10, R53 ;  /* 0x0000001034347819 */ /* 0x000fe20000001235 */
[----:B------:R-:W2:Y:S01]  /*d590*/  LDS.128 R4, [R69+0x10080] ;  /* 0x0100800045047984 */ /* 0x000ea20000000c00 */
[--C-:B------:R-:W-:Y:S01]  /*d5a0*/  SHF.R.U64 R53, R58, 0x10, R59.reuse ;  /* 0x000000103a357819 */ /* 0x100fe2000000123b */
[----:B------:R-:W-:Y:S01]  /*d5b0*/  HADD2.F32 R102, -RZ, R57.H0_H0 ;  /* 0x20000039ff667230 */ /* 0x000fe20000004100 */
[----:B------:R-:W-:Y:S02]  /*d5c0*/  SHF.R.U32.HI R58, RZ, 0x10, R59 ;  /* 0x00000010ff3a7819 */ /* 0x000fe4000001163b */
[--C-:B------:R-:W-:Y:S01]  /*d5d0*/  SHF.R.U64 R54, R54, 0x10, R55.reuse ;  /* 0x0000001036367819 */ /* 0x100fe20000001237 */
[----:B------:R-:W-:Y:S01]  /*d5e0*/  HADD2.F32 R87, -RZ, R53.H0_H0 ;  /* 0x20000035ff577230 */ /* 0x000fe20000004100 */
[----:B------:R-:W-:Y:S01]  /*d5f0*/  SHF.R.U32.HI R55, RZ, 0x10, R55 ;  /* 0x00000010ff377819 */ /* 0x000fe20000011637 */
[----:B------:R-:W-:-:S02]  /*d600*/  HADD2.F32 R110, -RZ, R58.H0_H0 ;  /* 0x2000003aff6e7230 */ /* 0x000fc40000004100 */
        /* <DEDUP_REMOVED lines=16> */
[----:B------:R-:W-:Y:S01]  /*d710*/  HADD2.F32 R7, -RZ, R7.H1_H1 ;  /* 0x30000007ff077230 */ /* 0x000fe20000004100 */
[----:B------:R-:W-:Y:S01]  /*d720*/  FMUL.FTZ R74, R75, R74 ;  /* 0x0000004a4b4a7220 */ /* 0x000fe20000410000 */
[----:B------:R-:W-:Y:S01]  /*d730*/  HADD2.F32 R85, -RZ, R4.H0_H0 ;  /* 0x20000004ff557230 */ /* 0x000fe20000004100 */
[-C--:B------:R-:W-:Y:S01]  /*d740*/  FMUL.FTZ R58, R11, R84.reuse ;  /* 0x000000540b3a7220 */ /* 0x080fe20000410000 */
[----:B------:R-:W-:Y:S01]  /*d750*/  HADD2.F32 R5, -RZ, R98.H1_H1 ;  /* 0x30000062ff057230 */ /* 0x000fe20000004100 */
[-C--:B------:R-:W-:Y:S01]  /*d760*/  FMUL.FTZ R98, R72, R97.reuse ;  /* 0x0000006148627220 */ /* 0x080fe20000410000 */
[----:B------:R-:W-:Y:S01]  /*d770*/  HADD2.F32 R73, -RZ, R8.H1_H1 ;  /* 0x30000008ff497230 */ /* 0x000fe20000004100 */
[----:B------:R-:W-:Y:S01]  /*d780*/  FMUL.FTZ R84, R7, R84 ;  /* 0x0000005407547220 */ /* 0x000fe20000410000 */
[----:B------:R-:W-:Y:S01]  /*d790*/  HADD2.F32 R8, -RZ, R10.H0_H0 ;  /* 0x2000000aff087230 */ /* 0x000fe20000004100 */
[C---:B------:R-:W-:Y:S01]  /*d7a0*/  FMUL.FTZ R97, R85.reuse, R97 ;  /* 0x0000006155617220 */ /* 0x040fe20000410000 */
[----:B------:R-:W-:Y:S01]  /*d7b0*/  HADD2.F32 R86, -RZ, R4.H1_H1 ;  /* 0x30000004ff567230 */ /* 0x000fe20000004100 */
[----:B------:R-:W-:Y:S01]  /*d7c0*/  FFMA.FTZ R98, R85, R99, R98 ;  /* 0x0000006355627223 */ /* 0x000fe20000010062 */
[----:B------:R-:W-:Y:S01]  /*d7d0*/  HADD2.F32 R10, -RZ, R10.H1_H1 ;  /* 0x3000000aff0a7230 */ /* 0x000fe20000004100 */
[----:B------:R-:W-:Y:S01]  /*d7e0*/  FFMA.FTZ R88, R75, R90, R88 ;  /* 0x0000005a4b587223 */ /* 0x000fe20000010058 */
[----:B------:R-:W-:Y:S01]  /*d7f0*/  HADD2.F32 R4, -RZ, R6.H0_H0 ;  /* 0x20000006ff047230 */ /* 0x000fe20000004100 */
[----:B------:R-:W-:Y:S01]  /*d800*/  FFMA.FTZ R7, R7, R110, R58 ;  /* 0x0000006e07077223 */ /* 0x000fe2000001003a */
[----:B------:R-:W-:Y:S01]  /*d810*/  HADD2.F32 R55, -RZ, R108.H1_H1 ;  /* 0x3000006cff377230 */ /* 0x000fe20000004100 */
[-C--:B------:R-:W-:Y:S01]  /*d820*/  FMUL.FTZ R58, R8, R5.reuse ;  /* 0x00000005083a7220 */ /* 0x080fe20000410000 */
[----:B------:R-:W-:Y:S01]  /*d830*/  HADD2.F32 R85, -RZ, R54.H0_H0 ;  /* 0x20000036ff557230 */ /* 0x000fe20000004100 */
[C---:B------:R-:W-:Y:S01]  /*d840*/  FMUL.FTZ R5, R4.reuse, R5 ;  /* 0x0000000504057220 */ /* 0x040fe20000410000 */
[----:B------:R-:W-:Y:S01]  /*d850*/  HADD2.F32 R6, -RZ, R6.H1_H1 ;  /* 0x30000006ff067230 */ /* 0x000fe20000004100 */
[----:B------:R-:W-:Y:S01]  /*d860*/  FFMA.FTZ R74, R59, R90, -R74 ;  /* 0x0000005a3b4a7223 */ /* 0x000fe2000001084a */
[----:B------:R-:W-:Y:S01]  /*d870*/  HADD2.F32 R75, -RZ, R52.H0_H0 ;  /* 0x20000034ff4b7230 */ /* 0x000fe20000004100 */
[----:B------:R-:W-:Y:S01]  /*d880*/  FFMA.FTZ R52, R4, R55, R58 ;  /* 0x0000003704347223 */ /* 0x000fe2000001003a */
[----:B------:R-:W-:Y:S01]  /*d890*/  F2FP.PACK_AB R7, R7, R104 ;  /* 0x000000680707723e */ /* 0x000fe200000000ff */
[----:B------:R-:W-:-:S02]  /*d8a0*/  FMUL.FTZ R53, R10, R85 ;  /* 0x000000550a357220 */ /* 0x000fc40000410000 */
[----:B------:R-:W-:Y:S02]  /*d8b0*/  FMUL.FTZ R4, R86, R75 ;  /* 0x0000004b56047220 */ /* 0x000fe40000410000 */
[----:B------:R-:W-:Y:S02]  /*d8c0*/  FMUL.FTZ R85, R6, R85 ;  /* 0x0000005506557220 */ /* 0x000fe40000410000 */
[----:B------:R-:W-:Y:S02]  /*d8d0*/  FMUL.FTZ R89, R73, R75 ;  /* 0x0000004b49597220 */ /* 0x000fe40000410000 */
[----:B------:R-:W-:Y:S01]  /*d8e0*/  FFMA.FTZ R55, R8, R55, -R5 ;  /* 0x0000003708377223 */ /* 0x000fe20000010805 */
[----:B------:R-:W-:Y:S01]  /*d8f0*/  F2FP.PACK_AB R5, R57, R88 ;  /* 0x000000583905723e */ /* 0x000fe200000000ff */
[----:B------:R-:W-:Y:S02]  /*d900*/  FFMA.FTZ R71, R71, R102, -R70 ;  /* 0x0000006647477223 */ /* 0x000fe40000010846 */
[----:B------:R-:W-:-:S02]  /*d910*/  FFMA.FTZ R100, R9, R106, -R100 ;  /* 0x0000006a09647223 */ /* 0x000fc40000010864 */
[----:B------:R-:W-:Y:S01]  /*d920*/  FFMA.FTZ R11, R11, R110, -R84 ;  /* 0x0000006e0b0b7223 */ /* 0x000fe20000010854 */
[----:B------:R-:W-:Y:S01]  /*d930*/  F2FP.PACK_AB R9, R71, R74 ;  /* 0x0000004a4709723e */ /* 0x000fe200000000ff */
[----:B------:R-:W-:Y:S02]  /*d940*/  FFMA.FTZ R97, R72, R99, -R97 ;  /* 0x0000006348617223 */ /* 0x000fe40000010861 */
[----:B------:R-:W-:Y:S01]  /*d950*/  FFMA.FTZ R8, R73, R56, -R4 ;  /* 0x0000003849087223 */ /* 0x000fe20000010804 */
[----:B------:R-:W-:Y:S01]  /*d960*/  F2FP.PACK_AB R11, R11, R100 ;  /* 0x000000640b0b723e */ /* 0x000fe200000000ff */
[----:B------:R-:W-:Y:S02]  /*d970*/  FFMA.FTZ R10, R10, R87, -R85 ;  /* 0x000000570a0a7223 */ /* 0x000fe40000010855 */
[----:B------:R-:W-:Y:S01]  /*d980*/  FFMA.FTZ R75, R86, R56, R89 ;  /* 0x00000038564b7223 */ /* 0x000fe20000010059 */
[----:B------:R-:W-:Y:S01]  /*d990*/  F2FP.PACK_AB R8, R8, R97 ;  /* 0x000000610808723e */ /* 0x000fe200000000ff */
[----:B------:R-:W-:Y:S01]  /*d9a0*/  FFMA.FTZ R53, R6, R87, R53 ;  /* 0x0000005706357223 */ /* 0x000fe20000010035 */
[----:B------:R-:W-:-:S02]  /*d9b0*/  F2FP.PACK_AB R10, R10, R55 ;  /* 0x000000370a0a723e */ /* 0x000fc400000000ff */
[----:B------:R-:W-:Y:S02]  /*d9c0*/  F2FP.PACK_AB R4, R75, R98 ;  /* 0x000000624b04723e */ /* 0x000fe400000000ff */
[----:B------:R-:W-:Y:S01]  /*d9d0*/  F2FP.PACK_AB R6, R53, R52 ;  /* 0x000000343506723e */ /* 0x000fe200000000ff */
[----:B------:R1:W-:Y:S04]  /*d9e0*/  STS.128 [R68+0x10080], R8 ;  /* 0x0100800844007388 */ /* 0x0003e80000000c00 */
[----:B------:R1:W-:Y:S02]  /*d9f0*/  STS.128 [R69+0x10080], R4 ;  /* 0x0100800445007388 */ /* 0x0003e40000000c00 */
.L_x_444:
[----:B------:R-:W-:Y:S05]  /*da00*/  BSYNC B1 ;  /* 0x0000000000017941 */ /* 0x000fea0003800000 */
.L_x_443:
        /* <DEDUP_REMOVED lines=54> */
[--C-:B-1----:R-:W-:Y:S02]  /*dd70*/  HADD2.F32 R39, -RZ, R9.reuse.H0_H0 ;  /* 0x20000009ff277230 */ /* 0x102fe40000004100 */
[----:B------:R-:W-:Y:S02]  /*dd80*/  HADD2.F32 R9, -RZ, R9.H1_H1 ;  /* 0x30000009ff097230 */ /* 0x000fe40000004100 */
[--C-:B------:R-:W-:Y:S01]  /*dd90*/  HADD2.F32 R59, -RZ, R8.reuse.H0_H0 ;  /* 0x20000008ff3b7230 */ /* 0x100fe20000004100 */
[----:B------:R-:W-:Y:S01]  /*dda0*/  FMUL.FTZ R84, R39, R70 ;  /* 0x0000004627547220 */ /* 0x000fe20000410000 */
[--C-:B--2---:R-:W-:Y:S01]  /*ddb0*/  HADD2.F32 R71, -RZ, R5.reuse.H0_H0 ;  /* 0x20000005ff477230 */ /* 0x104fe20000004100 */
[----:B------:R-:W-:Y:S01]  /*ddc0*/  FMUL.FTZ R90, R9, R88 ;  /* 0x00000058095a7220 */ /* 0x000fe20000410000 */
[----:B------:R-:W-:Y:S01]  /*ddd0*/  HADD2.F32 R5, -RZ, R5.H1_H1 ;  /* 0x30000005ff057230 */ /* 0x000fe20000004100 */
[----:B------:R-:W-:Y:S01]  /*dde0*/  FMUL.FTZ R37, R59, R93 ;  /* 0x0000005d3b257220 */ /* 0x000fe20000410000 */
[----:B------:R-:W-:Y:S01]  /*ddf0*/  HADD2.F32 R68, -RZ, R8.H1_H1 ;  /* 0x30000008ff447230 */ /* 0x000fe20000004100 */
[C---:B------:R-:W-:Y:S01]  /*de00*/  FMUL.FTZ R70, R71.reuse, R70 ;  /* 0x0000004647467220 */ /* 0x040fe20000410000 */
[--C-:B------:R-:W-:Y:S01]  /*de10*/  HADD2.F32 R8, -RZ, R10.reuse.H0_H0 ;  /* 0x2000000aff087230 */ /* 0x100fe20000004100 */
[----:B------:R-:W-:Y:S01]  /*de20*/  FFMA.FTZ R84, R71, R86, R84 ;  /* 0x0000005647547223 */ /* 0x000fe20000010054 */
[----:B------:R-:W-:Y:S01]  /*de30*/  HADD2.F32 R69, -RZ, R10.H1_H1 ;  /* 0x3000000aff457230 */ /* 0x000fe20000004100 */
[C---:B------:R-:W-:Y:S01]  /*de40*/  FMUL.FTZ R88, R5.reuse, R88 ;  /* 0x0000005805587220 */ /* 0x040fe20000410000 */
[--C-:B------:R-:W-:Y:S01]  /*de50*/  HADD2.F32 R72, -RZ, R4.reuse.H0_H0 ;  /* 0x20000004ff487230 */ /* 0x100fe20000004100 */
[----:B------:R-:W-:Y:S01]  /*de60*/  FFMA.FTZ R5, R5, R98, R90 ;  /* 0x0000006205057223 */ /* 0x000fe2000001005a */
[--C-:B------:R-:W-:Y:S01]  /*de70*/  HADD2.F32 R10, -RZ, R11.reuse.H0_H0 ;  /* 0x2000000bff0a7230 */ /* 0x100fe20000004100 */
[----:B------:R-:W-:Y:S01]  /*de80*/  FMUL.FTZ R87, R8, R57 ;  /* 0x0000003908577220 */ /* 0x000fe20000410000 */
[----:B------:R-:W-:Y:S01]  /*de90*/  HADD2.F32 R73, -RZ, R4.H1_H1 ;  /* 0x30000004ff497230 */ /* 0x000fe20000004100 */
[C---:B------:R-:W-:Y:S01]  /*dea0*/  FMUL.FTZ R93, R72.reuse, R93 ;  /* 0x0000005d485d7220 */ /* 0x040fe20000410000 */
[----:B------:R-:W-:Y:S01]  /*deb0*/  HADD2.F32 R71, -RZ, R94.H0_H0 ;  /* 0x2000005eff477230 */ /* 0x000fe20000004100 */
[----:B------:R-:W-:Y:S01]  /*dec0*/  FFMA.FTZ R37, R72, R100, R37 ;  /* 0x0000006448257223 */ /* 0x000fe20000010025 */
[--C-:B------:R-:W-:Y:S01]  /*ded0*/  HADD2.F32 R4, -RZ, R6.reuse.H0_H0 ;  /* 0x20000006ff047230 */ /* 0x100fe20000004100 */
[----:B------:R-:W-:Y:S01]  /*dee0*/  FFMA.FTZ R70, R39, R86, -R70 ;  /* 0x0000005627467223 */ /* 0x000fe20000010846 */
[----:B------:R-:W-:Y:S01]  /*def0*/  HADD2.F32 R11, -RZ, R11.H1_H1 ;  /* 0x3000000bff0b7230 */ /* 0x000fe20000004100 */
[----:B------:R-:W-:Y:S01]  /*df00*/  FMUL.FTZ R72, R10, R71 ;  /* 0x000000470a487220 */ /* 0x000fe20000410000 */
[----:B------:R-:W-:Y:S01]  /*df10*/  HADD2.F32 R90, -RZ, R31.H0_H0 ;  /* 0x2000001fff5a7230 */ /* 0x000fe20000004100 */
[C---:B------:R-:W-:Y:S01]  /*df20*/  FMUL.FTZ R57, R4.reuse, R57 ;  /* 0x0000003904397220 */ /* 0x040fe20000410000 */
[----:B------:R-:W-:Y:S01]  /*df30*/  HADD2.F32 R74, -RZ, R6.H1_H1 ;  /* 0x30000006ff4a7230 */ /* 0x000fe20000004100 */
[----:B------:R-:W-:Y:S01]  /*df40*/  FFMA.FTZ R31, R4, R75, R87 ;  /* 0x0000004b041f7223 */ /* 0x000fe20000010057 */
[--C-:B------:R-:W-:Y:S01]  /*df50*/  HADD2.F32 R6, -RZ, R7.reuse.H0_H0 ;  /* 0x20000007ff067230 */ /* 0x100fe20000004100 */
[----:B------:R-:W-:Y:S01]  /*df60*/  FMUL.FTZ R4, R11, R90 ;  /* 0x0000005a0b047220 */ /* 0x000fe20000410000 */
[----:B------:R-:W-:Y:S01]  /*df70*/  HADD2.F32 R7, -RZ, R7.H1_H1 ;  /* 0x30000007ff077230 */ /* 0x000fe20000004100 */
[----:B------:R-:W-:Y:S01]  /*df80*/  FMUL.FTZ R87, R73, R28 ;  /* 0x0000001c49577220 */ /* 0x000fe20000410000 */
[----:B------:R-:W-:Y:S01]  /*df90*/  F2FP.PACK_AB R5, R5, R84 ;  /* 0x000000540505723e */ /* 0x000fe200000000ff */
[----:B------:R-:W-:-:S02]  /*dfa0*/  FMUL.FTZ R71, R6, R71 ;  /* 0x0000004706477220 */ /* 0x000fc40000410000 */
[----:B------:R-:W-:Y:S02]  /*dfb0*/  FFMA.FTZ R72, R6, R85, R72 ;  /* 0x0000005506487223 */ /* 0x000fe40000010048 */
[----:B------:R-:W-:Y:S02]  /*dfc0*/  FMUL.FTZ R90, R7, R90 ;  /* 0x0000005a075a7220 */ /* 0x000fe40000410000 */
[----:B------:R-:W-:Y:S02]  /*dfd0*/  FMUL.FTZ R6, R69, R30 ;  /* 0x0000001e45067220 */ /* 0x000fe40000410000 */
[----:B------:R-:W-:Y:S02]  /*dfe0*/  FFMA.FTZ R7, R7, R38, R4 ;  /* 0x0000002607077223 */ /* 0x000fe40000010004 */
[----:B------:R-:W-:Y:S02]  /*dff0*/  FMUL.FTZ R30, R74, R30 ;  /* 0x0000001e4a1e7220 */ /* 0x000fe40000410000 */
[----:B------:R-:W-:Y:S01]  /*e000*/  FMUL.FTZ R4, R68, R28 ;  /* 0x0000001c44047220 */ /* 0x000fe20000410000 */
[----:B------:R-:W-:Y:S01]  /*e010*/  F2FP.PACK_AB R7, R7, R72 ;  /* 0x000000480707723e */ /* 0x000fe200000000ff */
[----:B------:R-:W-:-:S02]  /*e020*/  FFMA.FTZ R57, R8, R75, -R57 ;  /* 0x0000004b08397223 */ /* 0x000fc40000010839 */
[----:B------:R-:W-:Y:S02]  /*e030*/  FFMA.FTZ R71, R10, R85, -R71 ;  /* 0x000000550a477223 */ /* 0x000fe40000010847 */
[----:B------:R-:W-:Y:S02]  /*e040*/  FFMA.FTZ R9, R9, R98, -R88 ;  /* 0x0000006209097223 */ /* 0x000fe40000010858 */
[----:B------:R-:W-:Y:S02]  /*e050*/  FFMA.FTZ R93, R59, R100, -R93 ;  /* 0x000000643b5d7223 */ /* 0x000fe4000001085d */
[----:B------:R-:W-:Y:S01]  /*e060*/  FFMA.FTZ R90, R11, R38, -R90 ;  /* 0x000000260b5a7223 */ /* 0x000fe2000001085a */
[----:B------:R-:W-:Y:S01]  /*e070*/  F2FP.PACK_AB R9, R9, R70 ;  /* 0x000000460909723e */ /* 0x000fe200000000ff */
[-C--:B------:R-:W-:Y:S02]  /*e080*/  FFMA.FTZ R8, R68, R36.reuse, -R87 ;  /* 0x0000002444087223 */ /* 0x080fe40000010857 */
[----:B------:R-:W-:Y:S01]  /*e090*/  FFMA.FTZ R10, R69, R29, -R30 ;  /* 0x0000001d450a7223 */ /* 0x000fe2000001081e */
[----:B------:R-:W-:Y:S01]  /*e0a0*/  F2FP.PACK_AB R11, R90, R71 ;  /* 0x000000475a0b723e */ /* 0x000fe200000000ff */
        /* <DEDUP_REMOVED lines=8> */
.L_x_450:
[----:B------:R-:W-:Y:S05]  /*e130*/  BSYNC B0 ;  /* 0x0000000000007941 */ /* 0x000fea0003800000 */
.L_x_449:
[----:B------:R-:W-:-:S13]  /*e140*/  ISETP.GE.AND P0, PT, R219, c[0x0][0x27c], PT ;  /* 0x00009f00db007a0c */ /* 0x000fda0003f06270 */
[----:B------:R-:W-:Y:S05]  /*e150*/  @P0 BRA `(.L_x_448) ;  /* 0x0000067000000947 */ /* 0x000fea0003800000 */
[----:B-1----:R-:W-:Y:S01]  /*e160*/  SHF.R.S32.HI R4, RZ, 0x1f, R219 ;  /* 0x0000001fff047819 */ /* 0x002fe200000114db */
[--C-:B------:R-:W-:Y:S01]  /*e170*/  HADD2.F32 R57, -RZ, R83.reuse.H0_H0 ;  /* 0x20000053ff397230 */ /* 0x100fe20000004100 */
[----:B------:R-:W-:Y:S01]  /*e180*/  SHF.R.U64 R30, R40, 0x10, R41 ;  /* 0x00000010281e7819 */ /* 0x000fe20000001229 */
[----:B------:R-:W-:Y:S01]  /*e190*/  HADD2.F32 R70, -RZ, R92.H0_H0 ;  /* 0x2000005cff467230 */ /* 0x000fe20000004100 */
[CC--:B------:R-:W-:Y:S01]  /*e1a0*/  LEA.HI R5, R4.reuse, R219.reuse, RZ, 0x3 ;  /* 0x000000db04057211 */ /* 0x0c0fe200078f18ff */
[----:B------:R-:W-:Y:S01]  /*e1b0*/  HADD2.F32 R83, -RZ, R83.H1_H1 ;  /* 0x30000053ff537230 */ /* 0x000fe20000004100 */
[----:B------:R-:W-:Y:S01]  /*e1c0*/  LEA.HI R9, R4, R219, RZ, 0x6 ;  /* 0x000000db04097211 */ /* 0x000fe200078f30ff */
[----:B------:R-:W-:Y:S01]  /*e1d0*/  HADD2.F32 R30, -RZ, R30.H0_H0 ;  /* 0x2000001eff1e7230 */ /* 0x000fe20000004100 */
[----:B------:R-:W-:Y:S02]  /*e1e0*/  LEA.HI.SX32 R7, R5, R54, 0x1d ;  /* 0x0000003605077211 */ /* 0x000fe400078feaff */
[----:B------:R-:W-:-:S02]  /*e1f0*/  LOP3.LUT R5, R58, 0x38, R5, 0xf8, !PT ;  /* 0x000000383a057812 */ /* 0x000fc400078ef805 */
[----:B------:R-:W-:Y:S02]  /*e200*/  SHF.R.S32.HI R4, RZ, 0x1f, R7 ;  /* 0x0000001fff047819 */ /* 0x000fe40000011407 */
[----:B------:R-:W-:Y:S02]  /*e210*/  LOP3.LUT R6, R5, R56, RZ, 0x3c, !PT ;  /* 0x0000003805067212 */ /* 0x000fe400078e3cff */
[----:B------:R-:W-:Y:S02]  /*e220*/  SHF.L.U32 R5, R7, 0x3, RZ ;  /* 0x0000000307057819 */ /* 0x000fe400000006ff */
[----:B------:R-:W-:Y:S02]  /*e230*/  SHF.L.U32 R9, R9, 0x7, RZ ;  /* 0x0000000709097819 */ /* 0x000fe400000006ff */
[----:B------:R-:W-:Y:S02]  /*e240*/  LEA.HI R4, R4, R7, RZ, 0x3 ;  /* 0x0000000704047211 */ /* 0x000fe400078f18ff */
[----:B------:R-:W-:Y:S01]  /*e250*/  LOP3.LUT R5, R58, 0x38, R5, 0xf8, !PT ;  /* 0x000000383a057812 */ /* 0x000fe200078ef805 */
[----:B------:R-:W-:Y:S01]  /*e260*/  HADD2.F32 R58, -RZ, R82.H0_H0 ;  /* 0x20000052ff3a7230 */ /* 0x000fe20000004100 */
[----:B------:R-:W-:-:S02]  /*e270*/  LOP3.LUT R9, R9, 0x7fffe000, RZ, 0xc0, !PT ;  /* 0x7fffe00009097812 */ /* 0x000fc400078ec0ff */
[----:B------:R-:W-:Y:S02]  /*e280*/  SHF.L.U32 R4, R4, 0xa, RZ ;  /* 0x0000000a04047819 */ /* 0x000fe400000006ff */
[----:B------:R-:W-:Y:S02]  /*e290*/  LOP3.LUT R56, R5, R56, RZ, 0x3c, !PT ;  /* 0x0000003805387212 */ /* 0x000fe400078e3cff */
[--C-:B------:R-:W-:Y:S02]  /*e2a0*/  IADD3 R6, R6, R9, R52.reuse ;  /* 0x0000000906067210 */ /* 0x100fe40007ffe034 */
[----:B------:R-:W-:Y:S02]  /*e2b0*/  LOP3.LUT R5, R4, 0x7fffe000, RZ, 0xc0, !PT ;  /* 0x7fffe00004057812 */ /* 0x000fe400078ec0ff */
[----:B------:R-:W-:Y:S02]  /*e2c0*/  SHF.L.U32 R28, R6, 0x1, RZ ;  /* 0x00000001061c7819 */ /* 0x000fe400000006ff */
[----:B------:R-:W-:-:S02]  /*e2d0*/  IADD3 R5, R56, R5, R52 ;  /* 0x0000000538057210 */ /* 0x000fc40007ffe034 */
[----:B------:R-:W-:Y:S01]  /*e2e0*/  SHF.R.U32.HI R40, RZ, 0x10, R41 ;  /* 0x00000010ff287819 */ /* 0x000fe20000011629 */
[----:B------:R-:W1:Y:S01]  /*e2f0*/  LDS.128 R8, [R28+0x10080] ;  /* 0x010080001c087984 */ /* 0x000e620000000c00 */
[----:B------:R-:W-:Y:S01]  /*e300*/  SHF.L.U32 R29, R5, 0x1, RZ ;  /* 0x00000001051d7819 */ /* 0x000fe200000006ff */
[--C-:B------:R-:W-:Y:S01]  /*e310*/  HADD2.F32 R41, -RZ, R81.reuse.H0_H0 ;  /* 0x20000051ff297230 */ /* 0x100fe20000004100 */
[----:B------:R-:W-:Y:S01]  /*e320*/  SHF.R.U64 R31, R32, 0x10, R33 ;  /* 0x00000010201f7819 */ /* 0x000fe20000001221 */
[----:B------:R-:W-:Y:S01]  /*e330*/  HADD2.F32 R81, -RZ, R81.H1_H1 ;  /* 0x30000051ff517230 */ /* 0x000fe20000004100 */
[----:B------:R-:W-:Y:S01]  /*e340*/  SHF.R.U64 R34, R34, 0x10, R35 ;  /* 0x0000001022227819 */ /* 0x000fe20000001223 */
[----:B------:R-:W2:Y:S01]  /*e350*/  LDS.128 R4, [R29+0x10080] ;  /* 0x010080001d047984 */ /* 0x000ea20000000c00 */
[----:B------:R-:W-:Y:S02]  /*e360*/  SHF.R.U32.HI R33, RZ, 0x10, R33 ;  /* 0x00000010ff217819 */ /* 0x000fe40000011621 */
[----:B------:R-:W-:-:S02]  /*e370*/  SHF.R.U32.HI R35, RZ, 0x10, R35 ;  /* 0x00000010ff237819 */ /* 0x000fc40000011623 */
[--C-:B------:R-:W-:Y:S01]  /*e380*/  SHF.R.U64 R32, R42, 0x10, R43.reuse ;  /* 0x000000102a207819 */ /* 0x100fe2000000122b */
[----:B------:R-:W-:Y:S01]  /*e390*/  HADD2.F32 R56, -RZ, R33.H0_H0 ;  /* 0x20000021ff387230 */ /* 0x000fe20000004100 */
[----:B------:R-:W-:Y:S01]  /*e3a0*/  SHF.R.U32.HI R42, RZ, 0x10, R43 ;  /* 0x00000010ff2a7819 */ /* 0x000fe2000001162b */
[----:B------:R-:W-:Y:S02]  /*e3b0*/  HADD2.F32 R72, -RZ, R35.H0_H0 ;  /* 0x20000023ff487230 */ /* 0x000fe40000004100 */
[----:B------:R-:W-:Y:S02]  /*e3c0*/  HADD2.F32 R33, -RZ, R92.H1_H1 ;  /* 0x3000005cff217230 */ /* 0x000fe40000004100 */
[----:B------:R-:W-:Y:S02]  /*e3d0*/  HADD2.F32 R74, -RZ, R42.H0_H0 ;  /* 0x2000002aff4a7230 */ /* 0x000fe40000004100 */
[--C-:B-1----:R-:W-:Y:S02]  /*e3e0*/  HADD2.F32 R36, -RZ, R9.reuse.H0_H0 ;  /* 0x20000009ff247230 */ /* 0x102fe40000004100 */
[----:B------:R-:W-:-:S02]  /*e3f0*/  HADD2.F32 R37, -RZ, R9.H1_H1 ;  /* 0x30000009ff257230 */ /* 0x000fc40000004100 */
[----:B------:R-:W-:Y:S01]  /*e400*/  HADD2.F32 R9, -RZ, R11.H0_H0 ;  /* 0x2000000bff097230 */ /* 0x000fe20000004100 */
[-C--:B------:R-:W-:Y:S01]  /*e410*/  FMUL.FTZ R55, R36, R41.reuse ;  /* 0x0000002924377220 */ /* 0x080fe20000410000 */
[--C-:B--2---:R-:W-:Y:S02]  /*e420*/  HADD2.F32 R52, -RZ, R5.reuse.H0_H0 ;  /* 0x20000005ff347230 */ /* 0x104fe40000004100 */
[----:B------:R-:W-:Y:S01]  /*e430*/  HADD2.F32 R43, -RZ, R5.H1_H1 ;  /* 0x30000005ff2b7230 */ /* 0x000fe20000004100 */
[-C--:B------:R-:W-:Y:S01]  /*e440*/  FMUL.FTZ R68, R9, R58.reuse ;  /* 0x0000003a09447220 */ /* 0x080fe20000410000 */
[----:B------:R-:W-:Y:S01]  /*e450*/  HADD2.F32 R5, -RZ, R7.H0_H0 ;  /* 0x20000007ff057230 */ /* 0x000fe20000004100 */
[C---:B------:R-:W-:Y:S01]  /*e460*/  FMUL.FTZ R41, R52.reuse, R41 ;  /* 0x0000002934297220 */ /* 0x040fe20000410000 */
[----:B------:R-:W-:Y:S01]  /*e470*/  HADD2.F32 R11, -RZ, R11.H1_H1 ;  /* 0x3000000bff0b7230 */ /* 0x000fe20000004100 */
[----:B------:R-:W-:Y:S01]  /*e480*/  FFMA.FTZ R55, R52, R57, R55 ;  /* 0x0000003934377223 */ /* 0x000fe20000010037 */
[----:B------:R-:W-:Y:S01]  /*e490*/  HADD2.F32 R7, -RZ, R7.H1_H1 ;  /* 0x30000007ff077230 */ /* 0x000fe20000004100 */
[C---:B------:R-:W-:Y:S01]  /*e4a0*/  FMUL.FTZ R58, R5.reuse, R58 ;  /* 0x0000003a053a7220 */ /* 0x040fe20000410000 */
[--C-:B------:R-:W-:Y:S01]  /*e4b0*/  HADD2.F32 R38, -RZ, R8.reuse.H0_H0 ;  /* 0x20000008ff267230 */ /* 0x100fe20000004100 */
[----:B------:R-:W-:Y:S01]  /*e4c0*/  FFMA.FTZ R68, R5, R70, R68 ;  /* 0x0000004605447223 */ /* 0x000fe20000010044 */
[----:B------:R-:W-:Y:S01]  /*e4d0*/  HADD2.F32 R39, -RZ, R8.H1_H1 ;  /* 0x30000008ff277230 */ /* 0x000fe20000004100 */
[----:B------:R-:W-:Y:S01]  /*e4e0*/  FMUL.FTZ R42, R11, R72 ;  /* 0x000000480b2a7220 */ /* 0x000fe20000410000 */
[----:B------:R-:W-:Y:S01]  /*e4f0*/  HADD2.F32 R52, -RZ, R40.H0_H0 ;  /* 0x20000028ff347230 */ /* 0x000fe20000004100 */
[----:B------:R-:W-:Y:S01]  /*e500*/  FMUL.FTZ R40, R37, R56 ;  /* 0x0000003825287220 */ /* 0x000fe20000410000 */
[----:B------:R-:W-:Y:S01]  /*e510*/  HADD2.F32 R8, -RZ, R10.H0_H0 ;  /* 0x2000000aff087230 */ /* 0x000fe20000004100 */
[----:B------:R-:W-:Y:S01]  /*e520*/  FMUL.FTZ R72, R7, R72 ;  /* 0x0000004807487220 */ /* 0x000fe20000410000 */
[----:B------:R-:W-:Y:S01]  /*e530*/  HADD2.F32 R5, -RZ, R82.H1_H1 ;  /* 0x30000052ff057230 */ /* 0x000fe20000004100 */
[C---:B------:R-:W-:Y:S01]  /*e540*/  FMUL.FTZ R56, R43.reuse, R56 ;  /* 0x000000382b387220 */ /* 0x040fe20000410000 */
[--C-:B------:R-:W-:Y:S01]  /*e550*/  HADD2.F32 R53, -RZ, R4.reuse.H0_H0 ;  /* 0x20000004ff357230 */ /* 0x100fe20000004100 */
[----:B------:R-:W-:Y:S01]  /*e560*/  FFMA.FTZ R40, R43, R52, R40 ;  /* 0x000000342b287223 */ /* 0x000fe20000010028 */
[----:B------:R-:W-:Y:S01]  /*e570*/  HADD2.F32 R54, -RZ, R4.H1_H1 ;  /* 0x30000004ff367230 */ /* 0x000fe20000004100 */
[----:B------:R-:W-:Y:S01]  /*e580*/  FFMA.FTZ R7, R7, R74, R42 ;  /* 0x0000004a07077223 */ /* 0x000fe2000001002a */
[----:B------:R-:W-:Y:S01]  /*e590*/  HADD2.F32 R4, -RZ, R6.H0_H0 ;  /* 0x20000006ff047230 */ /* 0x000fe20000004100 */
[----:B------:R-:W-:Y:S01]  /*e5a0*/  FMUL.FTZ R82, R38, R81 ;  /* 0x0000005126527220 */ /* 0x000fe20000410000 */
[----:B------:R-:W-:Y:S01]  /*e5b0*/  HADD2.F32 R10, -RZ, R10.H1_H1 ;  /* 0x3000000aff0a7230 */ /* 0x000fe20000004100 */
        /* <DEDUP_REMOVED lines=9> */
[----:B------:R-:W-:Y:S01]  /*e650*/  F2FP.PACK_AB R7, R7, R68 ;  /* 0x000000440707723e */ /* 0x000fe200000000ff */
[----:B------:R-:W-:-:S02]  /*e660*/  FMUL.FTZ R35, R39, R42 ;  /* 0x0000002a27237220 */ /* 0x000fc40000410000 */
[-C--:B------:R-:W-:Y:S02]  /*e670*/  FMUL.FTZ R4, R10, R43.reuse ;  /* 0x0000002b0a047220 */ /* 0x080fe40000410000 */
[----:B------:R-:W-:Y:S02]  /*e680*/  FMUL.FTZ R42, R54, R42 ;  /* 0x0000002a362a7220 */ /* 0x000fe40000410000 */
[----:B------:R-:W-:Y:S02]  /*e690*/  FMUL.FTZ R43, R6, R43 ;  /* 0x0000002b062b7220 */ /* 0x000fe40000410000 */
[----:B------:R-:W-:Y:S01]  /*e6a0*/  FFMA.FTZ R33, R8, R33, -R5 ;  /* 0x0000002108217223 */ /* 0x000fe20000010805 */
[----:B------:R-:W-:Y:S01]  /*e6b0*/  F2FP.PACK_AB R5, R40, R55 ;  /* 0x000000372805723e */ /* 0x000fe200000000ff */
[----:B------:R-:W-:Y:S02]  /*e6c0*/  FFMA.FTZ R41, R36, R57, -R41 ;  /* 0x0000003924297223 */ /* 0x000fe40000010829 */
[----:B------:R-:W-:-:S02]  /*e6d0*/  FFMA.FTZ R56, R37, R52, -R56 ;  /* 0x0000003425387223 */ /* 0x000fc40000010838 */
[----:B------:R-:W-:Y:S02]  /*e6e0*/  FFMA.FTZ R58, R9, R70, -R58 ;  /* 0x00000046093a7223 */ /* 0x000fe4000001083a */
        /* <DEDUP_REMOVED lines=14> */
.L_x_448:
[----:B------:R-:W-:Y:S05]  /*e7d0*/  BSYNC B1 ;  /* 0x0000000000017941 */ /* 0x000fea0003800000 */
.L_x_447:
        /* <DEDUP_REMOVED lines=113> */
.L_x_452:
[----:B------:R-:W-:Y:S05]  /*eef0*/  BSYNC B0 ;  /* 0x0000000000007941 */ /* 0x000fea0003800000 */
.L_x_451:
        /* <DEDUP_REMOVED lines=105> */
.L_x_424:
[----:B------:R-:W-:Y:S05]  /*f590*/  BSYNC B2 ;  /* 0x0000000000027941 */ /* 0x000fea0003800000 */
.L_x_390:
        /* <DEDUP_REMOVED lines=12> */
[----:B------:R-:W-:Y:S01]  /*f660*/  IMAD.SHL.U32 R0, R0, 0x40, RZ ;  /* 0x0000004000007824 */ /* 0x000fe200078e00ff */
[----:B------:R-:W-:Y:S01]  /*f670*/  LOP3.LUT R11, R11, 0xfffffffe, RZ, 0xc0, !PT ;  /* 0xfffffffe0b0b7812 */ /* 0x000fe200078ec0ff */
[----:B------:R-:W-:Y:S01]  /*f680*/  IMAD.IADD R7, R7, 0x1, R5 ;  /* 0x0000000107077824 */ /* 0x000fe200078e0205 */
[----:B------:R-:W-:Y:S01]  /*f690*/  LOP3.LUT R8, R8, R9, RZ, 0x3c, !PT ;  /* 0x0000000908087212 */ /* 0x000fe200078e3cff */
[----:B------:R-:W-:Y:S01]  /*f6a0*/  IMAD.SHL.U32 R220, R51, 0x2, RZ ;  /* 0x0000000233dc7824 */ /* 0x000fe200078e00ff */
[----:B------:R-:W-:Y:S01]  /*f6b0*/  LOP3.LUT R0, R0, 0x1c0, RZ, 0xc0, !PT ;  /* 0x000001c000007812 */ /* 0x000fe200078ec0ff */
[----:B------:R-:W-:Y:S01]  /*f6c0*/  IMAD.IADD R11, R4, 0x1, -R11 ;  /* 0x00000001040b7824 */ /* 0x000fe200078e0a0b */
[----:B------:R-:W-:Y:S01]  /*f6d0*/  ISETP.LT.AND P1, PT, R60, UR30, PT ;  /* 0x0000001e3c007c0c */ /* 0x000fe2000bf21270 */
[----:B------:R-:W-:Y:S01]  /*f6e0*/  IMAD R4, R47, c[0x0][0x218], RZ ;  /* 0x000086002f047a24 */ /* 0x000fe200078e02ff */
[----:B------:R-:W-:Y:S01]  /*f6f0*/  SHF.R.S32.HI R228, RZ, 0x1f, R219 ;  /* 0x0000001fffe47819 */ /* 0x000fe200000114db */
[----:B------:R-:W-:Y:S01]  /*f700*/  IMAD R213, R11, 0x200, R8 ;  /* 0x000002000bd57824 */ /* 0x000fe200078e0208 */
[----:B------:R-:W-:Y:S01]  /*f710*/  SHF.R.S32.HI R227, RZ, 0x1f, R50 ;  /* 0x0000001fffe37819 */ /* 0x000fe20000011432 */
[----:B------:R-:W-:Y:S01]  /*f720*/  IMAD.WIDE.U32 R6, R217, c[0x0][0x218], R6 ;  /* 0x00008600d9067a25 */ /* 0x000fe200078e0006 */
[----:B------:R-:W-:Y:S01]  /*f730*/  LEA.HI R228, R228, R219, RZ, 0x3 ;  /* 0x000000dbe4e47211 */ /* 0x000fe200078f18ff */
[----:B------:R-:W-:Y:S01]  /*f740*/  UISETP.GT.AND UP0, UPT, UR17, UR8, UPT ;  /* 0x000000081100728c */ /* 0x000fe2000bf04270 */
[----:B------:R-:W-:Y:S01]  /*f750*/  LEA.HI R227, R227, R50, RZ, 0x3 ;  /* 0x00000032e3e37211 */ /* 0x000fe200078f18ff */
[----:B------:R-:W-:Y:S01]  /*f760*/  IMAD.SHL.U32 R213, R213, 0x2, RZ ;  /* 0x00000002d5d57824 */ /* 0x000fe200078e00ff */
[----:B------:R-:W-:Y:S01]  /*f770*/  BAR.SYNC.DEFER_BLOCKING 0x0 ;  /* 0x0000000000007b1d */ /* 0x000fe20000010000 */
[----:B------:R-:W-:Y:S01]  /*f780*/  IMAD R4, R217, c[0x0][0x21c], R4 ;  /* 0x00008700d9047a24 */ /* 0x000fe200078e0204 */
[----:B------:R-:W-:Y:S01]  /*f790*/  LOP3.LUT R228, R228, 0xfffffff8, RZ, 0xc0, !PT ;  /* 0xfffffff8e4e47812 */ /* 0x000fe200078ec0ff */
[----:B------:R-:W-:Y:S01]  /*f7a0*/  IMAD.SHL.U32 R11, R11, 0x8, RZ ;  /* 0x000000080b0b7824 */ /* 0x000fe200078e00ff */
[C---:B------:R-:W-:Y:S01]  /*f7b0*/  IADD3 R5, R213.reuse, 0xc080, RZ ;  /* 0x0000c080d5057810 */ /* 0x040fe20007ffe0ff */
[----:B------:R-:W-:Y:S01]  /*f7c0*/  IMAD.SHL.U32 R47, R46, 0x40, RZ ;  /* 0x000000402e2f7824 */ /* 0x000fe200078e00ff */
[----:B------:R-:W-:-:S02]  /*f7d0*/  IADD3 R212, R213, 0xc0a0, RZ ;  /* 0x0000c0a0d5d47810 */ /* 0x000fc40007ffe0ff */
[----:B------:R-:W-:Y:S02]  /*f7e0*/  @P0 IADD3 R212, R5, -0x20, RZ ;  /* 0xffffffe005d40810 */ /* 0x000fe40007ffe0ff */
[----:B------:R-:W-:Y:S02]  /*f7f0*/  IADD3 R5, P0, R6, UR26, RZ ;  /* 0x0000001a06057c10 */ /* 0x000fe4000ff1e0ff */
[----:B------:R-:W-:Y:S02]  /*f800*/  LOP3.LUT R11, R0, 0x8, R11, 0xf8, !PT ;  /* 0x00000008000b7812 */ /* 0x000fe400078ef80b */
[----:B------:R-:W-:Y:S02]  /*f810*/  IADD3.X R6, R7, UR12, R4, P0, !PT ;  /* 0x0000000c07067c10 */ /* 0x000fe400087fe404 */
[C---:B------:R-:W-:Y:S02]  /*f820*/  LEA R4, P0, R5.reuse, c[0x0][0x1f8], 0x1 ;  /* 0x00007e0005047a11 */ /* 0x040fe400078008ff */
[----:B------:R-:W-:Y:S01]  /*f830*/  SHF.R.U32.HI R46, RZ, 0x3, R0 ;  /* 0x00000003ff2e7819 */ /* 0x000fe20000011600 */
[----:B------:R-:W-:Y:S01]  /*f840*/  IMAD.MOV.U32 R0, RZ, RZ, 0x40 ;  /* 0x00000040ff007424 */ /* 0x000fe200078e00ff */
[----:B------:R-:W-:Y:S01]  /*f850*/  LEA.HI.X R5, R5, c[0x0][0x1fc], R6, 0x1, P0 ;  /* 0x00007f0005057a11 */ /* 0x000fe200000f0c06 */
[----:B------:R-:W-:Y:S01]  /*f860*/  SHFL.IDX PT, R24, R4, RZ, 0x181f ;  /* 0x00181fff04187589 */ /* 0x000fe200000e0000 */
[----:B------:R-:W-:-:S02]  /*f870*/  LOP3.LUT R47, R47, 0xfffffe00, RZ, 0xc0, !PT ;  /* 0xfffffe002f2f7812 */ /* 0x000fc400078ec0ff */
[----:B------:R-:W-:Y:S01]  /*f880*/  LOP3.LUT R46, R11, R46, RZ, 0x3c, !PT ;  /* 0x0000002e0b2e7212 */ /* 0x000fe200078e3cff */
[----:B------:R-:W1:Y:S01]  /*f890*/  SHFL.IDX PT, R25, R5, RZ, 0x181f ;  /* 0x00181fff05197589 */ /* 0x000e6200000e0000 */
[----:B------:R-:W-:Y:S01]  /*f8a0*/  LOP3.LUT P0, RZ, R61, 0x4, RZ, 0xc0, !PT ;  /* 0x000000043dff7812 */ /* 0x000fe2000780c0ff */
[----:B------:R-:W-:Y:S01]  /*f8b0*/  IMAD R7, R44, 0x400, R47 ;  /* 0x000004002c077824 */ /* 0x000fe200078e022f */
[----:B------:R-:W-:Y:S01]  /*f8c0*/  LOP3.LUT R227, R227, 0xfffffff8, RZ, 0xc0, !PT ;  /* 0xfffffff8e3e37812 */ /* 0x000fe200078ec0ff */
[----:B------:R-:W-:Y:S01]  /*f8d0*/  LDSM.16.M88.4 R12, [R213+0xc080] ;  /* 0x00c08000d50c783b */ /* 0x000fe20000000200 */
[----:B------:R-:W-:Y:S01]  /*f8e0*/  SEL R0, R0, 0xffffffc0, !P0 ;  /* 0xffffffc000007807 */ /* 0x000fe20004000000 */
[----:B------:R-:W-:Y:S01]  /*f8f0*/  IMAD.IADD R214, R46, 0x1, R7 ;  /* 0x000000012ed67824 */ /* 0x000fe200078e0207 */
[----:B------:R-:W-:Y:S01]  /*f900*/  ISETP.GE.OR P0, PT, R225, c[0x0][0x1d4], !P1 ;  /* 0x00007500e1007a0c */ /* 0x000fe20004f06670 */
[----:B------:R-:W-:Y:S01]  /*f910*/  LDSM.16.M88.4 R20, [R213+0xc880] ;  /* 0x00c88000d514783b */ /* 0x000fe20000000200 */
[----:B------:R-:W-:Y:S01]  /*f920*/  SHF.R.S32.HI R226, RZ, 0x1f, R49 ;  /* 0x0000001fffe27819 */ /* 0x000fe20000011431 */
[----:B------:R-:W-:Y:S01]  /*f930*/  IMAD.SHL.U32 R214, R214, 0x2, RZ ;  /* 0x00000002d6d67824 */ /* 0x000fe200078e00ff */
[----:B------:R-:W-:Y:S01]  /*f940*/  IADD3 R203, R212, 0x800, RZ ;  /* 0x00000800d4cb7810 */ /* 0x000fe20007ffe0ff */
[----:B------:R-:W-:Y:S01]  /*f950*/  LDSM.16.M88.4 R40, [R212] ;  /* 0x00000000d428783b */ /* 0x000fe20000000200 */
[----:B------:R-:W-:Y:S01]  /*f960*/  LEA.HI R226, R226, R49, RZ, 0x3 ;  /* 0x00000031e2e27211 */ /* 0x000fe200078f18ff */
[--C-:B------:R-:W-:Y:S01]  /*f970*/  IMAD R210, R2, 0x2, R214.reuse ;  /* 0x0000000202d27824 */ /* 0x100fe200078e02d6 */
[----:B------:R-:W-:Y:S01]  /*f980*/  IADD3 R201, R212, 0x1000, RZ ;  /* 0x00001000d4c97810 */ /* 0x000fe20007ffe0ff */
[----:B------:R-:W2:Y:S01]  /*f990*/  LDSM.16.M88.4 R4, [R214+0x10080] ;  /* 0x01008000d604783b */ /* 0x000ea20000000200 */
[----:B------:R-:W-:Y:S01]  /*f9a0*/  LOP3.LUT R226, R226, 0xfffffff8, RZ, 0xc0, !PT ;  /* 0xfffffff8e2e27812 */ /* 0x000fe200078ec0ff */
[----:B------:R-:W-:Y:S01]  /*f9b0*/  IMAD R209, R3, 0x2, R214 ;  /* 0x0000000203d17824 */ /* 0x000fe200078e02d6 */
[C---:B------:R-:W-:Y:S01]  /*f9c0*/  IADD3 R200, R212.reuse, 0x1800, RZ ;  /* 0x00001800d4c87810 */ /* 0x040fe20007ffe0ff */
[----:B------:R-:W-:Y:S01]  /*f9d0*/  LDSM.16.M88.4 R36, [R212+0x800] ;  /* 0x00080000d424783b */ /* 0x000fe20000000200 */
[----:B------:R-:W-:Y:S01]  /*f9e0*/  IMAD.IADD R208, R213, 0x1, R0 ;  /* 0x00000001d5d07824 */ /* 0x000fe200078e0200 */
[----:B------:R-:W-:Y:S01]  /*f9f0*/  SHF.R.S32.HI R229, RZ, 0x1f, R226 ;  /* 0x0000001fffe57819 */ /* 0x000fe200000114e2 */
[----:B------:R-:W-:Y:S01]  /*fa00*/  IMAD R207, R3, 0x2, R210 ;  /* 0x0000000203cf7824 */ /* 0x000fe200078e02d2 */
[----:B------:R-:W3:Y:S01]  /*fa10*/  LDSM.16.M88.4 R32, [R210+0x10080] ;  /* 0x01008000d220783b */ /* 0x000ee20000000200 */
[----:B-1----:R-:W-:Y:S01]  /*fa20*/  IMAD.WIDE R10, R225, 0x2, R24 ;  /* 0x00000002e10a7825 */ /* 0x002fe200078e0218 */
[----:B------:R-:W-:-:S02]  /*fa30*/  IADD3 R199, R212, 0x2000, RZ ;  /* 0x00002000d4c77810 */ /* 0x000fc40007ffe0ff */
[----:B------:R-:W-:Y:S01]  /*fa40*/  IADD3 R198, R212, 0x2800, RZ ;  /* 0x00002800d4c67810 */ /* 0x000fe20007ffe0ff */
[--C-:B------:R-:W-:Y:S01]  /*fa50*/  IMAD.WIDE R8, R228, 0x2, R24.reuse ;  /* 0x00000002e4087825 */ /* 0x100fe200078e0218 */
[----:B------:R-:W-:Y:S01]  /*fa60*/  @!PT LDS RZ, [RZ] ;  /* 0x00000000fffff984 */ /* 0x000fe20000000800 */
[----:B------:R-:W-:Y:S01]  /*fa70*/  @!PT LDS RZ, [RZ] ;  /* 0x00000000fffff984 */ /* 0x000fe20000000800 */
[----:B------:R-:W-:Y:S01]  /*fa80*/  @!PT LDS RZ, [RZ] ;  /* 0x00000000fffff984 */ /* 0x000fe20000000800 */
[----:B------:R1:W-:Y:S01]  /*fa90*/  LDGSTS.E.BYPASS.LTC128B.128 [R220+0x8080], [R10.64], !P0 ;  /* 0x080800000adc7fae */ /* 0x0003e2000c101d58 */
[----:B------:R-:W-:Y:S02]  /*faa0*/  ISETP.GE.OR P0, PT, R219, c[0x0][0x1d4], !P1 ;  /* 0x00007500db007a0c */ /* 0x000fe40004f06670 */
[----:B------:R-:W-:Y:S01]  /*fab0*/  IMAD.WIDE R26, R227, 0x2, R24 ;  /* 0x00000002e31a7825 */ /* 0x000fe200078e0218 */
[C---:B------:R-:W-:Y:S02]  /*fac0*/  IADD3 R197, R212.reuse, 0x3000, RZ ;  /* 0x00003000d4c57810 */ /* 0x040fe40007ffe0ff */
[----:B------:R-:W-:Y:S01]  /*fad0*/  IADD3 R196, R212, 0x3800, RZ ;  /* 0x00003800d4c47810 */ /* 0x000fe20007ffe0ff */
[----:B------:R-:W-:Y:S01]  /*fae0*/  IMAD.IADD R202, R0, 0x1, R212 ;  /* 0x0000000100ca7824 */ /* 0x000fe200078e02d4 */
[----:B------:R-:W-:-:S06]  /*faf0*/  SHF.R.S32.HI R0, RZ, 0x1f, R227 ;  /* 0x0000001fff007819 */ /* 0x000fcc00000114e3 */
[----:B------:R1:W-:Y:S01]  /*fb00*/  LDGSTS.E.BYPASS.LTC128B.128 [R220+0x9080], [R8.64], !P0 ;  /* 0x0908000008dc7fae */ /* 0x0003e2000c101d58 */
[----:B------:R-:W-:Y:S01]  /*fb10*/  ISETP.GE.OR P0, PT, R50, c[0x0][0x1d4], !P1 ;  /* 0x0000750032007a0c */ /* 0x000fe20004f06670 */
[----:B------:R-:W-:Y:S01]  /*fb20*/  IMAD.WIDE R50, R226, 0x2, R24 ;  /* 0x00000002e2327825 */ /* 0x000fe200078e0218 */
[C---:B--2---:R-:W-:Y:S11]  /*fb30*/  HMMA.16816.F32 R16, R4.reuse, R12, RZ ;  /* 0x0000000c0410723c */ /* 0x044ff600000018ff */
[----:B------:R2:W-:Y:S01]  /*fb40*/  LDGSTS.E.BYPASS.LTC128B.128 [R220+0xa080], [R26.64], !P0 ;  /* 0x0a0800001adc7fae */ /* 0x0005e2000c101d58 */
[----:B------:R-:W-:Y:S01]  /*fb50*/  ISETP.GE.OR P0, PT, R49, c[0x0][0x1d4], !P1 ;  /* 0x0000750031007a0c */ /* 0x000fe20004f06670 */
[C---:B------:R-:W-:Y:S08]  /*fb60*/  HMMA.16816.F32 R12, R4.reuse, R14, RZ ;  /* 0x0000000e040c723c */ /* 0x040ff000000018ff */
[----:B-1----:R-:W-:Y:S04]  /*fb70*/  HMMA.16816.F32 R8, R4, R20, RZ ;  /* 0x000000140408723c */ /* 0x002fe800000018ff */
[----:B------:R1:W-:Y:S01]  /*fb80*/  LDGSTS.E.BYPASS.LTC128B.128 [R220+0xb080], [R50.64], !P0 ;  /* 0x0b08000032dc7fae */ /* 0x0003e2000c101d58 */
[----:B------:R-:W-:-:S03]  /*fb90*/  PLOP3.LUT P0, PT, PT, PT, UP0, 0x40, 0x0 ;  /* 0x000000000000781c */ /* 0x000fc60003f0e808 */
[----:B------:R-:W-:Y:S01]  /*fba0*/  LDSM.16.M88.4 R28, [R209+0x10080] ;  /* 0x01008000d11c783b */ /* 0x000fe20000000200 */
[----:B------:R-:W-:Y:S03]  /*fbb0*/  HMMA.16816.F32 R4, R4, R22, RZ ;  /* 0x000000160404723c */ /* 0x000fe600000018ff */
[----:B------:R-:W-:Y:S04]  /*fbc0*/  LDSM.16.M88.4 R20, [R208+0xc880] ;  /* 0x00c88000d014783b */ /* 0x000fe80000000200 */
[----:B--2---:R-:W2:Y:S01]  /*fbd0*/  LDSM.16.M88.4 R24, [R208+0xc080] ;  /* 0x00c08000d018783b */ /* 0x004ea20000000200 */
[C---:B---3--:R-:W-:Y:S03]  /*fbe0*/  HMMA.16816.F32 R16, R32.reuse, R40, R16 ;  /* 0x000000282010723c */ /* 0x048fe60000001810 */
[----:B------:R-:W0:Y:S05]  /*fbf0*/  LDGDEPBAR ;  /* 0x00000000000079af */ /* 0x000e2a0000000000 */
[C---:B------:R-:W-:Y:S01]  /*fc00*/  HMMA.16816.F32 R12, R32.reuse, R42, R12 ;  /* 0x0000002a200c723c */ /* 0x040fe2000000180c */
[----:B------:R-:W-:Y:S07]  /*fc10*/  LDSM.16.M88.4 R40, [R207+0x10080] ;  /* 0x01008000cf28783b */ /* 0x000fee0000000200 */
[C---:B------:R-:W-:Y:S08]  /*fc20*/  HMMA.16816.F32 R8, R32.reuse, R36, R8 ;  /* 0x000000242008723c */ /* 0x040ff00000001808 */
[----:B------:R-:W-:Y:S01]  /*fc30*/  HMMA.16816.F32 R4, R32, R38, R4 ;  /* 0x000000262004723c */ /* 0x000fe20000001804 */
[----:B------:R-:W3:Y:S04]  /*fc40*/  LDSM.16.M88.4 R36, [R202] ;  /* 0x00000000ca24783b */ /* 0x000ee80000000200 */
[----:B------:R-:W4:Y:S03]  /*fc50*/  LDSM.16.M88.4 R32, [R202+0x800] ;  /* 0x00080000ca20783b */ /* 0x000f260000000200 */
[C---:B--2---:R-:W-:Y:S08]  /*fc60*/  HMMA.16816.F32 R16, R28.reuse, R24, R16 ;  /* 0x000000181c10723c */ /* 0x044ff00000001810 */
[C---:B------:R-:W-:Y:S01]  /*fc70*/  HMMA.16816.F32 R12, R28.reuse, R26, R12 ;  /* 0x0000001a1c0c723c */ /* 0x040fe2000000180c */
[----:B------:R-:W-:Y:S07]  /*fc80*/  LDSM.16.M88.4 R24, [R214+0x14080] ;  /* 0x01408000d618783b */ /* 0x000fee0000000200 */
[C---:B------:R-:W-:Y:S08]  /*fc90*/  HMMA.16816.F32 R8, R28.reuse, R20, R8 ;  /* 0x000000141c08723c */ /* 0x040ff00000001808 */
[----:B------:R-:W-:Y:S01]  /*fca0*/  HMMA.16816.F32 R28, R28, R22, R4 ;  /* 0x000000161c1c723c */ /* 0x000fe20000001804 */
[----:B------:R-:W2:Y:S04]  /*fcb0*/  LDSM.16.M88.4 R20, [R213+0xd080] ;  /* 0x00d08000d514783b */ /* 0x000ea80000000200 */
[----:B------:R-:W5:Y:S03]  /*fcc0*/  LDSM.16.M88.4 R4, [R213+0xd880] ;  /* 0x00d88000d504783b */ /* 0x000f660000000200 */
[C---:B---3--:R-:W-:Y:S08]  /*fcd0*/  HMMA.16816.F32 R16, R40.reuse, R36, R16 ;  /* 0x000000242810723c */ /* 0x048ff00000001810 */
[C---:B------:R-:W-:Y:S01]  /*fce0*/  HMMA.16816.F32 R12, R40.reuse, R38, R12 ;  /* 0x00000026280c723c */ /* 0x040fe2000000180c */
[----:B------:R-:W-:Y:S07]  /*fcf0*/  LDSM.16.M88.4 R36, [R210+0x14080] ;  /* 0x01408000d224783b */ /* 0x000fee0000000200 */
[C---:B----4-:R-:W-:Y:S08]  /*fd00*/  HMMA.16816.F32 R8, R40.reuse, R32, R8 ;  /* 0x000000202808723c */ /* 0x050ff00000001808 */
[----:B------:R-:W-:Y:S01]  /*fd10*/  HMMA.16816.F32 R40, R40, R34, R28 ;  /* 0x000000222828723c */ /* 0x000fe2000000181c */
[----:B------:R-:W3:Y:S04]  /*fd20*/  LDSM.16.M88.4 R32, [R212+0x1000] ;  /* 0x00100000d420783b */ /* 0x000ee80000000200 */
[----:B------:R-:W4:Y:S03]  /*fd30*/  LDSM.16.M88.4 R28, [R212+0x1800] ;  /* 0x00180000d41c783b */ /* 0x000f260000000200 */
[C---:B--2---:R-:W-:Y:S08]  /*fd40*/  HMMA.16816.F32 R16, R24.reuse, R20, R16 ;  /* 0x000000141810723c */ /* 0x044ff00000001810 */
[C---:B------:R-:W-:Y:S01]  /*fd50*/  HMMA.16816.F32 R12, R24.reuse, R22, R12 ;  /* 0x00000016180c723c */ /* 0x040fe2000000180c */
[----:B------:R-:W-:Y:S07]  /*fd60*/  LDSM.16.M88.4 R20, [R208+0xd080] ;  /* 0x00d08000d014783b */ /* 0x000fee0000000200 */
[C---:B-----5:R-:W-:Y:S08]  /*fd70*/  HMMA.16816.F32 R8, R24.reuse, R4, R8 ;  /* 0x000000041808723c */ /* 0x060ff00000001808 */
        /* <DEDUP_REMOVED lines=65> */
[----:B------:R-:W4:Y:S01]  /*10190*/  LDSM.16.M88.4 R28, [R202+0x3800] ;  /* 0x00380000ca1c783b */ /* 0x000f220000000200 */
[----:B------:R-:W-:-:S04]  /*101a0*/  DEPBAR.LE SB0, 0x0 ;  /* 0x000080000000791a */ /* 0x000fc80000000000 */
[C---:B--2---:R-:W-:Y:S08]  /*101b0*/  HMMA.16816.F32 R16, R24.reuse, R20, R16 ;  /* 0x000000141810723c */ /* 0x044ff00000001810 */
[C---:B------:R-:W-:Y:S08]  /*101c0*/  HMMA.16816.F32 R12, R24.reuse, R22, R12 ;  /* 0x00000016180c723c */ /* 0x040ff0000000180c */
[C---:B-----5:R-:W-:Y:S07]  /*101d0*/  HMMA.16816.F32 R8, R24.reuse, R4, R8 ;  /* 0x000000041808723c */ /* 0x060fee0000001808 */
[----:B------:R-:W-:Y:S01]  /*101e0*/  SHF.R.S32.HI R4, RZ, 0x1f, R225 ;  /* 0x0000001fff047819 */ /* 0x000fe200000114e1 */
[----:B------:R-:W-:Y:S01]  /*101f0*/  HMMA.16816.F32 R40, R24, R6, R40 ;  /* 0x000000061828723c */ /* 0x000fe20000001828 */
[----:B------:R-:W-:-:S07]  /*10200*/  SHF.R.S32.HI R5, RZ, 0x1f, R228 ;  /* 0x0000001fff057819 */ /* 0x000fce00000114e4 */
[C---:B---3--:R-:W-:Y:S08]  /*10210*/  HMMA.16816.F32 R16, R36.reuse, R32, R16 ;  /* 0x000000202410723c */ /* 0x048ff00000001810 */
[C---:B------:R-:W-:Y:S08]  /*10220*/  HMMA.16816.F32 R12, R36.reuse, R34, R12 ;  /* 0x00000022240c723c */ /* 0x040ff0000000180c */
[C---:B----4-:R-:W-:Y:S08]  /*10230*/  HMMA.16816.F32 R8, R36.reuse, R28, R8 ;  /* 0x0000001c2408723c */ /* 0x050ff00000001808 */
[----:B------:R-:W-:Y:S01]  /*10240*/  HMMA.16816.F32 R40, R36, R30, R40 ;  /* 0x0000001e2428723c */ /* 0x000fe20000001828 */
[----:B------:R-:W-:Y:S06]  /*10250*/  BAR.SYNC.DEFER_BLOCKING 0x0 ;  /* 0x0000000000007b1d */ /* 0x000fec0000010000 */
[----:B------:R-:W-:Y:S05]  /*10260*/  @P0 BRA `(.L_x_453) ;  /* 0x000002c000000947 */ /* 0x000fea0003800000 */
[----:B-1----:R-:W-:Y:S01]  /*10270*/  IMAD.U32 R7, RZ, RZ, UR28 ;  /* 0x0000001cff077e24 */ /* 0x002fe2000f8e00ff */
        /* <DEDUP_REMOVED lines=12> */
[----:B------:R-:W-:Y:S01]  /*10340*/  IMAD.MOV R7, RZ, RZ, -R6 ;  /* 0x000000ffff077224 */ /* 0x000fe200078e0a06 */
[----:B------:R-:W-:-:S03]  /*10350*/  ISETP.GE.AND P6, PT, R219, c[0x0][0x1d4], PT ;  /* 0x00007500db007a0c */ /* 0x000fc60003fc6270 */
        /* <DEDUP_REMOVED lines=29> */
.L_x_453:
[----:B-1----:R-:W-:Y:S01]  /*10530*/  LOP3.LUT R5, R48, 0xffffffe0, RZ, 0xc0, !PT ;  /* 0xffffffe030057812 */ /* 0x002fe200078ec0ff */
[----:B------:R-:W-:Y:S01]  /*10540*/  UIADD3 UR4, UR11, 0x1, -UR28 ;  /* 0x000000010b047890 */ /* 0x000fe2000fffe81c */
[----:B------:R-:W-:Y:S01]  /*10550*/  LEA.HI R21, R45, R62, RZ, 0x2 ;  /* 0x0000003e2d157211 */ /* 0x000fe200078f10ff */
[----:B------:R-:W-:Y:S01]  /*10560*/  ULDC UR17, c[0x0][0x324] ;  /* 0x0000c90000117ab9 */ /* 0x000fe20000000800 */
[----:B------:R-:W-:Y:S01]  /*10570*/  SHF.R.S32.HI R7, RZ, 0x1f, R44 ;  /* 0x0000001fff077819 */ /* 0x000fe2000001142c */
[C---:B------:R-:W-:Y:S01]  /*10580*/  IMAD.IADD R0, R62.reuse, 0x1, -R5 ;  /* 0x000000013e007824 */ /* 0x040fe200078e0a05 */
[----:B------:R-:W-:Y:S01]  /*10590*/  LOP3.LUT R21, R21, 0xfffffffc, RZ, 0xc0, !PT ;  /* 0xfffffffc15157812 */ /* 0x000fe200078ec0ff */
[----:B------:R-:W-:Y:S01]  /*105a0*/  ULOP3.LUT UR17, URZ, UR17, URZ, 0x33, !UPT ;  /* 0x000000113f117292 */ /* 0x000fe2000f8e333f */
[----:B------:R-:W-:Y:S01]  /*105b0*/  LEA.HI R7, R7, R44, RZ, 0x3 ;  /* 0x0000002c07077211 */ /* 0x000fe200078f18ff */
[----:B------:R-:W-:Y:S01]  /*105c0*/  IMAD.U32 R25, RZ, RZ, UR28 ;  /* 0x0000001cff197e24 */ /* 0x000fe2000f8e00ff */
[----:B------:R-:W-:Y:S01]  /*105d0*/  SHF.R.S32.HI R5, RZ, 0x1f, R0 ;  /* 0x0000001fff057819 */ /* 0x000fe20000011400 */
[----:B------:R-:W-:Y:S01]  /*105e0*/  IMAD.IADD R62, R62, 0x1, -R21 ;  /* 0x000000013e3e7824 */ /* 0x000fe200078e0a15 */
[----:B------:R-:W-:Y:S01]  /*105f0*/  LOP3.LUT R7, R7, 0xffffff8, RZ, 0xc0, !PT ;  /* 0x0ffffff807077812 */ /* 0x000fe200078ec0ff */
[----:B------:R-:W0:Y:S01]  /*10600*/  LDGDEPBAR ;  /* 0x00000000000079af */ /* 0x000e220000000000 */
[----:B------:R-:W-:-:S02]  /*10610*/  LEA.HI R4, R5, R0, RZ, 0x2 ;  /* 0x0000000005047211 */ /* 0x000fc400078f10ff */
[----:B------:R-:W-:Y:S01]  /*10620*/  LEA.HI R5, R62, R62, RZ, 0x1 ;  /* 0x0000003e3e057211 */ /* 0x000fe200078f08ff */
[----:B------:R-:W-:Y:S01]  /*10630*/  IMAD.IADD R7, R44, 0x1, -R7 ;  /* 0x000000012c077824 */ /* 0x000fe200078e0a07 */
[----:B------:R-:W-:Y:S02]  /*10640*/  PLOP3.LUT P0, PT, PT, PT, UP3, 0x80, 0x0 ;  /* 0x000000000000781c */ /* 0x000fe40003f0f038 */
[----:B------:R-:W-:Y:S02]  /*10650*/  LEA.HI.SX32 R6, R4, UR15, 0x1e ;  /* 0x0000000f04067c11 */ /* 0x000fe4000f8ff2ff */
[----:B------:R-:W-:-:S03]  /*10660*/  LOP3.LUT R5, R5, 0x1ffffffe, RZ, 0xc0, !PT ;  /* 0x1ffffffe05057812 */ /* 0x000fc600078ec0ff */
[----:B------:R-:W-:Y:S01]  /*10670*/  IMAD R6, R7, 0x10, R6 ;  /* 0x0000001007067824 */ /* 0x000fe200078e0206 */
[----:B------:R-:W-:Y:S01]  /*10680*/  LOP3.LUT R7, R4, 0x7ffffffc, RZ, 0xc0, !PT ;  /* 0x7ffffffc04077812 */ /* 0x000fe200078ec0ff */
[----:B------:R-:W-:Y:S02]  /*10690*/  IMAD.IADD R5, R62, 0x1, -R5 ;  /* 0x000000013e057824 */ /* 0x000fe400078e0a05 */
[----:B------:R-:W-:Y:S02]  /*106a0*/  IMAD.IADD R4, R47, 0x1, R46 ;  /* 0x000000012f047824 */ /* 0x000fe400078e022e */
[----:B------:R-:W-:Y:S02]  /*106b0*/  IMAD R221, R5, 0x8, R6 ;  /* 0x0000000805dd7824 */ /* 0x000fe400078e0206 */
[----:B------:R-:W-:Y:S02]  /*106c0*/  IMAD.IADD R222, R0, 0x1, -R7 ;  /* 0x0000000100de7824 */ /* 0x000fe400078e0a07 */
[----:B------:R-:W-:Y:S01]  /*106d0*/  @P0 IMAD.HI.U32 R5, R221, c[0x0][0x2c8], RZ ;  /* 0x0000b200dd050a27 */ /* 0x000fe200078e00ff */
[----:B------:R-:W-:-:S03]  /*106e0*/  PLOP3.LUT P0, PT, PT, PT, UP3, 0x80, 0x0 ;  /* 0x000000000000781c */ /* 0x000fc60003f0f038 */
[----:B------:R-:W-:Y:S02]  /*106f0*/  IMAD.MOV.U32 R24, RZ, RZ, R221 ;  /* 0x000000ffff187224 */ /* 0x000fe400078e00dd */
[----:B------:R-:W-:Y:S02]  /*10700*/  IMAD.U32 R7, RZ, RZ, UR4 ;  /* 0x00000004ff077e24 */ /* 0x000fe4000f8e00ff */
[----:B------:R-:W-:-:S05]  /*10710*/  IMAD.SHL.U32 R222, R222, 0x2, RZ ;  /* 0x00000002dede7824 */ /* 0x000fca00078e00ff */
[----:B------:R-:W-:Y:S02]  /*10720*/  IADD3 R6, R7, -UR20, -R222 ;  /* 0x8000001407067c10 */ /* 0x000fe4000fffe8de */
[----:B------:R-:W-:Y:S02]  /*10730*/  @P0 SHF.R.U32.HI R24, RZ, c[0x0][0x2cc], R5 ;  /* 0x0000b300ff180a19 */ /* 0x000fe40000011605 */
[----:B------:R-:W-:Y:S02]  /*10740*/  PLOP3.LUT P0, PT, PT, PT, UP2, 0x40, 0x0 ;  /* 0x000000000000781c */ /* 0x000fe40003f0e828 */
[C---:B------:R-:W-:Y:S01]  /*10750*/  IADD3 R20, R6.reuse, c[0x0][0x328], RZ ;  /* 0x0000ca0006147a10 */ /* 0x040fe20007ffe0ff */
[----:B------:R-:W1:Y:S01]  /*10760*/  SHFL.IDX PT, R5, R24, RZ, 0x1c1f ;  /* 0x001c1fff18057589 */ /* 0x000e6200000e0000 */
[----:B------:R-:W-:Y:S02]  /*10770*/  IADD3 R6, R6, UR17, RZ ;  /* 0x0000001106067c10 */ /* 0x000fe4000fffe0ff */
[----:B------:R-:W-:Y:S01]  /*10780*/  IADD3 R0, -R222, UR11, -R25 ;  /* 0x0000000bde007c10 */ /* 0x000fe2000fffe919 */
[----:B-1----:R-:W-:-:S02]  /*10790*/  IMAD.IADD R27, R20, 0x1, R5 ;  /* 0x00000001141b7824 */ /* 0x002fc400078e0205 */
[----:B------:R-:W-:-:S03]  /*107a0*/  IMAD.IADD R26, R6, 0x1, R5 ;  /* 0x00000001061a7824 */ /* 0x000fc600078e0205 */
[----:B------:R-:W-:Y:S01]  /*107b0*/  IMNMX R27, R27, R0, PT ;  /* 0x000000001b1b7217 */ /* 0x000fe20003800200 */
[----:B------:R-:W-:Y:S05]  /*107c0*/  @P0 BRA `(.L_x_454) ;  /* 0x0000016000000947 */ /* 0x000fea0003800000 */
[----:B------:R-:W-:Y:S01]  /*107d0*/  IMAD.U32 R22, RZ, RZ, UR20 ;  /* 0x00000014ff167e24 */ /* 0x000fe2000f8e00ff */
[----:B------:R-:W-:Y:S04]  /*107e0*/  BSSY B0, `(.L_x_455) ;  /* 0x000000f000007945 */ /* 0x000fe80003800000 */
[----:B------:R-:W-:-:S04]  /*107f0*/  IADD3 R22, -R22, UR11, R5 ;  /* 0x0000000b16167c10 */ /* 0x000fc8000fffe105 */
        /* <DEDUP_REMOVED lines=9> */
.L_x_456:
[----:B------:R-:W-:-:S04]  /*10890*/  MOV R5, c[0x0][0x32c] ;  /* 0x0000cb0000057a02 */ /* 0x000fc80000000f00 */
[----:B------:R-:W-:-:S13]  /*108a0*/  ISETP.NE.AND P0, PT, R5, 0x1, PT ;  /* 0x000000010500780c */ /* 0x000fda0003f05270 */
[----:B------:R-:W-:-:S05]  /*108b0*/  @P0 IMAD.HI.U32 R5, R22, c[0x0][0x330], RZ ;  /* 0x0000cc0016050a27 */ /* 0x000fca00078e00ff */
[----:B------:R-:W-:Y:S02]  /*108c0*/  @P0 SHF.R.U32.HI R22, RZ, c[0x0][0x334], R5 ;  /* 0x0000cd00ff160a19 */ /* 0x000fe40000011605 */
.L_x_457:
[----:B------:R-:W-:Y:S05]  /*108d0*/  BSYNC B0 ;  /* 0x0000000000007941 */ /* 0x000fea0003800000 */
.L_x_455:
[----:B------:R-:W-:-:S04]  /*108e0*/  IMAD R5, R22, c[0x0][0x32c], -R25 ;  /* 0x0000cb0016057a24 */ /* 0x000fc800078e0a19 */
[----:B------:R-:W-:-:S05]  /*108f0*/  IMAD.IADD R5, R5, 0x1, -R222 ;  /* 0x0000000105057824 */ /* 0x000fca00078e0ade */
[----:B------:R-:W-:Y:S02]  /*10900*/  IADD3 R22, R5, c[0x0][0x32c], RZ ;  /* 0x0000cb0005167a10 */ /* 0x000fe40007ffe0ff */
[----:B------:R-:W-:Y:S02]  /*10910*/  IMNMX R26, R26, R5, !PT ;  /* 0x000000051a1a7217 */ /* 0x000fe40007800200 */
[----:B------:R-:W-:Y:S02]  /*10920*/  IMNMX R27, R27, R22, PT ;  /* 0x000000161b1b7217 */ /* 0x000fe40003800200 */
.L_x_454:
[----:B------:R-:W-:-:S04]  /*10930*/  ISETP.LT.AND P1, PT, RZ, UR10, PT ;  /* 0x0000000aff007c0c */ /* 0x000fc8000bf21270 */
[----:B------:R-:W-:-:S04]  /*10940*/  ISETP.GT.AND P0, PT, R26, RZ, P1 ;  /* 0x000000ff1a00720c */ /* 0x000fc80000f04270 */
[----:B------:R-:W-:-:S04]  /*10950*/  ISETP.LT.OR P0, PT, R27, 0x1, P0 ;  /* 0x000000011b00780c */ /* 0x000fc80000701670 */
[----:B------:R-:W-:Y:S02]  /*10960*/  FSEL R22, R16, -INF , !P0 ;  /* 0xff80000010167808 */ /* 0x000fe40004000000 */
[----:B------:R-:W-:-:S04]  /*10970*/  ISETP.GT.AND P0, PT, R26, 0x1, P1 ;  /* 0x000000011a00780c */ /* 0x000fc80000f04270 */
        /* <DEDUP_REMOVED lines=14> */
[----:B------:R-:W-:Y:S01]  /*10a60*/  ISETP.GT.AND P0, PT, R26, 0x18, P1 ;  /* 0x000000181a00780c */ /* 0x000fe20000f04270 */
[----:B------:R-:W1:Y:S03]  /*10a70*/  SHFL.IDX PT, R9, R24, 0x1, 0x1c1f ;  /* 0x003c1f0018097f89 */ /* 0x000e6600000e0000 */
[----:B------:R-:W-:-:S04]  /*10a80*/  ISETP.LT.OR P0, PT, R27, 0x19, P0 ;  /* 0x000000191b00780c */ /* 0x000fc80000701670 */
[----:B------:R-:W-:Y:S02]  /*10a90*/  FSEL R5, R40, -INF , !P0 ;  /* 0xff80000028057808 */ /* 0x000fe40004000000 */
[----:B------:R-:W-:-:S04]  /*10aa0*/  ISETP.GT.AND P0, PT, R26, 0x19, P1 ;  /* 0x000000191a00780c */ /* 0x000fc80000f04270 */
[----:B------:R-:W-:-:S04]  /*10ab0*/  ISETP.LT.OR P0, PT, R27, 0x1a, P0 ;  /* 0x0000001a1b00780c */ /* 0x000fc80000701670 */
[----:B------:R-:W-:Y:S02]  /*10ac0*/  FSEL R17, R41, -INF , !P0 ;  /* 0xff80000029117808 */ /* 0x000fe40004000000 */
[----:B------:R-:W-:Y:S01]  /*10ad0*/  PLOP3.LUT P0, PT, PT, PT, UP2, 0x40, 0x0 ;  /* 0x000000000000781c */ /* 0x000fe20003f0e828 */
[--C-:B-1----:R-:W-:Y:S02]  /*10ae0*/  IMAD.IADD R27, R20, 0x1, R9.reuse ;  /* 0x00000001141b7824 */ /* 0x102fe400078e0209 */
[----:B------:R-:W-:-:S03]  /*10af0*/  IMAD.IADD R8, R6, 0x1, R9 ;  /* 0x0000000106087824 */ /* 0x000fc600078e0209 */
[----:B------:R-:W-:-:S07]  /*10b00*/  IMNMX R0, R27, R0, PT ;  /* 0x000000001b007217 */ /* 0x000fce0003800200 */
        /* <DEDUP_REMOVED lines=13> */
.L_x_460:
[----:B------:R-:W-:-:S04]  /*10be0*/  MOV R6, c[0x0][0x32c] ;  /* 0x0000cb0000067a02 */ /* 0x000fc80000000f00 */
[----:B------:R-:W-:-:S13]  /*10bf0*/  ISETP.NE.AND P0, PT, R6, 0x1, PT ;  /* 0x000000010600780c */ /* 0x000fda0003f05270 */
[----:B------:R-:W-:-:S05]  /*10c00*/  @P0 IMAD.HI.U32 R6, R12, c[0x0][0x330], RZ ;  /* 0x0000cc000c060a27 */ /* 0x000fca00078e00ff */
[----:B------:R-:W-:Y:S02]  /*10c10*/  @P0 SHF.R.U32.HI R12, RZ, c[0x0][0x334], R6 ;  /* 0x0000cd00ff0c0a19 */ /* 0x000fe40000011606 */
.L_x_461:
[----:B------:R-:W-:Y:S05]  /*10c20*/  BSYNC B0 ;  /* 0x0000000000007941 */ /* 0x000fea0003800000 */
.L_x_459:
[----:B------:R-:W-:-:S04]  /*10c30*/  IMAD R25, R12, c[0x0][0x32c], -R25 ;  /* 0x0000cb000c197a24 */ /* 0x000fc800078e0a19 */
[----:B------:R-:W-:-:S05]  /*10c40*/  IMAD.IADD R25, R25, 0x1, -R222 ;  /* 0x0000000119197824 */ /* 0x000fca00078e0ade */
[----:B------:R-:W-:Y:S02]  /*10c50*/  IADD3 R9, R25, c[0x0][0x32c], RZ ;  /* 0x0000cb0019097a10 */ /* 0x000fe40007ffe0ff */
[----:B------:R-:W-:Y:S02]  /*10c60*/  IMNMX R8, R8, R25, !PT ;  /* 0x0000001908087217 */ /* 0x000fe40007800200 */
[----:B------:R-:W-:Y:S02]  /*10c70*/  IMNMX R0, R0, R9, PT ;  /* 0x0000000900007217 */ /* 0x000fe40003800200 */
.L_x_458:
[----:B------:R-:W-:Y:S01]  /*10c80*/  ISETP.GT.AND P0, PT, R8, 0x8, P1 ;  /* 0x000000080800780c */ /* 0x000fe20000f04270 */
[----:B------:R-:W-:Y:S01]  /*10c90*/  IMAD.SHL.U32 R211, R4, 0x2, RZ ;  /* 0x0000000204d37824 */ /* 0x000fe200078e00ff */
[----:B------:R-:W-:Y:S02]  /*10ca0*/  @UP3 USHF.L.U32 UR14, UR14, 0x7, URZ ;  /* 0x000000070e0e3899 */ /* 0x000fe4000800063f */
[----:B------:R-:W-:Y:S01]  /*10cb0*/  ISETP.LT.OR P0, PT, R0, 0x9, P0 ;  /* 0x000000090000780c */ /* 0x000fe20000701670 */
[--C-:B------:R-:W-:Y:S01]  /*10cc0*/  IMAD R206, R2, 0x2, R211.reuse ;  /* 0x0000000202ce7824 */ /* 0x100fe200078e02d3 */
[----:B------:R-:W-:Y:S01]  /*10cd0*/  LDSM.16.MT88.4 R132, [R211+0x8080] ;  /* 0x00808000d384783b */ /* 0x000fe20000004200 */
[C---:B------:R-:W-:Y:S01]  /*10ce0*/  IMAD R205, R3.reuse, 0x2, R211 ;  /* 0x0000000203cd7824 */ /* 0x040fe200078e02d3 */
[----:B------:R-:W-:Y:S01]  /*10cf0*/  FSEL R20, R14, -INF , !P0 ;  /* 0xff8000000e147808 */ /* 0x000fe20004000000 */
[----:B------:R-:W-:Y:S01]  /*10d00*/  IMAD R204, R3, 0x2, R206 ;  /* 0x0000000203cc7824 */ /* 0x000fe200078e02ce */
[----:B------:R-:W-:Y:S01]  /*10d10*/  ISETP.GT.AND P0, PT, R8, 0x9, P1 ;  /* 0x000000090800780c */ /* 0x000fe20000f04270 */
[----:B------:R-:W-:Y:S01]  /*10d20*/  LDSM.16.MT88.4 R140, [R206+0x8080] ;  /* 0x00808000ce8c783b */ /* 0x000fe20000004200 */
[----:B------:R-:W-:-:S02]  /*10d30*/  ULDC.64 UR4, c[0x0][0x2c8] ;  /* 0x0000b20000047ab9 */ /* 0x000fc40000000a00 */
[----:B------:R-:W-:Y:S01]  /*10d40*/  ISETP.LT.OR P0, PT, R0, 0xa, P0 ;  /* 0x0000000a0000780c */ /* 0x000fe20000701670 */
[----:B------:R-:W-:Y:S01]  /*10d50*/  LDSM.16.MT88.4 R32, [R204+0x8080] ;  /* 0x00808000cc20783b */ /* 0x000fe20000004200 */
[----:B------:R-:W-:Y:S02]  /*10d60*/  UIMAD.WIDE.U32 UR28, UR14, UR4, URZ ;  /* 0x000000040e1c72a5 */ /* 0x000fe4000f8e003f */
[----:B------:R-:W-:Y:S01]  /*10d70*/  FSEL R6, R15, -INF , !P0 ;  /* 0xff8000000f067808 */ /* 0x000fe20004000000 */
[----:B------:R-:W-:Y:S01]  /*10d80*/  LDSM.16.MT88.4 R48, [R206+0x9080] ;  /* 0x00908000ce30783b */ /* 0x000fe20000004200 */
[----:B------:R-:W-:Y:S01]  /*10d90*/  ISETP.GT.AND P0, PT, R8, 0x10, P1 ;  /* 0x000000100800780c */ /* 0x000fe20000f04270 */
[----:B------:R-:W-:Y:S02]  /*10da0*/  @UP3 USHF.R.U32.HI UR15, URZ, UR5, UR29 ;  /* 0x000000053f0f3299 */ /* 0x000fe4000801161d */
[----:B------:R-:W-:Y:S01]  /*10db0*/  LDSM.16.MT88.4 R56, [R205+0x9080] ;  /* 0x00908000cd38783b */ /* 0x000fe20000004200 */
[----:B------:R-:W-:Y:S01]  /*10dc0*/  ISETP.LT.OR P0, PT, R0, 0x11, P0 ;  /* 0x000000110000780c */ /* 0x000fe20000701670 */
[----:B------:R-:W-:-:S02]  /*10dd0*/  UIADD3 UR15, UR9, UR15, URZ ;  /* 0x0000000f090f7290 */ /* 0x000fc4000fffe03f */
[----:B------:R-:W-:Y:S01]  /*10de0*/  LDSM.16.MT88.4 R64, [R204+0x9080] ;  /* 0x00908000cc40783b */ /* 0x000fe20000004200 */
[----:B------:R-:W-:Y:S01]  /*10df0*/  FSEL R16, R10, -INF , !P0 ;  /* 0xff8000000a107808 */ /* 0x000fe20004000000 */
[----:B------:R-:W-:Y:S01]  /*10e00*/  ULDC UR9, c[0x0][0x328] ;  /* 0x0000ca0000097ab9 */ /* 0x000fe20000000800 */
[----:B------:R-:W-:Y:S01]  /*10e10*/  ISETP.GT.AND P0, PT, R8, 0x11, P1 ;  /* 0x000000110800780c */ /* 0x000fe20000f04270 */
[----:B------:R-:W-:Y:S01]  /*10e20*/  LDSM.16.MT88.4 R72, [R211+0xa080] ;  /* 0x00a08000d348783b */ /* 0x000fe20000004200 */
[----:B------:R-:W-:Y:S01]  /*10e30*/  FMNMX.FTZ R10, R22, R23, !PT ;  /* 0x00000017160a7209 */ /* 0x000fe20007810000 */
[----:B------:R-:W-:Y:S01]  /*10e40*/  UIADD3 UR10, UR10, -0x2, URZ ;  /* 0xfffffffe0a0a7890 */ /* 0x000fe2000fffe03f */
[----:B------:R-:W-:Y:S01]  /*10e50*/  ISETP.LT.OR P0, PT, R0, 0x12, P0 ;  /* 0x000000120000780c */ /* 0x000fe20000701670 */
[----:B------:R-:W-:Y:S01]  /*10e60*/  LDSM.16.MT88.4 R80, [R206+0xa080] ;  /* 0x00a08000ce50783b */ /* 0x000fe20000004200 */
[----:B------:R-:W-:Y:S01]  /*10e70*/  FMNMX.FTZ R10, R21, R10, !PT ;  /* 0x0000000a150a7209 */ /* 0x000fe20007810000 */
[----:B------:R-:W-:Y:S01]  /*10e80*/  UIADD3 UR9, UR15, UR9, URZ ;  /* 0x000000090f097290 */ /* 0x000fe2000fffe03f */
[----:B------:R-:W-:Y:S01]  /*10e90*/  FSEL R100, R11, -INF , !P0 ;  /* 0xff8000000b647808 */ /* 0x000fe20004000000 */
        /* <DEDUP_REMOVED lines=8> */
[----:B------:R-:W-:Y:S01]  /*10f20*/  ISETP.GT.AND P0, PT, R8, RZ, P1 ;  /* 0x000000ff0800720c */ /* 0x000fe20000f04270 */
[----:B------:R-:W-:Y:S01]  /*10f30*/  LDSM.16.MT88.4 R112, [R206+0xb080] ;  /* 0x00b08000ce70783b */ /* 0x000fe20000004200 */
[----:B------:R-:W-:-:S02]  /*10f40*/  FMNMX.FTZ R10, R7, R10, !PT ;  /* 0x0000000a070a7209 */ /* 0x000fc40007810000 */
[----:B------:R-:W-:Y:S01]  /*10f50*/  ISETP.LT.OR P0, PT, R0, 0x1, P0 ;  /* 0x000000010000780c */ /* 0x000fe20000701670 */
[----:B------:R-:W-:Y:S01]  /*10f60*/  LDSM.16.MT88.4 R120, [R205+0xb080] ;  /* 0x00b08000cd78783b */ /* 0x000fe20000004200 */
[----:B------:R-:W-:Y:S02]  /*10f70*/  FMNMX.FTZ R10, R5, R10, !PT ;  /* 0x0000000a050a7209 */ /* 0x000fe40007810000 */
[----:B------:R-:W-:Y:S01]  /*10f80*/  FSEL R11, R18, -INF , !P0 ;  /* 0xff800000120b7808 */ /* 0x000fe20004000000 */
        /* <DEDUP_REMOVED lines=16> */
[----:B------:R-:W-:Y:S02]  /*11090*/  FMNMX.FTZ R9, R17, R10, !PT ;  /* 0x0000000a11097209 */ /* 0x000fe40007810000 */
[----:B------:R-:W-:Y:S01]  /*110a0*/  FSEL R12, R43, -INF , !P0 ;  /* 0xff8000002b0c7808 */ /* 0x000fe20004000000 */
[----:B------:R-:W-:Y:S01]  /*110b0*/  LDSM.16.MT88.4 R168, [R211+0xa880] ;  /* 0x00a88000d3a8783b */ /* 0x000fe20000004200 */
[----:B------:R-:W-:-:S03]  /*110c0*/  FMNMX.FTZ R15, R14, R15, !PT ;  /* 0x0000000f0e0f7209 */ /* 0x000fc60007810000 */
[----:B------:R-:W1:Y:S01]  /*110d0*/  SHFL.BFLY PT, R10, R9, 0x2, 0x1f ;  /* 0x0c401f00090a7f89 */ /* 0x000e6200000e0000 */
[----:B------:R-:W-:-:S03]  /*110e0*/  FMNMX.FTZ R15, R12, R15, !PT ;  /* 0x0000000f0c0f7209 */ /* 0x000fc60007810000 */
[----:B------:R-:W-:Y:S04]  /*110f0*/  LDSM.16.MT88.4 R40, [R211+0x9080] ;  /* 0x00908000d328783b */ /* 0x000fe80000004200 */
[----:B------:R-:W2:Y:S04]  /*11100*/  SHFL.BFLY PT, R0, R15, 0x2, 0x1f ;  /* 0x0c401f000f007f89 */ /* 0x000ea800000e0000 */
[----:B------:R-:W-:Y:S04]  /*11110*/  LDSM.16.MT88.4 R164, [R206+0xa880] ;  /* 0x00a88000cea4783b */ /* 0x000fe80000004200 */
[----:B------:R-:W-:Y:S04]  /*11120*/  LDSM.16.MT88.4 R160, [R205+0xa880] ;  /* 0x00a88000cda0783b */ /* 0x000fe80000004200 */
[----:B------:R-:W-:Y:S01]  /*11130*/  LDSM.16.MT88.4 R156, [R204+0xa880] ;  /* 0x00a88000cc9c783b */ /* 0x000fe20000004200 */
[----:B-1----:R-:W-:-:S03]  /*11140*/  FMNMX.FTZ R10, R9, R10, !PT ;  /* 0x0000000a090a7209 */ /* 0x002fc60007810000 */
[----:B------:R-:W-:Y:S04]  /*11150*/  LDSM.16.MT88.4 R152, [R211+0xb880] ;  /* 0x00b88000d398783b */ /* 0x000fe80000004200 */
[----:B------:R-:W1:Y:S01]  /*11160*/  SHFL.BFLY PT, R19, R10, 0x1, 0x1f ;  /* 0x0c201f000a137f89 */ /* 0x000e6200000e0000 */
[----:B--2---:R-:W-:-:S03]  /*11170*/  FMNMX.FTZ R9, R0, R15, !PT ;  /* 0x0000000f00097209 */ /* 0x004fc60007810000 */
[----:B------:R-:W-:Y:S04]  /*11180*/  LDSM.16.MT88.4 R148, [R206+0xb880] ;  /* 0x00b88000ce94783b */ /* 0x000fe80000004200 */
[----:B------:R-:W2:Y:S01]  /*11190*/  SHFL.BFLY PT, R8, R9, 0x1, 0x1f ;  /* 0x0c201f0009087f89 */ /* 0x000ea200000e0000 */
[----:B-1----:R-:W-:-:S04]  /*111a0*/  FMNMX.FTZ R0, R10, R19, !PT ;  /* 0x000000130a007209 */ /* 0x002fc80007810000 */
[C---:B------:R-:W-:Y:S01]  /*111b0*/  FSETP.NEU.FTZ.AND P0, PT, R0.reuse, -INF , PT ;  /* 0xff8000000000780b */ /* 0x040fe20003f1d000 */
[----:B------:R-:W-:Y:S01]  /*111c0*/  FMUL.FTZ R18, R0, c[0x0][0x2d0] ;  /* 0x0000b40000127a20 */ /* 0x000fe20000410000 */
[----:B--2---:R-:W-:-:S04]  /*111d0*/  FMNMX.FTZ R8, R8, R9, !PT ;  /* 0x0000000908087209 */ /* 0x004fc80007810000 */
[----:B------:R-:W-:Y:S02]  /*111e0*/  FSEL R18, R18, RZ, P0 ;  /* 0x000000ff12127208 */ /* 0x000fe40000000000 */
[C---:B------:R-:W-:Y:S01]  /*111f0*/  FSETP.NEU.FTZ.AND P0, PT, R8.reuse, -INF , PT ;  /* 0xff8000000800780b */ /* 0x040fe20003f1d000 */
[----:B------:R-:W-:Y:S02]  /*11200*/  FMUL.FTZ R9, R8, c[0x0][0x2d0] ;  /* 0x0000b40008097a20 */ /* 0x000fe40000410000 */
[--C-:B------:R-:W-:Y:S02]  /*11210*/  FFMA.FTZ R15, R13, c[0x0][0x2d0], -R18.reuse ;  /* 0x0000b4000d0f7a23 */ /* 0x100fe40000010812 */
[--C-:B------:R-:W-:Y:S01]  /*11220*/  FFMA.FTZ R224, R22, c[0x0][0x2d0], -R18.reuse ;  /* 0x0000b40016e07a23 */ /* 0x100fe20000010812 */
[----:B------:R-:W-:Y:S01]  /*11230*/  FSEL R13, R9, RZ, P0 ;  /* 0x000000ff090d7208 */ /* 0x000fe20000000000 */
[--C-:B------:R-:W-:Y:S01]  /*11240*/  FFMA.FTZ R223, R23, c[0x0][0x2d0], -R18.reuse ;  /* 0x0000b40017df7a23 */ /* 0x100fe20000010812 */
[----:B------:R1:W-:Y:S01]  /*11250*/  MUFU.EX2 R9, R15 ;  /* 0x0000000f00097308 */ /* 0x0003e20000000800 */
[----:B------:R-:W-:Y:S01]  /*11260*/  FFMA.FTZ R10, R21, c[0x0][0x2d0], -R18 ;  /* 0x0000b400150a7a23 */ /* 0x000fe20000010812 */
[----:B------:R-:W-:Y:S01]  /*11270*/  PLOP3.LUT P0, PT, PT, PT, UP2, 0x40, 0x0 ;  /* 0x000000000000781c */ /* 0x000fe20003f0e828 */
[----:B------:R-:W-:-:S02]  /*11280*/  FFMA.FTZ R231, R11, c[0x0][0x2d0], -R13 ;  /* 0x0000b4000be77a23 */ /* 0x000fc4000001080d */
[--C-:B------:R-:W-:Y:S02]  /*11290*/  FFMA.FTZ R230, R24, c[0x0][0x2d0], -R13.reuse ;  /* 0x0000b40018e67a23 */ /* 0x100fe4000001080d */
[--C-:B------:R-:W-:Y:S01]  /*112a0*/  FFMA.FTZ R11, R20, c[0x0][0x2d0], -R13.reuse ;  /* 0x0000b400140b7a23 */ /* 0x100fe2000001080d */
[----:B------:R-:W2:Y:S01]  /*112b0*/  LDSM.16.MT88.4 R24, [R205+0x8080] ;  /* 0x00808000cd18783b */ /* 0x000ea20000004200 */
[----:B------:R-:W-:Y:S01]  /*112c0*/  FFMA.FTZ R2, R6, c[0x0][0x2d0], -R13 ;  /* 0x0000b40006027a23 */ /* 0x000fe2000001080d */
[----:B------:R-:W-:Y:S01]  /*112d0*/  MUFU.EX2 R224, R224 ;  /* 0x000000e000e07308 */ /* 0x000fe20000000800 */
[--C-:B------:R-:W-:Y:S02]  /*112e0*/  FFMA.FTZ R3, R7, c[0x0][0x2d0], -R18.reuse ;  /* 0x0000b40007037a23 */ /* 0x100fe40000010812 */
[--C-:B------:R-:W-:Y:S02]  /*112f0*/  FFMA.FTZ R232, R5, c[0x0][0x2d0], -R18.reuse ;  /* 0x0000b40005e87a23 */ /* 0x100fe40000010812 */
[----:B------:R-:W3:Y:S01]  /*11300*/  LDSM.16.MT88.4 R4, [R204+0xb080] ;  /* 0x00b08000cc04783b */ /* 0x000ee20000004200 */
[----:B------:R-:W-:-:S02]  /*11310*/  FFMA.FTZ R234, R85, c[0x0][0x2d0], -R18 ;  /* 0x0000b40055ea7a23 */ /* 0x000fc40000010812 */
[----:B------:R-:W4:Y:S01]  /*11320*/  MUFU.EX2 R223, R223 ;  /* 0x000000df00df7308 */ /* 0x000f220000000800 */
[----:B------:R-:W-:Y:S02]  /*11330*/  FFMA.FTZ R233, R17, c[0x0][0x2d0], -R18 ;  /* 0x0000b40011e97a23 */ /* 0x000fe40000010812 */
[--C-:B------:R-:W-:Y:S02]  /*11340*/  FFMA.FTZ R235, R16, c[0x0][0x2d0], -R13.reuse ;  /* 0x0000b40010eb7a23 */ /* 0x100fe4000001080d */
[--C-:B------:R-:W-:Y:S01]  /*11350*/  FFMA.FTZ R236, R100, c[0x0][0x2d0], -R13.reuse ;  /* 0x0000b40064ec7a23 */ /* 0x100fe2000001080d */
[----:B------:R-:W5:Y:S01]  /*11360*/  LDSM.16.MT88.4 R16, [R211+0x8880] ;  /* 0x00888000d310783b */ /* 0x000f620000004200 */
[--C-:B------:R-:W-:Y:S01]  /*11370*/  FFMA.FTZ R237, R14, c[0x0][0x2d0], -R13.reuse ;  /* 0x0000b4000eed7a23 */ /* 0x100fe2000001080d */
[----:B------:R-:W2:Y:S01]  /*11380*/  MUFU.EX2 R10, R10 ;  /* 0x0000000a000a7308 */ /* 0x000ea20000000800 */
[----:B------:R-:W-:Y:S02]  /*11390*/  FFMA.FTZ R238, R12, c[0x0][0x2d0], -R13 ;  /* 0x0000b4000cee7a23 */ /* 0x000fe4000001080d */
[----:B-1----:R-:W1:Y:S05]  /*113a0*/  LDSM.16.MT88.4 R12, [R206+0x8880] ;  /* 0x00888000ce0c783b */ /* 0x002e6a0000004200 */
[----:B------:R-:W-:Y:S01]  /*113b0*/  MUFU.EX2 R231, R231 ;  /* 0x000000e700e77308 */ /* 0x000fe20000000800 */
[----:B----4-:R-:W-:Y:S01]  /*113c0*/  F2FP.PACK_AB R128, R223, R224 ;  /* 0x000000e0df80723e */ /* 0x010fe200000000ff */
[----:B------:R-:W-:-:S06]  /*113d0*/  FADD.FTZ R223, R224, R223 ;  /* 0x000000dfe0df7221 */ /* 0x000fcc0000010000 */
[----:B------:R-:W4:Y:S01]  /*113e0*/  MUFU.EX2 R230, R230 ;  /* 0x000000e600e67308 */ /* 0x000f220000000800 */
[----:B--2---:R-:W-:Y:S01]  /*113f0*/  F2FP.PACK_AB R130, R9, R10 ;  /* 0x0000000a0982723e */ /* 0x004fe200000000ff */
[----:B------:R-:W-:-:S04]  /*11400*/  FADD.FTZ R10, R10, R223 ;  /* 0x000000df0a0a7221 */ /* 0x000fc80000010000 */
[----:B------:R-:W-:Y:S02]  /*11410*/  FADD.FTZ R9, R9, R10 ;  /* 0x0000000a09097221 */ /* 0x000fe40000010000 */
[----:B------:R-:W-:Y:S08]  /*11420*/  MUFU.EX2 R11, R11 ;  /* 0x0000000b000b7308 */ /* 0x000ff00000000800 */
[----:B------:R-:W2:Y:S01]  /*11430*/  MUFU.EX2 R2, R2 ;  /* 0x0000000200027308 */ /* 0x000ea20000000800 */
[----:B----4-:R-:W-:Y:S01]  /*11440*/  F2FP.PACK_AB R129, R230, R231 ;  /* 0x000000e7e681723e */ /* 0x010fe200000000ff */
[----:B------:R-:W-:-:S06]  /*11450*/  FADD.FTZ R230, R231, R230 ;  /* 0x000000e6e7e67221 */ /* 0x000fcc0000010000 */
[----:B------:R-:W-:Y:S01]  /*11460*/  MUFU.EX2 R234, R234 ;  /* 0x000000ea00ea7308 */ /* 0x000fe20000000800 */
[----:B--2---:R-:W-:-:S07]  /*11470*/  F2FP.PACK_AB R131, R2, R11 ;  /* 0x0000000b0283723e */ /* 0x004fce00000000ff */
        /* <DEDUP_REMOVED lines=10> */
[----:B------:R-:W4:Y:S06]  /*11520*/  MUFU.EX2 R236, R236 ;  /* 0x000000ec00ec7308 */ /* 0x000f2c0000000800 */
        /* <DEDUP_REMOVED lines=31> */
[----:B----4-:R-:W-:Y:S01]  /*11720*/  F2FP.PACK_AB R5, R236, R235 ;  /* 0x000000ebec05723e */ /* 0x010fe200000000ff */
        /* <DEDUP_REMOVED lines=9> */
[----:B-----5:R-:W-:Y:S01]  /*117c0*/  HMMA.16816.F32 R144, R4, R16, R144 ;  /* 0x000000100490723c */ /* 0x020fe20000001890 */
        /* <DEDUP_REMOVED lines=35> */
[----:B------:R-:W-:Y:S01]  /*11a00*/  ISETP.LT.AND P0, PT, RZ, UR15, PT ;  /* 0x0000000fff007c0c */ /* 0x000fe2000bf01270 */
[----:B------:R-:W-:-:S12]  /*11a10*/  UIADD3 UR14, UR15, -0x1, URZ ;  /* 0xffffffff0f0e7890 */ /* 0x000fd8000fffe03f */
[----:B------:R-:W-:Y:S05]  /*11a20*/  @P0 BRA `(.L_x_463) ;  /* 0x000000a000000947 */ /* 0x000fea0003800000 */
[----:B------:R-:W-:Y:S02]  /*11a30*/  UMOV UR5, 0x1 ;  /* 0x0000000100057882 */ /* 0x000fe40000000000 */
[----:B------:R-:W-:Y:S02]  /*11a40*/  ULDC UR4, c[0x0][0x32c] ;  /* 0x0000cb0000047ab9 */ /* 0x000fe40000000800 */
[----:B------:R-:W-:Y:S02]  /*11a50*/  UISETP.NE.AND UP0, UPT, UR5, UR4, UPT ;  /* 0x000000040500728c */ /* 0x000fe4000bf05270 */
[----:B------:R-:W-:Y:S02]  /*11a60*/  UIADD3 UR14, -UR15, URZ, URZ ;  /* 0x0000003f0f0e7290 */ /* 0x000fe4000fffe13f */
[----:B------:R-:W-:Y:S02]  /*11a70*/  ULDC.64 UR4, c[0x0][0x330] ;  /* 0x0000cc0000047ab9 */ /* 0x000fe40000000a00 */
[----:B------:R-:W-:-:S07]  /*11a80*/  UIMAD.WIDE.U32 UR28, UR14, UR4, URZ ;  /* 0x000000040e1c72a5 */ /* 0x000fce000f8e003f */
[----:B------:R-:W-:Y:S02]  /*11a90*/  @UP0 UMOV UR15, UR29 ;  /* 0x0000001d000f0c82 */ /* 0x000fe40008000000 */
[----:B------:R-:W-:-:S04]  /*11aa0*/  @UP0 USHF.R.U32.HI UR14, URZ, UR5, UR15 ;  /* 0x000000053f0e0299 */ /* 0x000fc8000801160f */
[----:B------:R-:W-:Y:S01]  /*11ab0*/  ULOP3.LUT UR14, URZ, UR14, URZ, 0x33, !UPT ;  /* 0x0000000e3f0e7292 */ /* 0x000fe2000f8e333f */
[----:B------:R-:W-:Y:S05]  /*11ac0*/  BRA `(.L_x_464) ;  /* 0x0000007000007947 */ /* 0x000fea0003800000 */
.L_x_463:
[----:B------:R-:W-:Y:S02]  /*11ad0*/  UMOV UR5, 0x1 ;  /* 0x0000000100057882 */ /* 0x000fe40000000000 */
[----:B------:R-:W-:Y:S02]  /*11ae0*/  ULDC UR4, c[0x0][0x32c] ;  /* 0x0000cb0000047ab9 */ /* 0x000fe40000000800 */
[----:B------:R-:W-:-:S03]  /*11af0*/  UISETP.NE.AND UP0, UPT, UR5, UR4, UPT ;  /* 0x000000040500728c */ /* 0x000fc6000bf05270 */
[----:B------:R-:W-:Y:S02]  /*11b00*/  ULDC.64 UR4, c[0x0][0x330] ;  /* 0x0000cc0000047ab9 */ /* 0x000fe40000000a00 */
[----:B------:R-:W-:-:S07]  /*11b10*/  UIMAD.WIDE.U32 UR28, UR14, UR4, URZ ;  /* 0x000000040e1c72a5 */ /* 0x000fce000f8e003f */
[----:B------:R-:W-:Y:S02]  /*11b20*/  @UP0 UMOV UR15, UR29 ;  /* 0x0000001d000f0c82 */ /* 0x000fe40008000000 */
[----:B------:R-:W-:Y:S02]  /*11b30*/  @UP0 USHF.R.U32.HI UR14, URZ, UR5, UR15 ;  /* 0x000000053f0e0299 */ /* 0x000fe4000801160f */
.L_x_464:
[----:B------:R-:W-:Y:S02]  /*11b40*/  ULDC UR4, c[0x0][0x32c] ;  /* 0x0000cb0000047ab9 */ /* 0x000fe40000000800 */
[----:B------:R-:W-:-:S04]  /*11b50*/  UIMAD UR4, UR14, UR4, UR4 ;  /* 0x000000040e0472a4 */ /* 0x000fc8000f8e0204 */
[----:B------:R-:W-:-:S04]  /*11b60*/  UISETP.LT.AND UP0, UPT, UR9, UR4, UPT ;  /* 0x000000040900728c */ /* 0x000fc8000bf01270 */
[----:B------:R-:W-:-:S04]  /*11b70*/  USEL UR9, UR9, UR4, UP0 ;  /* 0x0000000409097287 */ /* 0x000fc80008000000 */
.L_x_462:
[----:B------:R-:W-:-:S04]  /*11b80*/  USHF.R.S32.HI UR4, URZ, 0x1f, UR9 ;  /* 0x0000001f3f047899 */ /* 0x000fc80008011409 */
[----:B------:R-:W-:-:S04]  /*11b90*/  ULEA.HI UR4, UR4, UR9, URZ, 0x5 ;  /* 0x0000000904047291 */ /* 0x000fc8000f8f283f */
[----:B------:R-:W-:-:S04]  /*11ba0*/  USHF.R.S32.HI UR4, URZ, 0x5, UR4 ;  /* 0x000000053f047899 */ /* 0x000fc80008011404 */
[----:B------:R-:W-:-:S04]  /*11bb0*/  UISETP.LT.AND UP0, UPT, UR8, UR4, UPT ;  /* 0x000000040800728c */ /* 0x000fc8000bf01270 */
[----:B------:R-:W-:-:S04]  /*11bc0*/  USEL UR4, UR8, UR4, !UP0 ;  /* 0x0000000408047287 */ /* 0x000fc8000c000000 */
[----:B------:R-:W-:-:S06]  /*11bd0*/  UISETP.GE.AND UP0, UPT, UR10, UR4, UPT ;  /* 0x000000040a00728c */ /* 0x000fcc000bf06270 */
[----:B------:R-:W-:-:S13]  /*11be0*/  PLOP3.LUT P0, PT, PT, PT, UP0, 0x40, 0x0 ;  /* 0x000000000000781c */ /* 0x000fda0003f0e808 */
[----:B------:R-:W-:Y:S05]  /*11bf0*/  @P0 BRA `(.L_x_465) ;  /* 0x000029e000000947 */ /* 0x000fea0003800000 */
[----:B------:R-:W-:Y:S01]  /*11c00*/  IMAD.MOV.U32 R3, RZ, RZ, R0 ;  /* 0x000000ffff037224 */ /* 0x000fe200078e0000 */
[----:B------:R-:W-:Y:S01]  /*11c10*/  SHF.R.S32.HI R231, RZ, 0x1f, R228 ;  /* 0x0000001fffe77819 */ /* 0x000fe200000114e4 */
[----:B------:R-:W-:Y:S01]  /*11c20*/  IMAD.MOV.U32 R2, RZ, RZ, R8 ;  /* 0x000000ffff027224 */ /* 0x000fe200078e0008 */
[----:B------:R-:W-:Y:S01]  /*11c30*/  SHF.R.S32.HI R4, RZ, 0x1f, R227 ;  /* 0x0000001fff047819 */ /* 0x000fe200000114e3 */
[C---:B------:R-:W-:Y:S01]  /*11c40*/  IMAD.SHL.U32 R230, R228.reuse, 0x2, RZ ;  /* 0x00000002e4e67824 */ /* 0x040fe200078e00ff */
[----:B------:R-:W-:Y:S01]  /*11c50*/  SHF.R.S32.HI R0, RZ, 0x1f, R225 ;  /* 0x0000001fff007819 */ /* 0x000fe200000114e1 */
[----:B------:R-:W-:Y:S01]  /*11c60*/  IMAD.SHL.U32 R194, R227, 0x2, RZ ;  /* 0x00000002e3c27824 */ /* 0x000fe200078e00ff */
[----:B------:R-:W-:Y:S01]  /*11c70*/  SHF.L.U64.HI R231, R228, 0x1, R231 ;  /* 0x00000001e4e77819 */ /* 0x000fe200000102e7 */
[----:B------:R-:W-:Y:S01]  /*11c80*/  IMAD.SHL.U32 R192, R225, 0x2, RZ ;  /* 0x00000002e1c07824 */ /* 0x000fe200078e00ff */
[----:B------:R-:W-:Y:S02]  /*11c90*/  SHF.L.U64.HI R195, R227, 0x1, R4 ;  /* 0x00000001e3c37819 */ /* 0x000fe40000010204 */
[----:B------:R-:W-:-:S02]  /*11ca0*/  SHF.L.U64.HI R193, R225, 0x1, R0 ;  /* 0x00000001e1c17819 */ /* 0x000fc40000010200 */
.L_x_476:
[----:B------:R-:W-:Y:S04]  /*11cb0*/  DEPBAR.LE SB0, 0x0 ;  /* 0x000080000000791a */ /* 0x000fe80000000000 */
[----:B------:R-:W-:Y:S01]  /*11cc0*/  BAR.SYNC.DEFER_BLOCKING 0x0 ;  /* 0x0000000000007b1d */ /* 0x000fe20000010000 */
[----:B------:R-:W-:Y:S01]  /*11cd0*/  UISETP.GT.AND UP0, UPT, UR8, UR10, UPT ;  /* 0x0000000a0800728c */ /* 0x000fe2000bf04270 */
[----:B------:R-:W-:Y:S05]  /*11ce0*/  ISETP.GE.AND P1, PT, R219, c[0x0][0x1d4], PT ;  /* 0x00007500db007a0c */ /* 0x000fea0003f26270 */
[----:B------:R-:W-:Y:S01]  /*11cf0*/  PLOP3.LUT P0, PT, PT, PT, UP0, 0x80, 0x0 ;  /* 0x000000000000781c */ /* 0x000fe20003f0f008 */
[----:B------:R1:W2:Y:S04]  /*11d00*/  LDSM.16.M88.4 R148, [R214+0x10080] ;  /* 0x01008000d694783b */ /* 0x0002a80000000200 */
[----:B------:R1:W3:Y:S04]  /*11d10*/  LDSM.16.M88.4 R152, [R213+0xc080] ;  /* 0x00c08000d598783b */ /* 0x0002e80000000200 */
[----:B------:R1:W4:Y:S04]  /*11d20*/  LDSM.16.M88.4 R156, [R213+0xc880] ;  /* 0x00c88000d59c783b */ /* 0x0003280000000200 */
[----:B------:R1:W1:Y:S04]  /*11d30*/  LDSM.16.M88.4 R160, [R210+0x10080] ;  /* 0x01008000d2a0783b */ /* 0x0002680000000200 */
[----:B------:R1:W1:Y:S04]  /*11d40*/  LDSM.16.M88.4 R164, [R212] ;  /* 0x00000000d4a4783b */ /* 0x0002680000000200 */
[----:B------:R1:W1:Y:S01]  /*11d50*/  LDSM.16.M88.4 R168, [R203] ;  /* 0x00000000cba8783b */ /* 0x0002620000000200 */
[----:B------:R-:W-:-:S05]  /*11d60*/  @P0 BRA `(.L_x_466) ;  /* 0x000001c000000947 */ /* 0x000fca0003800000 */
[----:B------:R-:W-:Y:S01]  /*11d70*/  SHF.R.S32.HI R4, RZ, 0x1f, R218 ;  /* 0x0000001fff047819 */ /* 0x000fe200000114da */
[----:B------:R-:W-:Y:S01]  /*11d80*/  IMAD.WIDE.U32 R6, R218, c[0x0][0x208], RZ ;  /* 0x00008200da067a25 */ /* 0x000fe200078e00ff */
[----:B------:R-:W-:Y:S03]  /*11d90*/  SHF.R.S32.HI R0, RZ, 0x1f, R217 ;  /* 0x0000001fff007819 */ /* 0x000fe600000114d9 */
[----:B------:R-:W-:Y:S02]  /*11da0*/  IMAD R4, R4, c[0x0][0x208], RZ ;  /* 0x0000820004047a24 */ /* 0x000fe400078e02ff */
[----:B------:R-:W-:Y:S02]  /*11db0*/  IMAD R0, R0, c[0x0][0x218], RZ ;  /* 0x0000860000007a24 */ /* 0x000fe400078e02ff */
[----:B------:R-:W-:Y:S02]  /*11dc0*/  IMAD R4, R218, c[0x0][0x20c], R4 ;  /* 0x00008300da047a24 */ /* 0x000fe400078e0204 */
[----:B------:R-:W-:Y:S02]  /*11dd0*/  IMAD R0, R217, c[0x0][0x21c], R0 ;  /* 0x00008700d9007a24 */ /* 0x000fe400078e0200 */
[----:B------:R-:W-:Y:S04]  /*11de0*/  IMAD.IADD R7, R7, 0x1, R4 ;  /* 0x0000000107077824 */ /* 0x000fe800078e0204 */
[----:B------:R-:W-:Y:S05]  /*11df0*/  IMAD.WIDE.U32 R6, R217, c[0x0][0x218], R6 ;  /* 0x00008600d9067a25 */ /* 0x000fea00078e0006 */
[----:B------:R-:W-:Y:S04]  /*11e00*/  IADD3 R4, P0, R6, UR26, RZ ;  /* 0x0000001a06047c10 */ /* 0x000fe8000ff1e0ff */
[----:B------:R-:W-:Y:S02]  /*11e10*/  IADD3.X R7, R7, UR12, R0, P0, !PT ;  /* 0x0000000c07077c10 */ /* 0x000fe400087fe400 */
[C---:B------:R-:W-:Y:S04]  /*11e20*/  LEA R13, P0, R4.reuse, c[0x0][0x1f8], 0x1 ;  /* 0x00007e00040d7a11 */ /* 0x040fe800078008ff */
[----:B------:R-:W-:Y:S01]  /*11e30*/  LEA.HI.X R12, R4, c[0x0][0x1fc], R7, 0x1, P0 ;  /* 0x00007f00040c7a11 */ /* 0x000fe200000f0c07 */
[----:B------:R-:W5:Y:S04]  /*11e40*/  SHFL.IDX PT, R5, R13, RZ, 0x181f ;  /* 0x00181fff0d057589 */ /* 0x000f6800000e0000 */
[----:B------:R-:W4:Y:S01]  /*11e50*/  SHFL.IDX PT, R0, R12, RZ, 0x181f ;  /* 0x00181fff0c007589 */ /* 0x000f2200000e0000 */
[C---:B-----5:R-:W-:Y:S05]  /*11e60*/  IADD3 R10, P0, R5.reuse, R192, RZ ;  /* 0x000000c0050a7210 */ /* 0x060fea0007f1e0ff */
[C---:B----4-:R-:W-:Y:S01]  /*11e70*/  IMAD.X R11, R0.reuse, 0x1, R193, P0 ;  /* 0x00000001000b7824 */ /* 0x050fe200000e06c1 */
        /* <DEDUP_REMOVED lines=10> */
[----:B------:R4:W-:Y:S03]  /*11f20*/  LDGSTS.E.BYPASS.LTC128B.128 [R220+0xb080], [R4.64], !P3 ;  /* 0x0b08000004dc7fae */ /* 0x0009e6000d901d58 */
.L_x_466:
[C---:B--234-:R-:W-:Y:S01]  /*11f30*/  HMMA.16816.F32 R4, R148.reuse, R152, RZ ;  /* 0x000000989404723c */ /* 0x05cfe200000018ff */
[----:B------:R-:W0:Y:S01]  /*11f40*/  LDGDEPBAR ;  /* 0x00000000000079af */ /* 0x000e220000000000 */
[----:B------:R-:W-:Y:S06]  /*11f50*/  UISETP.GT.AND UP0, UPT, UR10, UR8, UPT ;  /* 0x000000080a00728c */ /* 0x000fec000bf04270 */
[C---:B------:R-:W-:Y:S01]  /*11f60*/  HMMA.16816.F32 R8, R148.reuse, R154, RZ ;  /* 0x0000009a9408723c */ /* 0x040fe200000018ff */
[----:B------:R-:W-:Y:S01]  /*11f70*/  LDSM.16.M88.4 R152, [R208+0xc080] ;  /* 0x00c08000d098783b */ /* 0x000fe20000000200 */
[----:B------:R-:W-:Y:S06]  /*11f80*/  PLOP3.LUT P0, PT, PT, PT, UP0, 0x40, 0x0 ;  /* 0x000000000000781c */ /* 0x000fec0003f0e808 */
[C---:B------:R-:W-:Y:S08]  /*11f90*/  HMMA.16816.F32 R12, R148.reuse, R156, RZ ;  /* 0x0000009c940c723c */ /* 0x040ff000000018ff */
[----:B------:R-:W-:Y:S01]  /*11fa0*/  HMMA.16816.F32 R16, R148, R158, RZ ;  /* 0x0000009e9410723c */ /* 0x000fe200000018ff */
[----:B------:R-:W2:Y:S05]  /*11fb0*/  LDSM.16.M88.4 R148, [R209+0x10080] ;  /* 0x01008000d194783b */ /* 0x000eaa0000000200 */
[----:B------:R-:W3:Y:S02]  /*11fc0*/  LDSM.16.M88.4 R156, [R208+0xc880] ;  /* 0x00c88000d09c783b */ /* 0x000ee40000000200 */
[C---:B-1----:R-:W-:Y:S08]  /*11fd0*/  HMMA.16816.F32 R4, R160.reuse, R164, R4 ;  /* 0x000000a4a004723c */ /* 0x042ff00000001804 */
[C---:B------:R-:W-:Y:S01]  /*11fe0*/  HMMA.16816.F32 R8, R160.reuse, R166, R8 ;  /* 0x000000a6a008723c */ /* 0x040fe20000001808 */
[----:B------:R-:W-:Y:S07]  /*11ff0*/  LDSM.16.M88.4 R164, [R202] ;  /* 0x00000000caa4783b */ /* 0x000fee0000000200 */
[C---:B------:R-:W-:Y:S08]  /*12000*/  HMMA.16816.F32 R12, R160.reuse, R168, R12 ;  /* 0x000000a8a00c723c */ /* 0x040ff0000000180c */
[----:B------:R-:W-:Y:S01]  /*12010*/  HMMA.16816.F32 R16, R160, R170, R16 ;  /* 0x000000aaa010723c */ /* 0x000fe20000001810 */
[----:B------:R-:W1:Y:S05]  /*12020*/  LDSM.16.M88.4 R160, [R207+0x10080] ;  /* 0x01008000cfa0783b */ /* 0x000e6a0000000200 */
[----:B------:R-:W4:Y:S02]  /*12030*/  LDSM.16.M88.4 R168, [R202+0x800] ;  /* 0x00080000caa8783b */ /* 0x000f240000000200 */
[C---:B--2---:R-:W-:Y:S08]  /*12040*/  HMMA.16816.F32 R4, R148.reuse, R152, R4 ;  /* 0x000000989404723c */ /* 0x044ff00000001804 */
[C---:B------:R-:W-:Y:S01]  /*12050*/  HMMA.16816.F32 R8, R148.reuse, R154, R8 ;  /* 0x0000009a9408723c */ /* 0x040fe20000001808 */
[----:B------:R-:W-:Y:S07]  /*12060*/  LDSM.16.M88.4 R152, [R213+0xd080] ;  /* 0x00d08000d598783b */ /* 0x000fee0000000200 */
[C---:B---3--:R-:W-:Y:S08]  /*12070*/  HMMA.16816.F32 R12, R148.reuse, R156, R12 ;  /* 0x0000009c940c723c */ /* 0x048ff0000000180c */
[----:B------:R-:W-:Y:S01]  /*12080*/  HMMA.16816.F32 R16, R148, R158, R16 ;  /* 0x0000009e9410723c */ /* 0x000fe20000001810 */
[----:B------:R-:W2:Y:S05]  /*12090*/  LDSM.16.M88.4 R148, [R214+0x14080] ;  /* 0x01408000d694783b */ /* 0x000eaa0000000200 */
[----:B------:R-:W3:Y:S02]  /*120a0*/  LDSM.16.M88.4 R156, [R213+0xd880] ;  /* 0x00d88000d59c783b */ /* 0x000ee40000000200 */
[C---:B-1----:R-:W-:Y:S08]  /*120b0*/  HMMA.16816.F32 R4, R160.reuse, R164, R4 ;  /* 0x000000a4a004723c */ /* 0x042ff00000001804 */
[C---:B------:R-:W-:Y:S01]  /*120c0*/  HMMA.16816.F32 R8, R160.reuse, R166, R8 ;  /* 0x000000a6a008723c */ /* 0x040fe20000001808 */
[----:B------:R-:W-:Y:S07]  /*120d0*/  LDSM.16.M88.4 R164, [R201] ;  /* 0x00000000c9a4783b */ /* 0x000fee0000000200 */
[C---:B----4-:R-:W-:Y:S08]  /*120e0*/  HMMA.16816.F32 R12, R160.reuse, R168, R12 ;  /* 0x000000a8a00c723c */ /* 0x050ff0000000180c */
[----:B------:R-:W-:Y:S01]  /*120f0*/  HMMA.16816.F32 R16, R160, R170, R16 ;  /* 0x000000aaa010723c */ /* 0x000fe20000001810 */
[----:B------:R-:W1:Y:S05]  /*12100*/  LDSM.16.M88.4 R160, [R210+0x14080] ;  /* 0x01408000d2a0783b */ /* 0x000e6a0000000200 */
[----:B------:R-:W4:Y:S02]  /*12110*/  LDSM.16.M88.4 R168, [R200] ;  /* 0x00000000c8a8783b */ /* 0x000f240000000200 */
        /* <DEDUP_REMOVED lines=9> */
[----:B------:R-:W-:Y:S07]  /*121b0*/  LDSM.16.M88.4 R164, [R202+0x1000] ;  /* 0x00100000caa4783b */ /* 0x000fee0000000200 */
[C---:B----4-:R-:W-:Y:S08]  /*121c0*/  HMMA.16816.F32 R12, R160.reuse, R168, R12 ;  /* 0x000000a8a00c723c */ /* 0x050ff0000000180c */
        /* <DEDUP_REMOVED lines=59> */
[----:B------:R-:W-:Y:S04]  /*12580*/  DEPBAR.LE SB0, 0x0 ;  /* 0x000080000000791a */ /* 0x000fe80000000000 */
[C---:B--2---:R-:W-:Y:S01]  /*12590*/  HMMA.16816.F32 R4, R148.reuse, R152, R4 ;  /* 0x000000989404723c */ /* 0x044fe20000001804 */
[----:B------:R-:W-:Y:S07]  /*125a0*/  BAR.SYNC.DEFER_BLOCKING 0x0 ;  /* 0x0000000000007b1d */ /* 0x000fee0000010000 */
[C---:B------:R-:W-:Y:S08]  /*125b0*/  HMMA.16816.F32 R8, R148.reuse, R154, R8 ;  /* 0x0000009a9408723c */ /* 0x040ff00000001808 */
[C---:B---3--:R-:W-:Y:S08]  /*125c0*/  HMMA.16816.F32 R12, R148.reuse, R156, R12 ;  /* 0x0000009c940c723c */ /* 0x048ff0000000180c */
[----:B------:R-:W-:Y:S08]  /*125d0*/  HMMA.16816.F32 R16, R148, R158, R16 ;  /* 0x0000009e9410723c */ /* 0x000ff00000001810 */
[C---:B-1----:R-:W-:Y:S08]  /*125e0*/  HMMA.16816.F32 R4, R160.reuse, R164, R4 ;  /* 0x000000a4a004723c */ /* 0x042ff00000001804 */
[C---:B------:R-:W-:Y:S08]  /*125f0*/  HMMA.16816.F32 R8, R160.reuse, R166, R8 ;  /* 0x000000a6a008723c */ /* 0x040ff00000001808 */
[C---:B----4-:R-:W-:Y:S08]  /*12600*/  HMMA.16816.F32 R12, R160.reuse, R168, R12 ;  /* 0x000000a8a00c723c */ /* 0x050ff0000000180c */
[----:B------:R-:W-:Y:S01]  /*12610*/  HMMA.16816.F32 R16, R160, R170, R16 ;  /* 0x000000aaa010723c */ /* 0x000fe20000001810 */
[----:B------:R-:W-:-:S07]  /*12620*/  @P0 BRA `(.L_x_467) ;  /* 0x000002b000000947 */ /* 0x000fce0003800000 */
        /* <DEDUP_REMOVED lines=13> */
[----:B------:R-:W2:Y:S01]  /*12700*/  @!P2 LDG.E R217, [R148.64] ;  /* 0x0000001894d9a981 */ /* 0x000ea2000c1e1900 */
[----:B------:R-:W-:Y:S04]  /*12710*/  IMAD R218, R151, c[0x0][0x2b8], R218 ;  /* 0x0000ae0097da7a24 */ /* 0x000fe800078e02da */
[C---:B------:R-:W-:Y:S01]  /*12720*/  IMAD.WIDE.U32 R150, R218.reuse, c[0x0][0x1e0], RZ ;  /* 0x00007800da967a25 */ /* 0x040fe200078e00ff */
[----:B------:R-:W-:Y:S05]  /*12730*/  SHF.R.S32.HI R153, RZ, 0x1f, R218 ;  /* 0x0000001fff997819 */ /* 0x000fea00000114da */
[----:B------:R-:W-:Y:S04]  /*12740*/  IMAD R153, R153, c[0x0][0x1e0], RZ ;  /* 0x0000780099997a24 */ /* 0x000fe800078e02ff */
[----:B------:R-:W-:Y:S04]  /*12750*/  IMAD R153, R218, c[0x0][0x1e4], R153 ;  /* 0x00007900da997a24 */ /* 0x000fe800078e0299 */
        /* <DEDUP_REMOVED lines=24> */
.L_x_467:
[----:B------:R-:W-:Y:S01]  /*128e0*/  PLOP3.LUT P0, PT, PT, PT, UP3, 0x80, 0x0 ;  /* 0x000000000000781c */ /* 0x000fe20003f0f038 */
[----:B------:R-:W0:Y:S01]  /*128f0*/  LDGDEPBAR ;  /* 0x00000000000079af */ /* 0x000e220000000000 */
[----:B-1----:R-:W-:Y:S01]  /*12900*/  IMAD.MOV.U32 R155, RZ, RZ, R221 ;  /* 0x000000ffff9b7224 */ /* 0x002fe200078e00dd */
[----:B------:R-:W-:Y:S06]  /*12910*/  USHF.L.U32 UR5, UR10, 0x5, URZ ;  /* 0x000000050a057899 */ /* 0x000fec000800063f */
[----:B------:R-:W-:Y:S04]  /*12920*/  IMAD.U32 R149, RZ, RZ, UR5 ;  /* 0x00000005ff957e24 */ /* 0x000fe8000f8e00ff */
[----:B------:R-:W-:Y:S01]  /*12930*/  @P0 IMAD.HI.U32 R0, R221, c[0x0][0x2c8], RZ ;  /* 0x0000b200dd000a27 */ /* 0x000fe200078e00ff */
[----:B------:R-:W-:Y:S02]  /*12940*/  PLOP3.LUT P0, PT, PT, PT, UP3, 0x80, 0x0 ;  /* 0x000000000000781c */ /* 0x000fe40003f0f038 */
[----:B------:R-:W-:Y:S11]  /*12950*/  IADD3 R151, -R222, 0x1, -R149 ;  /* 0x00000001de977810 */ /* 0x000ff60007ffe995 */
[----:B------:R-:W-:Y:S01]  /*12960*/  @P0 SHF.R.U32.HI R155, RZ, c[0x0][0x2cc], R0 ;  /* 0x0000b300ff9b0a19 */ /* 0x000fe20000011600 */
[----:B------:R-:W-:Y:S01]  /*12970*/  IMAD.U32 R0, RZ, RZ, UR20 ;  /* 0x00000014ff007e24 */ /* 0x000fe2000f8e00ff */
[----:B------:R-:W-:Y:S03]  /*12980*/  PLOP3.LUT P0, PT, PT, PT, UP2, 0x40, 0x0 ;  /* 0x000000000000781c */ /* 0x000fe60003f0e828 */
[----:B------:R-:W1:Y:S01]  /*12990*/  SHFL.IDX PT, R157, R155, RZ, 0x1c1f ;  /* 0x001c1fff9b9d7589 */ /* 0x000e6200000e0000 */
        /* <DEDUP_REMOVED lines=13> */
[----:B------:R-:W-:Y:S05]  /*12a70*/  IMAD.MOV.U32 R150, RZ, RZ, c[0x0][0x32c] ;  /* 0x0000cb00ff967624 */ /* 0x000fea00078e00ff */
[----:B------:R-:W-:Y:S11]  /*12a80*/  ISETP.NE.AND P0, PT, R150, 0x1, PT ;  /* 0x000000019600780c */ /* 0x000ff60003f05270 */
[----:B------:R-:W-:Y:S02]  /*12a90*/  @!UPT UIADD3 URZ, URZ, URZ, URZ ;  /* 0x0000003f3f3ff290 */ /* 0x000fe4000fffe03f */
[----:B------:R-:W-:Y:S05]  /*12aa0*/  @P0 IMAD.HI.U32 R150, R152, c[0x0][0x330], RZ ;  /* 0x0000cc0098960a27 */ /* 0x000fea00078e00ff */
[----:B------:R-:W-:Y:S04]  /*12ab0*/  @P0 SHF.R.U32.HI R152, RZ, c[0x0][0x334], R150 ;  /* 0x0000cd00ff980a19 */ /* 0x000fe80000011696 */
[----:B------:R-:W-:Y:S01]  /*12ac0*/  LOP3.LUT R152, RZ, R152, RZ, 0x33, !PT ;  /* 0x00000098ff987212 */ /* 0x000fe200078e33ff */
[----:B------:R-:W-:-:S05]  /*12ad0*/  BRA `(.L_x_471) ;  /* 0x0000005000007947 */ /* 0x000fca0003800000 */
.L_x_470:
[----:B------:R-:W-:Y:S04]  /*12ae0*/  MOV R150, c[0x0][0x32c] ;  /* 0x0000cb0000967a02 */ /* 0x000fe80000000f00 */
[----:B------:R-:W-:Y:S11]  /*12af0*/  ISETP.NE.AND P0, PT, R150, 0x1, PT ;  /* 0x000000019600780c */ /* 0x000ff60003f05270 */
[----:B------:R-:W-:Y:S02]  /*12b00*/  @!UPT UIADD3 URZ, URZ, URZ, URZ ;  /* 0x0000003f3f3ff290 */ /* 0x000fe4000fffe03f */
[----:B------:R-:W-:Y:S05]  /*12b10*/  @P0 IMAD.HI.U32 R150, R152, c[0x0][0x330], RZ ;  /* 0x0000cc0098960a27 */ /* 0x000fea00078e00ff */
[----:B------:R-:W-:Y:S02]  /*12b20*/  @P0 SHF.R.U32.HI R152, RZ, c[0x0][0x334], R150 ;  /* 0x0000cd00ff980a19 */ /* 0x000fe40000011696 */
.L_x_471:
[----:B------:R-:W-:Y:S05]  /*12b30*/  BSYNC B0 ;  /* 0x0000000000007941 */ /* 0x000fea0003800000 */
.L_x_469:
[----:B------:R-:W-:Y:S04]  /*12b40*/  IMAD R157, R152, c[0x0][0x32c], -R149 ;  /* 0x0000cb00989d7a24 */ /* 0x000fe800078e0a95 */
[----:B------:R-:W-:Y:S05]  /*12b50*/  IMAD.IADD R152, R157, 0x1, -R222 ;  /* 0x000000019d987824 */ /* 0x000fea00078e0ade */
[----:B------:R-:W-:Y:S02]  /*12b60*/  IADD3 R150, R152, c[0x0][0x32c], RZ ;  /* 0x0000cb0098967a10 */ /* 0x000fe40007ffe0ff */
[----:B------:R-:W-:Y:S02]  /*12b70*/  IMNMX R151, R151, R152, !PT ;  /* 0x0000009897977217 */ /* 0x000fe40007800200 */
[----:B------:R-:W-:Y:S02]  /*12b80*/  IMNMX R153, R153, R150, PT ;  /* 0x0000009699997217 */ /* 0x000fe40003800200 */
.L_x_468:
[----:B------:R-:W-:Y:S06]  /*12b90*/  UISETP.GT.AND UP0, UPT, UR10, -0x1, UPT ;  /* 0xffffffff0a00788c */ /* 0x000fec000bf04270 */
[----:B------:R-:W-:Y:S04]  /*12ba0*/  PLOP3.LUT P0, PT, PT, PT, UP0, 0x80, 0x0 ;  /* 0x000000000000781c */ /* 0x000fe80003f0f008 */
[----:B------:R-:W-:Y:S04]  /*12bb0*/  ISETP.GT.AND P0, PT, R151, RZ, P0 ;  /* 0x000000ff9700720c */ /* 0x000fe80000704270 */
[----:B------:R-:W-:Y:S04]  /*12bc0*/  ISETP.LT.OR P0, PT, R153, 0x1, P0 ;  /* 0x000000019900780c */ /* 0x000fe80000701670 */
[----:B------:R-:W-:Y:S02]  /*12bd0*/  FSEL R154, R4, -INF , !P0 ;  /* 0xff800000049a7808 */ /* 0x000fe40004000000 */
[----:B------:R-:W-:Y:S04]  /*12be0*/  PLOP3.LUT P0, PT, PT, PT, UP0, 0x80, 0x0 ;  /* 0x000000000000781c */ /* 0x000fe80003f0f008 */
[----:B------:R-:W-:Y:S04]  /*12bf0*/  ISETP.GT.AND P0, PT, R151, 0x1, P0 ;  /* 0x000000019700780c */ /* 0x000fe80000704270 */
[----:B------:R-:W-:Y:S04]  /*12c00*/  ISETP.LT.OR P0, PT, R153, 0x2, P0 ;  /* 0x000000029900780c */ /* 0x000fe80000701670 */
[----:B------:R-:W-:Y:S02]  /*12c10*/  FSEL R152, R5, -INF , !P0 ;  /* 0xff80000005987808 */ /* 0x000fe40004000000 */
[----:B------:R-:W-:Y:S01]  /*12c20*/  PLOP3.LUT P0, PT, PT, PT, UP0, 0x80, 0x0 ;  /* 0x000000000000781c */ /* 0x000fe20003f0f008 */
[----:B------:R-:W1:Y:S03]  /*12c30*/  SHFL.IDX PT, R5, R155, 0x1, 0x1c1f ;  /* 0x003c1f009b057f89 */ /* 0x000e6600000e0000 */
[----:B------:R-:W-:Y:S04]  /*12c40*/  ISETP.GT.AND P0, PT, R151, 0x8, P0 ;  /* 0x000000089700780c */ /* 0x000fe80000704270 */
[----:B------:R-:W-:Y:S04]  /*12c50*/  ISETP.LT.OR P0, PT, R153, 0x9, P0 ;  /* 0x000000099900780c */ /* 0x000fe80000701670 */
[----:B------:R-:W-:Y:S02]  /*12c60*/  FSEL R150, R8, -INF , !P0 ;  /* 0xff80000008967808 */ /* 0x000fe40004000000 */
[----:B------:R-:W-:Y:S04]  /*12c70*/  PLOP3.LUT P0, PT, PT, PT, UP0, 0x80, 0x0 ;  /* 0x000000000000781c */ /* 0x000fe80003f0f008 */
[----:B------:R-:W-:Y:S04]  /*12c80*/  ISETP.GT.AND P0, PT, R151, 0x9, P0 ;  /* 0x000000099700780c */ /* 0x000fe80000704270 */
[----:B------:R-:W-:Y:S01]  /*12c90*/  ISETP.LT.OR P0, PT, R153, 0xa, P0 ;  /* 0x0000000a9900780c */ /* 0x000fe20000701670 */
[--C-:B-1----:R-:W-:Y:S03]  /*12ca0*/  IMAD.IADD R148, R148, 0x1, R5.reuse ;  /* 0x0000000194947824 */ /* 0x102fe600078e0205 */
[----:B------:R-:W-:Y:S01]  /*12cb0*/  FSEL R8, R9, -INF , !P0 ;  /* 0xff80000009087808 */ /* 0x000fe20004000000 */
[----:B------:R-:W-:Y:S01]  /*12cc0*/  IMAD.IADD R0, R0, 0x1, R5 ;  /* 0x0000000100007824 */ /* 0x000fe200078e0205 */
        /* <DEDUP_REMOVED lines=16> */
[----:B------:R-:W-:Y:S11]  /*12dd0*/  PLOP3.LUT P0, PT, PT, PT, UP2, 0x40, 0x0 ;  /* 0x000000000000781c */ /* 0x000ff60003f0e828 */
[----:B------:R-:W-:Y:S02]  /*12de0*/  @!UPT UIADD3 URZ, URZ, URZ, URZ ;  /* 0x0000003f3f3ff290 */ /* 0x000fe4000fffe03f */
        /* <DEDUP_REMOVED lines=15> */
.L_x_474:
[----:B------:R-:W-:Y:S04]  /*12ee0*/  MOV R4, c[0x0][0x32c] ;  /* 0x0000cb0000047a02 */ /* 0x000fe80000000f00 */
[----:B------:R-:W-:Y:S11]  /*12ef0*/  ISETP.NE.AND P0, PT, R4, 0x1, PT ;  /* 0x000000010400780c */ /* 0x000ff60003f05270 */
[----:B------:R-:W-:Y:S02]  /*12f00*/  @!UPT UIADD3 URZ, URZ, URZ, URZ ;  /* 0x0000003f3f3ff290 */ /* 0x000fe4000fffe03f */
[----:B------:R-:W-:Y:S05]  /*12f10*/  @P0 IMAD.HI.U32 R4, R12, c[0x0][0x330], RZ ;  /* 0x0000cc000c040a27 */ /* 0x000fea00078e00ff */
[----:B------:R-:W-:Y:S02]  /*12f20*/  @P0 SHF.R.U32.HI R12, RZ, c[0x0][0x334], R4 ;  /* 0x0000cd00ff0c0a19 */ /* 0x000fe40000011604 */
.L_x_475:
[----:B------:R-:W-:Y:S05]  /*12f30*/  BSYNC B0 ;  /* 0x0000000000007941 */ /* 0x000fea0003800000 */
.L_x_473:
[----:B------:R-:W-:Y:S04]  /*12f40*/  IMAD R149, R12, c[0x0][0x32c], -R149 ;  /* 0x0000cb000c957a24 */ /* 0x000fe800078e0a95 */
[----:B------:R-:W-:Y:S05]  /*12f50*/  IMAD.IADD R149, R149, 0x1, -R222 ;  /* 0x0000000195957824 */ /* 0x000fea00078e0ade */
[----:B------:R-:W-:Y:S02]  /*12f60*/  IADD3 R5, R149, c[0x0][0x32c], RZ ;  /* 0x0000cb0095057a10 */ /* 0x000fe40007ffe0ff */
[----:B------:R-:W-:Y:S02]  /*12f70*/  IMNMX R0, R0, R149, !PT ;  /* 0x0000009500007217 */ /* 0x000fe40007800200 */
[----:B------:R-:W-:Y:S02]  /*12f80*/  IMNMX R148, R148, R5, PT ;  /* 0x0000000594947217 */ /* 0x000fe40003800200 */
.L_x_472:
[----:B------:R-:W-:Y:S01]  /*12f90*/  PLOP3.LUT P0, PT, PT, PT, UP0, 0x80, 0x0 ;  /* 0x000000000000781c */ /* 0x000fe20003f0f008 */
[----:B------:R-:W-:Y:S01]  /*12fa0*/  LDSM.16.MT88.4 R156, [R206+0x8080] ;  /* 0x00808000ce9c783b */ /* 0x000fe20000004200 */
[----:B------:R-:W-:Y:S02]  /*12fb0*/  FMNMX.FTZ R5, R154, R3, !PT ;  /* 0x000000039a057209 */ /* 0x000fe40007810000 */
[----:B------:R-:W-:Y:S02]  /*12fc0*/  ISETP.GT.AND P0, PT, R0, RZ, P0 ;  /* 0x000000ff0000720c */ /* 0x000fe40000704270 */
[----:B------:R-:W-:Y:S02]  /*12fd0*/  FMNMX.FTZ R5, R152, R5, !PT ;  /* 0x0000000598057209 */ /* 0x000fe40007810000 */
[----:B------:R-:W-:Y:S01]  /*12fe0*/  ISETP.LT.OR P0, PT, R148, 0x1, P0 ;  /* 0x000000019400780c */ /* 0x000fe20000701670 */
[----:B------:R-:W-:Y:S01]  /*12ff0*/  LDSM.16.MT88.4 R172, [R211+0xa880] ;  /* 0x00a88000d3ac783b */ /* 0x000fe20000004200 */
[----:B------:R-:W-:Y:S02]  /*13000*/  FMNMX.FTZ R5, R150, R5, !PT ;  /* 0x0000000596057209 */ /* 0x000fe40007810000 */
[----:B------:R-:W-:Y:S02]  /*13010*/  FSEL R17, R6, -INF , !P0 ;  /* 0xff80000006117808 */ /* 0x000fe40004000000 */
[----:B------:R-:W-:Y:S02]  /*13020*/  PLOP3.LUT P0, PT, PT, PT, UP0, 0x80, 0x0 ;  /* 0x000000000000781c */ /* 0x000fe40003f0f008 */
[----:B------:R-:W-:Y:S01]  /*13030*/  FMNMX.FTZ R5, R8, R5, !PT ;  /* 0x0000000508057209 */ /* 0x000fe20007810000 */
[----:B------:R-:W-:Y:S01]  /*13040*/  LDSM.16.MT88.4 R176, [R206+0xa880] ;  /* 0x00a88000ceb0783b */ /* 0x000fe20000004200 */
[----:B------:R-:W-:Y:S02]  /*13050*/  ISETP.GT.AND P0, PT, R0, 0x1, P0 ;  /* 0x000000010000780c */ /* 0x000fe40000704270 */
[----:B------:R-:W-:Y:S02]  /*13060*/  FMNMX.FTZ R5, R168, R5, !PT ;  /* 0x00000005a8057209 */ /* 0x000fe40007810000 */
[----:B------:R-:W-:Y:S02]  /*13070*/  ISETP.LT.OR P0, PT, R148, 0x2, P0 ;  /* 0x000000029400780c */ /* 0x000fe40000701670 */
[----:B------:R-:W-:Y:S01]  /*13080*/  FMNMX.FTZ R5, R166, R5, !PT ;  /* 0x00000005a6057209 */ /* 0x000fe20007810000 */
[----:B------:R-:W-:Y:S01]  /*13090*/  LDSM.16.MT88.4 R180, [R204+0xa880] ;  /* 0x00a88000ccb4783b */ /* 0x000fe20000004200 */
[----:B------:R-:W-:Y:S02]  /*130a0*/  FSEL R13, R7, -INF , !P0 ;  /* 0xff800000070d7808 */ /* 0x000fe40004000000 */
[----:B------:R-:W-:Y:S02]  /*130b0*/  PLOP3.LUT P0, PT, PT, PT, UP0, 0x80, 0x0 ;  /* 0x000000000000781c */ /* 0x000fe40003f0f008 */
[----:B------:R-:W-:Y:S02]  /*130c0*/  FMNMX.FTZ R5, R164, R5, !PT ;  /* 0x00000005a4057209 */ /* 0x000fe40007810000 */
[----:B------:R-:W-:Y:S01]  /*130d0*/  ISETP.GT.AND P0, PT, R0, 0x8, P0 ;  /* 0x000000080000780c */ /* 0x000fe20000704270 */
[----:B------:R-:W-:Y:S01]  /*130e0*/  LDSM.16.MT88.4 R184, [R211+0xb880] ;  /* 0x00b88000d3b8783b */ /* 0x000fe20000004200 */
[----:B------:R-:W-:Y:S02]  /*130f0*/  FMNMX.FTZ R4, R162, R5, !PT ;  /* 0x00000005a2047209 */ /* 0x000fe40007810000 */
[----:B------:R-:W-:Y:S02]  /*13100*/  ISETP.LT.OR P0, PT, R148, 0x9, P0 ;  /* 0x000000099400780c */ /* 0x000fe40000701670 */
[----:B------:R-:W-:Y:S02]  /*13110*/  FMNMX.FTZ R6, R17, R2, !PT ;  /* 0x0000000211067209 */ /* 0x000fe40007810000 */
[----:B------:R-:W-:Y:S01]  /*13120*/  FSEL R9, R10, -INF , !P0 ;  /* 0xff8000000a097808 */ /* 0x000fe20004000000 */
[----:B------:R-:W1:Y:S01]  /*13130*/  SHFL.BFLY PT, R5, R4, 0x2, 0x1f ;  /* 0x0c401f0004057f89 */ /* 0x000e6200000e0000 */
[----:B------:R-:W-:Y:S02]  /*13140*/  PLOP3.LUT P0, PT, PT, PT, UP0, 0x80, 0x0 ;  /* 0x000000000000781c */ /* 0x000fe40003f0f008 */
[----:B------:R-:W-:Y:S02]  /*13150*/  FMNMX.FTZ R6, R13, R6, !PT ;  /* 0x000000060d067209 */ /* 0x000fe40007810000 */
[----:B------:R-:W-:Y:S02]  /*13160*/  ISETP.GT.AND P0, PT, R0, 0x9, P0 ;  /* 0x000000090000780c */ /* 0x000fe40000704270 */
[----:B------:R-:W-:Y:S01]  /*13170*/  FMNMX.FTZ R6, R9, R6, !PT ;  /* 0x0000000609067209 */ /* 0x000fe20007810000 */
[----:B------:R-:W-:Y:S01]  /*13180*/  LDSM.16.MT88.4 R188, [R206+0xb880] ;  /* 0x00b88000cebc783b */ /* 0x000fe20000004200 */
[----:B------:R-:W-:Y:S04]  /*13190*/  ISETP.LT.OR P0, PT, R148, 0xa, P0 ;  /* 0x0000000a9400780c */ /* 0x000fe80000701670 */
[----:B------:R-:W-:Y:S02]  /*131a0*/  FSEL R11, R11, -INF , !P0 ;  /* 0xff8000000b0b7808 */ /* 0x000fe40004000000 */
[----:B------:R-:W-:Y:S02]  /*131b0*/  PLOP3.LUT P0, PT, PT, PT, UP0, 0x80, 0x0 ;  /* 0x000000000000781c */ /* 0x000fe40003f0f008 */
[----:B------:R-:W-:Y:S02]  /*131c0*/  FMNMX.FTZ R10, R11, R6, !PT ;  /* 0x000000060b0a7209 */ /* 0x000fe40007810000 */
        /* <DEDUP_REMOVED lines=9> */
[----:B-1----:R-:W-:Y:S02]  /*13260*/  FMNMX.FTZ R6, R4, R5, !PT ;  /* 0x0000000504067209 */ /* 0x002fe40007810000 */
[----:B------:R-:W-:Y:S03]  /*13270*/  ISETP.LT.OR P0, PT, R148, 0x19, P0 ;  /* 0x000000199400780c */ /* 0x000fe60000701670 */
[----:B------:R-:W1:Y:S01]  /*13280*/  SHFL.BFLY PT, R15, R6, 0x1, 0x1f ;  /* 0x0c201f00060f7f89 */ /* 0x000e6200000e0000 */
[----:B------:R-:W-:Y:S02]  /*13290*/  FSEL R161, R18, -INF , !P0 ;  /* 0xff80000012a17808 */ /* 0x000fe40004000000 */
[----:B------:R-:W-:Y:S01]  /*132a0*/  PLOP3.LUT P0, PT, PT, PT, UP0, 0x80, 0x0 ;  /* 0x000000000000781c */ /* 0x000fe20003f0f008 */
[----:B------:R-:W-:Y:S02]  /*132b0*/  UISETP.GT.AND UP0, UPT, UR10, UR4, UPT ;  /* 0x000000040a00728c */ /* 0x000fe4000bf04270 */
[----:B------:R-:W-:Y:S01]  /*132c0*/  UIADD3 UR10, UR10, -0x1, URZ ;  /* 0xffffffff0a0a7890 */ /* 0x000fe2000fffe03f */
[----:B------:R-:W-:Y:S02]  /*132d0*/  ISETP.GT.AND P0, PT, R0, 0x19, P0 ;  /* 0x000000190000780c */ /* 0x000fe40000704270 */
[----:B------:R-:W-:Y:S02]  /*132e0*/  FMNMX.FTZ R0, R165, R10, !PT ;  /* 0x0000000aa5007209 */ /* 0x000fe40007810000 */
[----:B------:R-:W-:Y:S02]  /*132f0*/  ISETP.LT.OR P0, PT, R148, 0x1a, P0 ;  /* 0x0000001a9400780c */ /* 0x000fe40000701670 */
[----:B------:R-:W-:Y:S02]  /*13300*/  FMNMX.FTZ R0, R163, R0, !PT ;  /* 0x00000000a3007209 */ /* 0x000fe40007810000 */
[----:B------:R-:W-:Y:S02]  /*13310*/  FSEL R149, R19, -INF , !P0 ;  /* 0xff80000013957808 */ /* 0x000fe40004000000 */
[----:B------:R-:W-:Y:S04]  /*13320*/  FMNMX.FTZ R0, R161, R0, !PT ;  /* 0x00000000a1007209 */ /* 0x000fe80007810000 */
[----:B------:R-:W-:Y:S02]  /*13330*/  FMNMX.FTZ R4, R149, R0, !PT ;  /* 0x0000000095047209 */ /* 0x000fe40007810000 */
[----:B-1----:R-:W-:Y:S03]  /*13340*/  FMNMX.FTZ R0, R6, R15, !PT ;  /* 0x0000000f06007209 */ /* 0x002fe60007810000 */
[----:B------:R-:W1:Y:S01]  /*13350*/  SHFL.BFLY PT, R7, R4, 0x2, 0x1f ;  /* 0x0c401f0004077f89 */ /* 0x000e6200000e0000 */
[C---:B------:R-:W-:Y:S01]  /*13360*/  FSETP.NEU.FTZ.AND P0, PT, R0.reuse, -INF , PT ;  /* 0xff8000000000780b */ /* 0x040fe20003f1d000 */
[----:B------:R-:W-:Y:S05]  /*13370*/  FMUL.FTZ R167, R0, c[0x0][0x2d0] ;  /* 0x0000b40000a77a20 */ /* 0x000fea0000410000 */
[----:B------:R-:W-:Y:S05]  /*13380*/  FSEL R167, R167, RZ, P0 ;  /* 0x000000ffa7a77208 */ /* 0x000fea0000000000 */
[--C-:B------:R-:W-:Y:S02]  /*13390*/  FFMA.FTZ R232, R154, c[0x0][0x2d0], -R167.reuse ;  /* 0x0000b4009ae87a23 */ /* 0x100fe400000108a7 */
[--C-:B------:R-:W-:Y:S02]  /*133a0*/  FFMA.FTZ R151, R152, c[0x0][0x2d0], -R167.reuse ;  /* 0x0000b40098977a23 */ /* 0x100fe400000108a7 */
[--C-:B------:R-:W-:Y:S02]  /*133b0*/  FFMA.FTZ R150, R150, c[0x0][0x2d0], -R167.reuse ;  /* 0x0000b40096967a23 */ /* 0x100fe400000108a7 */
[--C-:B------:R-:W-:Y:S01]  /*133c0*/  FFMA.FTZ R233, R8, c[0x0][0x2d0], -R167.reuse ;  /* 0x0000b40008e97a23 */ /* 0x100fe200000108a7 */
[----:B------:R-:W-:Y:S01]  /*133d0*/  MUFU.EX2 R232, R232 ;  /* 0x000000e800e87308 */ /* 0x000fe20000000800 */
[--C-:B------:R-:W-:Y:S02]  /*133e0*/  FFMA.FTZ R238, R168, c[0x0][0x2d0], -R167.reuse ;  /* 0x0000b400a8ee7a23 */ /* 0x100fe400000108a7 */
[----:B------:R-:W-:Y:S01]  /*133f0*/  LDSM.16.MT88.4 R168, [R204+0x9880] ;  /* 0x00988000cca8783b */ /* 0x000fe20000004200 */
[----:B-1----:R-:W-:Y:S01]  /*13400*/  FMNMX.FTZ R5, R4, R7, !PT ;  /* 0x0000000704057209 */ /* 0x002fe20007810000 */
[--C-:B------:R-:W-:Y:S01]  /*13410*/  FFMA.FTZ R239, R166, c[0x0][0x2d0], -R167.reuse ;  /* 0x0000b400a6ef7a23 */ /* 0x100fe200000108a7 */
[----:B------:R-:W-:Y:S01]  /*13420*/  FSEL R4, R0, RZ, P0 ;  /* 0x000000ff00047208 */ /* 0x000fe20000000000 */
[--C-:B------:R-:W-:Y:S02]  /*13430*/  FFMA.FTZ R240, R164, c[0x0][0x2d0], -R167.reuse ;  /* 0x0000b400a4f07a23 */ /* 0x100fe400000108a7 */
[----:B------:R-:W-:Y:S01]  /*13440*/  FFMA.FTZ R167, R162, c[0x0][0x2d0], -R167 ;  /* 0x0000b400a2a77a23 */ /* 0x000fe200000108a7 */
[----:B------:R-:W1:Y:S01]  /*13450*/  MUFU.EX2 R151, R151 ;  /* 0x0000009700977308 */ /* 0x000e620000000800 */
[----:B------:R-:W2:Y:S01]  /*13460*/  SHFL.BFLY PT, R148, R5, 0x1, 0x1f ;  /* 0x0c201f0005947f89 */ /* 0x000ea200000e0000 */
[----:B------:R-:W-:Y:S04]  /*13470*/  FADD.FTZ R3, -R4, R3 ;  /* 0x0000000304037221 */ /* 0x000fe80000010100 */
[----:B------:R-:W-:Y:S04]  /*13480*/  FMUL.FTZ R6, R3, c[0x0][0x2d0] ;  /* 0x0000b40003067a20 */ /* 0x000fe80000410000 */
[----:B------:R-:W3:Y:S10]  /*13490*/  MUFU.EX2 R3, R6 ;  /* 0x0000000600037308 */ /* 0x000ef40000000800 */
[----:B------:R-:W-:Y:S01]  /*134a0*/  MUFU.EX2 R150, R150 ;  /* 0x0000009600967308 */ /* 0x000fe20000000800 */
[----:B-1----:R-:W-:Y:S02]  /*134b0*/  F2FP.PACK_AB R152, R151, R232 ;  /* 0x000000e89798723e */ /* 0x002fe400000000ff */
[----:B--2---:R-:W-:Y:S04]  /*134c0*/  FMNMX.FTZ R148, R148, R5, !PT ;  /* 0x0000000594947209 */ /* 0x004fe80007810000 */
[C---:B------:R-:W-:Y:S01]  /*134d0*/  FSETP.NEU.FTZ.AND P0, PT, R148.reuse, -INF , PT ;  /* 0xff8000009400780b */ /* 0x040fe20003f1d000 */
[C---:B------:R-:W-:Y:S02]  /*134e0*/  FMUL.FTZ R160, R148.reuse, c[0x0][0x2d0] ;  /* 0x0000b40094a07a20 */ /* 0x040fe40000410000 */
[----:B------:R-:W1:Y:S01]  /*134f0*/  MUFU.EX2 R233, R233 ;  /* 0x000000e900e97308 */ /* 0x000e620000000800 */
[----:B------:R-:W-:Y:S01]  /*13500*/  FSEL R5, R148, RZ, P0 ;  /* 0x000000ff94057208 */ /* 0x000fe20000000000 */
[C---:B---3--:R-:W-:Y:S01]  /*13510*/  FMUL.FTZ R4, R3.reuse, R144 ;  /* 0x0000009003047220 */ /* 0x048fe20000410000 */
[----:B------:R-:W-:Y:S01]  /*13520*/  FSEL R160, R160, RZ, P0 ;  /* 0x000000ffa0a07208 */ /* 0x000fe20000000000 */
[----:B------:R-:W-:Y:S01]  /*13530*/  FMUL.FTZ R8, R3, R132 ;  /* 0x0000008403087220 */ /* 0x000fe20000410000 */
[----:B------:R-:W-:Y:S01]  /*13540*/  PLOP3.LUT P0, PT, PT, PT, UP0, 0x80, 0x0 ;  /* 0x000000000000781c */ /* 0x000fe20003f0f008 */
[----:B------:R-:W-:Y:S02]  /*13550*/  FADD.FTZ R5, -R5, R2 ;  /* 0x0000000205057221 */ /* 0x000fe40000010100 */
[--C-:B------:R-:W-:Y:S02]  /*13560*/  FFMA.FTZ R236, R13, c[0x0][0x2d0], -R160.reuse ;  /* 0x0000b4000dec7a23 */ /* 0x100fe400000108a0 */
[----:B------:R2:W-:Y:S01]  /*13570*/  MUFU.EX2 R241, R167 ;  /* 0x000000a700f17308 */ /* 0x0005e20000000800 */
[----:B------:R-:W3:Y:S01]  /*13580*/  LDSM.16.MT88.4 R12, [R211+0x8080] ;  /* 0x00808000d30c783b */ /* 0x000ee20000004200 */
[--C-:B------:R-:W-:Y:S02]  /*13590*/  FFMA.FTZ R237, R17, c[0x0][0x2d0], -R160.reuse ;  /* 0x0000b40011ed7a23 */ /* 0x100fe400000108a0 */
[--C-:B------:R-:W-:Y:S02]  /*135a0*/  FFMA.FTZ R235, R9, c[0x0][0x2d0], -R160.reuse ;  /* 0x0000b40009eb7a23 */ /* 0x100fe400000108a0 */
[--C-:B------:R-:W-:Y:S02]  /*135b0*/  FFMA.FTZ R234, R11, c[0x0][0x2d0], -R160.reuse ;  /* 0x0000b4000bea7a23 */ /* 0x100fe400000108a0 */
[----:B------:R-:W-:Y:S02]  /*135c0*/  FMUL.FTZ R2, R5, c[0x0][0x2d0] ;  /* 0x0000b40005027a20 */ /* 0x000fe40000410000 */
[----:B------:R-:W-:Y:S01]  /*135d0*/  MUFU.EX2 R237, R237 ;  /* 0x000000ed00ed7308 */ /* 0x000fe20000000800 */
[C---:B------:R-:W-:Y:S02]  /*135e0*/  FMUL.FTZ R5, R3.reuse, R145 ;  /* 0x0000009103057220 */ /* 0x040fe40000410000 */
[----:B------:R-:W-:Y:S01]  /*135f0*/  FMUL.FTZ R9, R3, R133 ;  /* 0x0000008503097220 */ /* 0x000fe20000410000 */
[----:B-1----:R-:W-:Y:S01]  /*13600*/  F2FP.PACK_AB R154, R233, R150 ;  /* 0x00000096e99a723e */ /* 0x002fe200000000ff */
[C---:B------:R-:W-:Y:S02]  /*13610*/  FMUL.FTZ R16, R3.reuse, R140 ;  /* 0x0000008c03107220 */ /* 0x040fe40000410000 */
[----:B------:R-:W-:Y:S02]  /*13620*/  FMUL.FTZ R17, R3, R141 ;  /* 0x0000008d03117220 */ /* 0x000fe40000410000 */
[--C-:B------:R-:W-:Y:S01]  /*13630*/  FFMA.FTZ R242, R165, c[0x0][0x2d0], -R160.reuse ;  /* 0x0000b400a5f27a23 */ /* 0x100fe200000108a0 */
[----:B------:R-:W1:Y:S01]  /*13640*/  MUFU.EX2 R2, R2 ;  /* 0x0000000200027308 */ /* 0x000e620000000800 */
[--C-:B------:R-:W-:Y:S02]  /*13650*/  FFMA.FTZ R243, R163, c[0x0][0x2d0], -R160.reuse ;  /* 0x0000b400a3f37a23 */ /* 0x100fe400000108a0 */
[--C-:B------:R-:W-:Y:S01]  /*13660*/  FFMA.FTZ R244, R161, c[0x0][0x2d0], -R160.reuse ;  /* 0x0000b400a1f47a23 */ /* 0x100fe200000108a0 */
[----:B--2---:R-:W-:Y:S01]  /*13670*/  LDSM.16.MT88.4 R164, [R206+0x9880] ;  /* 0x00988000cea4783b */ /* 0x004fe20000004200 */
[----:B------:R-:W-:Y:S02]  /*13680*/  FFMA.FTZ R160, R149, c[0x0][0x2d0], -R160 ;  /* 0x0000b40095a07a23 */ /* 0x000fe400000108a0 */
[C---:B------:R-:W-:Y:S02]  /*13690*/  FMUL.FTZ R28, R3.reuse, R28 ;  /* 0x0000001c031c7220 */ /* 0x040fe40000410000 */
[C---:B------:R-:W-:Y:S01]  /*136a0*/  FMUL.FTZ R29, R3.reuse, R29 ;  /* 0x0000001d031d7220 */ /* 0x040fe20000410000 */
[----:B------:R-:W2:Y:S01]  /*136b0*/  MUFU.EX2 R236, R236 ;  /* 0x000000ec00ec7308 */ /* 0x000ea20000000800 */
        /* <DEDUP_REMOVED lines=8> */
[C---:B-1----:R-:W-:Y:S02]  /*13740*/  FMUL.FTZ R6, R2.reuse, R146 ;  /* 0x0000009202067220 */ /* 0x042fe40000410000 */
[C---:B------:R-:W-:Y:S02]  /*13750*/  FMUL.FTZ R7, R2.reuse, R147 ;  /* 0x0000009302077220 */ /* 0x040fe40000410000 */
[----:B------:R-:W1:Y:S01]  /*13760*/  LDSM.16.MT88.4 R144, [R205+0x8080] ;  /* 0x00808000cd90783b */ /* 0x000e620000004200 */
[----:B------:R-:W4:Y:S01]  /*13770*/  MUFU.EX2 R234, R234 ;  /* 0x000000ea00ea7308 */ /* 0x000f220000000800 */
[C---:B------:R-:W-:Y:S02]  /*13780*/  FMUL.FTZ R10, R2.reuse, R134 ;  /* 0x00000086020a7220 */ /* 0x040fe40000410000 */
[----:B------:R-:W-:Y:S01]  /*13790*/  FMUL.FTZ R11, R2, R135 ;  /* 0x00000087020b7220 */ /* 0x000fe20000410000 */
[----:B--2---:R-:W-:Y:S01]  /*137a0*/  F2FP.PACK_AB R153, R236, R237 ;  /* 0x000000edec99723e */ /* 0x004fe200000000ff */
[C---:B------:R-:W-:Y:S02]  /*137b0*/  FMUL.FTZ R18, R2.reuse, R142 ;  /* 0x0000008e02127220 */ /* 0x040fe40000410000 */
[----:B------:R-:W2:Y:S01]  /*137c0*/  LDSM.16.MT88.4 R132, [R204+0x8080] ;  /* 0x00808000cc84783b */ /* 0x000ea20000004200 */
[C---:B------:R-:W-:Y:S02]  /*137d0*/  FMUL.FTZ R19, R2.reuse, R143 ;  /* 0x0000008f02137220 */ /* 0x040fe40000410000 */
[----:B------:R5:W-:Y:S01]  /*137e0*/  MUFU.EX2 R149, R160 ;  /* 0x000000a000957308 */ /* 0x000be20000000800 */
[C---:B------:R-:W-:Y:S02]  /*137f0*/  FMUL.FTZ R30, R2.reuse, R30 ;  /* 0x0000001e021e7220 */ /* 0x040fe40000410000 */
[C---:B------:R-:W-:Y:S02]  /*13800*/  FMUL.FTZ R31, R2.reuse, R31 ;  /* 0x0000001f021f7220 */ /* 0x040fe40000410000 */
[----:B------:R-:W-:Y:S01]  /*13810*/  LDSM.16.MT88.4 R140, [R206+0x9080] ;  /* 0x00908000ce8c783b */ /* 0x000fe20000004200 */
[C---:B------:R-:W-:Y:S02]  /*13820*/  FMUL.FTZ R34, R2.reuse, R34 ;  /* 0x0000002202227220 */ /* 0x040fe40000410000 */
[C---:B------:R-:W-:Y:S02]  /*13830*/  FMUL.FTZ R35, R2.reuse, R35 ;  /* 0x0000002302237220 */ /* 0x040fe40000410000 */
[C---:B------:R-:W-:Y:S01]  /*13840*/  FMUL.FTZ R38, R2.reuse, R38 ;  /* 0x0000002602267220 */ /* 0x040fe20000410000 */
[----:B------:R-:W-:Y:S01]  /*13850*/  MUFU.EX2 R238, R238 ;  /* 0x000000ee00ee7308 */ /* 0x000fe20000000800 */
[----:B------:R-:W-:Y:S01]  /*13860*/  FMUL.FTZ R39, R2, R39 ;  /* 0x0000002702277220 */ /* 0x000fe20000410000 */
[----:B----4-:R-:W-:Y:S01]  /*13870*/  F2FP.PACK_AB R155, R234, R235 ;  /* 0x000000ebea9b723e */ /* 0x010fe200000000ff */
[C---:B------:R-:W-:Y:S02]  /*13880*/  FMUL.FTZ R42, R2.reuse, R42 ;  /* 0x0000002a022a7220 */ /* 0x040fe40000410000 */
[C---:B------:R-:W-:Y:S02]  /*13890*/  FMUL.FTZ R43, R2.reuse, R43 ;  /* 0x0000002b022b7220 */ /* 0x040fe40000410000 */
[C---:B------:R-:W-:Y:S02]  /*138a0*/  FMUL.FTZ R45, R3.reuse, R45 ;  /* 0x0000002d032d7220 */ /* 0x040fe40000410000 */
[C---:B---3--:R-:W-:Y:S01]  /*138b0*/  HMMA.16816.F32 R4, R152.reuse, R12, R4 ;  /* 0x0000000c9804723c */ /* 0x048fe20000001804 */
[----:B------:R-:W3:Y:S01]  /*138c0*/  MUFU.EX2 R239, R239 ;  /* 0x000000ef00ef7308 */ /* 0x000ee20000000800 */
[----:B-----5:R-:W-:Y:S03]  /*138d0*/  LDSM.16.MT88.4 R160, [R204+0x8880] ;  /* 0x00888000cca0783b */ /* 0x020fe60000004200 */
[C---:B------:R-:W-:Y:S02]  /*138e0*/  FMUL.FTZ R46, R2.reuse, R46 ;  /* 0x0000002e022e7220 */ /* 0x040fe40000410000 */
[C---:B------:R-:W-:Y:S01]  /*138f0*/  FMUL.FTZ R12, R3.reuse, R136 ;  /* 0x00000088030c7220 */ /* 0x040fe20000410000 */
[C---:B------:R-:W-:Y:S03]  /*13900*/  HMMA.16816.F32 R8, R152.reuse, R14, R8 ;  /* 0x0000000e9808723c */ /* 0x040fe60000001808 */
[----:B------:R-:W4:Y:S01]  /*13910*/  MUFU.EX2 R240, R240 ;  /* 0x000000f000f07308 */ /* 0x000f220000000800 */
[C---:B------:R-:W-:Y:S02]  /*13920*/  FMUL.FTZ R13, R3.reuse, R137 ;  /* 0x00000089030d7220 */ /* 0x040fe40000410000 */
[C---:B------:R-:W-:Y:S02]  /*13930*/  FMUL.FTZ R20, R3.reuse, R20 ;  /* 0x0000001403147220 */ /* 0x040fe40000410000 */
[C---:B------:R-:W-:Y:S04]  /*13940*/  FMUL.FTZ R14, R2.reuse, R138 ;  /* 0x0000008a020e7220 */ /* 0x040fe80000410000 */
[C---:B------:R-:W-:Y:S01]  /*13950*/  FMUL.FTZ R15, R2.reuse, R139 ;  /* 0x0000008b020f7220 */ /* 0x040fe20000410000 */
[----:B------:R-:W-:Y:S01]  /*13960*/  MUFU.EX2 R242, R242 ;  /* 0x000000f200f27308 */ /* 0x000fe20000000800 */
[----:B------:R-:W5:Y:S01]  /*13970*/  LDSM.16.MT88.4 R136, [R211+0x9080] ;  /* 0x00908000d388783b */ /* 0x000f620000004200 */
[C---:B------:R-:W-:Y:S02]  /*13980*/  FMUL.FTZ R47, R2.reuse, R47 ;  /* 0x0000002f022f7220 */ /* 0x040fe40000410000 */
[C---:B------:R-:W-:Y:S02]  /*13990*/  FMUL.FTZ R48, R3.reuse, R48 ;  /* 0x0000003003307220 */ /* 0x040fe40000410000 */
[C---:B------:R-:W-:Y:S03]  /*139a0*/  HMMA.16816.F32 R12, R152.reuse, R156, R12 ;  /* 0x0000009c980c723c */ /* 0x040fe6000000180c */
[C---:B------:R-:W-:Y:S01]  /*139b0*/  FMUL.FTZ R49, R3.reuse, R49 ;  /* 0x0000003103317220 */ /* 0x040fe20000410000 */
[----:B------:R-:W2:Y:S01]  /*139c0*/  MUFU.EX2 R243, R243 ;  /* 0x000000f300f37308 */ /* 0x000ea20000000800 */
[C---:B------:R-:W-:Y:S02]  /*139d0*/  FMUL.FTZ R50, R2.reuse, R50 ;  /* 0x0000003202327220 */ /* 0x040fe40000410000 */
[C---:B------:R-:W-:Y:S01]  /*139e0*/  FMUL.FTZ R51, R2.reuse, R51 ;  /* 0x0000003302337220 */ /* 0x040fe20000410000 */
[C---:B------:R-:W-:Y:S01]  /*139f0*/  HMMA.16816.F32 R16, R152.reuse, R158, R16 ;  /* 0x0000009e9810723c */ /* 0x040fe20000001810 */
[----:B------:R-:W-:Y:S03]  /*13a00*/  LDSM.16.MT88.4 R156, [R205+0x8880] ;  /* 0x00888000cd9c783b */ /* 0x000fe60000004200 */
[C---:B------:R-:W-:Y:S02]  /*13a10*/  FMUL.FTZ R21, R3.reuse, R21 ;  /* 0x0000001503157220 */ /* 0x040fe40000410000 */
[C---:B------:R-:W-:Y:S01]  /*13a20*/  FMUL.FTZ R22, R2.reuse, R22 ;  /* 0x0000001602167220 */ /* 0x040fe20000410000 */
[----:B------:R-:W2:Y:S01]  /*13a30*/  MUFU.EX2 R244, R244 ;  /* 0x000000f400f47308 */ /* 0x000ea20000000800 */
[C---:B------:R-:W-:Y:S04]  /*13a40*/  FMUL.FTZ R23, R2.reuse, R23 ;  /* 0x0000001702177220 */ /* 0x040fe80000410000 */
[C---:B------:R-:W-:Y:S02]  /*13a50*/  FMUL.FTZ R52, R3.reuse, R52 ;  /* 0x0000003403347220 */ /* 0x040fe40000410000 */
[C---:B------:R-:W-:Y:S01]  /*13a60*/  FMUL.FTZ R53, R3.reuse, R53 ;  /* 0x0000003503357220 */ /* 0x040fe20000410000 */
[C---:B-1----:R-:W-:Y:S03]  /*13a70*/  HMMA.16816.F32 R20, R152.reuse, R144, R20 ;  /* 0x000000909814723c */ /* 0x042fe60000001814 */
[C---:B------:R-:W-:Y:S02]  /*13a80*/  FMUL.FTZ R24, R3.reuse, R24 ;  /* 0x0000001803187220 */ /* 0x040fe40000410000 */
[C---:B------:R-:W-:Y:S02]  /*13a90*/  FMUL.FTZ R25, R3.reuse, R25 ;  /* 0x0000001903197220 */ /* 0x040fe40000410000 */
[C---:B------:R-:W-:Y:S02]  /*13aa0*/  FMUL.FTZ R26, R2.reuse, R26 ;  /* 0x0000001a021a7220 */ /* 0x040fe40000410000 */
[C---:B------:R-:W-:Y:S03]  /*13ab0*/  FMUL.FTZ R27, R2.reuse, R27 ;  /* 0x0000001b021b7220 */ /* 0x040fe60000410000 */
[C---:B------:R-:W-:Y:S02]  /*13ac0*/  FMUL.FTZ R54, R2.reuse, R54 ;  /* 0x0000003602367220 */ /* 0x040fe40000410000 */
[C---:B------:R-:W-:Y:S02]  /*13ad0*/  FMUL.FTZ R55, R2.reuse, R55 ;  /* 0x0000003702377220 */ /* 0x040fe40000410000 */
[C---:B------:R-:W-:Y:S03]  /*13ae0*/  HMMA.16816.F32 R24, R152.reuse, R146, R24 ;  /* 0x000000929818723c */ /* 0x040fe60000001818 */
[C---:B------:R-:W-:Y:S02]  /*13af0*/  FMUL.FTZ R56, R3.reuse, R56 ;  /* 0x0000003803387220 */ /* 0x040fe40000410000 */
[C---:B------:R-:W-:Y:S02]  /*13b00*/  FMUL.FTZ R57, R3.reuse, R57 ;  /* 0x0000003903397220 */ /* 0x040fe40000410000 */
[C---:B------:R-:W-:Y:S01]  /*13b10*/  FMUL.FTZ R58, R2.reuse, R58 ;  /* 0x0000003a023a7220 */ /* 0x040fe20000410000 */
[C---:B--2---:R-:W-:Y:S04]  /*13b20*/  HMMA.16816.F32 R28, R152.reuse, R132, R28 ;  /* 0x00000084981c723c */ /* 0x044fe8000000181c */
[C---:B------:R-:W-:Y:S02]  /*13b30*/  FMUL.FTZ R59, R2.reuse, R59 ;  /* 0x0000003b023b7220 */ /* 0x040fe40000410000 */
[C---:B------:R-:W-:Y:S02]  /*13b40*/  FMUL.FTZ R60, R3.reuse, R60 ;  /* 0x0000003c033c7220 */ /* 0x040fe40000410000 */
[C---:B------:R-:W-:Y:S01]  /*13b50*/  HMMA.16816.F32 R32, R152.reuse, R134, R32 ;  /* 0x000000869820723c */ /* 0x040fe20000001820 */
[----:B------:R-:W1:Y:S03]  /*13b60*/  LDSM.16.MT88.4 R132, [R205+0x9080] ;  /* 0x00908000cd84783b */ /* 0x000e660000004200 */
[C---:B------:R-:W-:Y:S02]  /*13b70*/  FMUL.FTZ R61, R3.reuse, R61 ;  /* 0x0000003d033d7220 */ /* 0x040fe40000410000 */
[C---:B------:R-:W-:Y:S02]  /*13b80*/  FMUL.FTZ R62, R2.reuse, R62 ;  /* 0x0000003e023e7220 */ /* 0x040fe40000410000 */
[C---:B-----5:R-:W-:Y:S04]  /*13b90*/  HMMA.16816.F32 R36, R152.reuse, R136, R36 ;  /* 0x000000889824723c */ /* 0x060fe80000001824 */
[C---:B------:R-:W-:Y:S02]  /*13ba0*/  FMUL.FTZ R63, R2.reuse, R63 ;  /* 0x0000003f023f7220 */ /* 0x040fe40000410000 */
[C---:B------:R-:W-:Y:S02]  /*13bb0*/  FMUL.FTZ R64, R3.reuse, R64 ;  /* 0x0000004003407220 */ /* 0x040fe40000410000 */
[C---:B------:R-:W-:Y:S01]  /*13bc0*/  HMMA.16816.F32 R40, R152.reuse, R138, R40 ;  /* 0x0000008a9828723c */ /* 0x040fe20000001828 */
[----:B------:R-:W2:Y:S03]  /*13bd0*/  LDSM.16.MT88.4 R136, [R204+0x9080] ;  /* 0x00908000cc88783b */ /* 0x000ea60000004200 */
[C---:B------:R-:W-:Y:S02]  /*13be0*/  FMUL.FTZ R65, R3.reuse, R65 ;  /* 0x0000004103417220 */ /* 0x040fe40000410000 */
[C---:B------:R-:W-:Y:S02]  /*13bf0*/  FMUL.FTZ R66, R2.reuse, R66 ;  /* 0x0000004202427220 */ /* 0x040fe40000410000 */
[C---:B------:R-:W-:Y:S04]  /*13c00*/  HMMA.16816.F32 R44, R152.reuse, R140, R44 ;  /* 0x0000008c982c723c */ /* 0x040fe8000000182c */
[C---:B------:R-:W-:Y:S02]  /*13c10*/  FMUL.FTZ R67, R2.reuse, R67 ;  /* 0x0000004302437220 */ /* 0x040fe40000410000 */
[C---:B------:R-:W-:Y:S02]  /*13c20*/  FMUL.FTZ R68, R3.reuse, R68 ;  /* 0x0000004403447220 */ /* 0x040fe40000410000 */
[C---:B------:R-:W-:Y:S01]  /*13c30*/  HMMA.16816.F32 R48, R152.reuse, R142, R48 ;  /* 0x0000008e9830723c */ /* 0x040fe20000001830 */
[----:B------:R-:W5:Y:S03]  /*13c40*/  LDSM.16.MT88.4 R140, [R211+0xa080] ;  /* 0x00a08000d38c783b */ /* 0x000f660000004200 */
[C---:B------:R-:W-:Y:S02]  /*13c50*/  FMUL.FTZ R69, R3.reuse, R69 ;  /* 0x0000004503457220 */ /* 0x040fe40000410000 */
[C---:B------:R-:W-:Y:S02]  /*13c60*/  FMUL.FTZ R70, R2.reuse, R70 ;  /* 0x0000004602467220 */ /* 0x040fe40000410000 */
[C---:B------:R-:W-:Y:S01]  /*13c70*/  FMUL.FTZ R71, R2.reuse, R71 ;  /* 0x0000004702477220 */ /* 0x040fe20000410000 */
[C---:B-1----:R-:W-:Y:S03]  /*13c80*/  HMMA.16816.F32 R52, R152.reuse, R132, R52 ;  /* 0x000000849834723c */ /* 0x042fe60000001834 */
[C---:B------:R-:W-:Y:S02]  /*13c90*/  FMUL.FTZ R72, R3.reuse, R72 ;  /* 0x0000004803487220 */ /* 0x040fe40000410000 */
[C---:B------:R-:W-:Y:S02]  /*13ca0*/  FMUL.FTZ R73, R3.reuse, R73 ;  /* 0x0000004903497220 */ /* 0x040fe40000410000 */
[C---:B------:R-:W-:Y:S01]  /*13cb0*/  FMUL.FTZ R74, R2.reuse, R74 ;  /* 0x0000004a024a7220 */ /* 0x040fe20000410000 */
[C---:B------:R-:W-:Y:S01]  /*13cc0*/  HMMA.16816.F32 R56, R152.reuse, R134, R56 ;  /* 0x000000869838723c */ /* 0x040fe20000001838 */
[----:B------:R-:W1:Y:S03]  /*13cd0*/  LDSM.16.MT88.4 R132, [R206+0xa080] ;  /* 0x00a08000ce84783b */ /* 0x000e660000004200 */
[C---:B------:R-:W-:Y:S02]  /*13ce0*/  FMUL.FTZ R75, R2.reuse, R75 ;  /* 0x0000004b024b7220 */ /* 0x040fe40000410000 */
[C---:B------:R-:W-:Y:S02]  /*13cf0*/  FMUL.FTZ R76, R3.reuse, R76 ;  /* 0x0000004c034c7220 */ /* 0x040fe40000410000 */
[C---:B--2---:R-:W-:Y:S04]  /*13d00*/  HMMA.16816.F32 R60, R152.reuse, R136, R60 ;  /* 0x00000088983c723c */ /* 0x044fe8000000183c */
[C---:B------:R-:W-:Y:S02]  /*13d10*/  FMUL.FTZ R77, R3.reuse, R77 ;  /* 0x0000004d034d7220 */ /* 0x040fe40000410000 */
[C---:B------:R-:W-:Y:S02]  /*13d20*/  FMUL.FTZ R78, R2.reuse, R78 ;  /* 0x0000004e024e7220 */ /* 0x040fe40000410000 */
[C---:B------:R-:W-:Y:S01]  /*13d30*/  HMMA.16816.F32 R64, R152.reuse, R138, R64 ;  /* 0x0000008a9840723c */ /* 0x040fe20000001840 */
[----:B------:R-:W2:Y:S03]  /*13d40*/  LDSM.16.MT88.4 R136, [R205+0xa080] ;  /* 0x00a08000cd88783b */ /* 0x000ea60000004200 */
[C---:B------:R-:W-:Y:S02]  /*13d50*/  FMUL.FTZ R79, R2.reuse, R79 ;  /* 0x0000004f024f7220 */ /* 0x040fe40000410000 */
[C---:B------:R-:W-:Y:S02]  /*13d60*/  FMUL.FTZ R80, R3.reuse, R80 ;  /* 0x0000005003507220 */ /* 0x040fe40000410000 */
[C---:B-----5:R-:W-:Y:S04]  /*13d70*/  HMMA.16816.F32 R68, R152.reuse, R140, R68 ;  /* 0x0000008c9844723c */ /* 0x060fe80000001844 */
        /* <DEDUP_REMOVED lines=18> */
[C---:B------:R-:W-:Y:S03]  /*13ea0*/  FMUL.FTZ R93, R3.reuse, R93 ;  /* 0x0000005d035d7220 */ /* 0x040fe60000410000 */
[C---:B------:R-:W-:Y:S01]  /*13eb0*/  HMMA.16816.F32 R88, R152.reuse, R138, R88 ;  /* 0x0000008a9858723c */ /* 0x040fe20000001858 */
[----:B------:R-:W2:Y:S02]  /*13ec0*/  LDSM.16.MT88.4 R136, [R206+0xb080] ;  /* 0x00b08000ce88783b */ /* 0x000ea40000004200 */
[C---:B------:R-:W-:Y:S02]  /*13ed0*/  FMUL.FTZ R94, R2.reuse, R94 ;  /* 0x0000005e025e7220 */ /* 0x040fe40000410000 */
[C---:B------:R-:W-:Y:S02]  /*13ee0*/  FMUL.FTZ R95, R2.reuse, R95 ;  /* 0x0000005f025f7220 */ /* 0x040fe40000410000 */
[C---:B------:R-:W-:Y:S02]  /*13ef0*/  FMUL.FTZ R96, R3.reuse, R96 ;  /* 0x0000006003607220 */ /* 0x040fe40000410000 */
[C---:B------:R-:W-:Y:S03]  /*13f00*/  FMUL.FTZ R97, R3.reuse, R97 ;  /* 0x0000006103617220 */ /* 0x040fe60000410000 */
[C---:B-----5:R-:W-:Y:S03]  /*13f10*/  HMMA.16816.F32 R92, R152.reuse, R140, R92 ;  /* 0x0000008c985c723c */ /* 0x060fe6000000185c */
[C---:B------:R-:W-:Y:S02]  /*13f20*/  FMUL.FTZ R98, R2.reuse, R98 ;  /* 0x0000006202627220 */ /* 0x040fe40000410000 */
[C---:B------:R-:W-:Y:S02]  /*13f30*/  FMUL.FTZ R99, R2.reuse, R99 ;  /* 0x0000006302637220 */ /* 0x040fe40000410000 */
[C---:B------:R-:W-:Y:S02]  /*13f40*/  FMUL.FTZ R100, R3.reuse, R100 ;  /* 0x0000006403647220 */ /* 0x040fe40000410000 */
[C---:B------:R-:W-:Y:S03]  /*13f50*/  FMUL.FTZ R101, R3.reuse, R101 ;  /* 0x0000006503657220 */ /* 0x040fe60000410000 */
[C---:B------:R-:W-:Y:S01]  /*13f60*/  HMMA.16816.F32 R96, R152.reuse, R142, R96 ;  /* 0x0000008e9860723c */ /* 0x040fe20000001860 */
[----:B------:R-:W5:Y:S02]  /*13f70*/  LDSM.16.MT88.4 R140, [R205+0xb080] ;  /* 0x00b08000cd8c783b */ /* 0x000f640000004200 */
[C---:B------:R-:W-:Y:S02]  /*13f80*/  FMUL.FTZ R102, R2.reuse, R102 ;  /* 0x0000006602667220 */ /* 0x040fe40000410000 */
[C---:B------:R-:W-:Y:S02]  /*13f90*/  FMUL.FTZ R103, R2.reuse, R103 ;  /* 0x0000006702677220 */ /* 0x040fe40000410000 */
[C---:B------:R-:W-:Y:S02]  /*13fa0*/  FMUL.FTZ R104, R3.reuse, R104 ;  /* 0x0000006803687220 */ /* 0x040fe40000410000 */
[C---:B------:R-:W-:Y:S03]  /*13fb0*/  FMUL.FTZ R105, R3.reuse, R105 ;  /* 0x0000006903697220 */ /* 0x040fe60000410000 */
[C---:B-1----:R-:W-:Y:S03]  /*13fc0*/  HMMA.16816.F32 R100, R152.reuse, R132, R100 ;  /* 0x000000849864723c */ /* 0x042fe60000001864 */
[C---:B------:R-:W-:Y:S02]  /*13fd0*/  FMUL.FTZ R106, R2.reuse, R106 ;  /* 0x0000006a026a7220 */ /* 0x040fe40000410000 */
[C---:B------:R-:W-:Y:S02]  /*13fe0*/  FMUL.FTZ R107, R2.reuse, R107 ;  /* 0x0000006b026b7220 */ /* 0x040fe40000410000 */
[C---:B------:R-:W-:Y:S02]  /*13ff0*/  FMUL.FTZ R108, R3.reuse, R108 ;  /* 0x0000006c036c7220 */ /* 0x040fe40000410000 */
[C---:B------:R-:W-:Y:S03]  /*14000*/  FMUL.FTZ R109, R3.reuse, R109 ;  /* 0x0000006d036d7220 */ /* 0x040fe60000410000 */
[C---:B------:R-:W-:Y:S01]  /*14010*/  HMMA.16816.F32 R104, R152.reuse, R134, R104 ;  /* 0x000000869868723c */ /* 0x040fe20000001868 */
[----:B------:R-:W1:Y:S02]  /*14020*/  LDSM.16.MT88.4 R132, [R204+0xb080] ;  /* 0x00b08000cc84783b */ /* 0x000e640000004200 */
[C---:B------:R-:W-:Y:S02]  /*14030*/  FMUL.FTZ R110, R2.reuse, R110 ;  /* 0x0000006e026e7220 */ /* 0x040fe40000410000 */
[C---:B------:R-:W-:Y:S02]  /*14040*/  FMUL.FTZ R111, R2.reuse, R111 ;  /* 0x0000006f026f7220 */ /* 0x040fe40000410000 */
[C---:B------:R-:W-:Y:S02]  /*14050*/  FMUL.FTZ R112, R3.reuse, R112 ;  /* 0x0000007003707220 */ /* 0x040fe40000410000 */
[C---:B------:R-:W-:Y:S03]  /*14060*/  FMUL.FTZ R113, R3.reuse, R113 ;  /* 0x0000007103717220 */ /* 0x040fe60000410000 */
[C---:B--2---:R-:W-:Y:S03]  /*14070*/  HMMA.16816.F32 R108, R152.reuse, R136, R108 ;  /* 0x00000088986c723c */ /* 0x044fe6000000186c */
[C---:B------:R-:W-:Y:S02]  /*14080*/  FMUL.FTZ R114, R2.reuse, R114 ;  /* 0x0000007202727220 */ /* 0x040fe40000410000 */
        /* <DEDUP_REMOVED lines=23> */
[----:B------:R-:W-:Y:S02]  /*14200*/  FFMA.FTZ R232, R3, R224, R232 ;  /* 0x000000e003e87223 */ /* 0x000fe400000100e8 */
[----:B------:R-:W-:Y:S03]  /*14210*/  FFMA.FTZ R237, R2, R223, R237 ;  /* 0x000000df02ed7223 */ /* 0x000fe600000100ed */
[----:B------:R-:W-:Y:S03]  /*14220*/  HMMA.16816.F32 R128, R152, R134, R128 ;  /* 0x000000869880723c */ /* 0x000fe60000001880 */
[----:B------:R-:W-:Y:S01]  /*14230*/  MOV R2, R148 ;  /* 0x0000009400027202 */ /* 0x000fe20000000f00 */
[----:B------:R-:W-:Y:S02]  /*14240*/  FADD.FTZ R151, R151, R232 ;  /* 0x000000e897977221 */ /* 0x000fe40000010000 */
[----:B------:R-:W-:Y:S01]  /*14250*/  FADD.FTZ R236, R236, R237 ;  /* 0x000000edecec7221 */ /* 0x000fe20000010000 */
[----:B---3--:R-:W-:Y:S01]  /*14260*/  F2FP.PACK_AB R152, R239, R238 ;  /* 0x000000eeef98723e */ /* 0x008fe200000000ff */
[----:B------:R-:W-:Y:S01]  /*14270*/  FADD.FTZ R150, R150, R151 ;  /* 0x0000009796967221 */ /* 0x000fe20000010000 */
[----:B----4-:R-:W-:Y:S03]  /*14280*/  F2FP.PACK_AB R154, R241, R240 ;  /* 0x000000f0f19a723e */ /* 0x010fe600000000ff */
[----:B------:R-:W-:Y:S01]  /*14290*/  F2FP.PACK_AB R153, R243, R242 ;  /* 0x000000f2f399723e */ /* 0x000fe200000000ff */
[----:B------:R-:W-:Y:S01]  /*142a0*/  FADD.FTZ R3, R235, R236 ;  /* 0x000000eceb037221 */ /* 0x000fe20000010000 */
[----:B------:R-:W-:Y:S01]  /*142b0*/  F2FP.PACK_AB R155, R149, R244 ;  /* 0x000000f4959b723e */ /* 0x000fe200000000ff */
[----:B------:R-:W-:Y:S02]  /*142c0*/  FADD.FTZ R233, R233, R150 ;  /* 0x00000096e9e97221 */ /* 0x000fe40000010000 */
[----:B------:R-:W-:Y:S02]  /*142d0*/  FADD.FTZ R3, R234, R3 ;  /* 0x00000003ea037221 */ /* 0x000fe40000010000 */
[----:B------:R-:W-:Y:S02]  /*142e0*/  FADD.FTZ R238, R238, R233 ;  /* 0x000000e9eeee7221 */ /* 0x000fe40000010000 */
[C---:B--2---:R-:W-:Y:S01]  /*142f0*/  HMMA.16816.F32 R144, R152.reuse, R136, R4 ;  /* 0x000000889890723c */ /* 0x044fe20000001804 */
[----:B------:R-:W1:Y:S02]  /*14300*/  LDSM.16.MT88.4 R4, [R211+0x9880] ;  /* 0x00988000d304783b */ /* 0x000e640000004200 */
[----:B------:R-:W-:Y:S01]  /*14310*/  FADD.FTZ R242, R242, R3 ;  /* 0x00000003f2f27221 */ /* 0x000fe20000010000 */
[----:B------:R-:W-:Y:S01]  /*14320*/  MOV R3, R0 ;  /* 0x0000000000037202 */ /* 0x000fe20000000f00 */
[----:B------:R-:W-:Y:S02]  /*14330*/  FADD.FTZ R239, R239, R238 ;  /* 0x000000eeefef7221 */ /* 0x000fe40000010000 */
[----:B------:R-:W-:Y:S01]  /*14340*/  FADD.FTZ R243, R243, R242 ;  /* 0x000000f2f3f37221 */ /* 0x000fe20000010000 */
[C---:B------:R-:W-:Y:S01]  /*14350*/  HMMA.16816.F32 R132, R152.reuse, R138, R8 ;  /* 0x0000008a9884723c */ /* 0x040fe20000001808 */
[----:B------:R-:W2:Y:S03]  /*14360*/  LDSM.16.MT88.4 R8, [R205+0x9880] ;  /* 0x00988000cd08783b */ /* 0x000ea60000004200 */
[----:B------:R-:W-:Y:S02]  /*14370*/  FADD.FTZ R224, R240, R239 ;  /* 0x000000eff0e07221 */ /* 0x000fe40000010000 */
[----:B------:R-:W-:Y:S02]  /*14380*/  FADD.FTZ R244, R244, R243 ;  /* 0x000000f3f4f47221 */ /* 0x000fe40000010000 */
[C---:B-----5:R-:W-:Y:S01]  /*14390*/  HMMA.16816.F32 R136, R152.reuse, R140, R12 ;  /* 0x0000008c9888723c */ /* 0x060fe2000000180c */
[----:B------:R-:W3:Y:S03]  /*143a0*/  LDSM.16.MT88.4 R12, [R205+0xa880] ;  /* 0x00a88000cd0c783b */ /* 0x000ee60000004200 */
[----:B------:R-:W-:Y:S02]  /*143b0*/  FADD.FTZ R224, R241, R224 ;  /* 0x000000e0f1e07221 */ /* 0x000fe40000010000 */
[----:B------:R-:W-:Y:S02]  /*143c0*/  FADD.FTZ R223, R149, R244 ;  /* 0x000000f495df7221 */ /* 0x000fe40000010000 */
[C---:B------:R-:W-:Y:S01]  /*143d0*/  HMMA.16816.F32 R140, R152.reuse, R142, R16 ;  /* 0x0000008e988c723c */ /* 0x040fe20000001810 */
[----:B------:R-:W4:Y:S07]  /*143e0*/  LDSM.16.MT88.4 R16, [R205+0xb880] ;  /* 0x00b88000cd10783b */ /* 0x000f2e0000004200 */
[C---:B------:R-:W-:Y:S08]  /*143f0*/  HMMA.16816.F32 R20, R152.reuse, R156, R20 ;  /* 0x0000009c9814723c */ /* 0x040ff00000001814 */
[C---:B------:R-:W-:Y:S01]  /*14400*/  HMMA.16816.F32 R24, R152.reuse, R158, R24 ;  /* 0x0000009e9818723c */ /* 0x040fe20000001818 */
[----:B------:R-:W5:Y:S07]  /*14410*/  LDSM.16.MT88.4 R156, [R204+0xb880] ;  /* 0x00b88000cc9c783b */ /* 0x000f6e0000004200 */
[C---:B------:R-:W-:Y:S08]  /*14420*/  HMMA.16816.F32 R28, R152.reuse, R160, R28 ;  /* 0x000000a0981c723c */ /* 0x040ff0000000181c */
[C---:B------:R-:W-:Y:S08]  /*14430*/  HMMA.16816.F32 R32, R152.reuse, R162, R32 ;  /* 0x000000a29820723c */ /* 0x040ff00000001820 */
[C---:B-1----:R-:W-:Y:S08]  /*14440*/  HMMA.16816.F32 R36, R152.reuse, R4, R36 ;  /* 0x000000049824723c */ /* 0x042ff00000001824 */
[C---:B------:R-:W-:Y:S08]  /*14450*/  HMMA.16816.F32 R40, R152.reuse, R6, R40 ;  /* 0x000000069828723c */ /* 0x040ff00000001828 */
[C---:B------:R-:W-:Y:S08]  /*14460*/  HMMA.16816.F32 R44, R152.reuse, R164, R44 ;  /* 0x000000a4982c723c */ /* 0x040ff0000000182c */
[C---:B------:R-:W-:Y:S08]  /*14470*/  HMMA.16816.F32 R48, R152.reuse, R166, R48 ;  /* 0x000000a69830723c */ /* 0x040ff00000001830 */
[C---:B--2---:R-:W-:Y:S07]  /*14480*/  HMMA.16816.F32 R52, R152.reuse, R8, R52 ;  /* 0x000000089834723c */ /* 0x044fee0000001834 */
[----:B------:R-:W-:Y:S01]  /*14490*/  MOV R8, R148 ;  /* 0x0000009400087202 */ /* 0x000fe20000000f00 */
[C---:B------:R-:W-:Y:S08]  /*144a0*/  HMMA.16816.F32 R56, R152.reuse, R10, R56 ;  /* 0x0000000a9838723c */ /* 0x040ff00000001838 */
[C---:B------:R-:W-:Y:S08]  /*144b0*/  HMMA.16816.F32 R60, R152.reuse, R168, R60 ;  /* 0x000000a8983c723c */ /* 0x040ff0000000183c */
        /* <DEDUP_REMOVED lines=15> */
[C---:B-----5:R-:W-:Y:S08]  /*145b0*/  HMMA.16816.F32 R124, R152.reuse, R156, R124 ;  /* 0x0000009c987c723c */ /* 0x060ff0000000187c */
[----:B------:R-:W-:Y:S01]  /*145c0*/  HMMA.16816.F32 R128, R152, R158, R128 ;  /* 0x0000009e9880723c */ /* 0x000fe20000001880 */
[----:B------:R-:W-:-:S07]  /*145d0*/  @P0 BRA `(.L_x_476) ;  /* 0xffffd6d000000947 */ /* 0x000fce000383ffff */
.L_x_465:
[----:B------:R-:W1:Y:S01]  /*145e0*/  S2UR UR9, SR_CTAID.X ;  /* 0x00000000000979c3 */ /* 0x000e620000002500 */
[----:B------:R-:W-:Y:S01]  /*145f0*/  ULDC.64 UR4, c[0x0][0x2c8] ;  /* 0x0000b20000047ab9 */ /* 0x000fe20000000a00 */
[----:B------:R-:W-:Y:S01]  /*14600*/  PLOP3.LUT P0, PT, PT, PT, UP2, 0x40, 0x0 ;  /* 0x000000000000781c */ /* 0x000fe20003f0e828 */
[----:B-1----:R-:W-:-:S04]  /*14610*/  ULEA UR9, UR9, 0x7f, 0x7 ;  /* 0x0000007f09097891 */ /* 0x002fc8000f8e383f */
[----:B------:R-:W-:Y:S02]  /*14620*/  UIMAD.WIDE.U32 UR28, UR9, UR4, URZ ;  /* 0x00000004091c72a5 */ /* 0x000fe4000f8e003f */
[----:B------:R-:W-:Y:S02]  /*14630*/  UIADD3 UR4, UR11, 0x1, -UR20 ;  /* 0x000000010b047890 */ /* 0x000fe4000fffe814 */
[----:B------:R-:W-:-:S03]  /*14640*/  UMOV UR14, UR9 ;  /* 0x00000009000e7c82 */ /* 0x000fc60008000000 */
[----:B------:R-:W-:Y:S02]  /*14650*/  @UP3 UMOV UR9, UR29 ;  /* 0x0000001d00093c82 */ /* 0x000fe40008000000 */
[----:B------:R-:W-:-:S03]  /*14660*/  @UP3 USHF.R.U32.HI UR14, URZ, UR5, UR9 ;  /* 0x000000053f0e3299 */ /* 0x000fc60008011609 */
[----:B------:R-:W-:Y:S02]  /*14670*/  ULDC UR9, c[0x0][0x324] ;  /* 0x0000c90000097ab9 */ /* 0x000fe40000000800 */
[----:B------:R-:W-:-:S04]  /*14680*/  UIADD3 UR14, UR14, UR4, URZ ;  /* 0x000000040e0e7290 */ /* 0x000fc8000fffe03f */
        /* <DEDUP_REMOVED lines=15> */
.L_x_478:
[----:B------:R-:W-:Y:S02]  /*14780*/  UMOV UR5, 0x1 ;  /* 0x0000000100057882 */ /* 0x000fe40000000000 */
[----:B------:R-:W-:Y:S02]  /*14790*/  ULDC UR4, c[0x0][0x32c] ;  /* 0x0000cb0000047ab9 */ /* 0x000fe40000000800 */
[----:B------:R-:W-:-:S03]  /*147a0*/  UISETP.NE.AND UP0, UPT, UR5, UR4, UPT ;  /* 0x000000040500728c */ /* 0x000fc6000bf05270 */
[----:B------:R-:W-:Y:S02]  /*147b0*/  ULDC.64 UR4, c[0x0][0x330] ;  /* 0x0000cc0000047ab9 */ /* 0x000fe40000000a00 */
[----:B------:R-:W-:-:S07]  /*147c0*/  UIMAD.WIDE.U32 UR28, UR14, UR4, URZ ;  /* 0x000000040e1c72a5 */ /* 0x000fce000f8e003f */
[----:B------:R-:W-:Y:S02]  /*147d0*/  @UP0 UMOV UR15, UR29 ;  /* 0x0000001d000f0c82 */ /* 0x000fe40008000000 */
[----:B------:R-:W-:Y:S02]  /*147e0*/  @UP0 USHF.R.U32.HI UR14, URZ, UR5, UR15 ;  /* 0x000000053f0e0299 */ /* 0x000fe4000801160f */
.L_x_479:
[----:B------:R-:W-:Y:S02]  /*147f0*/  ULDC UR4, c[0x0][0x32c] ;  /* 0x0000cb0000047ab9 */ /* 0x000fe40000000800 */
[----:B------:R-:W-:-:S04]  /*14800*/  UIMAD UR4, UR14, UR4, URZ ;  /* 0x000000040e0472a4 */ /* 0x000fc8000f8e023f */
[----:B------:R-:W-:-:S04]  /*14810*/  UISETP.LT.AND UP0, UPT, UR9, UR4, UPT ;  /* 0x000000040900728c */ /* 0x000fc8000bf01270 */
[----:B------:R-:W-:-:S04]  /*14820*/  USEL UR9, UR9, UR4, !UP0 ;  /* 0x0000000409097287 */ /* 0x000fc8000c000000 */
.L_x_477:
[----:B------:R-:W-:-:S04]  /*14830*/  UIADD3 UR9, UR9, 0x1f, URZ ;  /* 0x0000001f09097890 */ /* 0x000fc8000fffe03f */
        /* <DEDUP_REMOVED lines=14> */
[C---:B------:R-:W-:Y:S01]  /*14920*/  IMAD.SHL.U32 R231, R228.reuse, 0x2, RZ ;  /* 0x00000002e4e77824 */ /* 0x040fe200078e00ff */
[----:B------:R-:W-:Y:S01]  /*14930*/  SHF.L.U64.HI R235, R227, 0x1, R2 ;  /* 0x00000001e3eb7819 */ /* 0x000fe20000010202 */
[C---:B------:R-:W-:Y:S01]  /*14940*/  IMAD.SHL.U32 R230, R225.reuse, 0x2, RZ ;  /* 0x00000002e1e67824 */ /* 0x040fe200078e00ff */
[----:B------:R-:W-:Y:S02]  /*14950*/  SHF.L.U64.HI R233, R225, 0x1, R0 ;  /* 0x00000001e1e97819 */ /* 0x000fe40000010200 */
[----:B------:R-:W-:-:S02]  /*14960*/  SHF.L.U64.HI R232, R228, 0x1, R5 ;  /* 0x00000001e4e87819 */ /* 0x000fc40000010205 */
.L_x_483:
        /* <DEDUP_REMOVED lines=24> */
[----:B------:R-:W-:Y:S02]  /*14af0*/  LEA.HI.X R12, R0, c[0x0][0x1fc], R5, 0x1, P0 ;  /* 0x00007f00000c7a11 */ /* 0x000fe400000f0c05 */
        /* <DEDUP_REMOVED lines=15> */
.L_x_481:
[C---:B--234-:R-:W-:Y:S01]  /*14bf0*/  HMMA.16816.F32 R4, R152.reuse, R156, RZ ;  /* 0x0000009c9804723c */ /* 0x05cfe200000018ff */
[----:B------:R-:W-:Y:S01]  /*14c00*/  LDSM.16.M88.4 R172, [R208+0xc880] ;  /* 0x00c88000d0ac783b */ /* 0x000fe20000000200 */
[----:B------:R-:W-:Y:S04]  /*14c10*/  UISETP.GT.AND UP0, UPT, UR10, UR8, UPT ;  /* 0x000000080a00728c */ /* 0x000fe8000bf04270 */
[----:B------:R-:W0:Y:S02]  /*14c20*/  LDGDEPBAR ;  /* 0x00000000000079af */ /* 0x000e240000000000 */
[C---:B------:R-:W-:Y:S01]  /*14c30*/  HMMA.16816.F32 R8, R152.reuse, R158, RZ ;  /* 0x0000009e9808723c */ /* 0x040fe200000018ff */
[----:B------:R-:W-:Y:S02]  /*14c40*/  PLOP3.LUT P0, PT, PT, PT, UP0, 0x40, 0x0 ;  /* 0x000000000000781c */ /* 0x000fe40003f0e808 */
[----:B------:R-:W-:Y:S05]  /*14c50*/  LDSM.16.M88.4 R156, [R208+0xc080] ;  /* 0x00c08000d09c783b */ /* 0x000fea0000000200 */
[C---:B------:R-:W-:Y:S08]  /*14c60*/  HMMA.16816.F32 R12, R152.reuse, R16, RZ ;  /* 0x00000010980c723c */ /* 0x040ff000000018ff */
[----:B------:R-:W-:Y:S01]  /*14c70*/  HMMA.16816.F32 R16, R152, R18, RZ ;  /* 0x000000129810723c */ /* 0x000fe200000018ff */
[----:B------:R-:W2:Y:S07]  /*14c80*/  LDSM.16.M88.4 R152, [R209+0x10080] ;  /* 0x01008000d198783b */ /* 0x000eae0000000200 */
[C---:B-1----:R-:W-:Y:S08]  /*14c90*/  HMMA.16816.F32 R4, R160.reuse, R164, R4 ;  /* 0x000000a4a004723c */ /* 0x042ff00000001804 */
[C---:B------:R-:W-:Y:S01]  /*14ca0*/  HMMA.16816.F32 R8, R160.reuse, R166, R8 ;  /* 0x000000a6a008723c */ /* 0x040fe20000001808 */
[----:B------:R-:W-:Y:S07]  /*14cb0*/  LDSM.16.M88.4 R164, [R202] ;  /* 0x00000000caa4783b */ /* 0x000fee0000000200 */
[C---:B------:R-:W-:Y:S08]  /*14cc0*/  HMMA.16816.F32 R12, R160.reuse, R168, R12 ;  /* 0x000000a8a00c723c */ /* 0x040ff0000000180c */
[----:B------:R-:W-:Y:S01]  /*14cd0*/  HMMA.16816.F32 R16, R160, R170, R16 ;  /* 0x000000aaa010723c */ /* 0x000fe20000001810 */
[----:B------:R-:W1:Y:S05]  /*14ce0*/  LDSM.16.M88.4 R160, [R207+0x10080] ;  /* 0x01008000cfa0783b */ /* 0x000e6a0000000200 */
[----:B------:R-:W3:Y:S02]  /*14cf0*/  LDSM.16.M88.4 R168, [R202+0x800] ;  /* 0x00080000caa8783b */ /* 0x000ee40000000200 */
[C---:B--2---:R-:W-:Y:S08]  /*14d00*/  HMMA.16816.F32 R4, R152.reuse, R156, R4 ;  /* 0x0000009c9804723c */ /* 0x044ff00000001804 */
[C---:B------:R-:W-:Y:S01]  /*14d10*/  HMMA.16816.F32 R8, R152.reuse, R158, R8 ;  /* 0x0000009e9808723c */ /* 0x040fe20000001808 */
[----:B------:R-:W-:Y:S07]  /*14d20*/  LDSM.16.M88.4 R156, [R213+0xd080] ;  /* 0x00d08000d59c783b */ /* 0x000fee0000000200 */
[C---:B------:R-:W-:Y:S08]  /*14d30*/  HMMA.16816.F32 R12, R152.reuse, R172, R12 ;  /* 0x000000ac980c723c */ /* 0x040ff0000000180c */
[----:B------:R-:W-:Y:S01]  /*14d40*/  HMMA.16816.F32 R16, R152, R174, R16 ;  /* 0x000000ae9810723c */ /* 0x000fe20000001810 */
[----:B------:R-:W2:Y:S05]  /*14d50*/  LDSM.16.M88.4 R152, [R214+0x14080] ;  /* 0x01408000d698783b */ /* 0x000eaa0000000200 */
[----:B------:R-:W4:Y:S02]  /*14d60*/  LDSM.16.M88.4 R172, [R213+0xd880] ;  /* 0x00d88000d5ac783b */ /* 0x000f240000000200 */
[C---:B-1----:R-:W-:Y:S08]  /*14d70*/  HMMA.16816.F32 R4, R160.reuse, R164, R4 ;  /* 0x000000a4a004723c */ /* 0x042ff00000001804 */
[C---:B------:R-:W-:Y:S01]  /*14d80*/  HMMA.16816.F32 R8, R160.reuse, R166, R8 ;  /* 0x000000a6a008723c */ /* 0x040fe20000001808 */
[----:B------:R-:W-:Y:S07]  /*14d90*/  LDSM.16.M88.4 R164, [R201] ;  /* 0x00000000c9a4783b */ /* 0x000fee0000000200 */
[C---:B---3--:R-:W-:Y:S08]  /*14da0*/  HMMA.16816.F32 R12, R160.reuse, R168, R12 ;  /* 0x000000a8a00c723c */ /* 0x048ff0000000180c */
[----:B------:R-:W-:Y:S01]  /*14db0*/  HMMA.16816.F32 R16, R160, R170, R16 ;  /* 0x000000aaa010723c */ /* 0x000fe20000001810 */
[----:B------:R-:W1:Y:S05]  /*14dc0*/  LDSM.16.M88.4 R160, [R210+0x14080] ;  /* 0x01408000d2a0783b */ /* 0x000e6a0000000200 */
[----:B------:R-:W3:Y:S02]  /*14dd0*/  LDSM.16.M88.4 R168, [R200] ;  /* 0x00000000c8a8783b */ /* 0x000ee40000000200 */
[C---:B--2---:R-:W-:Y:S08]  /*14de0*/  HMMA.16816.F32 R4, R152.reuse, R156, R4 ;  /* 0x0000009c9804723c */ /* 0x044ff00000001804 */
[C---:B------:R-:W-:Y:S01]  /*14df0*/  HMMA.16816.F32 R8, R152.reuse, R158, R8 ;  /* 0x0000009e9808723c */ /* 0x040fe20000001808 */
[----:B------:R-:W-:Y:S07]  /*14e00*/  LDSM.16.M88.4 R156, [R208+0xd080] ;  /* 0x00d08000d09c783b */ /* 0x000fee0000000200 */
[C---:B----4-:R-:W-:Y:S08]  /*14e10*/  HMMA.16816.F32 R12, R152.reuse, R172, R12 ;  /* 0x000000ac980c723c */ /* 0x050ff0000000180c */
[----:B------:R-:W-:Y:S01]  /*14e20*/  HMMA.16816.F32 R16, R152, R174, R16 ;  /* 0x000000ae9810723c */ /* 0x000fe20000001810 */
[----:B------:R-:W2:Y:S05]  /*14e30*/  LDSM.16.M88.4 R152, [R209+0x14080] ;  /* 0x01408000d198783b */ /* 0x000eaa0000000200 */
[----:B------:R-:W4:Y:S02]  /*14e40*/  LDSM.16.M88.4 R172, [R208+0xd880] ;  /* 0x00d88000d0ac783b */ /* 0x000f240000000200 */
[C---:B-1----:R-:W-:Y:S08]  /*14e50*/  HMMA.16816.F32 R4, R160.reuse, R164, R4 ;  /* 0x000000a4a004723c */ /* 0x042ff00000001804 */
[C---:B------:R-:W-:Y:S01]  /*14e60*/  HMMA.16816.F32 R8, R160.reuse, R166, R8 ;  /* 0x000000a6a008723c */ /* 0x040fe20000001808 */
[----:B------:R-:W-:Y:S07]  /*14e70*/  LDSM.16.M88.4 R164, [R202+0x1000] ;  /* 0x00100000caa4783b */ /* 0x000fee0000000200 */
[C---:B---3--:R-:W-:Y:S08]  /*14e80*/  HMMA.16816.F32 R12, R160.reuse, R168, R12 ;  /* 0x000000a8a00c723c */ /* 0x048ff0000000180c */
[----:B------:R-:W-:Y:S01]  /*14e90*/  HMMA.16816.F32 R16, R160, R170, R16 ;  /* 0x000000aaa010723c */ /* 0x000fe20000001810 */
[----:B------:R-:W1:Y:S05]  /*14ea0*/  LDSM.16.M88.4 R160, [R207+0x14080] ;  /* 0x01408000cfa0783b */ /* 0x000e6a0000000200 */
[----:B------:R-:W3:Y:S02]  /*14eb0*/  LDSM.16.M88.4 R168, [R202+0x1800] ;  /* 0x00180000caa8783b */ /* 0x000ee40000000200 */
        /* <DEDUP_REMOVED lines=56> */
[----:B------:R-:W-:Y:S04]  /*15240*/  DEPBAR.LE SB0, 0x0 ;  /* 0x000080000000791a */ /* 0x000fe80000000000 */
[C---:B--2---:R-:W-:Y:S01]  /*15250*/  HMMA.16816.F32 R4, R152.reuse, R156, R4 ;  /* 0x0000009c9804723c */ /* 0x044fe20000001804 */
[----:B------:R-:W-:Y:S07]  /*15260*/  BAR.SYNC.DEFER_BLOCKING 0x0 ;  /* 0x0000000000007b1d */ /* 0x000fee0000010000 */
[C---:B------:R-:W-:Y:S08]  /*15270*/  HMMA.16816.F32 R8, R152.reuse, R158, R8 ;  /* 0x0000009e9808723c */ /* 0x040ff00000001808 */
[C---:B----4-:R-:W-:Y:S08]  /*15280*/  HMMA.16816.F32 R12, R152.reuse, R172, R12 ;  /* 0x000000ac980c723c */ /* 0x050ff0000000180c */
[----:B------:R-:W-:Y:S08]  /*15290*/  HMMA.16816.F32 R16, R152, R174, R16 ;  /* 0x000000ae9810723c */ /* 0x000ff00000001810 */
[C---:B-1----:R-:W-:Y:S08]  /*152a0*/  HMMA.16816.F32 R4, R160.reuse, R164, R4 ;  /* 0x000000a4a004723c */ /* 0x042ff00000001804 */
[C---:B------:R-:W-:Y:S08]  /*152b0*/  HMMA.16816.F32 R8, R160.reuse, R166, R8 ;  /* 0x000000a6a008723c */ /* 0x040ff00000001808 */
[C---:B---3--:R-:W-:Y:S08]  /*152c0*/  HMMA.16816.F32 R12, R160.reuse, R168, R12 ;  /* 0x000000a8a00c723c */ /* 0x048ff0000000180c */
        /* <DEDUP_REMOVED lines=45> */
.L_x_482:
[----:B------:R-:W-:Y:S01]  /*155a0*/  FMNMX.FTZ R0, R4, R3, !PT ;  /* 0x0000000304007209 */ /* 0x000fe20007810000 */
[----:B-1----:R-:W-:Y:S01]  /*155b0*/  LDSM.16.MT88.4 R156, [R206+0x8080] ;  /* 0x00808000ce9c783b */ /* 0x002fe20000004200 */
[----:B------:R-:W-:Y:S01]  /*155c0*/  FMNMX.FTZ R2, R6, R149, !PT ;  /* 0x0000009506027209 */ /* 0x000fe20007810000 */
[----:B------:R-:W-:Y:S01]  /*155d0*/  UISETP.GT.AND UP0, UPT, UR10, UR4, UPT ;  /* 0x000000040a00728c */ /* 0x000fe2000bf04270 */
[----:B------:R-:W-:Y:S01]  /*155e0*/  FMNMX.FTZ R151, R5, R0, !PT ;  /* 0x0000000005977209 */ /* 0x000fe20007810000 */
[----:B------:R-:W-:Y:S01]  /*155f0*/  UIADD3 UR10, UR10, -0x1, URZ ;  /* 0xffffffff0a0a7890 */ /* 0x000fe2000fffe03f */
        /* <DEDUP_REMOVED lines=13> */
[----:B------:R-:W-:Y:S02]  /*156d0*/  PLOP3.LUT P0, PT, PT, PT, UP0, 0x80, 0x0 ;  /* 0x000000000000781c */ /* 0x000fe40003f0f008 */
        /* <DEDUP_REMOVED lines=15> */
[----:B-1----:R-:W-:Y:S07]  /*157d0*/  FMNMX.FTZ R0, R152, R155, !PT ;  /* 0x0000009b98007209 */ /* 0x002fee0007810000 */
[----:B------:R-:W1:Y:S01]  /*157e0*/  LDSM.16.MT88.4 R152, [R211+0x8080] ;  /* 0x00808000d398783b */ /* 0x000e620000004200 */
[C---:B------:R-:W-:Y:S02]  /*157f0*/  FADD.FTZ R2, -R0.reuse, R3 ;  /* 0x0000000300027221 */ /* 0x040fe40000010100 */
[----:B------:R-:W-:Y:S01]  /*15800*/  FMUL.FTZ R165, R0, c[0x0][0x2d0] ;  /* 0x0000b40000a57a20 */ /* 0x000fe20000410000 */
[----:B--2---:R-:W-:Y:S01]  /*15810*/  FMNMX.FTZ R148, R148, R151, !PT ;  /* 0x0000009794947209 */ /* 0x004fe20007810000 */
[----:B------:R-:W-:Y:S02]  /*15820*/  FMUL.FTZ R3, R2, c[0x0][0x2d0] ;  /* 0x0000b40002037a20 */ /* 0x000fe40000410000 */
[----:B------:R-:W-:Y:S02]  /*15830*/  FFMA.FTZ R150, R4, c[0x0][0x2d0], -R165 ;  /* 0x0000b40004967a23 */ /* 0x000fe400000108a5 */
[C---:B------:R-:W-:Y:S02]  /*15840*/  FADD.FTZ R2, -R148.reuse, R149 ;  /* 0x0000009594027221 */ /* 0x040fe40000010100 */
[----:B------:R-:W-:Y:S01]  /*15850*/  FMUL.FTZ R164, R148, c[0x0][0x2d0] ;  /* 0x0000b40094a47a20 */ /* 0x000fe20000410000 */
[----:B------:R-:W2:Y:S01]  /*15860*/  MUFU.EX2 R3, R3 ;  /* 0x0000000300037308 */ /* 0x000ea20000000800 */
[----:B------:R-:W-:Y:S02]  /*15870*/  FMUL.FTZ R149, R2, c[0x0][0x2d0] ;  /* 0x0000b40002957a20 */ /* 0x000fe40000410000 */
[--C-:B------:R-:W-:Y:S02]  /*15880*/  FFMA.FTZ R5, R5, c[0x0][0x2d0], -R165.reuse ;  /* 0x0000b40005057a23 */ /* 0x100fe400000108a5 */
[--C-:B------:R-:W-:Y:S02]  /*15890*/  FFMA.FTZ R151, R8, c[0x0][0x2d0], -R165.reuse ;  /* 0x0000b40008977a23 */ /* 0x100fe400000108a5 */
[--C-:B------:R-:W-:Y:S02]  /*158a0*/  FFMA.FTZ R236, R9, c[0x0][0x2d0], -R165.reuse ;  /* 0x0000b40009ec7a23 */ /* 0x100fe400000108a5 */
[--C-:B------:R-:W-:Y:S01]  /*158b0*/  FFMA.FTZ R6, R6, c[0x0][0x2d0], -R164.reuse ;  /* 0x0000b40006067a23 */ /* 0x100fe200000108a4 */
[----:B------:R3:W4:Y:S01]  /*158c0*/  MUFU.EX2 R2, R149 ;  /* 0x0000009500027308 */ /* 0x0007220000000800 */
[--C-:B------:R-:W-:Y:S02]  /*158d0*/  FFMA.FTZ R7, R7, c[0x0][0x2d0], -R164.reuse ;  /* 0x0000b40007077a23 */ /* 0x100fe400000108a4 */
[--C-:B------:R-:W-:Y:S02]  /*158e0*/  FFMA.FTZ R238, R11, c[0x0][0x2d0], -R164.reuse ;  /* 0x0000b4000bee7a23 */ /* 0x100fe400000108a4 */
[--C-:B------:R-:W-:Y:S02]  /*158f0*/  FFMA.FTZ R237, R12, c[0x0][0x2d0], -R165.reuse ;  /* 0x0000b4000ced7a23 */ /* 0x100fe400000108a5 */
[--C-:B------:R-:W-:Y:S02]  /*15900*/  FFMA.FTZ R240, R13, c[0x0][0x2d0], -R165.reuse ;  /* 0x0000b4000df07a23 */ /* 0x100fe400000108a5 */
[--C-:B------:R-:W-:Y:S01]  /*15910*/  FFMA.FTZ R239, R14, c[0x0][0x2d0], -R164.reuse ;  /* 0x0000b4000eef7a23 */ /* 0x100fe200000108a4 */
[----:B------:R-:W-:Y:S01]  /*15920*/  MUFU.EX2 R150, R150 ;  /* 0x0000009600967308 */ /* 0x000fe20000000800 */
[--C-:B------:R-:W-:Y:S02]  /*15930*/  FFMA.FTZ R242, R15, c[0x0][0x2d0], -R164.reuse ;  /* 0x0000b4000ff27a23 */ /* 0x100fe400000108a4 */
[----:B------:R-:W-:Y:S01]  /*15940*/  LDSM.16.MT88.4 R12, [R204+0xb080] ;  /* 0x00b08000cc0c783b */ /* 0x000fe20000004200 */
[C---:B--2---:R-:W-:Y:S02]  /*15950*/  FMUL.FTZ R8, R3.reuse, R144 ;  /* 0x0000009003087220 */ /* 0x044fe40000410000 */
[C---:B------:R-:W-:Y:S02]  /*15960*/  FMUL.FTZ R9, R3.reuse, R145 ;  /* 0x0000009103097220 */ /* 0x040fe40000410000 */
[C---:B------:R-:W-:Y:S02]  /*15970*/  FMUL.FTZ R132, R3.reuse, R132 ;  /* 0x0000008403847220 */ /* 0x040fe40000410000 */
[----:B------:R-:W2:Y:S01]  /*15980*/  MUFU.EX2 R5, R5 ;  /* 0x0000000500057308 */ /* 0x000ea20000000800 */
[C---:B------:R-:W-:Y:S02]  /*15990*/  FMUL.FTZ R133, R3.reuse, R133 ;  /* 0x0000008503857220 */ /* 0x040fe40000410000 */
[C---:B------:R-:W-:Y:S02]  /*159a0*/  FMUL.FTZ R136, R3.reuse, R136 ;  /* 0x0000008803887220 */ /* 0x040fe40000410000 */
[--C-:B---3--:R-:W-:Y:S02]  /*159b0*/  FFMA.FTZ R149, R10, c[0x0][0x2d0], -R164.reuse ;  /* 0x0000b4000a957a23 */ /* 0x108fe400000108a4 */
[C---:B----4-:R-:W-:Y:S02]  /*159c0*/  FMUL.FTZ R10, R2.reuse, R146 ;  /* 0x00000092020a7220 */ /* 0x050fe40000410000 */
[C---:B------:R-:W-:Y:S01]  /*159d0*/  FMUL.FTZ R11, R2.reuse, R147 ;  /* 0x00000093020b7220 */ /* 0x040fe20000410000 */
[----:B------:R-:W-:Y:S01]  /*159e0*/  MUFU.EX2 R151, R151 ;  /* 0x0000009700977308 */ /* 0x000fe20000000800 */
[C---:B------:R-:W-:Y:S02]  /*159f0*/  FMUL.FTZ R134, R2.reuse, R134 ;  /* 0x0000008602867220 */ /* 0x040fe40000410000 */
[C---:B------:R-:W-:Y:S02]  /*15a00*/  FMUL.FTZ R135, R2.reuse, R135 ;  /* 0x0000008702877220 */ /* 0x040fe40000410000 */
[C---:B------:R-:W-:Y:S02]  /*15a10*/  FMUL.FTZ R137, R3.reuse, R137 ;  /* 0x0000008903897220 */ /* 0x040fe40000410000 */
[C---:B------:R-:W-:Y:S02]  /*15a20*/  FMUL.FTZ R138, R2.reuse, R138 ;  /* 0x0000008a028a7220 */ /* 0x040fe40000410000 */
[C---:B------:R-:W-:Y:S01]  /*15a30*/  FMUL.FTZ R139, R2.reuse, R139 ;  /* 0x0000008b028b7220 */ /* 0x040fe20000410000 */
[----:B------:R-:W3:Y:S01]  /*15a40*/  MUFU.EX2 R236, R236 ;  /* 0x000000ec00ec7308 */ /* 0x000ee20000000800 */
[C---:B------:R-:W-:Y:S02]  /*15a50*/  FMUL.FTZ R140, R3.reuse, R140 ;  /* 0x0000008c038c7220 */ /* 0x040fe40000410000 */
[----:B------:R-:W-:Y:S01]  /*15a60*/  FMUL.FTZ R141, R3, R141 ;  /* 0x0000008d038d7220 */ /* 0x000fe20000410000 */
[----:B--2---:R-:W-:Y:S01]  /*15a70*/  F2FP.PACK_AB R144, R5, R150 ;  /* 0x000000960590723e */ /* 0x004fe200000000ff */
[C---:B------:R-:W-:Y:S02]  /*15a80*/  FMUL.FTZ R142, R2.reuse, R142 ;  /* 0x0000008e028e7220 */ /* 0x040fe40000410000 */
[----:B------:R-:W-:Y:S02]  /*15a90*/  FMUL.FTZ R143, R2, R143 ;  /* 0x0000008f028f7220 */ /* 0x000fe40000410000 */
[--C-:B------:R-:W-:Y:S01]  /*15aa0*/  FFMA.FTZ R241, R16, c[0x0][0x2d0], -R165.reuse ;  /* 0x0000b40010f17a23 */ /* 0x100fe200000108a5 */
[----:B------:R-:W-:Y:S01]  /*15ab0*/  MUFU.EX2 R6, R6 ;  /* 0x0000000600067308 */ /* 0x000fe20000000800 */
[--C-:B------:R-:W-:Y:S02]  /*15ac0*/  FFMA.FTZ R243, R18, c[0x0][0x2d0], -R164.reuse ;  /* 0x0000b40012f37a23 */ /* 0x100fe400000108a4 */
[----:B------:R-:W-:Y:S02]  /*15ad0*/  FFMA.FTZ R165, R17, c[0x0][0x2d0], -R165 ;  /* 0x0000b40011a57a23 */ /* 0x000fe400000108a5 */
[----:B------:R-:W-:Y:S02]  /*15ae0*/  FFMA.FTZ R164, R19, c[0x0][0x2d0], -R164 ;  /* 0x0000b40013a47a23 */ /* 0x000fe400000108a4 */
[----:B------:R-:W-:Y:S01]  /*15af0*/  LDSM.16.MT88.4 R16, [R206+0x8880] ;  /* 0x00888000ce10783b */ /* 0x000fe20000004200 */
[C---:B------:R-:W-:Y:S02]  /*15b00*/  FMUL.FTZ R20, R3.reuse, R20 ;  /* 0x0000001403147220 */ /* 0x040fe40000410000 */
[----:B------:R-:W2:Y:S01]  /*15b10*/  MUFU.EX2 R7, R7 ;  /* 0x0000000700077308 */ /* 0x000ea20000000800 */
[C---:B------:R-:W-:Y:S02]  /*15b20*/  FMUL.FTZ R21, R3.reuse, R21 ;  /* 0x0000001503157220 */ /* 0x040fe40000410000 */
[----:B------:R-:W-:Y:S01]  /*15b30*/  FMUL.FTZ R22, R2, R22 ;  /* 0x0000001602167220 */ /* 0x000fe20000410000 */
[----:B---3--:R-:W-:Y:S01]  /*15b40*/  F2FP.PACK_AB R146, R236, R151 ;  /* 0x00000097ec92723e */ /* 0x008fe200000000ff */
        /* <DEDUP_REMOVED lines=22> */
[----:B------:R2:W-:Y:S01]  /*15cb0*/  MUFU.EX2 R246, R164 ;  /* 0x000000a400f67308 */ /* 0x0005e20000000800 */
[C---:B------:R-:W-:Y:S02]  /*15cc0*/  FMUL.FTZ R41, R3.reuse, R41 ;  /* 0x0000002903297220 */ /* 0x040fe40000410000 */
[----:B------:R-:W-:Y:S01]  /*15cd0*/  FMUL.FTZ R42, R2, R42 ;  /* 0x0000002a022a7220 */ /* 0x000fe20000410000 */
[----:B---3--:R-:W-:Y:S01]  /*15ce0*/  F2FP.PACK_AB R147, R238, R149 ;  /* 0x00000095ee93723e */ /* 0x008fe200000000ff */
[C---:B------:R-:W-:Y:S02]  /*15cf0*/  FMUL.FTZ R43, R2.reuse, R43 ;  /* 0x0000002b022b7220 */ /* 0x040fe40000410000 */
[C---:B------:R-:W-:Y:S02]  /*15d00*/  FMUL.FTZ R44, R3.reuse, R44 ;  /* 0x0000002c032c7220 */ /* 0x040fe40000410000 */
[C---:B------:R-:W-:Y:S01]  /*15d10*/  FMUL.FTZ R45, R3.reuse, R45 ;  /* 0x0000002d032d7220 */ /* 0x040fe20000410000 */
[----:B------:R-:W-:Y:S01]  /*15d20*/  MUFU.EX2 R237, R237 ;  /* 0x000000ed00ed7308 */ /* 0x000fe20000000800 */
[C---:B-1----:R-:W-:Y:S05]  /*15d30*/  HMMA.16816.F32 R8, R144.reuse, R152, R8 ;  /* 0x000000989008723c */ /* 0x042fea0000001808 */
[C---:B------:R-:W-:Y:S02]  /*15d40*/  FMUL.FTZ R46, R2.reuse, R46 ;  /* 0x0000002e022e7220 */ /* 0x040fe40000410000 */
[C---:B------:R-:W-:Y:S01]  /*15d50*/  FMUL.FTZ R47, R2.reuse, R47 ;  /* 0x0000002f022f7220 */ /* 0x040fe20000410000 */
[C---:B------:R-:W-:Y:S01]  /*15d60*/  HMMA.16816.F32 R132, R144.reuse, R154, R132 ;  /* 0x0000009a9084723c */ /* 0x040fe20000001884 */
[----:B------:R-:W1:Y:S01]  /*15d70*/  LDSM.16.MT88.4 R152, [R204+0x8080] ;  /* 0x00808000cc98783b */ /* 0x000e620000004200 */
[----:B------:R-:W3:Y:S02]  /*15d80*/  MUFU.EX2 R240, R240 ;  /* 0x000000f000f07308 */ /* 0x000ee40000000800 */
[C---:B------:R-:W-:Y:S02]  /*15d90*/  FMUL.FTZ R48, R3.reuse, R48 ;  /* 0x0000003003307220 */ /* 0x040fe40000410000 */
[C---:B------:R-:W-:Y:S02]  /*15da0*/  FMUL.FTZ R49, R3.reuse, R49 ;  /* 0x0000003103317220 */ /* 0x040fe40000410000 */
[C---:B------:R-:W-:Y:S01]  /*15db0*/  HMMA.16816.F32 R136, R144.reuse, R156, R136 ;  /* 0x0000009c9088723c */ /* 0x040fe20000001888 */
[----:B--2---:R-:W-:Y:S03]  /*15dc0*/  LDSM.16.MT88.4 R164, [R206+0x9880] ;  /* 0x00988000cea4783b */ /* 0x004fe60000004200 */
[C---:B------:R-:W-:Y:S01]  /*15dd0*/  FMUL.FTZ R50, R2.reuse, R50 ;  /* 0x0000003202327220 */ /* 0x040fe20000410000 */
[----:B------:R-:W-:Y:S01]  /*15de0*/  MUFU.EX2 R239, R239 ;  /* 0x000000ef00ef7308 */ /* 0x000fe20000000800 */
[C---:B------:R-:W-:Y:S02]  /*15df0*/  FMUL.FTZ R51, R2.reuse, R51 ;  /* 0x0000003302337220 */ /* 0x040fe40000410000 */
[C---:B------:R-:W-:Y:S01]  /*15e00*/  HMMA.16816.F32 R140, R144.reuse, R158, R140 ;  /* 0x0000009e908c723c */ /* 0x040fe2000000188c */
[----:B------:R-:W2:Y:S03]  /*15e10*/  LDSM.16.MT88.4 R156, [R211+0x9080] ;  /* 0x00908000d39c783b */ /* 0x000ea60000004200 */
[C---:B------:R-:W-:Y:S02]  /*15e20*/  FMUL.FTZ R52, R3.reuse, R52 ;  /* 0x0000003403347220 */ /* 0x040fe40000410000 */
[C---:B------:R-:W-:Y:S01]  /*15e30*/  FMUL.FTZ R53, R3.reuse, R53 ;  /* 0x0000003503357220 */ /* 0x040fe20000410000 */
[----:B------:R-:W4:Y:S01]  /*15e40*/  MUFU.EX2 R242, R242 ;  /* 0x000000f200f27308 */ /* 0x000f220000000800 */
[C---:B------:R-:W-:Y:S04]  /*15e50*/  HMMA.16816.F32 R20, R144.reuse, R160, R20 ;  /* 0x000000a09014723c */ /* 0x040fe80000001814 */
[C---:B------:R-:W-:Y:S02]  /*15e60*/  FMUL.FTZ R54, R2.reuse, R54 ;  /* 0x0000003602367220 */ /* 0x040fe40000410000 */
[C---:B------:R-:W-:Y:S02]  /*15e70*/  FMUL.FTZ R55, R2.reuse, R55 ;  /* 0x0000003702377220 */ /* 0x040fe40000410000 */
[C---:B------:R-:W-:Y:S01]  /*15e80*/  HMMA.16816.F32 R24, R144.reuse, R162, R24 ;  /* 0x000000a29018723c */ /* 0x040fe20000001818 */
[----:B------:R-:W5:Y:S01]  /*15e90*/  LDSM.16.MT88.4 R160, [R206+0x9080] ;  /* 0x00908000cea0783b */ /* 0x000f620000004200 */
[----:B------:R-:W3:Y:S02]  /*15ea0*/  MUFU.EX2 R241, R241 ;  /* 0x000000f100f17308 */ /* 0x000ee40000000800 */
[C---:B------:R-:W-:Y:S02]  /*15eb0*/  FMUL.FTZ R56, R3.reuse, R56 ;  /* 0x0000003803387220 */ /* 0x040fe40000410000 */
[C---:B------:R-:W-:Y:S02]  /*15ec0*/  FMUL.FTZ R57, R3.reuse, R57 ;  /* 0x0000003903397220 */ /* 0x040fe40000410000 */
[C---:B------:R-:W-:Y:S01]  /*15ed0*/  FMUL.FTZ R58, R2.reuse, R58 ;  /* 0x0000003a023a7220 */ /* 0x040fe20000410000 */
[C---:B-1----:R-:W-:Y:S03]  /*15ee0*/  HMMA.16816.F32 R28, R144.reuse, R152, R28 ;  /* 0x00000098901c723c */ /* 0x042fe6000000181c */
[C---:B------:R-:W-:Y:S01]  /*15ef0*/  FMUL.FTZ R59, R2.reuse, R59 ;  /* 0x0000003b023b7220 */ /* 0x040fe20000410000 */
[----:B------:R-:W1:Y:S01]  /*15f00*/  MUFU.EX2 R243, R243 ;  /* 0x000000f300f37308 */ /* 0x000e620000000800 */
        /* <DEDUP_REMOVED lines=59> */
[C---:B------:R-:W-:Y:S04]  /*162c0*/  FMUL.FTZ R96, R3.reuse, R96 ;  /* 0x0000006003607220 */ /* 0x040fe80000410000 */
[C---:B------:R-:W-:Y:S01]  /*162d0*/  FMUL.FTZ R97, R3.reuse, R97 ;  /* 0x0000006103617220 */ /* 0x040fe20000410000 */
        /* <DEDUP_REMOVED lines=44> */
[C---:B------:R-:W-:Y:S03]  /*165a0*/  HMMA.16816.F32 R124, R144.reuse, R12, R124 ;  /* 0x0000000c907c723c */ /* 0x040fe6000000187c */
[C---:B------:R-:W-:Y:S02]  /*165b0*/  FMUL.FTZ R130, R2.reuse, R130 ;  /* 0x0000008202827220 */ /* 0x040fe40000410000 */
[----:B------:R-:W-:Y:S02]  /*165c0*/  FMUL.FTZ R131, R2, R131 ;  /* 0x0000008302837220 */ /* 0x000fe40000410000 */
[----:B---3--:R-:W-:Y:S01]  /*165d0*/  F2FP.PACK_AB R12, R240, R237 ;  /* 0x000000edf00c723e */ /* 0x008fe200000000ff */
[----:B------:R-:W-:Y:S01]  /*165e0*/  FFMA.FTZ R150, R3, R224, R150 ;  /* 0x000000e003967223 */ /* 0x000fe20000010096 */
[----:B----4-:R-:W-:Y:S03]  /*165f0*/  F2FP.PACK_AB R13, R242, R239 ;  /* 0x000000eff20d723e */ /* 0x010fe600000000ff */
[----:B------:R-:W-:Y:S03]  /*16600*/  HMMA.16816.F32 R128, R144, R14, R128 ;  /* 0x0000000e9080723c */ /* 0x000fe60000001880 */
[----:B------:R-:W-:Y:S01]  /*16610*/  MOV R3, R0 ;  /* 0x0000000000037202 */ /* 0x000fe20000000f00 */
[----:B------:R-:W-:Y:S02]  /*16620*/  FFMA.FTZ R6, R2, R223, R6 ;  /* 0x000000df02067223 */ /* 0x000fe40000010006 */
[----:B------:R-:W-:Y:S01]  /*16630*/  FADD.FTZ R150, R5, R150 ;  /* 0x0000009605967221 */ /* 0x000fe20000010000 */
[----:B------:R-:W-:Y:S01]  /*16640*/  F2FP.PACK_AB R14, R244, R241 ;  /* 0x000000f1f40e723e */ /* 0x000fe200000000ff */
[----:B------:R-:W-:Y:S01]  /*16650*/  FADD.FTZ R6, R7, R6 ;  /* 0x0000000607067221 */ /* 0x000fe20000010000 */
[----:B------:R-:W-:Y:S03]  /*16660*/  F2FP.PACK_AB R15, R246, R243 ;  /* 0x000000f3f60f723e */ /* 0x000fe600000000ff */
[----:B------:R-:W-:Y:S02]  /*16670*/  FADD.FTZ R151, R151, R150 ;  /* 0x0000009697977221 */ /* 0x000fe40000010000 */
[----:B------:R-:W-:Y:S02]  /*16680*/  FADD.FTZ R149, R149, R6 ;  /* 0x0000000695957221 */ /* 0x000fe40000010000 */
[C---:B-1----:R-:W-:Y:S01]  /*16690*/  HMMA.16816.F32 R144, R12.reuse, R152, R8 ;  /* 0x000000980c90723c */ /* 0x042fe20000001808 */
[----:B------:R-:W1:Y:S04]  /*166a0*/  LDSM.16.MT88.4 R8, [R211+0x9880] ;  /* 0x00988000d308783b */ /* 0x000e680000004200 */
[----:B------:R-:W-:Y:S02]  /*166b0*/  FADD.FTZ R236, R236, R151 ;  /* 0x00000097ecec7221 */ /* 0x000fe40000010000 */
[----:B------:R-:W-:Y:S01]  /*166c0*/  FADD.FTZ R238, R238, R149 ;  /* 0x00000095eeee7221 */ /* 0x000fe20000010000 */
[C---:B------:R-:W-:Y:S01]  /*166d0*/  HMMA.16816.F32 R132, R12.reuse, R154, R132 ;  /* 0x0000009a0c84723c */ /* 0x040fe20000001884 */
[----:B------:R-:W3:Y:S03]  /*166e0*/  LDSM.16.MT88.4 R152, [R205+0x9880] ;  /* 0x00988000cd98783b */ /* 0x000ee60000004200 */
[-C--:B------:R-:W-:Y:S01]  /*166f0*/  MOV R149, R148.reuse ;  /* 0x0000009400957202 */ /* 0x080fe20000000f00 */
[----:B------:R-:W-:Y:S02]  /*16700*/  FADD.FTZ R237, R237, R236 ;  /* 0x000000eceded7221 */ /* 0x000fe40000010000 */
[----:B------:R-:W-:Y:S01]  /*16710*/  FADD.FTZ R239, R239, R238 ;  /* 0x000000eeefef7221 */ /* 0x000fe20000010000 */
        /* <DEDUP_REMOVED lines=10> */
[C---:B------:R-:W-:Y:S01]  /*167c0*/  HMMA.16816.F32 R24, R12.reuse, R158, R24 ;  /* 0x0000009e0c18723c */ /* 0x040fe20000001818 */
[----:B------:R-:W2:Y:S07]  /*167d0*/  LDSM.16.MT88.4 R156, [R204+0xb880] ;  /* 0x00b88000cc9c783b */ /* 0x000eae0000004200 */
[C---:B-----5:R-:W-:Y:S08]  /*167e0*/  HMMA.16816.F32 R28, R12.reuse, R160, R28 ;  /* 0x000000a00c1c723c */ /* 0x060ff0000000181c */
[C---:B------:R-:W-:Y:S08]  /*167f0*/  HMMA.16816.F32 R32, R12.reuse, R162, R32 ;  /* 0x000000a20c20723c */ /* 0x040ff00000001820 */
[C---:B-1----:R-:W-:Y:S07]  /*16800*/  HMMA.16816.F32 R36, R12.reuse, R8, R36 ;  /* 0x000000080c24723c */ /* 0x042fee0000001824 */
[----:B------:R-:W-:Y:S01]  /*16810*/  MOV R8, R148 ;  /* 0x0000009400087202 */ /* 0x000fe20000000f00 */
        /* <DEDUP_REMOVED lines=21> */
[C---:B--2---:R-:W-:Y:S08]  /*16970*/  HMMA.16816.F32 R124, R12.reuse, R156, R124 ;  /* 0x0000009c0c7c723c */ /* 0x044ff0000000187c */
[----:B------:R-:W-:Y:S01]  /*16980*/  HMMA.16816.F32 R128, R12, R158, R128 ;  /* 0x0000009e0c80723c */ /* 0x000fe20000001880 */
[----:B------:R-:W-:-:S07]  /*16990*/  @P0 BRA `(.L_x_483) ;  /* 0xffffdfd000000947 */ /* 0x000fce000383ffff */
.L_x_480:
[----:B------:R-:W-:-:S06]  /*169a0*/  UISETP.GE.AND UP0, UPT, UR10, UR8, UPT ;  /* 0x000000080a00728c */ /* 0x000fcc000bf06270 */
[----:B------:R-:W-:-:S13]  /*169b0*/  PLOP3.LUT P0, PT, PT, PT, UP0, 0x40, 0x0 ;  /* 0x000000000000781c */ /* 0x000fda0003f0e808 */
[----:B------:R-:W-:Y:S05]  /*169c0*/  @P0 BRA `(.L_x_484) ;  /* 0x000029e000000947 */ /* 0x000fea0003800000 */
[----:B------:R-:W-:Y:S01]  /*169d0*/  SHF.R.S32.HI R192, RZ, 0x1f, R225 ;  /* 0x0000001fffc07819 */ /* 0x000fe200000114e1 */
[----:B------:R-:W-:Y:S01]  /*169e0*/  IMAD.MOV.U32 R2, RZ, RZ, R8 ;  /* 0x000000ffff027224 */ /* 0x000fe200078e0008 */
[----:B------:R-:W-:Y:S01]  /*169f0*/  SHF.R.S32.HI R193, RZ, 0x1f, R228 ;  /* 0x0000001fffc17819 */ /* 0x000fe200000114e4 */
[----:B------:R-:W-:Y:S01]  /*16a00*/  IMAD.MOV.U32 R3, RZ, RZ, R0 ;  /* 0x000000ffff037224 */ /* 0x000fe200078e0000 */
[----:B------:R-:W-:Y:S02]  /*16a10*/  SHF.R.S32.HI R194, RZ, 0x1f, R227 ;  /* 0x0000001fffc27819 */ /* 0x000fe400000114e3 */
[C---:B------:R-:W-:Y:S01]  /*16a20*/  SHF.L.U64.HI R192, R225.reuse, 0x1, R192 ;  /* 0x00000001e1c07819 */ /* 0x040fe200000102c0 */
[----:B------:R-:W-:Y:S01]  /*16a30*/  IMAD.SHL.U32 R225, R225, 0x2, RZ ;  /* 0x00000002e1e17824 */ /* 0x000fe200078e00ff */
[C---:B------:R-:W-:Y:S01]  /*16a40*/  SHF.L.U64.HI R229, R226.reuse, 0x1, R229 ;  /* 0x00000001e2e57819 */ /* 0x040fe200000102e5 */
[----:B------:R-:W-:Y:S01]  /*16a50*/  IMAD.SHL.U32 R226, R226, 0x2, RZ ;  /* 0x00000002e2e27824 */ /* 0x000fe200078e00ff */
[C---:B------:R-:W-:Y:S01]  /*16a60*/  SHF.L.U64.HI R193, R228.reuse, 0x1, R193 ;  /* 0x00000001e4c17819 */ /* 0x040fe200000102c1 */
[----:B------:R-:W-:Y:S01]  /*16a70*/  IMAD.SHL.U32 R228, R228, 0x2, RZ ;  /* 0x00000002e4e47824 */ /* 0x000fe200078e00ff */
[C---:B------:R-:W-:Y:S01]  /*16a80*/  SHF.L.U64.HI R194, R227.reuse, 0x1, R194 ;  /* 0x00000001e3c27819 */ /* 0x040fe200000102c2 */
[----:B------:R-:W-:-:S02]  /*16a90*/  IMAD.SHL.U32 R227, R227, 0x2, RZ ;  /* 0x00000002e3e37824 */ /* 0x000fc400078e00ff */
.L_x_494:
[----:B------:R-:W-:Y:S04]  /*16aa0*/  DEPBAR.LE SB0, 0x0 ;  /* 0x000080000000791a */ /* 0x000fe80000000000 */
[----:B------:R-:W-:Y:S01]  /*16ab0*/  BAR.SYNC.DEFER_BLOCKING 0x0 ;  /* 0x0000000000007b1d */ /* 0x000fe20000010000 */
[----:B------:R-:W-:Y:S01]  /*16ac0*/  SHF.R.S32.HI R5, RZ, 0x1f, R218 ;  /* 0x0000001fff057819 */ /* 0x000fe200000114da */
[----:B------:R-:W-:Y:S01]  /*16ad0*/  IMAD.WIDE.U32 R6, R218, c[0x0][0x208], RZ ;  /* 0x00008200da067a25 */ /* 0x000fe200078e00ff */
[----:B------:R-:W-:Y:S01]  /*16ae0*/  SHF.R.S32.HI R4, RZ, 0x1f, R217 ;  /* 0x0000001fff047819 */ /* 0x000fe200000114d9 */
[----:B------:R-:W-:Y:S01]  /*16af0*/  UISETP.GT.AND UP0, UPT, UR10, UR8, UPT ;  /* 0x000000080a00728c */ /* 0x000fe2000bf04270 */
[----:B------:R-:W-:Y:S01]  /*16b00*/  ISETP.GE.AND P1, PT, R219, c[0x0][0x1d4], PT ;  /* 0x00007500db007a0c */ /* 0x000fe20003f26270 */
        /* <DEDUP_REMOVED lines=15> */
[----:B------:R-:W-:Y:S04]  /*16c00*/  LDSM.16.M88.4 R152, [R210+0x10080] ;  /* 0x01008000d298783b */ /* 0x000fe80000000200 */
[----:B------:R-:W4:Y:S04]  /*16c10*/  LDSM.16.M88.4 R156, [R212] ;  /* 0x00000000d49c783b */ /* 0x000f280000000200 */
[----:B------:R-:W5:Y:S01]  /*16c20*/  LDSM.16.M88.4 R160, [R203] ;  /* 0x00000000cba0783b */ /* 0x000f620000000200 */
[C---:B-1----:R-:W-:Y:S03]  /*16c30*/  HMMA.16816.F32 R4, R16.reuse, R8, RZ ;  /* 0x000000081004723c */ /* 0x042fe600000018ff */
[----:B--2---:R-:W-:Y:S05]  /*16c40*/  IADD3 R174, P0, R164, R225, RZ ;  /* 0x000000e1a4ae7210 */ /* 0x004fea0007f1e0ff */
[C---:B------:R-:W-:Y:S01]  /*16c50*/  HMMA.16816.F32 R8, R16.reuse, R10, RZ ;  /* 0x0000000a1008723c */ /* 0x040fe200000018ff */
[----:B---3--:R-:W-:Y:S03]  /*16c60*/  IMAD.X R175, R0, 0x1, R192, P0 ;  /* 0x0000000100af7824 */ /* 0x008fe600000e06c0 */
[----:B------:R-:W-:Y:S02]  /*16c70*/  IADD3 R172, P0, R164, R228, RZ ;  /* 0x000000e4a4ac7210 */ /* 0x000fe40007f1e0ff */
[----:B------:R-:W-:Y:S01]  /*16c80*/  @!PT LDS RZ, [RZ] ;  /* 0x00000000fffff984 */ /* 0x000fe20000000800 */
[----:B------:R-:W-:Y:S01]  /*16c90*/  @!PT LDS RZ, [RZ] ;  /* 0x00000000fffff984 */ /* 0x000fe20000000800 */
[----:B------:R-:W-:Y:S01]  /*16ca0*/  @!PT LDS RZ, [RZ] ;  /* 0x00000000fffff984 */ /* 0x000fe20000000800 */
[----:B------:R1:W-:Y:S02]  /*16cb0*/  LDGSTS.E.BYPASS.LTC128B.128 [R220+0x8080], [R174.64], !P5 ;  /* 0x08080000aedc7fae */ /* 0x0003e4000e901d58 */
[C---:B------:R-:W-:Y:S01]  /*16cc0*/  HMMA.16816.F32 R12, R16.reuse, R148, RZ ;  /* 0x00000094100c723c */ /* 0x040fe200000018ff */
[----:B------:R-:W-:Y:S03]  /*16cd0*/  IMAD.X R173, R0, 0x1, R193, P0 ;  /* 0x0000000100ad7824 */ /* 0x000fe600000e06c1 */
[----:B------:R-:W-:Y:S02]  /*16ce0*/  IADD3 R176, P0, R164, R227, RZ ;  /* 0x000000e3a4b07210 */ /* 0x000fe40007f1e0ff */
[----:B------:R1:W-:Y:S02]  /*16cf0*/  LDGSTS.E.BYPASS.LTC128B.128 [R220+0x9080], [R172.64], !P1 ;  /* 0x09080000acdc7fae */ /* 0x0003e4000c901d58 */
[----:B------:R-:W-:Y:S01]  /*16d00*/  HMMA.16816.F32 R16, R16, R150, RZ ;  /* 0x000000961010723c */ /* 0x000fe200000018ff */
[----:B------:R-:W-:Y:S03]  /*16d10*/  IMAD.X R177, R0, 0x1, R194, P0 ;  /* 0x0000000100b17824 */ /* 0x000fe600000e06c2 */
[----:B------:R-:W-:Y:S02]  /*16d20*/  IADD3 R178, P0, R164, R226, RZ ;  /* 0x000000e2a4b27210 */ /* 0x000fe40007f1e0ff */
[----:B------:R1:W-:Y:S02]  /*16d30*/  LDGSTS.E.BYPASS.LTC128B.128 [R220+0xa080], [R176.64], !P4 ;  /* 0x0a080000b0dc7fae */ /* 0x0003e4000e101d58 */
[C---:B----4-:R-:W-:Y:S05]  /*16d40*/  HMMA.16816.F32 R4, R152.reuse, R156, R4 ;  /* 0x0000009c9804723c */ /* 0x050fea0000001804 */
[----:B------:R-:W-:Y:S01]  /*16d50*/  IMAD.X R179, R0, 0x1, R229, P0 ;  /* 0x0000000100b37824 */ /* 0x000fe200000e06e5 */
[----:B------:R-:W-:Y:S02]  /*16d60*/  PLOP3.LUT P0, PT, PT, PT, UP0, 0x40, 0x0 ;  /* 0x000000000000781c */ /* 0x000fe40003f0e808 */
[C---:B------:R-:W-:Y:S02]  /*16d70*/  HMMA.16816.F32 R8, R152.reuse, R158, R8 ;  /* 0x0000009e9808723c */ /* 0x040fe40000001808 */
[----:B------:R1:W-:Y:S04]  /*16d80*/  LDGSTS.E.BYPASS.LTC128B.128 [R220+0xb080], [R178.64], !P3 ;  /* 0x0b080000b2dc7fae */ /* 0x0003e8000d901d58 */
[----:B------:R-:W-:Y:S02]  /*16d90*/  LDSM.16.M88.4 R148, [R209+0x10080] ;  /* 0x01008000d194783b */ /* 0x000fe40000000200 */
[C---:B-----5:R-:W-:Y:S02]  /*16da0*/  HMMA.16816.F32 R12, R152.reuse, R160, R12 ;  /* 0x000000a0980c723c */ /* 0x060fe4000000180c */
[----:B------:R-:W2:Y:S04]  /*16db0*/  LDSM.16.M88.4 R164, [R208+0xc080] ;  /* 0x00c08000d0a4783b */ /* 0x000ea80000000200 */
[----:B------:R-:W3:Y:S02]  /*16dc0*/  LDSM.16.M88.4 R168, [R208+0xc880] ;  /* 0x00c88000d0a8783b */ /* 0x000ee40000000200 */
[----:B------:R-:W-:Y:S02]  /*16dd0*/  HMMA.16816.F32 R16, R152, R162, R16 ;  /* 0x000000a29810723c */ /* 0x000fe40000001810 */
[----:B------:R-:W-:Y:S04]  /*16de0*/  LDSM.16.M88.4 R152, [R207+0x10080] ;  /* 0x01008000cf98783b */ /* 0x000fe80000000200 */
[----:B------:R-:W4:Y:S04]  /*16df0*/  LDSM.16.M88.4 R156, [R202] ;  /* 0x00000000ca9c783b */ /* 0x000f280000000200 */
[----:B------:R-:W0:Y:S04]  /*16e00*/  LDGDEPBAR ;  /* 0x00000000000079af */ /* 0x000e280000000000 */
[----:B------:R-:W5:Y:S01]  /*16e10*/  LDSM.16.M88.4 R160, [R202+0x800] ;  /* 0x00080000caa0783b */ /* 0x000f620000000200 */
[C---:B--2---:R-:W-:Y:S08]  /*16e20*/  HMMA.16816.F32 R4, R148.reuse, R164, R4 ;  /* 0x000000a49404723c */ /* 0x044ff00000001804 */
[C---:B------:R-:W-:Y:S01]  /*16e30*/  HMMA.16816.F32 R8, R148.reuse, R166, R8 ;  /* 0x000000a69408723c */ /* 0x040fe20000001808 */
[----:B------:R-:W-:Y:S07]  /*16e40*/  LDSM.16.M88.4 R164, [R213+0xd080] ;  /* 0x00d08000d5a4783b */ /* 0x000fee0000000200 */
[C---:B---3--:R-:W-:Y:S08]  /*16e50*/  HMMA.16816.F32 R12, R148.reuse, R168, R12 ;  /* 0x000000a8940c723c */ /* 0x048ff0000000180c */
[----:B------:R-:W-:Y:S01]  /*16e60*/  HMMA.16816.F32 R16, R148, R170, R16 ;  /* 0x000000aa9410723c */ /* 0x000fe20000001810 */
[----:B------:R-:W2:Y:S04]  /*16e70*/  LDSM.16.M88.4 R148, [R214+0x14080] ;  /* 0x01408000d694783b */ /* 0x000ea80000000200 */
        /* <DEDUP_REMOVED lines=79> */
[C---:B--2---:R-:W-:Y:S01]  /*17370*/  HMMA.16816.F32 R4, R148.reuse, R164, R4 ;  /* 0x000000a49404723c */ /* 0x044fe20000001804 */
        /* <DEDUP_REMOVED lines=8> */
[----:B------:R-:W-:-:S07]  /*17400*/  @P0 BRA `(.L_x_485) ;  /* 0x000002b000000947 */ /* 0x000fce0003800000 */
[----:B-1----:R-:W-:Y:S01]  /*17410*/  IMAD.MOV.U32 R217, RZ, RZ, RZ ;  /* 0x000000ffffd97224 */ /* 0x002fe200078e00ff */
[----:B------:R-:W-:Y:S01]  /*17420*/  ULEA UR4, UR10, UR16, 0x5 ;  /* 0x000000100a047291 */ /* 0x000fe2000f8e283f */
[----:B------:R-:W-:Y:S05]  /*17430*/  ISETP.NE.AND P6, PT, R215, 0x1, PT ;  /* 0x00000001d700780c */ /* 0x000fea0003fc5270 */
        /* <DEDUP_REMOVED lines=27> */
[----:B-1----:R-:W-:Y:S05]  /*175f0*/  IADD3 R154, P0, R0, R225, RZ ;  /* 0x000000e1009a7210 */ /* 0x002fea0007f1e0ff */
[----:B--2---:R-:W-:Y:S01]  /*17600*/  IMAD.X R155, R148, 0x1, R192, P0 ;  /* 0x00000001949b7824 */ /* 0x004fe200000e06c0 */
[----:B------:R-:W-:Y:S04]  /*17610*/  IADD3 R152, P0, R0, R228, RZ ;  /* 0x000000e400987210 */ /* 0x000fe80007f1e0ff */
[----:B------:R-:W-:Y:S01]  /*17620*/  @!PT LDS RZ, [RZ] ;  /* 0x00000000fffff984 */ /* 0x000fe20000000800 */
[----:B------:R1:W-:Y:S01]  /*17630*/  LDGSTS.E.BYPASS.LTC128B.128 [R220+0xc080], [R154.64], !P5 ;  /* 0x0c0800009adc7fae */ /* 0x0003e2000e901d58 */
[----:B------:R-:W-:Y:S01]  /*17640*/  IMAD.X R153, R148, 0x1, R193, P0 ;  /* 0x0000000194997824 */ /* 0x000fe200000e06c1 */
[----:B------:R-:W-:Y:S04]  /*17650*/  IADD3 R150, P0, R0, R227, RZ ;  /* 0x000000e300967210 */ /* 0x000fe80007f1e0ff */
[----:B------:R1:W-:Y:S01]  /*17660*/  LDGSTS.E.BYPASS.LTC128B.128 [R220+0xd080], [R152.64], !P1 ;  /* 0x0d08000098dc7fae */ /* 0x0003e2000c901d58 */
[----:B------:R-:W-:Y:S01]  /*17670*/  IMAD.X R151, R148, 0x1, R194, P0 ;  /* 0x0000000194977824 */ /* 0x000fe200000e06c2 */
[----:B------:R-:W-:Y:S04]  /*17680*/  IADD3 R156, P0, R0, R226, RZ ;  /* 0x000000e2009c7210 */ /* 0x000fe80007f1e0ff */
[----:B------:R1:W-:Y:S01]  /*17690*/  LDGSTS.E.BYPASS.LTC128B.128 [R220+0xe080], [R150.64], !P4 ;  /* 0x0e08000096dc7fae */ /* 0x0003e2000e101d58 */
[----:B------:R-:W-:Y:S05]  /*176a0*/  IMAD.X R157, R148, 0x1, R229, P0 ;  /* 0x00000001949d7824 */ /* 0x000fea00000e06e5 */
[----:B------:R1:W-:Y:S03]  /*176b0*/  LDGSTS.E.BYPASS.LTC128B.128 [R220+0xf080], [R156.64], !P3 ;  /* 0x0f0800009cdc7fae */ /* 0x0003e6000d901d58 */
.L_x_485:
[----:B-1----:R-:W-:Y:S01]  /*176c0*/  PLOP3.LUT P0, PT, PT, PT, UP3, 0x80, 0x0 ;  /* 0x000000000000781c */ /* 0x002fe20003f0f038 */
[----:B------:R-:W0:Y:S01]  /*176d0*/  LDGDEPBAR ;  /* 0x00000000000079af */ /* 0x000e220000000000 */
[----:B------:R-:W-:Y:S01]  /*176e0*/  IMAD.MOV.U32 R155, RZ, RZ, R221 ;  /* 0x000000ffff9b7224 */ /* 0x000fe200078e00dd */
        /* <DEDUP_REMOVED lines=29> */
.L_x_488:
[----:B------:R-:W-:Y:S04]  /*178c0*/  MOV R148, c[0x0][0x32c] ;  /* 0x0000cb0000947a02 */ /* 0x000fe80000000f00 */
[----:B------:R-:W-:Y:S11]  /*178d0*/  ISETP.NE.AND P0, PT, R148, 0x1, PT ;  /* 0x000000019400780c */ /* 0x000ff60003f05270 */
[----:B------:R-:W-:Y:S02]  /*178e0*/  @!UPT UIADD3 URZ, URZ, URZ, URZ ;  /* 0x0000003f3f3ff290 */ /* 0x000fe4000fffe03f */
[----:B------:R-:W-:Y:S05]  /*178f0*/  @P0 IMAD.HI.U32 R148, R150, c[0x0][0x330], RZ ;  /* 0x0000cc0096940a27 */ /* 0x000fea00078e00ff */
[----:B------:R-:W-:Y:S02]  /*17900*/  @P0 SHF.R.U32.HI R150, RZ, c[0x0][0x334], R148 ;  /* 0x0000cd00ff960a19 */ /* 0x000fe40000011694 */
.L_x_489:
[----:B------:R-:W-:Y:S05]  /*17910*/  BSYNC B0 ;  /* 0x0000000000007941 */ /* 0x000fea0003800000 */
.L_x_487:
[----:B------:R-:W-:Y:S04]  /*17920*/  IMAD R157, R150, c[0x0][0x32c], -R149 ;  /* 0x0000cb00969d7a24 */ /* 0x000fe800078e0a95 */
[----:B------:R-:W-:Y:S05]  /*17930*/  IMAD.IADD R148, R157, 0x1, -R222 ;  /* 0x000000019d947824 */ /* 0x000fea00078e0ade */
[----:B------:R-:W-:Y:S02]  /*17940*/  IADD3 R157, R148, c[0x0][0x32c], RZ ;  /* 0x0000cb00949d7a10 */ /* 0x000fe40007ffe0ff */
[----:B------:R-:W-:Y:S02]  /*17950*/  IMNMX R153, R153, R148, !PT ;  /* 0x0000009499997217 */ /* 0x000fe40007800200 */
[----:B------:R-:W-:Y:S02]  /*17960*/  IMNMX R154, R154, R157, PT ;  /* 0x0000009d9a9a7217 */ /* 0x000fe40003800200 */
.L_x_486:
[----:B------:R-:W-:Y:S06]  /*17970*/  UISETP.GT.AND UP0, UPT, UR10, -0x1, UPT ;  /* 0xffffffff0a00788c */ /* 0x000fec000bf04270 */
[----:B------:R-:W-:Y:S04]  /*17980*/  PLOP3.LUT P0, PT, PT, PT, UP0, 0x80, 0x0 ;  /* 0x000000000000781c */ /* 0x000fe80003f0f008 */
[C---:B------:R-:W-:Y:S04]  /*17990*/  ISETP.GT.AND P0, PT, R153.reuse, RZ, P0 ;  /* 0x000000ff9900720c */ /* 0x040fe80000704270 */
[----:B------:R-:W-:Y:S04]  /*179a0*/  ISETP.LT.OR P0, PT, R154, 0x1, P0 ;  /* 0x000000019a00780c */ /* 0x000fe80000701670 */
[----:B------:R-:W-:Y:S02]  /*179b0*/  FSEL R162, R4, -INF , !P0 ;  /* 0xff80000004a27808 */ /* 0x000fe40004000000 */
[----:B------:R-:W-:Y:S04]  /*179c0*/  PLOP3.LUT P0, PT, PT, PT, UP0, 0x80, 0x0 ;  /* 0x000000000000781c */ /* 0x000fe80003f0f008 */
[----:B------:R-:W-:Y:S04]  /*179d0*/  ISETP.GT.AND P0, PT, R153, 0x1, P0 ;  /* 0x000000019900780c */ /* 0x000fe80000704270 */
[C---:B------:R-:W-:Y:S04]  /*179e0*/  ISETP.LT.OR P0, PT, R154.reuse, 0x2, P0 ;  /* 0x000000029a00780c */ /* 0x040fe80000701670 */
[----:B------:R-:W-:Y:S02]  /*179f0*/  FSEL R152, R5, -INF , !P0 ;  /* 0xff80000005987808 */ /* 0x000fe40004000000 */
[----:B------:R-:W-:Y:S01]  /*17a00*/  PLOP3.LUT P0, PT, PT, PT, UP0, 0x80, 0x0 ;  /* 0x000000000000781c */ /* 0x000fe20003f0f008 */
[----:B------:R-:W1:Y:S03]  /*17a10*/  SHFL.IDX PT, R5, R155, 0x1, 0x1c1f ;  /* 0x003c1f009b057f89 */ /* 0x000e6600000e0000 */
[C---:B------:R-:W-:Y:S04]  /*17a20*/  ISETP.GT.AND P0, PT, R153.reuse, 0x8, P0 ;  /* 0x000000089900780c */ /* 0x040fe80000704270 */
        /* <DEDUP_REMOVED lines=41> */
.L_x_492:
[----:B------:R-:W-:Y:S04]  /*17cc0*/  MOV R5, c[0x0][0x32c] ;  /* 0x0000cb0000057a02 */ /* 0x000fe80000000f00 */
[----:B------:R-:W-:Y:S11]  /*17cd0*/  ISETP.NE.AND P0, PT, R5, 0x1, PT ;  /* 0x000000010500780c */ /* 0x000ff60003f05270 */
[----:B------:R-:W-:Y:S02]  /*17ce0*/  @!UPT UIADD3 URZ, URZ, URZ, URZ ;  /* 0x0000003f3f3ff290 */ /* 0x000fe4000fffe03f */
[----:B------:R-:W-:Y:S05]  /*17cf0*/  @P0 IMAD.HI.U32 R5, R8, c[0x0][0x330], RZ ;  /* 0x0000cc0008050a27 */ /* 0x000fea00078e00ff */
[----:B------:R-:W-:Y:S02]  /*17d00*/  @P0 SHF.R.U32.HI R8, RZ, c[0x0][0x334], R5 ;  /* 0x0000cd00ff080a19 */ /* 0x000fe40000011605 */
.L_x_493:
[----:B------:R-:W-:Y:S05]  /*17d10*/  BSYNC B0 ;  /* 0x0000000000007941 */ /* 0x000fea0003800000 */
.L_x_491:
[----:B------:R-:W-:Y:S04]  /*17d20*/  IMAD R149, R8, c[0x0][0x32c], -R149 ;  /* 0x0000cb0008957a24 */ /* 0x000fe800078e0a95 */
[----:B------:R-:W-:Y:S05]  /*17d30*/  IMAD.IADD R149, R149, 0x1, -R222 ;  /* 0x0000000195957824 */ /* 0x000fea00078e0ade */
[----:B------:R-:W-:Y:S02]  /*17d40*/  IADD3 R5, R149, c[0x0][0x32c], RZ ;  /* 0x0000cb0095057a10 */ /* 0x000fe40007ffe0ff */
[----:B------:R-:W-:Y:S02]  /*17d50*/  IMNMX R0, R0, R149, !PT ;  /* 0x0000009500007217 */ /* 0x000fe40007800200 */
[----:B------:R-:W-:Y:S02]  /*17d60*/  IMNMX R4, R4, R5, PT ;  /* 0x0000000504047217 */ /* 0x000fe40003800200 */
.L_x_490:
        /* <DEDUP_REMOVED lines=12> */
[----:B------:R-:W-:Y:S04]  /*17e30*/  ISETP.GT.AND P0, PT, R0, 0x1, P0 ;  /* 0x000000010000780c */ /* 0x000fe80000704270 */
[----:B------:R-:W-:Y:S03]  /*17e40*/  ISETP.LT.OR P0, PT, R4, 0x2, P0 ;  /* 0x000000020400780c */ /* 0x000fe60000701670 */
        /* <DEDUP_REMOVED lines=10> */
[----:B------:R-:W-:Y:S01]  /*17ef0*/  LDSM.16.MT88.4 R184, [R211+0xb880] ;  /* 0x00b88000d3b8783b */ /* 0x000fe20000004200 */
[----:B------:R-:W-:Y:S02]  /*17f00*/  PLOP3.LUT P0, PT, PT, PT, UP0, 0x80, 0x0 ;  /* 0x000000000000781c */ /* 0x000fe40003f0f008 */
[----:B------:R-:W-:Y:S02]  /*17f10*/  FMNMX.FTZ R8, R17, R8, !PT ;  /* 0x0000000811087209 */ /* 0x000fe40007810000 */
[----:B------:R-:W-:Y:S02]  /*17f20*/  ISETP.GT.AND P0, PT, R0, 0x9, P0 ;  /* 0x000000090000780c */ /* 0x000fe40000704270 */
[----:B------:R-:W-:Y:S01]  /*17f30*/  FMNMX.FTZ R7, R158, R7, !PT ;  /* 0x000000079e077209 */ /* 0x000fe20007810000 */
[----:B------:R-:W-:Y:S01]  /*17f40*/  LDSM.16.MT88.4 R188, [R206+0xb880] ;  /* 0x00b88000cebc783b */ /* 0x000fe20000004200 */
[----:B------:R-:W-:Y:S02]  /*17f50*/  ISETP.LT.OR P0, PT, R4, 0xa, P0 ;  /* 0x0000000a0400780c */ /* 0x000fe40000701670 */
[----:B------:R-:W-:Y:S02]  /*17f60*/  FMNMX.FTZ R7, R156, R7, !PT ;  /* 0x000000079c077209 */ /* 0x000fe40007810000 */
[----:B------:R-:W-:Y:S02]  /*17f70*/  FSEL R13, R11, -INF , !P0 ;  /* 0xff8000000b0d7808 */ /* 0x000fe40004000000 */
[----:B------:R-:W-:Y:S02]  /*17f80*/  PLOP3.LUT P0, PT, PT, PT, UP0, 0x80, 0x0 ;  /* 0x000000000000781c */ /* 0x000fe40003f0f008 */
[----:B------:R-:W-:Y:S02]  /*17f90*/  FMNMX.FTZ R8, R13, R8, !PT ;  /* 0x000000080d087209 */ /* 0x000fe40007810000 */
[----:B------:R-:W-:Y:S02]  /*17fa0*/  ISETP.GT.AND P0, PT, R0, 0x10, P0 ;  /* 0x000000100000780c */ /* 0x000fe40000704270 */
[----:B------:R-:W-:Y:S02]  /*17fb0*/  FMNMX.FTZ R5, R154, R7, !PT ;  /* 0x000000079a057209 */ /* 0x000fe40007810000 */
[----:B------:R-:W-:Y:S03]  /*17fc0*/  ISETP.LT.OR P0, PT, R4, 0x11, P0 ;  /* 0x000000110400780c */ /* 0x000fe60000701670 */
[----:B------:R-:W1:Y:S01]  /*17fd0*/  SHFL.BFLY PT, R6, R5, 0x2, 0x1f ;  /* 0x0c401f0005067f89 */ /* 0x000e6200000e0000 */
        /* <DEDUP_REMOVED lines=42> */
[----:B------:R-:W-:Y:S10]  /*18280*/  MUFU.EX2 R10, R10 ;  /* 0x0000000a000a7308 */ /* 0x000ff40000000800 */
[----:B------:R-:W3:Y:S01]  /*18290*/  MUFU.EX2 R3, R3 ;  /* 0x0000000300037308 */ /* 0x000ee20000000800 */
[----:B-1----:R-:W-:Y:S02]  /*182a0*/  F2FP.PACK_AB R12, R11, R230 ;  /* 0x000000e60b0c723e */ /* 0x002fe400000000ff */
[----:B--2---:R-:W-:Y:S04]  /*182b0*/  FMNMX.FTZ R8, R8, R5, !PT ;  /* 0x0000000508087209 */ /* 0x004fe80007810000 */
[C---:B------:R-:W-:Y:S01]  /*182c0*/  FSETP.NEU.FTZ.AND P0, PT, R8.reuse, -INF , PT ;  /* 0xff8000000800780b */ /* 0x040fe20003f1d000 */
[C---:B------:R-:W-:Y:S02]  /*182d0*/  FMUL.FTZ R152, R8.reuse, c[0x0][0x2d0] ;  /* 0x0000b40008987a20 */ /* 0x040fe40000410000 */
[----:B------:R-:W1:Y:S01]  /*182e0*/  MUFU.EX2 R195, R195 ;  /* 0x000000c300c37308 */ /* 0x000e620000000800 */
[----:B------:R-:W-:Y:S02]  /*182f0*/  FSEL R5, R8, RZ, P0 ;  /* 0x000000ff08057208 */ /* 0x000fe40000000000 */
[----:B------:R-:W-:Y:S02]  /*18300*/  FSEL R152, R152, RZ, P0 ;  /* 0x000000ff98987208 */ /* 0x000fe40000000000 */
[----:B------:R-:W-:Y:S01]  /*18310*/  PLOP3.LUT P0, PT, PT, PT, UP0, 0x80, 0x0 ;  /* 0x000000000000781c */ /* 0x000fe20003f0f008 */
[----:B------:R-:W-:Y:S02]  /*18320*/  FADD.FTZ R5, -R5, R2 ;  /* 0x0000000205057221 */ /* 0x000fe40000010100 */
[--C-:B------:R-:W-:Y:S02]  /*18330*/  FFMA.FTZ R232, R17, c[0x0][0x2d0], -R152.reuse ;  /* 0x0000b40011e87a23 */ /* 0x100fe40000010898 */
[----:B------:R2:W-:Y:S01]  /*18340*/  MUFU.EX2 R238, R159 ;  /* 0x0000009f00ee7308 */ /* 0x0005e20000000800 */
[----:B------:R-:W4:Y:S01]  /*18350*/  LDSM.16.MT88.4 R16, [R211+0x8080] ;  /* 0x00808000d310783b */ /* 0x000f220000004200 */
[----:B------:R-:W-:Y:S02]  /*18360*/  FMUL.FTZ R2, R5, c[0x0][0x2d0] ;  /* 0x0000b40005027a20 */ /* 0x000fe40000410000 */
[--C-:B------:R-:W-:Y:S02]  /*18370*/  FFMA.FTZ R234, R151, c[0x0][0x2d0], -R152.reuse ;  /* 0x0000b40097ea7a23 */ /* 0x100fe40000010898 */
[--C-:B------:R-:W-:Y:S02]  /*18380*/  FFMA.FTZ R233, R149, c[0x0][0x2d0], -R152.reuse ;  /* 0x0000b40095e97a23 */ /* 0x100fe40000010898 */
[--C-:B------:R-:W-:Y:S01]  /*18390*/  FFMA.FTZ R231, R13, c[0x0][0x2d0], -R152.reuse ;  /* 0x0000b4000de77a23 */ /* 0x100fe20000010898 */
[----:B------:R-:W5:Y:S01]  /*183a0*/  LDSM.16.MT88.4 R148, [R206+0x8080] ;  /* 0x00808000ce94783b */ /* 0x000f620000004200 */
[----:B------:R-:W2:Y:S01]  /*183b0*/  MUFU.EX2 R2, R2 ;  /* 0x0000000200027308 */ /* 0x000ea20000000800 */
[C---:B---3--:R-:W-:Y:S02]  /*183c0*/  FMUL.FTZ R4, R3.reuse, R144 ;  /* 0x0000009003047220 */ /* 0x048fe40000410000 */
[----:B------:R-:W-:Y:S01]  /*183d0*/  FMUL.FTZ R5, R3, R145 ;  /* 0x0000009103057220 */ /* 0x000fe20000410000 */
[----:B-1----:R-:W-:Y:S01]  /*183e0*/  F2FP.PACK_AB R14, R195, R10 ;  /* 0x0000000ac30e723e */ /* 0x002fe200000000ff */
[C---:B------:R-:W-:Y:S02]  /*183f0*/  FMUL.FTZ R132, R3.reuse, R132 ;  /* 0x0000008403847220 */ /* 0x040fe40000410000 */
[C---:B------:R-:W-:Y:S02]  /*18400*/  FMUL.FTZ R133, R3.reuse, R133 ;  /* 0x0000008503857220 */ /* 0x040fe40000410000 */
[C---:B------:R-:W-:Y:S01]  /*18410*/  FMUL.FTZ R136, R3.reuse, R136 ;  /* 0x0000008803887220 */ /* 0x040fe20000410000 */
[----:B------:R-:W-:Y:S01]  /*18420*/  MUFU.EX2 R234, R234 ;  /* 0x000000ea00ea7308 */ /* 0x000fe20000000800 */
[C---:B------:R-:W-:Y:S02]  /*18430*/  FMUL.FTZ R137, R3.reuse, R137 ;  /* 0x0000008903897220 */ /* 0x040fe40000410000 */
[C---:B------:R-:W-:Y:S02]  /*18440*/  FMUL.FTZ R140, R3.reuse, R140 ;  /* 0x0000008c038c7220 */ /* 0x040fe40000410000 */
[----:B------:R-:W-:Y:S02]  /*18450*/  FMUL.FTZ R141, R3, R141 ;  /* 0x0000008d038d7220 */ /* 0x000fe40000410000 */
[--C-:B------:R-:W-:Y:S02]  /*18460*/  FFMA.FTZ R239, R157, c[0x0][0x2d0], -R152.reuse ;  /* 0x0000b4009def7a23 */ /* 0x100fe40000010898 */
[----:B--2---:R-:W-:Y:S01]  /*18470*/  LDSM.16.MT88.4 R156, [R204+0x8880] ;  /* 0x00888000cc9c783b */ /* 0x004fe20000004200 */
[----:B------:R-:W1:Y:S01]  /*18480*/  MUFU.EX2 R233, R233 ;  /* 0x000000e900e97308 */ /* 0x000e620000000800 */
[--C-:B------:R-:W-:Y:S02]  /*18490*/  FFMA.FTZ R240, R155, c[0x0][0x2d0], -R152.reuse ;  /* 0x0000b4009bf07a23 */ /* 0x100fe40000010898 */
[--C-:B------:R-:W-:Y:S02]  /*184a0*/  FFMA.FTZ R241, R153, c[0x0][0x2d0], -R152.reuse ;  /* 0x0000b40099f17a23 */ /* 0x100fe40000010898 */
[C---:B------:R-:W-:Y:S02]  /*184b0*/  FMUL.FTZ R6, R2.reuse, R146 ;  /* 0x0000009202067220 */ /* 0x040fe40000410000 */
[C---:B------:R-:W-:Y:S02]  /*184c0*/  FMUL.FTZ R7, R2.reuse, R147 ;  /* 0x0000009302077220 */ /* 0x040fe40000410000 */
[----:B------:R-:W2:Y:S01]  /*184d0*/  LDSM.16.MT88.4 R144, [R205+0x8080] ;  /* 0x00808000cd90783b */ /* 0x000ea20000004200 */
        /* <DEDUP_REMOVED lines=8> */
[----:B------:R-:W-:Y:S01]  /*18560*/  FFMA.FTZ R152, R9, c[0x0][0x2d0], -R152 ;  /* 0x0000b40009987a23 */ /* 0x000fe20000010898 */
[----:B-1----:R-:W-:Y:S01]  /*18570*/  F2FP.PACK_AB R13, R233, R234 ;  /* 0x000000eae90d723e */ /* 0x002fe200000000ff */
[C---:B------:R-:W-:Y:S02]  /*18580*/  FMUL.FTZ R20, R3.reuse, R20 ;  /* 0x0000001403147220 */ /* 0x040fe40000410000 */
[C---:B------:R-:W-:Y:S02]  /*18590*/  FMUL.FTZ R21, R3.reuse, R21 ;  /* 0x0000001503157220 */ /* 0x040fe40000410000 */
[C---:B------:R-:W-:Y:S01]  /*185a0*/  FMUL.FTZ R22, R2.reuse, R22 ;  /* 0x0000001602167220 */ /* 0x040fe20000410000 */
[----:B------:R1:W-:Y:S01]  /*185b0*/  MUFU.EX2 R242, R152 ;  /* 0x0000009800f27308 */ /* 0x0003e20000000800 */
[C---:B------:R-:W-:Y:S02]  /*185c0*/  FMUL.FTZ R23, R2.reuse, R23 ;  /* 0x0000001702177220 */ /* 0x040fe40000410000 */
[C---:B------:R-:W-:Y:S02]  /*185d0*/  FMUL.FTZ R24, R3.reuse, R24 ;  /* 0x0000001803187220 */ /* 0x040fe40000410000 */
[C---:B------:R-:W-:Y:S02]  /*185e0*/  FMUL.FTZ R25, R3.reuse, R25 ;  /* 0x0000001903197220 */ /* 0x040fe40000410000 */
[C---:B------:R-:W-:Y:S02]  /*185f0*/  FMUL.FTZ R26, R2.reuse, R26 ;  /* 0x0000001a021a7220 */ /* 0x040fe40000410000 */
[C---:B------:R-:W-:Y:S01]  /*18600*/  FMUL.FTZ R27, R2.reuse, R27 ;  /* 0x0000001b021b7220 */ /* 0x040fe20000410000 */
[----:B------:R-:W-:Y:S01]  /*18610*/  MUFU.EX2 R235, R235 ;  /* 0x000000eb00eb7308 */ /* 0x000fe20000000800 */
[C---:B------:R-:W-:Y:S02]  /*18620*/  FMUL.FTZ R28, R3.reuse, R28 ;  /* 0x0000001c031c7220 */ /* 0x040fe40000410000 */
[----:B------:R-:W-:Y:S01]  /*18630*/  FMUL.FTZ R29, R3, R29 ;  /* 0x0000001d031d7220 */ /* 0x000fe20000410000 */
[----:B---3--:R-:W-:Y:S01]  /*18640*/  F2FP.PACK_AB R15, R231, R232 ;  /* 0x000000e8e70f723e */ /* 0x008fe200000000ff */
[C---:B------:R-:W-:Y:S02]  /*18650*/  FMUL.FTZ R30, R2.reuse, R30 ;  /* 0x0000001e021e7220 */ /* 0x040fe40000410000 */
[C---:B------:R-:W-:Y:S02]  /*18660*/  FMUL.FTZ R31, R2.reuse, R31 ;  /* 0x0000001f021f7220 */ /* 0x040fe40000410000 */
[C---:B------:R-:W-:Y:S01]  /*18670*/  FMUL.FTZ R32, R3.reuse, R32 ;  /* 0x0000002003207220 */ /* 0x040fe20000410000 */
[----:B------:R-:W3:Y:S01]  /*18680*/  MUFU.EX2 R236, R236 ;  /* 0x000000ec00ec7308 */ /* 0x000ee20000000800 */
[C---:B----4-:R-:W-:Y:S01]  /*18690*/  HMMA.16816.F32 R4, R12.reuse, R16, R4 ;  /* 0x000000100c04723c */ /* 0x050fe20000001804 */
[----:B-1----:R-:W-:Y:S04]  /*186a0*/  LDSM.16.MT88.4 R152, [R206+0x8880] ;  /* 0x00888000ce98783b */ /* 0x002fe80000004200 */
[C---:B------:R-:W-:Y:S02]  /*186b0*/  FMUL.FTZ R33, R3.reuse, R33 ;  /* 0x0000002103217220 */ /* 0x040fe40000410000 */
[C---:B------:R-:W-:Y:S01]  /*186c0*/  FMUL.FTZ R34, R2.reuse, R34 ;  /* 0x0000002202227220 */ /* 0x040fe20000410000 */
[C---:B------:R-:W-:Y:S01]  /*186d0*/  HMMA.16816.F32 R132, R12.reuse, R18, R132 ;  /* 0x000000120c84723c */ /* 0x040fe20000001884 */
[----:B------:R-:W1:Y:S01]  /*186e0*/  MUFU.EX2 R237, R237 ;  /* 0x000000ed00ed7308 */ /* 0x000e620000000800 */
[----:B------:R-:W4:Y:S02]  /*186f0*/  LDSM.16.MT88.4 R16, [R204+0x8080] ;  /* 0x00808000cc10783b */ /* 0x000f240000004200 */
[C---:B------:R-:W-:Y:S02]  /*18700*/  FMUL.FTZ R35, R2.reuse, R35 ;  /* 0x0000002302237220 */ /* 0x040fe40000410000 */
[C---:B------:R-:W-:Y:S02]  /*18710*/  FMUL.FTZ R36, R3.reuse, R36 ;  /* 0x0000002403247220 */ /* 0x040fe40000410000 */
[C---:B-----5:R-:W-:Y:S03]  /*18720*/  HMMA.16816.F32 R136, R12.reuse, R148, R136 ;  /* 0x000000940c88723c */ /* 0x060fe60000001888 */
[----:B------:R-:W-:Y:S01]  /*18730*/  MUFU.EX2 R239, R239 ;  /* 0x000000ef00ef7308 */ /* 0x000fe20000000800 */
[C---:B------:R-:W-:Y:S02]  /*18740*/  FMUL.FTZ R37, R3.reuse, R37 ;  /* 0x0000002503257220 */ /* 0x040fe40000410000 */
[C---:B------:R-:W-:Y:S02]  /*18750*/  FMUL.FTZ R38, R2.reuse, R38 ;  /* 0x0000002602267220 */ /* 0x040fe40000410000 */
[C---:B------:R-:W-:Y:S01]  /*18760*/  HMMA.16816.F32 R140, R12.reuse, R150, R140 ;  /* 0x000000960c8c723c */ /* 0x040fe2000000188c */
[----:B------:R-:W5:Y:S03]  /*18770*/  LDSM.16.MT88.4 R148, [R211+0x9080] ;  /* 0x00908000d394783b */ /* 0x000f660000004200 */
[C---:B------:R-:W-:Y:S01]  /*18780*/  FMUL.FTZ R39, R2.reuse, R39 ;  /* 0x0000002702277220 */ /* 0x040fe20000410000 */
[----:B------:R-:W1:Y:S01]  /*18790*/  MUFU.EX2 R240, R240 ;  /* 0x000000f000f07308 */ /* 0x000e620000000800 */
[C---:B------:R-:W-:Y:S02]  /*187a0*/  FMUL.FTZ R40, R3.reuse, R40 ;  /* 0x0000002803287220 */ /* 0x040fe40000410000 */
[C---:B--2---:R-:W-:Y:S04]  /*187b0*/  HMMA.16816.F32 R20, R12.reuse, R144, R20 ;  /* 0x000000900c14723c */ /* 0x044fe80000001814 */
[C---:B------:R-:W-:Y:S02]  /*187c0*/  FMUL.FTZ R41, R3.reuse, R41 ;  /* 0x0000002903297220 */ /* 0x040fe40000410000 */
[C---:B------:R-:W-:Y:S01]  /*187d0*/  FMUL.FTZ R42, R2.reuse, R42 ;  /* 0x0000002a022a7220 */ /* 0x040fe20000410000 */
[----:B------:R-:W2:Y:S01]  /*187e0*/  MUFU.EX2 R241, R241 ;  /* 0x000000f100f17308 */ /* 0x000ea20000000800 */
[C---:B------:R-:W-:Y:S01]  /*187f0*/  HMMA.16816.F32 R24, R12.reuse, R146, R24 ;  /* 0x000000920c18723c */ /* 0x040fe20000001818 */
[----:B------:R-:W1:Y:S03]  /*18800*/  LDSM.16.MT88.4 R144, [R206+0x9080] ;  /* 0x00908000ce90783b */ /* 0x000e660000004200 */
[C---:B------:R-:W-:Y:S02]  /*18810*/  FMUL.FTZ R43, R2.reuse, R43 ;  /* 0x0000002b022b7220 */ /* 0x040fe40000410000 */
[C---:B------:R-:W-:Y:S02]  /*18820*/  FMUL.FTZ R44, R3.reuse, R44 ;  /* 0x0000002c032c7220 */ /* 0x040fe40000410000 */
[C---:B------:R-:W-:Y:S01]  /*18830*/  FMUL.FTZ R45, R3.reuse, R45 ;  /* 0x0000002d032d7220 */ /* 0x040fe20000410000 */
[C---:B----4-:R-:W-:Y:S03]  /*18840*/  HMMA.16816.F32 R28, R12.reuse, R16, R28 ;  /* 0x000000100c1c723c */ /* 0x050fe6000000181c */
[C---:B------:R-:W-:Y:S02]  /*18850*/  FMUL.FTZ R46, R2.reuse, R46 ;  /* 0x0000002e022e7220 */ /* 0x040fe40000410000 */
[C---:B------:R-:W-:Y:S02]  /*18860*/  FMUL.FTZ R47, R2.reuse, R47 ;  /* 0x0000002f022f7220 */ /* 0x040fe40000410000 */
[C---:B------:R-:W-:Y:S01]  /*18870*/  FMUL.FTZ R48, R3.reuse, R48 ;  /* 0x0000003003307220 */ /* 0x040fe20000410000 */
[C---:B------:R-:W-:Y:S01]  /*18880*/  HMMA.16816.F32 R32, R12.reuse, R18, R32 ;  /* 0x000000120c20723c */ /* 0x040fe20000001820 */
[----:B------:R-:W4:Y:S03]  /*18890*/  LDSM.16.MT88.4 R16, [R205+0x9080] ;  /* 0x00908000cd10783b */ /* 0x000f260000004200 */
        /* <DEDUP_REMOVED lines=9> */
[C---:B-1----:R-:W-:Y:S04]  /*18930*/  HMMA.16816.F32 R44, R12.reuse, R144, R44 ;  /* 0x000000900c2c723c */ /* 0x042fe8000000182c */
[C---:B------:R-:W-:Y:S02]  /*18940*/  FMUL.FTZ R55, R2.reuse, R55 ;  /* 0x0000003702377220 */ /* 0x040fe40000410000 */
[C---:B------:R-:W-:Y:S02]  /*18950*/  FMUL.FTZ R56, R3.reuse, R56 ;  /* 0x0000003803387220 */ /* 0x040fe40000410000 */
        /* <DEDUP_REMOVED lines=36> */
[C---:B----4-:R-:W-:Y:S03]  /*18ba0*/  HMMA.16816.F32 R76, R12.reuse, R16, R76 ;  /* 0x000000100c4c723c */ /* 0x050fe6000000184c */
[C---:B------:R-:W-:Y:S02]  /*18bb0*/  FMUL.FTZ R82, R2.reuse, R82 ;  /* 0x0000005202527220 */ /* 0x040fe40000410000 */
[C---:B------:R-:W-:Y:S02]  /*18bc0*/  FMUL.FTZ R83, R2.reuse, R83 ;  /* 0x0000005302537220 */ /* 0x040fe40000410000 */
[C---:B------:R-:W-:Y:S02]  /*18bd0*/  FMUL.FTZ R84, R3.reuse, R84 ;  /* 0x0000005403547220 */ /* 0x040fe40000410000 */
[C---:B------:R-:W-:Y:S03]  /*18be0*/  FMUL.FTZ R85, R3.reuse, R85 ;  /* 0x0000005503557220 */ /* 0x040fe60000410000 */
[C---:B------:R-:W-:Y:S01]  /*18bf0*/  HMMA.16816.F32 R80, R12.reuse, R18, R80 ;  /* 0x000000120c50723c */ /* 0x040fe20000001850 */
[----:B------:R-:W4:Y:S02]  /*18c00*/  LDSM.16.MT88.4 R16, [R211+0xb080] ;  /* 0x00b08000d310783b */ /* 0x000f240000004200 */
        /* <DEDUP_REMOVED lines=48> */
[C---:B------:R-:W-:Y:S02]  /*18f10*/  FMUL.FTZ R126, R2.reuse, R126 ;  /* 0x0000007e027e7220 */ /* 0x040fe40000410000 */
[C---:B------:R-:W-:Y:S02]  /*18f20*/  FMUL.FTZ R127, R2.reuse, R127 ;  /* 0x0000007f027f7220 */ /* 0x040fe40000410000 */
        /* <DEDUP_REMOVED lines=10> */
[----:B------:R-:W-:Y:S01]  /*18fd0*/  FFMA.FTZ R230, R3, R224, R230 ;  /* 0x000000e003e67223 */ /* 0x000fe200000100e6 */
[C---:B----4-:R-:W-:Y:S04]  /*18fe0*/  HMMA.16816.F32 R124, R12.reuse, R16, R124 ;  /* 0x000000100c7c723c */ /* 0x050fe8000000187c */
[----:B------:R-:W-:Y:S01]  /*18ff0*/  MOV R3, R0 ;  /* 0x0000000000037202 */ /* 0x000fe20000000f00 */
[----:B------:R-:W-:Y:S02]  /*19000*/  FFMA.FTZ R234, R2, R223, R234 ;  /* 0x000000df02ea7223 */ /* 0x000fe400000100ea */
[----:B------:R-:W-:Y:S01]  /*19010*/  FADD.FTZ R11, R11, R230 ;  /* 0x000000e60b0b7221 */ /* 0x000fe20000010000 */
[----:B------:R-:W-:Y:S01]  /*19020*/  HMMA.16816.F32 R128, R12, R18, R128 ;  /* 0x000000120c80723c */ /* 0x000fe20000001880 */
[----:B------:R-:W1:Y:S03]  /*19030*/  LDSM.16.MT88.4 R16, [R205+0x8880] ;  /* 0x00888000cd10783b */ /* 0x000e660000004200 */
[----:B------:R-:W-:Y:S02]  /*19040*/  FADD.FTZ R233, R233, R234 ;  /* 0x000000eae9e97221 */ /* 0x000fe40000010000 */
[----:B------:R-:W-:Y:S01]  /*19050*/  FADD.FTZ R10, R10, R11 ;  /* 0x0000000b0a0a7221 */ /* 0x000fe20000010000 */
[----:B---3--:R-:W-:Y:S01]  /*19060*/  F2FP.PACK_AB R12, R236, R235 ;  /* 0x000000ebec0c723e */ /* 0x008fe200000000ff */
[----:B------:R-:W-:Y:S01]  /*19070*/  FADD.FTZ R2, R232, R233 ;  /* 0x000000e9e8027221 */ /* 0x000fe20000010000 */
[----:B------:R-:W-:Y:S03]  /*19080*/  F2FP.PACK_AB R14, R238, R237 ;  /* 0x000000edee0e723e */ /* 0x000fe600000000ff */
[----:B------:R-:W-:Y:S01]  /*19090*/  F2FP.PACK_AB R13, R240, R239 ;  /* 0x000000eff00d723e */ /* 0x000fe200000000ff */
[----:B------:R-:W-:Y:S01]  /*190a0*/  FADD.FTZ R10, R195, R10 ;  /* 0x0000000ac30a7221 */ /* 0x000fe20000010000 */
[----:B--2---:R-:W-:Y:S01]  /*190b0*/  F2FP.PACK_AB R15, R242, R241 ;  /* 0x000000f1f20f723e */ /* 0x004fe200000000ff */
[----:B------:R-:W-:Y:S02]  /*190c0*/  FADD.FTZ R2, R231, R2 ;  /* 0x00000002e7027221 */ /* 0x000fe40000010000 */
[----:B------:R-:W-:Y:S02]  /*190d0*/  FADD.FTZ R235, R235, R10 ;  /* 0x0000000aebeb7221 */ /* 0x000fe40000010000 */
[----:B------:R-:W-:Y:S01]  /*190e0*/  FADD.FTZ R239, R239, R2 ;  /* 0x00000002efef7221 */ /* 0x000fe20000010000 */
[----:B------:R-:W-:Y:S01]  /*190f0*/  MOV R2, R8 ;  /* 0x0000000800027202 */ /* 0x000fe20000000f00 */
[C---:B-----5:R-:W-:Y:S01]  /*19100*/  HMMA.16816.F32 R144, R12.reuse, R148, R4 ;  /* 0x000000940c90723c */ /* 0x060fe20000001804 */
[----:B------:R-:W2:Y:S02]  /*19110*/  LDSM.16.MT88.4 R4, [R211+0x9880] ;  /* 0x00988000d304783b */ /* 0x000ea40000004200 */
[----:B------:R-:W-:Y:S02]  /*19120*/  FADD.FTZ R236, R236, R235 ;  /* 0x000000ebecec7221 */ /* 0x000fe40000010000 */
[----:B------:R-:W-:Y:S02]  /*19130*/  FADD.FTZ R240, R240, R239 ;  /* 0x000000eff0f07221 */ /* 0x000fe40000010000 */
[----:B------:R-:W-:Y:S01]  /*19140*/  FADD.FTZ R237, R237, R236 ;  /* 0x000000eceded7221 */ /* 0x000fe20000010000 */
[C---:B------:R-:W-:Y:S01]  /*19150*/  HMMA.16816.F32 R132, R12.reuse, R150, R132 ;  /* 0x000000960c84723c */ /* 0x040fe20000001884 */
[----:B------:R-:W3:Y:S03]  /*19160*/  LDSM.16.MT88.4 R148, [R205+0x9880] ;  /* 0x00988000cd94783b */ /* 0x000ee60000004200 */
[----:B------:R-:W-:Y:S02]  /*19170*/  FADD.FTZ R223, R241, R240 ;  /* 0x000000f0f1df7221 */ /* 0x000fe40000010000 */
[----:B------:R-:W-:Y:S02]  /*19180*/  FADD.FTZ R224, R238, R237 ;  /* 0x000000edeee07221 */ /* 0x000fe40000010000 */
[C---:B------:R-:W-:Y:S04]  /*19190*/  HMMA.16816.F32 R136, R12.reuse, R152, R136 ;  /* 0x000000980c88723c */ /* 0x040fe80000001888 */
[----:B------:R-:W-:Y:S04]  /*191a0*/  FADD.FTZ R223, R242, R223 ;  /* 0x000000dff2df7221 */ /* 0x000fe80000010000 */
[C---:B------:R-:W-:Y:S01]  /*191b0*/  HMMA.16816.F32 R140, R12.reuse, R154, R140 ;  /* 0x0000009a0c8c723c */ /* 0x040fe2000000188c */
[----:B------:R-:W4:Y:S07]  /*191c0*/  LDSM.16.MT88.4 R152, [R205+0xb880] ;  /* 0x00b88000cd98783b */ /* 0x000f2e0000004200 */
[C---:B-1----:R-:W-:Y:S08]  /*191d0*/  HMMA.16816.F32 R20, R12.reuse, R16, R20 ;  /* 0x000000100c14723c */ /* 0x042ff00000001814 */
[C---:B------:R-:W-:Y:S01]  /*191e0*/  HMMA.16816.F32 R24, R12.reuse, R18, R24 ;  /* 0x000000120c18723c */ /* 0x040fe20000001818 */
[----:B------:R-:W1:Y:S07]  /*191f0*/  LDSM.16.MT88.4 R16, [R204+0xb880] ;  /* 0x00b88000cc10783b */ /* 0x000e6e0000004200 */
[C---:B------:R-:W-:Y:S08]  /*19200*/  HMMA.16816.F32 R28, R12.reuse, R156, R28 ;  /* 0x0000009c0c1c723c */ /* 0x040ff0000000181c */
[C---:B------:R-:W-:Y:S08]  /*19210*/  HMMA.16816.F32 R32, R12.reuse, R158, R32 ;  /* 0x0000009e0c20723c */ /* 0x040ff00000001820 */
[C---:B--2---:R-:W-:Y:S08]  /*19220*/  HMMA.16816.F32 R36, R12.reuse, R4, R36 ;  /* 0x000000040c24723c */ /* 0x044ff00000001824 */
        /* <DEDUP_REMOVED lines=21> */
[C---:B-1----:R-:W-:Y:S08]  /*19380*/  HMMA.16816.F32 R124, R12.reuse, R16, R124 ;  /* 0x000000100c7c723c */ /* 0x042ff0000000187c */
[----:B------:R-:W-:Y:S01]  /*19390*/  HMMA.16816.F32 R128, R12, R18, R128 ;  /* 0x000000120c80723c */ /* 0x000fe20000001880 */
[----:B------:R-:W-:-:S07]  /*193a0*/  @P0 BRA `(.L_x_494) ;  /* 0xffffd6f000000947 */ /* 0x000fce000383ffff */
.L_x_484:
[----:B------:R-:W1:Y:S01]  /*193b0*/  SHFL.BFLY PT, R3, R224, 0x2, 0x1f ;  /* 0x0c401f00e0037f89 */ /* 0x000e6200000e0000 */
[----:B------:R-:W-:-:S02]  /*193c0*/  MOV R4, RZ ;  /* 0x000000ff00047202 */ /* 0x000fc40000000f00 */
[----:B------:R-:W-:Y:S01]  /*193d0*/  MOV R9, 0xff800000 ;  /* 0xff80000000097802 */ /* 0x000fe20000000f00 */
[----:B------:R-:W2:Y:S01]  /*193e0*/  SHFL.BFLY PT, R2, R223, 0x2, 0x1f ;  /* 0x0c401f00df027f89 */ /* 0x000ea200000e0000 */
[----:B------:R-:W-:Y:S01]  /*193f0*/  PLOP3.LUT P2, PT, PT, PT, PT, 0x8, 0x0 ;  /* 0x000000000000781c */ /* 0x000fe20003f4e170 */
[----:B-1----:R-:W-:Y:S01]  /*19400*/  FADD.FTZ R6, R3, R224 ;  /* 0x000000e003067221 */ /* 0x002fe20000010000 */
[----:B------:R-:W-:Y:S01]  /*19410*/  MOV R3, RZ ;  /* 0x000000ff00037202 */ /* 0x000fe20000000f00 */
        /* <DEDUP_REMOVED lines=148> */
.L_x_382:
        /* <DEDUP_REMOVED lines=52> */
[----:B------:R-:W-:Y:S01]  /*1a0a0*/  F2FP.PACK_AB R42, R43, R42 ;  /* 0x0000002a2b2a723e */ /* 0x000fe200000000ff */
[----:B------:R-:W-:Y:S01]  /*1a0b0*/  IMAD.U32 R12, RZ, RZ, UR4 ;  /* 0x00000004ff0c7e24 */ /* 0x000fe2000f8e00ff */
[----:B------:R-:W-:Y:S01]  /*1a0c0*/  F2FP.PACK_AB R44, R45, R44 ;  /* 0x0000002c2d2c723e */ /* 0x000fe200000000ff */
[C---:B------:R-:W-:Y:S01]  /*1a0d0*/  IMAD.IADD R17, R13.reuse, 0x1, R8 ;  /* 0x000000010d117824 */ /* 0x040fe200078e0208 */
[----:B------:R-:W-:-:S02]  /*1a0e0*/  IADD3 R10, R13, 0x80, RZ ;  /* 0x000000800d0a7810 */ /* 0x000fc40007ffe0ff */
[----:B------:R-:W-:Y:S02]  /*1a0f0*/  IADD3 R15, R13, 0x70, RZ ;  /* 0x000000700d0f7810 */ /* 0x000fe40007ffe0ff */
[----:B------:R-:W-:Y:S01]  /*1a100*/  @P0 IADD3 R15, R10, 0x10, RZ ;  /* 0x000000100a0f0810 */ /* 0x000fe20007ffe0ff */
[----:B------:R-:W-:Y:S01]  /*1a110*/  IMAD.MOV.U32 R10, RZ, RZ, 0x40 ;  /* 0x00000040ff0a7424 */ /* 0x000fe200078e00ff */
[----:B------:R-:W-:Y:S02]  /*1a120*/  F2FP.PACK_AB R46, R47, R46 ;  /* 0x0000002e2f2e723e */ /* 0x000fe400000000ff */
[----:B------:R-:W-:Y:S01]  /*1a130*/  F2FP.PACK_AB R48, R49, R48 ;  /* 0x000000303130723e */ /* 0x000fe200000000ff */
[----:B------:R-:W-:Y:S01]  /*1a140*/  IMAD.IADD R19, R8, 0x1, R15 ;  /* 0x0000000108137824 */ /* 0x000fe200078e020f */
[----:B------:R-:W-:Y:S02]  /*1a150*/  SEL R10, R10, 0xffffffc0, !P2 ;  /* 0xffffffc00a0a7807 */ /* 0x000fe40005000000 */
[----:B------:R-:W-:-:S02]  /*1a160*/  F2FP.PACK_AB R50, R51, R50 ;  /* 0x000000323332723e */ /* 0x000fc400000000ff */
[----:B------:R-:W-:Y:S01]  /*1a170*/  F2FP.PACK_AB R52, R53, R52 ;  /* 0x000000343534723e */ /* 0x000fe200000000ff */
[--C-:B------:R-:W-:Y:S01]  /*1a180*/  IMAD.IADD R21, R13, 0x1, R10.reuse ;  /* 0x000000010d157824 */ /* 0x100fe200078e020a */
[----:B------:R-:W-:Y:S01]  /*1a190*/  F2FP.PACK_AB R54, R55, R54 ;  /* 0x000000363736723e */ /* 0x000fe200000000ff */
[C---:B------:R-:W-:Y:S01]  /*1a1a0*/  IMAD.IADD R23, R10.reuse, 0x1, R15 ;  /* 0x000000010a177824 */ /* 0x040fe200078e020f */
[----:B------:R-:W-:Y:S01]  /*1a1b0*/  F2FP.PACK_AB R56, R57, R56 ;  /* 0x000000383938723e */ /* 0x000fe200000000ff */
[----:B------:R-:W-:Y:S01]  /*1a1c0*/  STS [R13+0x80], R144 ;  /* 0x000080900d007388 */ /* 0x000fe20000000800 */
[----:B------:R-:W-:Y:S01]  /*1a1d0*/  IMAD.IADD R25, R10, 0x1, R17 ;  /* 0x000000010a197824 */ /* 0x000fe200078e0211 */
[----:B------:R-:W-:Y:S01]  /*1a1e0*/  F2FP.PACK_AB R58, R59, R58 ;  /* 0x0000003a3b3a723e */ /* 0x000fe200000000ff */
[----:B------:R-:W-:Y:S01]  /*1a1f0*/  IMAD.IADD R27, R19, 0x1, R10 ;  /* 0x00000001131b7824 */ /* 0x000fe200078e020a */
        /* <DEDUP_REMOVED lines=53> */
[----:B------:R-:W-:Y:S01]  /*1a550*/  PLOP3.LUT P0, PT, PT, PT, UP1, 0x80, 0x0 ;  /* 0x000000000000781c */ /* 0x000fe20003f0f018 */
        /* <DEDUP_REMOVED lines=33> */
[----:B------:R3:W-:Y:S04]  /*1a770*/  STS [R17+0xc080], R108 ;  /* 0x00c0806c11007388 */ /* 0x0007e80000000800 */
        /* <DEDUP_REMOVED lines=16> */
[----:B------:R-:W4:Y:S02]  /*1a880*/  @P0 LDG.E R8, [R12.64] ;  /* 0x000000180c080981 */ /* 0x000f24000c1e1900 */
[----:B------:R-:W-:-:S03]  /*1a890*/  ULDC.64 UR4, c[0x0][0x508] ;  /* 0x0001420000047ab9 */ /* 0x000fc60000000a00 */
[----:B------:R-:W-:-:S05]  /*1a8a0*/  PLOP3.LUT P1, PT, PT, PT, UP0, 0x80, 0x0 ;  /* 0x000000000000781c */ /* 0x000fca0003f2f008 */
[----:B------:R-:W-:Y:S01]  /*1a8b0*/  @UP0 UIMAD.WIDE UR4, UR21, UR6, UR4 ;  /* 0x00000006150402a5 */ /* 0x000fe2000f8e0204 */
[----:B------:R-:W-:-:S05]  /*1a8c0*/  IMAD.MOV.U32 R4, RZ, RZ, c[0x0][0x388] ;  /* 0x0000e200ff047624 */ /* 0x000fca00078e00ff */
[----:B------:R-:W-:Y:S02]  /*1a8d0*/  IMAD.U32 R14, RZ, RZ, UR4 ;  /* 0x00000004ff0e7e24 */ /* 0x000fe4000f8e00ff */
[----:B--2---:R-:W-:-:S05]  /*1a8e0*/  IMAD.U32 R15, RZ, RZ, UR5 ;  /* 0x00000005ff0f7e24 */ /* 0x004fca000f8e00ff */
[----:B------:R3:W5:Y:S01]  /*1a8f0*/  @P1 LDG.E R4, [R14.64] ;  /* 0x000000180e041981 */ /* 0x000762000c1e1900 */
[----:B------:R-:W-:Y:S02]  /*1a900*/  UMOV UR18, URZ ;  /* 0x0000003f00127c82 */ /* 0x000fe40008000000 */
[----:B------:R-:W-:Y:S01]  /*1a910*/  UMOV UR19, URZ ;  /* 0x0000003f00137c82 */ /* 0x000fe20008000000 */
[----:B----4-:R-:W1:Y:S02]  /*1a920*/  @P0 R2UR UR5, R8 ;  /* 0x00000000080503c2 */ /* 0x010e6400000e0000 */
[----:B-1----:R-:W-:Y:S02]  /*1a930*/  @UP1 USHF.R.S32.HI UR4, URZ, 0x1f, UR5 ;  /* 0x0000001f3f041899 */ /* 0x002fe40008011405 */
[----:B------:R-:W-:-:S05]  /*1a940*/  @UP1 UMOV UR18, UR5 ;  /* 0x0000000500121c82 */ /* 0x000fca0008000000 */
[----:B------:R-:W-:Y:S01]  /*1a950*/  @UP1 UMOV UR19, UR4 ;  /* 0x0000000400131c82 */ /* 0x000fe20008000000 */
[----:B------:R-:W-:Y:S05]  /*1a960*/  @P1 BRA `(.L_x_496) ;  /* 0x0000004000001947 */ /* 0x000fea0003800000 */
[----:B---3--:R-:W-:Y:S05]  /*1a970*/  @!P0 BRA `(.L_x_496) ;  /* 0x0000003000008947 */ /* 0x008fea0003800000 */
[----:B-----5:R-:W2:Y:S04]  /*1a980*/  LDG.E R4, [R12.64] ;  /* 0x000000180c047981 */ /* 0x020ea8000c1e1900 */
[----:B------:R-:W2:Y:S02]  /*1a990*/  LDG.E R3, [R12.64+0x4] ;  /* 0x000004180c037981 */ /* 0x000ea4000c1e1900 */
[----:B--2---:R-:W-:Y:S02]  /*1a9a0*/  IADD3 R4, -R4, R3, RZ ;  /* 0x0000000304047210 */ /* 0x004fe40007ffe1ff */
.L_x_496:
[----:B---3--:R-:W-:Y:S01]  /*1a9b0*/  SHF.R.S32.HI R3, RZ, 0x1f, R2 ;  /* 0x0000001fff037819 */ /* 0x008fe20000011402 */
[----:B------:R-:W1:Y:S01]  /*1a9c0*/  S2R R75, SR_CTAID.X ;  /* 0x00000000004b7919 */ /* 0x000e620000002500 */
[----:B------:R-:W-:Y:S01]  /*1a9d0*/  LOP3.LUT R13, R7, 0xffffffe0, RZ, 0xc0, !PT ;  /* 0xffffffe0070d7812 */ /* 0x000fe200078ec0ff */
[----:B------:R-:W-:Y:S01]  /*1a9e0*/  IMAD.MOV.U32 R8, RZ, RZ, c[0x0][0x4e8] ;  /* 0x00013a00ff087624 */ /* 0x000fe200078e00ff */
[----:B------:R-:W-:Y:S01]  /*1a9f0*/  LEA.HI R3, R3, R2, RZ, 0x3 ;  /* 0x0000000203037211 */ /* 0x000fe200078f18ff */
[----:B------:R-:W-:Y:S01]  /*1aa00*/  ULDC.64 UR6, c[0x0][0x490] ;  /* 0x0001240000067ab9 */ /* 0x000fe20000000a00 */
[-C--:B------:R-:W-:Y:S01]  /*1aa10*/  LEA.HI R16, R5, R0.reuse, RZ, 0x3 ;  /* 0x0000000005107211 */ /* 0x080fe200078f18ff */
[----:B------:R-:W-:Y:S01]  /*1aa20*/  USHF.R.S32.HI UR12, URZ, 0x1f, UR21 ;  /* 0x0000001f3f0c7899 */ /* 0x000fe20008011415 */
[----:B------:R-:W-:Y:S01]  /*1aa30*/  LOP3.LUT R7, R3, 0xffffff8, RZ, 0xc0, !PT ;  /* 0x0ffffff803077812 */ /* 0x000fe200078ec0ff */
[----:B------:R-:W-:Y:S01]  /*1aa40*/  IMAD.IADD R3, R0, 0x1, -R13 ;  /* 0x0000000100037824 */ /* 0x000fe200078e0a0d */
        /* <DEDUP_REMOVED lines=65> */
[----:B------:R-:W-:Y:S01]  /*1ae60*/  UIMAD.WIDE.U32 UR16, UR21, UR6, UR16 ;  /* 0x00000006151072a5 */ /* 0x000fe2000f8e0010 */
[----:B------:R-:W-:Y:S01]  /*1ae70*/  IMAD.MOV.U32 R7, RZ, RZ, R15 ;  /* 0x000000ffff077224 */ /* 0x000fe200078e000f */
[----:B------:R-:W-:-:S02]  /*1ae80*/  @P1 SHF.R.U32.HI R7, RZ, c[0x0][0x4f0], R12 ;  /* 0x00013c00ff071a19 */ /* 0x000fc4000001160c */
[----:B------:R-:W-:Y:S01]  /*1ae90*/  LEA.HI.X R14, R10, c[0x0][0x454], R14, 0x2, P0 ;  /* 0x000115000a0e7a11 */ /* 0x000fe200000f140e */
[----:B------:R-:W-:Y:S01]  /*1aea0*/  SHFL.IDX PT, R12, R17, RZ, 0x1c1f ;  /* 0x001c1fff110c7589 */ /* 0x000fe200000e0000 */
[----:B------:R-:W-:Y:S01]  /*1aeb0*/  UIADD3 UR7, UR17, UR7, URZ ;  /* 0x0000000711077290 */ /* 0x000fe2000fffe03f */
[--C-:B------:R-:W-:Y:S01]  /*1aec0*/  IMAD.MOV R18, RZ, RZ, -R7.reuse ;  /* 0x000000ffff127224 */ /* 0x100fe200078e0a07 */
[----:B------:R-:W-:Y:S01]  /*1aed0*/  LOP3.LUT R3, R8, R3, RZ, 0x3c, !PT ;  /* 0x0000000308037212 */ /* 0x000fe200078e3cff */
[----:B------:R-:W1:Y:S01]  /*1aee0*/  SHFL.IDX PT, R13, R14, RZ, 0x1c1f ;  /* 0x001c1fff0e0d7589 */ /* 0x000e6200000e0000 */
[----:B------:R-:W-:Y:S01]  /*1aef0*/  SHF.R.S32.HI R8, RZ, 0x1f, R7 ;  /* 0x0000001fff087819 */ /* 0x000fe20000011407 */
[----:B------:R-:W-:Y:S01]  /*1af00*/  IMAD R18, R18, c[0x0][0x4e8], R15 ;  /* 0x00013a0012127a24 */ /* 0x000fe200078e020f */
[----:B------:R-:W-:Y:S01]  /*1af10*/  MOV R20, UR16 ;  /* 0x0000001000147c02 */ /* 0x000fe20008000f00 */
[----:B------:R-:W-:Y:S01]  /*1af20*/  SHFL.IDX PT, R10, R17, 0x1, 0x1c1f ;  /* 0x003c1f00110a7f89 */ /* 0x000fe200000e0000 */
[----:B------:R-:W-:-:S02]  /*1af30*/  IMAD R15, R75, 0x80, R2 ;  /* 0x000000804b0f7824 */ /* 0x000fc400078e0202 */
[----:B-----5:R-:W-:Y:S01]  /*1af40*/  IMAD R2, R4, c[0x0][0x4e8], RZ ;  /* 0x00013a0004027a24 */ /* 0x020fe200078e02ff */
[----:B------:R2:W3:Y:S01]  /*1af50*/  SHFL.IDX PT, R11, R14, 0x1, 0x1c1f ;  /* 0x003c1f000e0b7f89 */ /* 0x0004e200000e0000 */
[----:B------:R-:W-:Y:S01]  /*1af60*/  IMAD.U32 R21, RZ, RZ, UR17 ;  /* 0x00000011ff157e24 */ /* 0x000fe2000f8e00ff */
[C---:B------:R-:W-:Y:S01]  /*1af70*/  IADD3 R19, R15.reuse, 0x8, RZ ;  /* 0x000000080f137810 */ /* 0x040fe20007ffe0ff */
[----:B------:R-:W-:Y:S01]  /*1af80*/  IMAD.U32 R21, RZ, RZ, UR7 ;  /* 0x00000007ff157e24 */ /* 0x000fe2000f8e00ff */
[-C--:B------:R-:W-:Y:S01]  /*1af90*/  ISETP.GE.OR P1, PT, R15, R2.reuse, P2 ;  /* 0x000000020f00720c */ /* 0x080fe20001726670 */
[----:B------:R-:W-:Y:S01]  /*1afa0*/  IMAD R8, R8, c[0x0][0x3e0], RZ ;  /* 0x0000f80008087a24 */ /* 0x000fe200078e02ff */
[----:B------:R-:W-:Y:S01]  /*1afb0*/  ISETP.GE.OR P0, PT, R19, R2, P2 ;  /* 0x000000021300720c */ /* 0x000fe20001706670 */
[----:B------:R-:W-:Y:S01]  /*1afc0*/  IMAD.WIDE.U32 R20, R7, c[0x0][0x3e0], R20 ;  /* 0x0000f80007147a25 */ /* 0x000fe200078e0014 */
[----:B------:R-:W-:-:S03]  /*1afd0*/  SHF.R.S32.HI R4, RZ, 0x1f, R18 ;  /* 0x0000001fff047819 */ /* 0x000fc60000011412 */
[----:B------:R-:W-:Y:S02]  /*1afe0*/  IMAD R8, R7, c[0x0][0x3e4], R8 ;  /* 0x0000f90007087a24 */ /* 0x000fe400078e0208 */
[----:B------:R-:W-:-:S03]  /*1aff0*/  IMAD R75, R75, 0x80, R16 ;  /* 0x000000804b4b7824 */ /* 0x000fc600078e0210 */
[----:B------:R-:W-:Y:S01]  /*1b000*/  IADD3 R21, R21, R8, RZ ;  /* 0x0000000815157210 */ /* 0x000fe20007ffe0ff */
[----:B-1----:R1:W-:Y:S01]  /*1b010*/  @!P1 ST.E [R12.64], R6 ;  /* 0x000000060c009985 */ /* 0x0023e2000c101918 */
[----:B--2---:R-:W-:-:S03]  /*1b020*/  IMAD.SHL.U32 R14, R5, 0x8, RZ ;  /* 0x00000008050e7824 */ /* 0x004fc600078e00ff */
[----:B---3--:R1:W-:Y:S01]  /*1b030*/  @!P0 ST.E [R10.64], R9 ;  /* 0x000000090a008985 */ /* 0x0083e2000c101918 */
[----:B------:R-:W-:Y:S01]  /*1b040*/  IMAD R5, R4, c[0x0][0x3d8], RZ ;  /* 0x0000f60004057a24 */ /* 0x000fe200078e02ff */
[----:B------:R-:W-:-:S03]  /*1b050*/  LOP3.LUT R14, R3, 0x7ffffe00, R14, 0xf8, !PT ;  /* 0x7ffffe00030e7812 */ /* 0x000fc600078ef80e */
[C---:B------:R-:W-:Y:S02]  /*1b060*/  IMAD R3, R18.reuse, c[0x0][0x3dc], R5 ;  /* 0x0000f70012037a24 */ /* 0x040fe400078e0205 */
[----:B------:R-:W-:-:S04]  /*1b070*/  IMAD.WIDE.U32 R18, R18, c[0x0][0x3d8], R20 ;  /* 0x0000f60012127a25 */ /* 0x000fc800078e0014 */
[----:B------:R-:W-:Y:S01]  /*1b080*/  IMAD.SHL.U32 R76, R14, 0x2, RZ ;  /* 0x000000020e4c7824 */ /* 0x000fe200078e00ff */
[----:B------:R-:W-:Y:S01]  /*1b090*/  LEA R74, P0, R18, c[0x0][0x380], 0x1 ;  /* 0x0000e000124a7a11 */ /* 0x000fe200078008ff */
[----:B------:R-:W-:-:S03]  /*1b0a0*/  IMAD.IADD R3, R19, 0x1, R3 ;  /* 0x0000000113037824 */ /* 0x000fc600078e0203 */
        /* <DEDUP_REMOVED lines=45> */
.L_x_498:
[----:B--234-:R-:W-:Y:S05]  /*1b380*/  BSYNC B0 ;  /* 0x0000000000007941 */ /* 0x01cfea0003800000 */
.L_x_497:
        /* <DEDUP_REMOVED lines=30> */
.L_x_500:
[----:B------:R-:W-:Y:S05]  /*1b570*/  BSYNC B0 ;  /* 0x0000000000007941 */ /* 0x000fea0003800000 */
.L_x_499:
        /* <DEDUP_REMOVED lines=30> */
.L_x_502:
[----:B------:R-:W-:Y:S05]  /*1b760*/  BSYNC B0 ;  /* 0x0000000000007941 */ /* 0x000fea0003800000 */
.L_x_501:
        /* <DEDUP_REMOVED lines=31> */
.L_x_495:
        /* <DEDUP_REMOVED lines=28> */
[----:B-----5:R-:W2:Y:S04]  /*1bb20*/  LDG.E R4, [R6.64] ;  /* 0x0000001806047981 */ /* 0x020ea8000c1e1900 */
[----:B------:R-:W2:Y:S02]  /*1bb30*/  LDG.E R3, [R6.64+0x4] ;  /* 0x0000041806037981 */ /* 0x000ea4000c1e1900 */
[----:B--2---:R-:W-:Y:S02]  /*1bb40*/  IADD3 R4, -R4, R3, RZ ;  /* 0x0000000304047210 */ /* 0x004fe40007ffe1ff */
.L_x_503:
        /* <DEDUP_REMOVED lines=28> */
[C---:B------:R-:W-:Y:S02]  /*1bd10*/  IADD3 R5, -R6.reuse, RZ, RZ ;  /* 0x000000ff06057210 */ /* 0x040fe40007ffe1ff */
[----:B------:R-:W-:Y:S02]  /*1bd20*/  SHF.R.S32.HI R3, RZ, 0x1f, R6 ;  /* 0x0000001fff037819 */ /* 0x000fe40000011406 */
[----:B------:R-:W-:Y:S01]  /*1bd30*/  IADD3 R6, P0, R6, UR14, RZ ;  /* 0x0000000e06067c10 */ /* 0x000fe2000ff1e0ff */
[----:B------:R-:W-:Y:S02]  /*1bd40*/  IMAD R5, R5, c[0x0][0x4e8], R0 ;  /* 0x00013a0005057a24 */ /* 0x000fe400078e0200 */
[----:B------:R-:W-:-:S03]  /*1bd50*/  IMAD.U32 R0, RZ, RZ, UR5 ;  /* 0x00000005ff007e24 */ /* 0x000fc6000f8e00ff */
[----:B------:R-:W-:Y:S02]  /*1bd60*/  SHF.R.S32.HI R2, RZ, 0x1f, R5 ;  /* 0x0000001fff027819 */ /* 0x000fe40000011405 */
[----:B------:R-:W-:-:S03]  /*1bd70*/  IADD3.X R7, R3, UR15, R0, P0, !PT ;  /* 0x0000000f03077c10 */ /* 0x000fc600087fe400 */
[----:B------:R-:W-:Y:S02]  /*1bd80*/  IMAD R0, R2, c[0x0][0x488], RZ ;  /* 0x0001220002007a24 */ /* 0x000fe400078e02ff */
[----:B------:R-:W-:-:S04]  /*1bd90*/  IMAD.WIDE.U32 R6, R5, c[0x0][0x488], R6 ;  /* 0x0001220005067a25 */ /* 0x000fc800078e0006 */
[----:B------:R-:W-:Y:S01]  /*1bda0*/  IMAD R0, R5, c[0x0][0x48c], R0 ;  /* 0x0001230005007a24 */ /* 0x000fe200078e0200 */
[----:B------:R-:W-:Y:S01]  /*1bdb0*/  LEA R2, P0, R6, c[0x0][0x450], 0x2 ;  /* 0x0001140006027a11 */ /* 0x000fe200078010ff */
[----:B------:R-:W-:-:S03]  /*1bdc0*/  IMAD.MOV.U32 R5, RZ, RZ, -0x800000 ;  /* 0xff800000ff057424 */ /* 0x000fc600078e00ff */
[----:B------:R-:W-:-:S04]  /*1bdd0*/  IADD3 R3, R7, R0, RZ ;  /* 0x0000000007037210 */ /* 0x000fc80007ffe0ff */
[----:B------:R-:W-:-:S05]  /*1bde0*/  LEA.HI.X R3, R6, c[0x0][0x454], R3, 0x2, P0 ;  /* 0x0001150006037a11 */ /* 0x000fca00000f1403 */
[----:B------:R1:W-:Y:S02]  /*1bdf0*/  STG.E [R2.64], R5 ;  /* 0x0000000502007986 */ /* 0x0003e4000c101918 */
.L_x_505:
[----:B------:R-:W-:Y:S05]  /*1be00*/  BSYNC B0 ;  /* 0x0000000000007941 */ /* 0x000fea0003800000 */
.L_x_504:
[----:B-1----:R-:W1:Y:S01]  /*1be10*/  S2R R5, SR_CTAID.X ;  /* 0x0000000000057919 */ /* 0x002e620000002500 */
[----:B------:R-:W-:Y:S01]  /*1be20*/  SHF.R.S32.HI R0, RZ, 0x1f, R9 ;  /* 0x0000001fff007819 */ /* 0x000fe20000011409 */
[----:B------:R-:W-:Y:S01]  /*1be30*/  ULDC.64 UR4, c[0x0][0x3a0] ;  /* 0x0000e80000047ab9 */ /* 0x000fe20000000a00 */
[----:B------:R-:W-:Y:S01]  /*1be40*/  IMAD.MOV.U32 R2, RZ, RZ, c[0x0][0x4e8] ;  /* 0x00013a00ff027624 */ /* 0x000fe200078e00ff */
[----:B------:R-:W-:Y:S01]  /*1be50*/  UIMAD UR7, UR11, UR4, URZ ;  /* 0x000000040b0772a4 */ /* 0x000fe2000f8e023f */
[----:B------:R-:W-:Y:S01]  /*1be60*/  LEA.HI R0, R0, R9, RZ, 0x3 ;  /* 0x0000000900007211 */ /* 0x000fe200078f18ff */
[----:B------:R-:W-:Y:S01]  /*1be70*/  UIMAD.WIDE.U32 UR14, UR10, UR4, URZ ;  /* 0x000000040a0e72a5 */ /* 0x000fe2000f8e003f */
[----:B-----5:R-:W-:Y:S01]  /*1be80*/  IMAD R4, R4, c[0x0][0x4e8], RZ ;  /* 0x00013a0004047a24 */ /* 0x020fe200078e02ff */
[----:B------:R-:W-:Y:S01]  /*1be90*/  ISETP.NE.AND P0, PT, R2, 0x1, PT ;  /* 0x000000010200780c */ /* 0x000fe20003f05270 */
[----:B------:R-:W-:Y:S01]  /*1bea0*/  UIMAD UR7, UR10, UR5, UR7 ;  /* 0x000000050a0772a4 */ /* 0x000fe2000f8e0207 */
[----:B------:R-:W-:Y:S01]  /*1beb0*/  LOP3.LUT R6, R0, 0xfffffff8, RZ, 0xc0, !PT ;  /* 0xfffffff800067812 */ /* 0x000fe200078ec0ff */
[----:B------:R-:W-:Y:S01]  /*1bec0*/  BSSY B0, `(.L_x_506) ;  /* 0x0000042000007945 */ /* 0x000fe20003800000 */
[----:B------:R-:W-:Y:S01]  /*1bed0*/  SHF.R.S32.HI R0, RZ, 0x3, R0 ;  /* 0x00000003ff007819 */ /* 0x000fe20000011400 */
[----:B------:R-:W-:-:S02]  /*1bee0*/  ULDC.64 UR4, c[0x0][0x3e8] ;  /* 0x0000fa0000047ab9 */ /* 0x000fc40000000a00 */
[----:B------:R-:W-:Y:S01]  /*1bef0*/  IMAD.IADD R9, R9, 0x1, -R6 ;  /* 0x0000000109097824 */ /* 0x000fe200078e0a06 */
[----:B------:R-:W-:Y:S02]  /*1bf00*/  UIADD3 UR15, UR15, UR7, URZ ;  /* 0x000000070f0f7290 */ /* 0x000fe4000fffe03f */
        /* <DEDUP_REMOVED lines=16> */
[C---:B------:R-:W-:Y:S01]  /*1c010*/  IADD3 R6, -R7.reuse, RZ, RZ ;  /* 0x000000ff07067210 */ /* 0x040fe20007ffe1ff */
[----:B------:R-:W-:Y:S01]  /*1c020*/  UIADD3 UR5, UR15, UR5, URZ ;  /* 0x000000050f057290 */ /* 0x000fe2000fffe03f */
[----:B------:R-:W-:Y:S01]  /*1c030*/  SHF.R.S32.HI R2, RZ, 0x1f, R7 ;  /* 0x0000001fff027819 */ /* 0x000fe20000011407 */
[----:B------:R-:W-:Y:S02]  /*1c040*/  IMAD.U32 R11, RZ, RZ, UR15 ;  /* 0x0000000fff0b7e24 */ /* 0x000fe4000f8e00ff */
[----:B------:R-:W-:Y:S02]  /*1c050*/  IMAD R6, R6, c[0x0][0x4e8], R3 ;  /* 0x00013a0006067a24 */ /* 0x000fe400078e0203 */
[----:B------:R-:W-:Y:S01]  /*1c060*/  MOV R11, UR5 ;  /* 0x00000005000b7c02 */ /* 0x000fe20008000f00 */
[----:B------:R-:W-:Y:S02]  /*1c070*/  IMAD R2, R2, c[0x0][0x3e0], RZ ;  /* 0x0000f80002027a24 */ /* 0x000fe400078e02ff */
[----:B------:R-:W-:Y:S01]  /*1c080*/  IMAD.U32 R10, RZ, RZ, UR14 ;  /* 0x0000000eff0a7e24 */ /* 0x000fe2000f8e00ff */
[----:B------:R-:W-:Y:S01]  /*1c090*/  SHF.R.S32.HI R3, RZ, 0x1f, R6 ;  /* 0x0000001fff037819 */ /* 0x000fe20000011406 */
[----:B------:R-:W-:-:S02]  /*1c0a0*/  IMAD R2, R7, c[0x0][0x3e4], R2 ;  /* 0x0000f90007027a24 */ /* 0x000fc400078e0202 */
[----:B------:R-:W-:Y:S01]  /*1c0b0*/  IMAD.WIDE.U32 R10, R7, c[0x0][0x3e0], R10 ;  /* 0x0000f800070a7a25 */ /* 0x000fe200078e000a */
[----:B------:R-:W-:-:S03]  /*1c0c0*/  IADD3 R7, R9, 0x80, RZ ;  /* 0x0000008009077810 */ /* 0x000fc60007ffe0ff */
        /* <DEDUP_REMOVED lines=8> */
[----:B------:R1:W2:Y:S01]  /*1c150*/  SHFL.IDX PT, R12, R11, RZ, 0x181f ;  /* 0x00181fff0b0c7589 */ /* 0x0002a200000e0000 */
[----:B------:R-:W-:-:S03]  /*1c160*/  ISETP.GE.AND P0, PT, R5, R4, PT ;  /* 0x000000040500720c */ /* 0x000fc60003f06270 */
[----:B------:R1:W3:Y:S10]  /*1c170*/  SHFL.IDX PT, R13, R10, RZ, 0x181f ;  /* 0x00181fff0a0d7589 */ /* 0x0002f400000e0000 */
        /* <DEDUP_REMOVED lines=22> */
.L_x_507:
[----:B------:R-:W-:Y:S05]  /*1c2e0*/  BSYNC B0 ;  /* 0x0000000000007941 */ /* 0x000fea0003800000 */
.L_x_506:
        /* <DEDUP_REMOVED lines=27> */
.L_x_509:
[----:B------:R-:W-:Y:S05]  /*1c4a0*/  BSYNC B0 ;  /* 0x0000000000007941 */ /* 0x000fea0003800000 */
.L_x_508:
        /* <DEDUP_REMOVED lines=27> */
.L_x_511:
[----:B------:R-:W-:Y:S05]  /*1c660*/  BSYNC B0 ;  /* 0x0000000000007941 */ /* 0x000fea0003800000 */
.L_x_510:
[----:B------:R-:W-:Y:S01]  /*1c670*/  IADD3 R5, R5, 0x60, RZ ;  /* 0x0000006005057810 */ /* 0x000fe20007ffe0ff */
[----:B-1----:R1:W2:Y:S03]  /*1c680*/  SHFL.IDX PT, R3, R10, 0x3, 0x181f ;  /* 0x00781f000a037f89 */ /* 0x0022a600000e0000 */
[----:B------:R-:W-:Y:S01]  /*1c690*/  ISETP.GE.AND P0, PT, R5, R4, PT ;  /* 0x000000040500720c */ /* 0x000fe20003f06270 */
[----:B------:R1:W3:-:S12]  /*1c6a0*/  SHFL.IDX PT, R2, R11, 0x3, 0x181f ;  /* 0x00781f000b027f89 */ /* 0x0002d800000e0000 */
[----:B------:R-:W-:Y:S05]  /*1c6b0*/  @P0 EXIT ;  /* 0x000000000000094d */ /* 0x000fea0003800000 */
[----:B------:R-:W-:Y:S02]  /*1c6c0*/  ISETP.GE.AND P1, PT, R8, c[0x0][0x3c8], PT ;  /* 0x0000f20008007a0c */ /* 0x000fe40003f26270 */
[----:B------:R-:W-:Y:S02]  /*1c6d0*/  ISETP.GE.AND P0, PT, R7, c[0x0][0x3c8], PT ;  /* 0x0000f20007007a0c */ /* 0x000fe40003f06270 */
[----:B------:R-:W-:-:S09]  /*1c6e0*/  ISETP.GE.AND P2, PT, R9, c[0x0][0x3c8], PT ;  /* 0x0000f20009007a0c */ /* 0x000fd20003f46270 */
[----:B------:R-:W-:Y:S02]  /*1c6f0*/  @!P1 SHF.R.S32.HI R5, RZ, 0x1f, R8 ;  /* 0x0000001fff059819 */ /* 0x000fe40000011408 */
[----:B------:R-:W-:Y:S02]  /*1c700*/  @!P0 SHF.R.S32.HI R0, RZ, 0x1f, R7 ;  /* 0x0000001fff008819 */ /* 0x000fe40000011407 */
[----:B------:R-:W-:Y:S01]  /*1c710*/  @!P1 LEA.HI R5, R5, R8, RZ, 0x3 ;  /* 0x0000000805059211 */ /* 0x000fe200078f18ff */
[--C-:B--23--:R-:W-:Y:S01]  /*1c720*/  @!P2 IMAD.WIDE R8, R9, 0x2, R2.reuse ;  /* 0x000000020908a825 */ /* 0x10cfe200078e0202 */
[----:B------:R-:W-:Y:S02]  /*1c730*/  @!P0 LEA.HI R0, R0, R7, RZ, 0x3 ;  /* 0x0000000700008211 */ /* 0x000fe400078f18ff */
[----:B------:R-:W-:Y:S02]  /*1c740*/  @!P1 LOP3.LUT R5, R5, 0xfffffff8, RZ, 0xc0, !PT ;  /* 0xfffffff805059812 */ /* 0x000fe400078ec0ff */
[----:B------:R-:W-:Y:S01]  /*1c750*/  @!P0 LOP3.LUT R7, R0, 0xfffffff8, RZ, 0xc0, !PT ;  /* 0xfffffff800078812 */ /* 0x000fe200078ec0ff */
[----:B------:R2:W-:Y:S02]  /*1c760*/  @!P2 ST.E.128 [R8.64], RZ ;  /* 0x000000ff0800a985 */ /* 0x0005e4000c101d18 */
[----:B------:R-:W-:-:S04]  /*1c770*/  @!P1 IMAD.WIDE R4, R5, 0x2, R2 ;  /* 0x0000000205049825 */ /* 0x000fc800078e0202 */
[----:B-1----:R-:W-:Y:S01]  /*1c780*/  @!P0 IMAD.WIDE R10, R7, 0x2, R2 ;  /* 0x00000002070a8825 */ /* 0x002fe200078e0202 */
[----:B------:R2:W-:Y:S04]  /*1c790*/  @!P1 ST.E.128 [R4.64], RZ ;  /* 0x000000ff04009985 */ /* 0x0005e8000c101d18 */
[----:B------:R2:W-:Y:S01]  /*1c7a0*/  @!P0 ST.E.128 [R10.64], RZ ;  /* 0x000000ff0a008985 */ /* 0x0005e2000c101d18 */
[----:B------:R-:W-:-:S13]  /*1c7b0*/  ISETP.GE.AND P0, PT, R6, c[0x0][0x3c8], PT ;  /* 0x0000f20006007a0c */ /* 0x000fda0003f06270 */
[----:B------:R-:W-:Y:S05]  /*1c7c0*/  @P0 EXIT ;  /* 0x000000000000094d */ /* 0x000fea0003800000 */
[----:B--2---:R-:W-:-:S04]  /*1c7d0*/  SHF.R.S32.HI R5, RZ, 0x1f, R6 ;  /* 0x0000001fff057819 */ /* 0x004fc80000011406 */
[----:B------:R-:W-:-:S04]  /*1c7e0*/  LEA.HI R5, R5, R6, RZ, 0x3 ;  /* 0x0000000605057211 */ /* 0x000fc800078f18ff */
[----:B------:R-:W-:-:S05]  /*1c7f0*/  LOP3.LUT R5, R5, 0xfffffff8, RZ, 0xc0, !PT ;  /* 0xfffffff805057812 */ /* 0x000fca00078ec0ff */
[----:B------:R-:W-:-:S05]  /*1c800*/  IMAD.WIDE R2, R5, 0x2, R2 ;  /* 0x0000000205027825 */ /* 0x000fca00078e0202 */
[----:B------:R-:W-:Y:S01]  /*1c810*/  ST.E.128 [R2.64], RZ ;  /* 0x000000ff02007985 */ /* 0x000fe2000c101d18 */
[----:B------:R-:W-:Y:S05]  /*1c820*/  EXIT ;  /* 0x000000000000794d */ /* 0x000fea0003800000 */
.L_x_512:
        /* <DEDUP_REMOVED lines=13> */
.L_x_1773:


//--------------------- .text._ZN7cutlass13device_kernelIN5flash19enable_sm80_to_sm89INS1_16FlashAttnFwdSm80INS1_25CollectiveMainloopFwdSm80ILi8ELi1ELb1EN4cute5tupleIJNS5_1CILi128EEENS7_ILi64EEENS7_ILi256EEEEEELi256ENS_6half_tEfNS_4arch4Sm80ELb1ELb0ELb0ELb0ELb1ELb0ELb1ELb0EEENS1_21CollectiveEpilogueFwdINS6_IJS8_SA_S9_EEENS6_IJNS7_ILi1EEESI_SI_EEESC_SE_Li256ELb0ELb1ELb0ELb0EEENS1_30DynamicPersistentTileSchedulerILi256ELi256ELb0ELb1ELb0EEEEEEEEEvNT_6ParamsE --------------------------
	.section	.text._ZN7cutlass13device_kernelIN5flash19enable_sm80_to_sm89INS1_16FlashAttnFwdSm80INS1_25CollectiveMainloopFwdSm80ILi8ELi1ELb1EN4cute5tupleIJNS5_1CILi128EEENS7_ILi64EEENS7_ILi256EEEEEELi256ENS_6half_tEfNS_4arch4Sm80ELb1ELb0ELb0ELb0ELb1ELb0ELb1ELb0EEENS1_21CollectiveEpilogueFwdINS6_IJS8_SA_S9_EEENS6_IJNS7_ILi1EEESI_SI_EEESC_SE_Li256ELb0ELb1ELb0ELb0EEENS1_30DynamicPersistentTileSchedulerILi256ELi256ELb0ELb1ELb0EEEEEEEEEvNT_6ParamsE,"ax",@progbits
	.sectioninfo	@"SHI_REGISTERS=255"
	.align	128
.text._ZN7cutlass13device_kernelIN5flash19enable_sm80_to_sm89INS1_16FlashAttnFwdSm80INS1_25CollectiveMainloopFwdSm80ILi8ELi1ELb1EN4cute5tupleIJNS5_1CILi128EEENS7_ILi64EEENS7_ILi256EEEEEELi256ENS_6half_tEfNS_4arch4Sm80ELb1ELb0ELb0ELb0ELb1ELb0ELb1ELb0EEENS1_21CollectiveEpilogueFwdINS6_IJS8_SA_S9_EEENS6_IJNS7_ILi1EEESI_SI_EEESC_SE_Li256ELb0ELb1ELb0ELb0EEENS1_30DynamicPersistentTileSchedulerILi256ELi256ELb0ELb1ELb0EEEEEEEEEvNT_6ParamsE:
        .type           _ZN7cutlass13device_kernelIN5flash19enable_sm80_to_sm89INS1_16FlashAttnFwdSm80INS1_25CollectiveMainloopFwdSm80ILi8ELi1ELb1EN4cute5tupleIJNS5_1CILi128EEENS7_ILi64EEENS7_ILi256EEEEEELi256ENS_6half_tEfNS_4arch4Sm80ELb1ELb0ELb0ELb0ELb1ELb0ELb1ELb0EEENS1_21CollectiveEpilogueFwdINS6_IJS8_SA_S9_EEENS6_IJNS7_ILi1EEESI_SI_EEESC_SE_Li256ELb0ELb1ELb0ELb0EEENS1_30DynamicPersistentTileSchedulerILi256ELi256ELb0ELb1ELb0EEEEEEEEEvNT_6ParamsE,@function
        .size           _ZN7cutlass13device_kernelIN5flash19enable_sm80_to_sm89INS1_16FlashAttnFwdSm80INS1_25CollectiveMainloopFwdSm80ILi8ELi1ELb1EN4cute5tupleIJNS5_1CILi128EEENS7_ILi64EEENS7_ILi256EEEEEELi256ENS_6half_tEfNS_4arch4Sm80ELb1ELb0ELb0ELb0ELb1ELb0ELb1ELb0EEENS1_21CollectiveEpilogueFwdINS6_IJS8_SA_S9_EEENS6_IJNS7_ILi1EEESI_SI_EEESC_SE_Li256ELb0ELb1ELb0ELb0EEENS1_30DynamicPersistentTileSchedulerILi256ELi256ELb0ELb1ELb0EEEEEEEEEvNT_6ParamsE,(.L_x_1774 - _ZN7cutlass13device_kernelIN5flash19enable_sm80_to_sm89INS1_16FlashAttnFwdSm80INS1_25CollectiveMainloopFwdSm80ILi8ELi1ELb1EN4cute5tupleIJNS5_1CILi128EEENS7_ILi64EEENS7_ILi256EEEEEELi256ENS_6half_tEfNS_4arch4Sm80ELb1ELb0ELb0ELb0ELb1ELb0ELb1ELb0EEENS1_21CollectiveEpilogueFwdINS6_IJS8_SA_S9_EEENS6_IJNS7_ILi1EEESI_SI_EEESC_SE_Li256ELb0ELb1ELb0ELb0EEENS1_30DynamicPersistentTileSchedulerILi256ELi256ELb0ELb1ELb0EEEEEEEEEvNT_6ParamsE)
        .other          _ZN7cutlass13device_kernelIN5flash19enable_sm80_to_sm89INS1_16FlashAttnFwdSm80INS1_25CollectiveMainloopFwdSm80ILi8ELi1ELb1EN4cute5tupleIJNS5_1CILi128EEENS7_ILi64EEENS7_ILi256EEEEEELi256ENS_6half_tEfNS_4arch4Sm80ELb1ELb0ELb0ELb0ELb1ELb0ELb1ELb0EEENS1_21CollectiveEpilogueFwdINS6_IJS8_SA_S9_EEENS6_IJNS7_ILi1EEESI_SI_EEESC_SE_Li256ELb0ELb1ELb0ELb0EEENS1_30DynamicPersistentTileSchedulerILi256ELi256ELb0ELb1ELb0EEEEEEEEEvNT_6ParamsE,@"STO_CUDA_ENTRY STV_DEFAULT"
_ZN7cutlass13device_kernelIN5flash19enable_sm80_to_sm89INS1_16FlashAttnFwdSm80INS1_25CollectiveMainloopFwdSm80ILi8ELi1ELb1EN4cute5tupleIJNS5_1CILi128EEENS7_ILi64EEENS7_ILi256EEEEEELi256ENS_6half_tEfNS_4arch4Sm80ELb1ELb0ELb0ELb0ELb1ELb0ELb1ELb0EEENS1_21CollectiveEpilogueFwdINS6_IJS8_SA_S9_EEENS6_IJNS7_ILi1EEESI_SI_EEESC_SE_Li256ELb0ELb1ELb0ELb0EEENS1_30DynamicPersistentTileSchedulerILi256ELi256ELb0ELb1ELb0EEEEEEEEEvNT_6ParamsE:
[----:B------:R-:W-:-:S03]  /*0000*/  MOV R1, c[0x0][0x28] ;  /* 0x00000a0000017a02 */ /* 0x000fc60000000f00 */
[----:B------:R-:W1:Y:S01]  /*0010*/  S2R R24, SR_TID.X ;  /* 0x0000000000187919 */ /* 0x000e620000002100 */
[----:B------:R-:W-:-:S03]  /*0020*/  IADD3 R1, R1, -0x128, RZ ;  /* 0xfffffed801017810 */ /* 0x000fc60007ffe0ff */
[----:B------:R-:W2:Y:S01]  /*0030*/  S2R R18, SR_CTAID.X ;  /* 0x0000000000127919 */ /* 0x000ea20000002500 */
[----:B-1----:R-:W-:-:S05]  /*0040*/  SHF.R.U32.HI R2, RZ, 0x5, R24 ;  /* 0x00000005ff027819 */ /* 0x002fca0000011618 */
[----:B------:R-:W1:Y:S02]  /*0050*/  SHFL.IDX PT, R0, R2, RZ, 0x1f ;  /* 0x00001fff02007589 */ /* 0x000e6400000e0000 */
[----:B-1----:R-:W-:Y:S02]  /*0060*/  ISETP.GE.AND P0, PT, R0, 0x1, PT ;  /* 0x000000010000780c */ /* 0x002fe40003f06270 */
[----:B------:R1:W-:Y:S11]  /*0070*/  STL [R1+0xfc], R0 ;  /* 0x0000fc0001007387 */ /* 0x0003f60000100800 */
[----:B------:R-:W-:Y:S06]  /*0080*/  @P0 BAR.ARV 0x4, 0x100 ;  /* 0x0104000000000b1d */ /* 0x000fec0000002000 */
[----:B--2---:R-:W-:-:S13]  /*0090*/  ISETP.GE.AND P0, PT, R18, c[0x0][0x538], PT ;  /* 0x00014e0012007a0c */ /* 0x004fda0003f06270 */
[----:B------:R-:W-:Y:S05]  /*00a0*/  @P0 EXIT ;  /* 0x000000000000094d */ /* 0x000fea0003800000 */
[----:B-1----:R-:W-:Y:S01]  /*00b0*/  SHF.R.S32.HI R15, RZ, 0x1f, R24 ;  /* 0x0000001fff0f7819 */ /* 0x002fe20000011418 */
[----:B------:R-:W-:Y:S01]  /*00c0*/  IMAD.MOV.U32 R17, RZ, RZ, 0x10 ;  /* 0x00000010ff117424 */ /* 0x000fe200078e00ff */
[----:B------:R-:W-:Y:S01]  /*00d0*/  ULDC.64 UR6, c[0x0][0x118] ;  /* 0x0000460000067ab9 */ /* 0x000fe20000000a00 */
[----:B------:R-:W-:Y:S01]  /*00e0*/  IMAD.MOV.U32 R16, RZ, RZ, 0x20 ;  /* 0x00000020ff107424 */ /* 0x000fe200078e00ff */
[CC--:B------:R-:W-:Y:S02]  /*00f0*/  LEA.HI R2, R15.reuse, R24.reuse, RZ, 0x4 ;  /* 0x000000180f027211 */ /* 0x0c0fe400078f20ff */
[----:B------:R-:W-:Y:S02]  /*0100*/  LEA.HI R12, R15, R24, RZ, 0x2 ;  /* 0x000000180f0c7211 */ /* 0x000fe400078f10ff */
[----:B------:R-:W-:Y:S02]  /*0110*/  SHF.R.S32.HI R3, RZ, 0x4, R2 ;  /* 0x00000004ff037819 */ /* 0x000fe40000011402 */
[----:B------:R-:W-:-:S02]  /*0120*/  SHF.R.S32.HI R8, RZ, 0x2, R12 ;  /* 0x00000002ff087819 */ /* 0x000fc4000001140c */
[----:B------:R-:W-:Y:S02]  /*0130*/  LEA.HI R0, R2, R3, RZ, 0x1 ;  /* 0x0000000302007211 */ /* 0x000fe400078f08ff */
[----:B------:R-:W-:Y:S02]  /*0140*/  SHF.R.S32.HI R4, RZ, 0x1f, R12 ;  /* 0x0000001fff047819 */ /* 0x000fe4000001140c */
[----:B------:R-:W-:Y:S02]  /*0150*/  LOP3.LUT R0, R0, 0xfffffffe, RZ, 0xc0, !PT ;  /* 0xfffffffe00007812 */ /* 0x000fe400078ec0ff */
[CC--:B------:R-:W-:Y:S02]  /*0160*/  LEA.HI R9, R15.reuse, R24.reuse, RZ, 0x3 ;  /* 0x000000180f097211 */ /* 0x0c0fe400078f18ff */
[----:B------:R-:W-:Y:S01]  /*0170*/  LEA.HI R7, R15, R24, RZ, 0x5 ;  /* 0x000000180f077211 */ /* 0x000fe200078f28ff */
[----:B------:R-:W-:Y:S01]  /*0180*/  IMAD.IADD R13, R3, 0x1, -R0 ;  /* 0x00000001030d7824 */ /* 0x000fe200078e0a00 */
[----:B------:R-:W-:-:S02]  /*0190*/  LOP3.LUT R0, R2, 0xfffffff0, RZ, 0xc0, !PT ;  /* 0xfffffff002007812 */ /* 0x000fc400078ec0ff */
[----:B------:R-:W-:Y:S02]  /*01a0*/  LEA.HI R3, R4, R8, RZ, 0x3 ;  /* 0x0000000804037211 */ /* 0x000fe400078f18ff */
[----:B------:R-:W-:Y:S01]  /*01b0*/  SHF.R.S32.HI R23, RZ, 0x3, R9 ;  /* 0x00000003ff177819 */ /* 0x000fe20000011409 */
[C---:B------:R-:W-:Y:S01]  /*01c0*/  IMAD.IADD R2, R24.reuse, 0x1, -R0 ;  /* 0x0000000118027824 */ /* 0x040fe200078e0a00 */
[----:B------:R-:W-:Y:S02]  /*01d0*/  LOP3.LUT R4, R9, 0xfffffff8, RZ, 0xc0, !PT ;  /* 0xfffffff809047812 */ /* 0x000fe400078ec0ff */
[----:B------:R-:W-:Y:S01]  /*01e0*/  LOP3.LUT R0, R3, 0xfffffff8, RZ, 0xc0, !PT ;  /* 0xfffffff803007812 */ /* 0x000fe200078ec0ff */
[----:B------:R-:W-:Y:S01]  /*01f0*/  IMAD.SHL.U32 R3, R23, 0x40, RZ ;  /* 0x0000004017037824 */ /* 0x000fe200078e00ff */
[----:B------:R-:W-:Y:S01]  /*0200*/  SHF.R.S32.HI R10, RZ, 0x5, R7 ;  /* 0x00000005ff0a7819 */ /* 0x000fe20000011407 */
[----:B------:R-:W-:Y:S01]  /*0210*/  IMAD.IADD R22, R24, 0x1, -R4 ;  /* 0x0000000118167824 */ /* 0x000fe200078e0a04 */
[----:B------:R-:W-:Y:S01]  /*0220*/  SHF.R.S32.HI R4, RZ, 0x1f, R2 ;  /* 0x0000001fff047819 */ /* 0x000fe20000011402 */
[----:B------:R-:W-:Y:S01]  /*0230*/  IMAD.IADD R8, R8, 0x1, -R0 ;  /* 0x0000000108087824 */ /* 0x000fe200078e0a00 */
[----:B------:R-:W-:Y:S01]  /*0240*/  LOP3.LUT R0, R3, 0x1c0, RZ, 0xc0, !PT ;  /* 0x000001c003007812 */ /* 0x000fe200078ec0ff */
[----:B------:R-:W-:Y:S01]  /*0250*/  IMAD.SHL.U32 R21, R22, 0x8, RZ ;  /* 0x0000000816157824 */ /* 0x000fe200078e00ff */
[----:B------:R-:W-:Y:S01]  /*0260*/  LEA.HI R14, R4, R2, RZ, 0x3 ;  /* 0x00000002040e7211 */ /* 0x000fe200078f18ff */
[----:B------:R-:W-:Y:S01]  /*0270*/  IMAD.SHL.U32 R6, R22, 0x40, RZ ;  /* 0x0000004016067824 */ /* 0x000fe200078e00ff */
[----:B------:R-:W-:-:S02]  /*0280*/  SHF.R.U32.HI R5, RZ, 0x3, R0 ;  /* 0x00000003ff057819 */ /* 0x000fc40000011600 */
[----:B------:R-:W-:Y:S01]  /*0290*/  LOP3.LUT R3, R0, 0x38, R21, 0xf8, !PT ;  /* 0x0000003800037812 */ /* 0x000fe200078ef815 */
[----:B------:R-:W-:Y:S01]  /*02a0*/  STL [R1+0x58], R21 ;  /* 0x0000581501007387 */ /* 0x000fe20000100800 */
[----:B------:R-:W-:Y:S02]  /*02b0*/  LOP3.LUT R4, R14, 0xfffffff8, RZ, 0xc0, !PT ;  /* 0xfffffff80e047812 */ /* 0x000fe400078ec0ff */
[----:B------:R-:W-:Y:S02]  /*02c0*/  LOP3.LUT R11, R3, R5, RZ, 0x3c, !PT ;  /* 0x00000005030b7212 */ /* 0x000fe400078e3cff */
[----:B------:R-:W-:Y:S02]  /*02d0*/  LOP3.LUT R3, R7, 0xffffffe0, RZ, 0xc0, !PT ;  /* 0xffffffe007037812 */ /* 0x000fe400078ec0ff */
[----:B------:R-:W-:Y:S01]  /*02e0*/  LOP3.LUT R0, R6, 0x1c0, RZ, 0xc0, !PT ;  /* 0x000001c006007812 */ /* 0x000fe200078ec0ff */
[----:B------:R-:W-:Y:S01]  /*02f0*/  IMAD.IADD R6, R2, 0x1, -R4 ;  /* 0x0000000102067824 */ /* 0x000fe200078e0a04 */
[----:B------:R-:W-:Y:S01]  /*0300*/  LOP3.LUT R5, R8, 0x1, RZ, 0xc0, !PT ;  /* 0x0000000108057812 */ /* 0x000fe200078ec0ff */
[----:B------:R-:W-:Y:S01]  /*0310*/  IMAD.IADD R20, R24, 0x1, -R3 ;  /* 0x0000000118147824 */ /* 0x000fe200078e0a03 */
[----:B------:R-:W-:-:S02]  /*0320*/  LOP3.LUT R4, R0, 0x8, R9, 0xf8, !PT ;  /* 0x0000000800047812 */ /* 0x000fc400078ef809 */
[----:B------:R-:W-:Y:S02]  /*0330*/  SHF.R.U32.HI R2, RZ, 0x3, R0 ;  /* 0x00000003ff027819 */ /* 0x000fe40000011600 */
[----:B------:R-:W-:Y:S02]  /*0340*/  SHF.R.S32.HI R0, RZ, 0x1f, R7 ;  /* 0x0000001fff007819 */ /* 0x000fe40000011407 */
[----:B------:R-:W-:Y:S02]  /*0350*/  LOP3.LUT R9, R4, R2, RZ, 0x3c, !PT ;  /* 0x0000000204097212 */ /* 0x000fe400078e3cff */
[----:B------:R-:W-:Y:S02]  /*0360*/  LEA.HI R0, R0, R10, RZ, 0x3 ;  /* 0x0000000a00007211 */ /* 0x000fe400078f18ff */
[----:B------:R-:W-:Y:S02]  /*0370*/  SHF.R.S32.HI R2, RZ, 0x1f, R20 ;  /* 0x0000001fff027819 */ /* 0x000fe40000011414 */
[----:B------:R-:W-:-:S02]  /*0380*/  LOP3.LUT R3, R12, 0xfffffffc, RZ, 0xc0, !PT ;  /* 0xfffffffc0c037812 */ /* 0x000fc400078ec0ff */
[----:B------:R-:W-:Y:S02]  /*0390*/  LOP3.LUT R0, R0, 0xffffff8, RZ, 0xc0, !PT ;  /* 0x0ffffff800007812 */ /* 0x000fe400078ec0ff */
[----:B------:R-:W-:Y:S01]  /*03a0*/  LEA.HI R12, R2, R20, RZ, 0x2 ;  /* 0x00000014020c7211 */ /* 0x000fe200078f10ff */
[----:B------:R-:W-:Y:S01]  /*03b0*/  IMAD.IADD R3, R24, 0x1, -R3 ;  /* 0x0000000118037824 */ /* 0x000fe200078e0a03 */
[----:B------:R-:W-:Y:S01]  /*03c0*/  LEA.HI R7, R15, R24, RZ, 0x6 ;  /* 0x000000180f077211 */ /* 0x000fe200078f30ff */
[----:B------:R-:W-:Y:S01]  /*03d0*/  IMAD.IADD R4, R10, 0x1, -R0 ;  /* 0x000000010a047824 */ /* 0x000fe200078e0a00 */
[----:B------:R-:W-:Y:S02]  /*03e0*/  SHF.R.S32.HI R2, RZ, 0x2, R12 ;  /* 0x00000002ff027819 */ /* 0x000fe4000001140c */
[----:B------:R-:W-:Y:S01]  /*03f0*/  LEA.HI R0, R3, R3, RZ, 0x1 ;  /* 0x0000000303007211 */ /* 0x000fe200078f08ff */
[----:B------:R-:W-:Y:S01]  /*0400*/  IMAD.SHL.U32 R7, R7, 0x8, RZ ;  /* 0x0000000807077824 */ /* 0x000fe200078e00ff */
[----:B------:R-:W-:Y:S01]  /*0410*/  ISETP.NE.U32.AND P4, PT, R5, 0x1, PT ;  /* 0x000000010500780c */ /* 0x000fe20003f85070 */
[----:B------:R-:W-:Y:S01]  /*0420*/  IMAD R19, R4, 0x10, R2 ;  /* 0x0000001004137824 */ /* 0x000fe200078e0202 */
[----:B------:R-:W-:Y:S01]  /*0430*/  LOP3.LUT R4, R0, 0x1ffffffe, RZ, 0xc0, !PT ;  /* 0x1ffffffe00047812 */ /* 0x000fe200078ec0ff */
[----:B------:R-:W-:Y:S01]  /*0440*/  IMAD.SHL.U32 R2, R6, 0x40, RZ ;  /* 0x0000004006027824 */ /* 0x000fe200078e00ff */
[C---:B------:R-:W-:Y:S01]  /*0450*/  R2P PR, R8.reuse, 0x6 ;  /* 0x0000000608007804 */ /* 0x040fe20000000000 */
[----:B------:R-:W-:Y:S01]  /*0460*/  IMAD.SHL.U32 R5, R8, 0x40, RZ ;  /* 0x0000004008057824 */ /* 0x000fe200078e00ff */
[C---:B------:R-:W-:Y:S01]  /*0470*/  LOP3.LUT P3, RZ, R6.reuse, 0x2, RZ, 0xc0, !PT ;  /* 0x0000000206ff7812 */ /* 0x040fe2000786c0ff */
[----:B------:R-:W-:Y:S01]  /*0480*/  IMAD.IADD R8, R3, 0x1, -R4 ;  /* 0x0000000103087824 */ /* 0x000fe200078e0a04 */
[----:B------:R-:W-:Y:S01]  /*0490*/  LOP3.LUT P0, RZ, R6, 0x4, RZ, 0xc0, !PT ;  /* 0x0000000406ff7812 */ /* 0x000fe2000780c0ff */
[C---:B------:R-:W-:Y:S01]  /*04a0*/  IMAD.SHL.U32 R6, R13.reuse, 0x8, RZ ;  /* 0x000000080d067824 */ /* 0x040fe200078e00ff */
[----:B------:R-:W-:Y:S01]  /*04b0*/  LOP3.LUT R2, R2, 0x1c0, RZ, 0xc0, !PT ;  /* 0x000001c002027812 */ /* 0x000fe200078ec0ff */
[----:B------:R-:W-:Y:S01]  /*04c0*/  IMAD R0, R13, 0x200, R9 ;  /* 0x000002000d007824 */ /* 0x000fe200078e0209 */
[----:B------:R-:W-:Y:S01]  /*04d0*/  LOP3.LUT R4, R5, 0x1c0, RZ, 0xc0, !PT ;  /* 0x000001c005047812 */ /* 0x000fe200078ec0ff */
[----:B------:R-:W-:Y:S01]  /*04e0*/  STL [R1+0x100], R19 ;  /* 0x0001001301007387 */ /* 0x000fe20000100800 */
[----:B------:R-:W-:Y:S01]  /*04f0*/  LOP3.LUT R11, R11, 0x7ffffe00, R7, 0xf8, !PT ;  /* 0x7ffffe000b0b7812 */ /* 0x000fe200078ef807 */
[----:B------:R-:W-:Y:S01]  /*0500*/  IMAD R7, R10, 0x200, R3 ;  /* 0x000002000a077824 */ /* 0x000fe200078e0203 */
[----:B------:R-:W-:Y:S01]  /*0510*/  LOP3.LUT R6, R2, 0x8, R6, 0xf8, !PT ;  /* 0x0000000802067812 */ /* 0x000fe200078ef806 */
[----:B------:R-:W-:Y:S01]  /*0520*/  STL [R1+0xc8], R18 ;  /* 0x0000c81201007387 */ /* 0x000fe20000100800 */
[----:B------:R-:W-:Y:S01]  /*0530*/  SHF.R.U32.HI R3, RZ, 0x3, R2 ;  /* 0x00000003ff037819 */ /* 0x000fe20000011602 */
[----:B------:R-:W-:Y:S01]  /*0540*/  IMAD.MOV.U32 R9, RZ, RZ, 0x40 ;  /* 0x00000040ff097424 */ /* 0x000fe200078e00ff */
[----:B------:R-:W-:-:S02]  /*0550*/  LEA.HI R2, R4, R4, RZ, 0x1d ;  /* 0x0000000404027211 */ /* 0x000fc400078fe8ff */
[----:B------:R-:W-:Y:S02]  /*0560*/  SEL R5, R17, 0xfffffff0, !P3 ;  /* 0xfffffff011057807 */ /* 0x000fe40005800000 */
[----:B------:R-:W-:Y:S01]  /*0570*/  SEL R4, R16, 0xffffffe0, !P0 ;  /* 0xffffffe010047807 */ /* 0x000fe20004000000 */
[----:B------:R-:W-:Y:S01]  /*0580*/  IMAD.U32 R7, R7, 0x2, R2 ;  /* 0x0000000207077824 */ /* 0x000fe200078e0002 */
[----:B------:R-:W-:Y:S02]  /*0590*/  LEA.HI R2, R15, R24, RZ, 0x7 ;  /* 0x000000180f027211 */ /* 0x000fe400078f38ff */
[----:B------:R-:W-:Y:S01]  /*05a0*/  LOP3.LUT R3, R6, R3, RZ, 0x3c, !PT ;  /* 0x0000000306037212 */ /* 0x000fe200078e3cff */
[----:B------:R-:W-:Y:S01]  /*05b0*/  IMAD.SHL.U32 R6, R14, 0x40, RZ ;  /* 0x000000400e067824 */ /* 0x000fe200078e00ff */
[----:B------:R-:W-:Y:S01]  /*05c0*/  IADD3 R13, R21, 0x40, RZ ;  /* 0x00000040150d7810 */ /* 0x000fe20007ffe0ff */
[----:B------:R-:W-:Y:S01]  /*05d0*/  IMAD.IADD R4, R5, 0x1, R4 ;  /* 0x0000000105047824 */ /* 0x000fe200078e0204 */
[----:B------:R-:W-:Y:S01]  /*05e0*/  SHF.R.S32.HI R5, RZ, 0x7, R2 ;  /* 0x00000007ff057819 */ /* 0x000fe20000011402 */
[----:B------:R-:W-:Y:S01]  /*05f0*/  IMAD R2, R22, 0x20, R23 ;  /* 0x0000002016027824 */ /* 0x000fe200078e0217 */
[----:B------:R-:W-:-:S02]  /*0600*/  LOP3.LUT R3, R3, 0x7ffffe00, R6, 0xf8, !PT ;  /* 0x7ffffe0003037812 */ /* 0x000fc400078ef806 */
[C---:B------:R-:W-:Y:S02]  /*0610*/  IADD3 R6, R21.reuse, 0x80, RZ ;  /* 0x0000008015067810 */ /* 0x040fe40007ffe0ff */
[----:B------:R-:W-:Y:S01]  /*0620*/  SHF.R.S32.HI R14, RZ, 0x1f, R21 ;  /* 0x0000001fff0e7819 */ /* 0x000fe20000011415 */
[----:B------:R1:W-:Y:S01]  /*0630*/  STL [R1+0x80], R2 ;  /* 0x0000800201007387 */ /* 0x0003e20000100800 */
[----:B------:R-:W-:Y:S02]  /*0640*/  IADD3 R5, R21, 0xc0, RZ ;  /* 0x000000c015057810 */ /* 0x000fe40007ffe0ff */
[----:B------:R-:W-:Y:S01]  /*0650*/  LEA R7, R7, 0x80, 0x1 ;  /* 0x0000008007077811 */ /* 0x000fe200078e08ff */
[----:B------:R2:W-:Y:S01]  /*0660*/  STL [R1+0x70], R13 ;  /* 0x0000700d01007387 */ /* 0x0005e20000100800 */
[----:B------:R-:W-:-:S03]  /*0670*/  LEA R0, R0, 0x10100, 0x1 ;  /* 0x0001010000007811 */ /* 0x000fc600078e08ff */
[----:B------:R-:W-:Y:S04]  /*0680*/  STL [R1+0xf8], R14 ;  /* 0x0000f80e01007387 */ /* 0x000fe80000100800 */
[----:B------:R3:W-:Y:S04]  /*0690*/  STL [R1+0x6c], R6 ;  /* 0x00006c0601007387 */ /* 0x0007e80000100800 */
[----:B------:R4:W-:Y:S01]  /*06a0*/  STL [R1+0x74], R5 ;  /* 0x0000740501007387 */ /* 0x0009e20000100800 */
[----:B-1----:R-:W-:Y:S02]  /*06b0*/  LOP3.LUT R2, R12, 0x7ffffffc, RZ, 0xc0, !PT ;  /* 0x7ffffffc0c027812 */ /* 0x002fe400078ec0ff */
[----:B------:R-:W-:-:S02]  /*06c0*/  SHF.R.S32.HI R12, RZ, 0x1f, R6 ;  /* 0x0000001fff0c7819 */ /* 0x000fc40000011406 */
[----:B--2---:R-:W-:Y:S01]  /*06d0*/  SHF.R.S32.HI R13, RZ, 0x1f, R13 ;  /* 0x0000001fff0d7819 */ /* 0x004fe2000001140d */
[----:B------:R-:W-:-:S04]  /*06e0*/  IMAD.IADD R2, R20, 0x1, -R2 ;  /* 0x0000000114027824 */ /* 0x000fc800078e0a02 */
[----:B------:R-:W-:Y:S01]  /*06f0*/  STL [R1+0xf4], R13 ;  /* 0x0000f40d01007387 */ /* 0x000fe20000100800 */
[----:B---3--:R-:W-:-:S03]  /*0700*/  SHF.R.S32.HI R6, RZ, 0x1f, R5 ;  /* 0x0000001fff067819 */ /* 0x008fc60000011405 */
[----:B------:R1:W-:Y:S01]  /*0710*/  STL [R1+0xf0], R12 ;  /* 0x0000f00c01007387 */ /* 0x0003e20000100800 */
[----:B----4-:R-:W-:-:S03]  /*0720*/  SEL R5, R16, 0xffffffe0, !P1 ;  /* 0xffffffe010057807 */ /* 0x010fc60004800000 */
[----:B------:R2:W-:Y:S01]  /*0730*/  STL [R1+0xec], R6 ;  /* 0x0000ec0601007387 */ /* 0x0005e20000100800 */
[----:B-1----:R-:W-:Y:S02]  /*0740*/  IMAD.SHL.U32 R12, R11, 0x2, RZ ;  /* 0x000000020b0c7824 */ /* 0x002fe400078e00ff */
[----:B------:R-:W-:Y:S02]  /*0750*/  IMAD.SHL.U32 R11, R2, 0x2, RZ ;  /* 0x00000002020b7824 */ /* 0x000fe400078e00ff */
[----:B------:R-:W-:Y:S01]  /*0760*/  IMAD R2, R8, 0x8, R19 ;  /* 0x0000000808027824 */ /* 0x000fe200078e0213 */
[----:B------:R-:W-:Y:S01]  /*0770*/  STL [R1+0x50], R12 ;  /* 0x0000500c01007387 */ /* 0x000fe20000100800 */
[----:B--2---:R-:W-:Y:S01]  /*0780*/  SEL R6, R9, 0xffffffc0, !P2 ;  /* 0xffffffc009067807 */ /* 0x004fe20005000000 */
[C---:B------:R-:W-:Y:S02]  /*0790*/  IMAD.IADD R8, R7.reuse, 0x1, R5 ;  /* 0x0000000107087824 */ /* 0x040fe400078e0205 */
[----:B------:R1:W-:Y:S04]  /*07a0*/  STL [R1+0xc4], R11 ;  /* 0x0000c40b01007387 */ /* 0x0003e80000100800 */
[----:B------:R-:W-:Y:S04]  /*07b0*/  STL [R1+0xcc], R7 ;  /* 0x0000cc0701007387 */ /* 0x000fe80000100800 */
[----:B------:R2:W-:Y:S04]  /*07c0*/  STL [R1+0xc0], R2 ;  /* 0x0000c00201007387 */ /* 0x0005e80000100800 */
[----:B------:R3:W-:Y:S04]  /*07d0*/  STL [R1+0x20], R0 ;  /* 0x0000200001007387 */ /* 0x0007e80000100800 */
[----:B------:R4:W-:Y:S01]  /*07e0*/  STL [R1+0xd8], R8 ;  /* 0x0000d80801007387 */ /* 0x0009e20000100800 */
[----:B-1----:R-:W-:-:S02]  /*07f0*/  IADD3 R11, R7, -0x10, RZ ;  /* 0xfffffff0070b7810 */ /* 0x002fc40007ffe0ff */
[----:B------:R-:W-:Y:S02]  /*0800*/  @P4 IADD3 R11, R7, 0x10, RZ ;  /* 0x00000010070b4810 */ /* 0x000fe40007ffe0ff */
[----:B--2---:R-:W-:Y:S02]  /*0810*/  SEL R2, R16, 0xffffffe0, !P3 ;  /* 0xffffffe010027807 */ /* 0x004fe40005800000 */
[----:B---3--:R-:W-:Y:S01]  /*0820*/  SEL R0, R9, 0xffffffc0, !P0 ;  /* 0xffffffc009007807 */ /* 0x008fe20004000000 */
[--C-:B------:R-:W-:Y:S01]  /*0830*/  IMAD.IADD R9, R7, 0x1, R6.reuse ;  /* 0x0000000107097824 */ /* 0x100fe200078e0206 */
[----:B------:R-:W-:Y:S01]  /*0840*/  LEA R7, R3, 0x100, 0x1 ;  /* 0x0000010003077811 */ /* 0x000fe200078e08ff */
[----:B------:R-:W-:Y:S02]  /*0850*/  IMAD.IADD R3, R8, 0x1, R6 ;  /* 0x0000000108037824 */ /* 0x000fe400078e0206 */
[----:B----4-:R-:W-:Y:S01]  /*0860*/  IMAD.IADD R8, R5, 0x1, R11 ;  /* 0x0000000105087824 */ /* 0x010fe200078e020b */
[----:B------:R1:W-:Y:S01]  /*0870*/  STL [R1+0xe8], R9 ;  /* 0x0000e80901007387 */ /* 0x0003e20000100800 */
[----:B------:R-:W-:-:S03]  /*0880*/  IMAD R5, R10, 0x800, R7 ;  /* 0x000008000a057824 */ /* 0x000fc600078e0207 */
[----:B------:R-:W-:Y:S04]  /*0890*/  STL [R1+0xd0], R11 ;  /* 0x0000d00b01007387 */ /* 0x000fe80000100800 */
[----:B------:R2:W-:Y:S04]  /*08a0*/  STL [R1+0xe4], R3 ;  /* 0x0000e40301007387 */ /* 0x0005e80000100800 */
[----:B------:R-:W-:Y:S01]  /*08b0*/  STL [R1+0x2c], R7 ;  /* 0x00002c0701007387 */ /* 0x000fe20000100800 */
[----:B-1----:R-:W-:Y:S01]  /*08c0*/  IMAD R9, R4, 0x2, R7 ;  /* 0x0000000204097824 */ /* 0x002fe200078e0207 */
[----:B------:R-:W-:Y:S01]  /*08d0*/  IADD3 R4, R0, R7, R2 ;  /* 0x0000000700047210 */ /* 0x000fe20007ffe002 */
[----:B--2---:R-:W-:-:S02]  /*08e0*/  IMAD.IADD R3, R6, 0x1, R11 ;  /* 0x0000000106037824 */ /* 0x004fc400078e020b */
[----:B------:R-:W-:-:S03]  /*08f0*/  IMAD.IADD R6, R8, 0x1, R6 ;  /* 0x0000000108067824 */ /* 0x000fc600078e0206 */
[----:B------:R1:W-:Y:S04]  /*0900*/  STL [R1+0xe0], R3 ;  /* 0x0000e00301007387 */ /* 0x0003e80000100800 */
[----:B------:R-:W-:Y:S04]  /*0910*/  STL [R1+0xd4], R8 ;  /* 0x0000d40801007387 */ /* 0x000fe80000100800 */
[----:B------:R-:W-:Y:S04]  /*0920*/  STL [R1+0x3c], R9 ;  /* 0x00003c0901007387 */ /* 0x000fe80000100800 */
[----:B------:R-:W-:Y:S01]  /*0930*/  STL [R1+0x40], R5 ;  /* 0x0000400501007387 */ /* 0x000fe20000100800 */
[----:B-1----:R-:W-:-:S05]  /*0940*/  IMAD.IADD R3, R7, 0x1, R2 ;  /* 0x0000000107037824 */ /* 0x002fca00078e0202 */
[----:B------:R1:W-:Y:S04]  /*0950*/  STL [R1+0x34], R3 ;  /* 0x0000340301007387 */ /* 0x0003e80000100800 */
[----:B------:R2:W-:Y:S04]  /*0960*/  STL [R1+0x38], R4 ;  /* 0x0000380401007387 */ /* 0x0005e80000100800 */
[----:B------:R3:W-:Y:S01]  /*0970*/  STL [R1+0xdc], R6 ;  /* 0x0000dc0601007387 */ /* 0x0007e20000100800 */
[--C-:B-1----:R-:W-:Y:S02]  /*0980*/  IMAD.IADD R3, R2, 0x1, R5.reuse ;  /* 0x0000000102037824 */ /* 0x102fe400078e0205 */
[----:B------:R-:W-:-:S02]  /*0990*/  IMAD.IADD R2, R0, 0x1, R5 ;  /* 0x0000000100027824 */ /* 0x000fc400078e0205 */
[----:B--2---:R-:W-:Y:S01]  /*09a0*/  IMAD.IADD R4, R7, 0x1, R0 ;  /* 0x0000000107047824 */ /* 0x004fe200078e0200 */
[----:B------:R3:W-:Y:S01]  /*09b0*/  STL [R1+0x44], R3 ;  /* 0x0000440301007387 */ /* 0x0007e20000100800 */
[----:B------:R-:W-:-:S03]  /*09c0*/  IMAD.IADD R0, R0, 0x1, R3 ;  /* 0x0000000100007824 */ /* 0x000fc600078e0203 */
[----:B------:R3:W-:Y:S04]  /*09d0*/  STL [R1+0x30], R4 ;  /* 0x0000300401007387 */ /* 0x0007e80000100800 */
[----:B------:R3:W-:Y:S04]  /*09e0*/  STL [R1+0x4c], R2 ;  /* 0x00004c0201007387 */ /* 0x0007e80000100800 */
[----:B------:R3:W-:Y:S02]  /*09f0*/  STL [R1+0x48], R0 ;  /* 0x0000480001007387 */ /* 0x0007e40000100800 */
.L_x_574:
[----:B---3--:R-:W2:Y:S01]  /*0a00*/  LDL R4, [R1+0xc8] ;  /* 0x0000c80001047983 */ /* 0x008ea20000100800 */
[----:B------:R-:W-:Y:S01]  /*0a10*/  IMAD.MOV.U32 R0, RZ, RZ, c[0x0][0x560] ;  /* 0x00015800ff007624 */ /* 0x000fe200078e00ff */
[----:B------:R-:W-:Y:S01]  /*0a20*/  YIELD ;  /* 0x0000000000007946 */ /* 0x000fe20003800000 */
[----:B------:R-:W-:Y:S03]  /*0a30*/  BSSY B0, `(.L_x_513) ;  /* 0x0000016000007945 */ /* 0x000fe60003800000 */
[----:B------:R-:W-:-:S13]  /*0a40*/  ISETP.NE.AND P0, PT, R0, 0x1, PT ;  /* 0x000000010000780c */ /* 0x000fda0003f05270 */
[----:B--2---:R-:W-:Y:S01]  /*0a50*/  @P0 IMAD.HI.U32 R0, R4, c[0x0][0x564], RZ ;  /* 0x0001590004000a27 */ /* 0x004fe200078e00ff */
[----:B------:R-:W-:-:S04]  /*0a60*/  MOV R3, R4 ;  /* 0x0000000400037202 */ /* 0x000fc80000000f00 */
[----:B------:R-:W-:-:S04]  /*0a70*/  @P0 SHF.R.U32.HI R3, RZ, c[0x0][0x568], R0 ;  /* 0x00015a00ff030a19 */ /* 0x000fc80000011600 */
[----:B------:R-:W-:Y:S01]  /*0a80*/  ISETP.GE.AND P0, PT, R3, c[0x0][0x578], PT ;  /* 0x00015e0003007a0c */ /* 0x000fe20003f06270 */
[----:B------:R-:W-:-:S04]  /*0a90*/  IMAD.MOV R2, RZ, RZ, -R3 ;  /* 0x000000ffff027224 */ /* 0x000fc800078e0a03 */
[----:B------:R-:W-:-:S08]  /*0aa0*/  IMAD R2, R2, c[0x0][0x560], R4 ;  /* 0x0001580002027a24 */ /* 0x000fd000078e0204 */
[----:B------:R-:W-:Y:S05]  /*0ab0*/  @!P0 BRA `(.L_x_514) ;  /* 0x0000007000008947 */ /* 0x000fea0003800000 */
[----:B------:R-:W-:-:S04]  /*0ac0*/  MOV R0, c[0x0][0x56c] ;  /* 0x00015b0000007a02 */ /* 0x000fc80000000f00 */
[----:B------:R-:W-:Y:S02]  /*0ad0*/  ISETP.NE.AND P0, PT, R0, 0x1, PT ;  /* 0x000000010000780c */ /* 0x000fe40003f05270 */
[----:B------:R-:W-:-:S11]  /*0ae0*/  MOV R0, R2 ;  /* 0x0000000200007202 */ /* 0x000fd60000000f00 */
[----:B------:R-:W-:-:S05]  /*0af0*/  @P0 IMAD.HI.U32 R4, R2, c[0x0][0x570], RZ ;  /* 0x00015c0002040a27 */ /* 0x000fca00078e00ff */
[----:B------:R-:W-:-:S05]  /*0b00*/  @P0 SHF.R.U32.HI R0, RZ, c[0x0][0x574], R4 ;  /* 0x00015d00ff000a19 */ /* 0x000fca0000011604 */
[----:B------:R-:W-:Y:S01]  /*0b10*/  IMAD R4, R0, c[0x0][0x56c], RZ ;  /* 0x00015b0000047a24 */ /* 0x000fe200078e02ff */
[----:B------:R-:W-:Y:S05]  /*0b20*/  BRA `(.L_x_515) ;  /* 0x0000006000007947 */ /* 0x000fea0003800000 */
.L_x_514:
[----:B------:R-:W-:-:S04]  /*0b30*/  MOV R0, c[0x0][0x554] ;  /* 0x0001550000007a02 */ /* 0x000fc80000000f00 */
[----:B------:R-:W-:Y:S02]  /*0b40*/  ISETP.NE.AND P0, PT, R0, 0x1, PT ;  /* 0x000000010000780c */ /* 0x000fe40003f05270 */
[----:B------:R-:W-:-:S11]  /*0b50*/  MOV R0, R2 ;  /* 0x0000000200007202 */ /* 0x000fd60000000f00 */
[----:B------:R-:W-:-:S05]  /*0b60*/  @P0 IMAD.HI.U32 R4, R2, c[0x0][0x558], RZ ;  /* 0x0001560002040a27 */ /* 0x000fca00078e00ff */
[----:B------:R-:W-:-:S05]  /*0b70*/  @P0 SHF.R.U32.HI R0, RZ, c[0x0][0x55c], R4 ;  /* 0x00015700ff000a19 */ /* 0x000fca0000011604 */
[----:B------:R-:W-:Y:S02]  /*0b80*/  IMAD R4, R0, c[0x0][0x554], RZ ;  /* 0x0001550000047a24 */ /* 0x000fe400078e02ff */
.L_x_515:
[----:B------:R-:W-:Y:S05]  /*0b90*/  BSYNC B0 ;  /* 0x0000000000007941 */ /* 0x000fea0003800000 */
.L_x_513:
[----:B------:R-:W-:Y:S01]  /*0ba0*/  IMAD.MOV.U32 R5, RZ, RZ, c[0x0][0x548] ;  /* 0x00015200ff057624 */ /* 0x000fe200078e00ff */
[----:B------:R-:W-:Y:S01]  /*0bb0*/  ISETP.NE.U32.AND P0, PT, RZ, c[0x0][0x370], PT ;  /* 0x0000dc00ff007a0c */ /* 0x000fe20003f05070 */
[----:B------:R-:W-:Y:S01]  /*0bc0*/  IMAD.IADD R4, R2, 0x1, -R4 ;  /* 0x0000000102047824 */ /* 0x000fe200078e0a04 */
[----:B------:R-:W-:Y:S02]  /*0bd0*/  CS2R R106, SRZ ;  /* 0x00000000006a7805 */ /* 0x000fe4000001ff00 */
[----:B------:R-:W-:Y:S01]  /*0be0*/  ISETP.NE.AND P1, PT, R5, 0x1, PT ;  /* 0x000000010500780c */ /* 0x000fe20003f25270 */
[----:B------:R-:W-:Y:S01]  /*0bf0*/  IMAD R4, R3, c[0x0][0x554], R4 ;  /* 0x0001550003047a24 */ /* 0x000fe200078e0204 */
[----:B------:R-:W-:-:S04]  /*0c00*/  ISETP.NE.AND.EX P0, PT, RZ, c[0x0][0x374], PT, P0 ;  /* 0x0000dd00ff007a0c */ /* 0x000fc80003f05300 */
[----:B------:R-:W-:-:S07]  /*0c10*/  MOV R16, R4 ;  /* 0x0000000400107202 */ /* 0x000fce0000000f00 */
[----:B------:R-:W-:-:S04]  /*0c20*/  @P1 IMAD.HI.U32 R2, R4, c[0x0][0x54c], RZ ;  /* 0x0001530004021a27 */ /* 0x000fc800078e00ff */
[----:B------:R-:W-:Y:S01]  /*0c30*/  @P0 IMAD.MOV.U32 R3, RZ, RZ, 0x4 ;  /* 0x00000004ff030424 */ /* 0x000fe200078e00ff */
[----:B------:R-:W-:-:S05]  /*0c40*/  @P1 SHF.R.U32.HI R16, RZ, c[0x0][0x550], R2 ;  /* 0x00015400ff101a19 */ /* 0x000fca0000011602 */
[----:B------:R-:W-:Y:S01]  /*0c50*/  @P0 IMAD.WIDE R2, R16, R3, c[0x0][0x370] ;  /* 0x0000dc0010020625 */ /* 0x000fe200078e0203 */
[----:B------:R-:W-:Y:S01]  /*0c60*/  LOP3.LUT R0, R0, 0x1ffffff, RZ, 0x3c, !PT ;  /* 0x01ffffff00007812 */ /* 0x000fe200078e3cff */
[----:B------:R1:W-:Y:S04]  /*0c70*/  STL [R1+0xb8], R16 ;  /* 0x0000b81001007387 */ /* 0x0003e80000100800 */
[----:B------:R2:W3:Y:S01]  /*0c80*/  @P0 LDG.E R107, [R2.64] ;  /* 0x00000006026b0981 */ /* 0x0004e2000c1e1900 */
[----:B------:R-:W-:Y:S01]  /*0c90*/  IMAD.MOV.U32 R51, RZ, RZ, c[0x0][0x2c4] ;  /* 0x0000b100ff337624 */ /* 0x000fe200078e00ff */
[----:B------:R-:W-:Y:S01]  /*0ca0*/  IADD3 R0, R0, c[0x0][0x53c], RZ ;  /* 0x00014f0000007a10 */ /* 0x000fe20007ffe0ff */
[----:B------:R-:W-:Y:S01]  /*0cb0*/  IMAD.MOV.U32 R48, RZ, RZ, 0x40 ;  /* 0x00000040ff307424 */ /* 0x000fe200078e00ff */
[----:B------:R-:W-:Y:S01]  /*0cc0*/  CS2R R130, SRZ ;  /* 0x0000000000827805 */ /* 0x000fe2000001ff00 */
[----:B------:R-:W-:Y:S01]  /*0cd0*/  CS2R R128, SRZ ;  /* 0x0000000000807805 */ /* 0x000fe2000001ff00 */
[----:B------:R-:W-:Y:S01]  /*0ce0*/  ISETP.NE.AND P2, PT, R51, 0x1, PT ;  /* 0x000000013300780c */ /* 0x000fe20003f45270 */
[----:B------:R-:W-:Y:S01]  /*0cf0*/  CS2R R126, SRZ ;  /* 0x00000000007e7805 */ /* 0x000fe2000001ff00 */
[----:B------:R-:W-:Y:S01]  /*0d00*/  SHF.L.U32 R47, R0, 0x7, RZ ;  /* 0x00000007002f7819 */ /* 0x000fe200000006ff */
[----:B------:R-:W-:Y:S01]  /*0d10*/  CS2R R124, SRZ ;  /* 0x00000000007c7805 */ /* 0x000fe2000001ff00 */
[----:B------:R-:W-:Y:S01]  /*0d20*/  IADD3 R5, R48, -c[0x0][0x168], RZ ;  /* 0x80005a0030057a10 */ /* 0x000fe20007ffe0ff */
[----:B------:R-:W-:Y:S01]  /*0d30*/  IMAD.MOV.U32 R122, RZ, RZ, RZ ;  /* 0x000000ffff7a7224 */ /* 0x000fe200078e00ff */
[----:B------:R-:W-:Y:S01]  /*0d40*/  IADD3 R0, R47, 0x7f, RZ ;  /* 0x0000007f2f007810 */ /* 0x000fe20007ffe0ff */
[----:B------:R1:W-:Y:S01]  /*0d50*/  STL [R1+0xb4], R47 ;  /* 0x0000b42f01007387 */ /* 0x0003e20000100800 */
[----:B------:R-:W-:Y:S01]  /*0d60*/  CS2R R120, SRZ ;  /* 0x0000000000787805 */ /* 0x000fe2000001ff00 */
[----:B------:R-:W-:Y:S01]  /*0d70*/  CS2R R6, SRZ ;  /* 0x0000000000067805 */ /* 0x000fe2000001ff00 */
[----:B------:R-:W-:Y:S01]  /*0d80*/  MOV R118, RZ ;  /* 0x000000ff00767202 */ /* 0x000fe20000000f00 */
[----:B------:R-:W-:Y:S01]  /*0d90*/  CS2R R116, SRZ ;  /* 0x0000000000747805 */ /* 0x000fe2000001ff00 */
[----:B------:R-:W-:Y:S01]  /*0da0*/  CS2R R8, SRZ ;  /* 0x0000000000087805 */ /* 0x000fe2000001ff00 */
[----:B------:R-:W-:Y:S01]  /*0db0*/  IMAD.MOV.U32 R114, RZ, RZ, RZ ;  /* 0x000000ffff727224 */ /* 0x000fe200078e00ff */
[----:B------:R-:W-:Y:S01]  /*0dc0*/  CS2R R112, SRZ ;  /* 0x0000000000707805 */ /* 0x000fe2000001ff00 */
[----:B------:R-:W-:Y:S01]  /*0dd0*/  CS2R R10, SRZ ;  /* 0x00000000000a7805 */ /* 0x000fe2000001ff00 */
[----:B------:R-:W-:Y:S01]  /*0de0*/  IMAD.MOV.U32 R110, RZ, RZ, RZ ;  /* 0x000000ffff6e7224 */ /* 0x000fe200078e00ff */
[----:B------:R-:W-:Y:S01]  /*0df0*/  CS2R R108, SRZ ;  /* 0x00000000006c7805 */ /* 0x000fe2000001ff00 */
[----:B------:R-:W-:Y:S01]  /*0e00*/  CS2R R12, SRZ ;  /* 0x00000000000c7805 */ /* 0x000fe2000001ff00 */
[----:B--2---:R-:W-:Y:S01]  /*0e10*/  IMAD.MOV.U32 R2, RZ, RZ, c[0x0][0x2ac] ;  /* 0x0000ab00ff027624 */ /* 0x004fe200078e00ff */
[----:B------:R-:W-:Y:S01]  /*0e20*/  CS2R R104, SRZ ;  /* 0x0000000000687805 */ /* 0x000fe2000001ff00 */
[----:B------:R-:W-:Y:S01]  /*0e30*/  @P2 IMAD.HI.U32 R3, R0, c[0x0][0x2c8], RZ ;  /* 0x0000b20000032a27 */ /* 0x000fe200078e00ff */
[----:B------:R-:W-:Y:S01]  /*0e40*/  CS2R R14, SRZ ;  /* 0x00000000000e7805 */ /* 0x000fe2000001ff00 */
[----:B------:R-:W-:Y:S01]  /*0e50*/  MOV R102, RZ ;  /* 0x000000ff00667202 */ /* 0x000fe20000000f00 */
[----:B------:R-:W-:Y:S01]  /*0e60*/  CS2R R100, SRZ ;  /* 0x0000000000647805 */ /* 0x000fe2000001ff00 */
[C---:B------:R-:W-:Y:S01]  /*0e70*/  IMAD R249, R2.reuse, c[0x0][0x1d0], RZ ;  /* 0x0000740002f97a24 */ /* 0x040fe200078e02ff */
[----:B------:R-:W-:Y:S01]  /*0e80*/  @P2 SHF.R.U32.HI R0, RZ, c[0x0][0x2cc], R3 ;  /* 0x0000b300ff002a19 */ /* 0x000fe20000011603 */
[----:B------:R-:W-:Y:S01]  /*0e90*/  IMAD R2, R2, c[0x0][0x1d0], R5 ;  /* 0x0000740002027a24 */ /* 0x000fe200078e0205 */
[----:B------:R-:W-:Y:S01]  /*0ea0*/  CS2R R96, SRZ ;  /* 0x0000000000607805 */ /* 0x000fe2000001ff00 */
[----:B------:R-:W-:Y:S01]  /*0eb0*/  IMAD.MOV.U32 R17, RZ, RZ, RZ ;  /* 0x000000ffff117224 */ /* 0x000fe200078e00ff */
[----:B------:R-:W-:Y:S01]  /*0ec0*/  IADD3 R5, R249, 0x3f, RZ ;  /* 0x0000003ff9057810 */ /* 0x000fe20007ffe0ff */
[----:B------:R-:W-:Y:S01]  /*0ed0*/  IMAD.MOV.U32 R98, RZ, RZ, RZ ;  /* 0x000000ffff627224 */ /* 0x000fe200078e00ff */
[----:B------:R-:W-:Y:S01]  /*0ee0*/  IADD3 R0, R2, R0, RZ ;  /* 0x0000000002007210 */ /* 0x000fe20007ffe0ff */
[----:B------:R-:W-:Y:S01]  /*0ef0*/  CS2R R18, SRZ ;  /* 0x0000000000127805 */ /* 0x000fe2000001ff00 */
[----:B------:R-:W-:Y:S01]  /*0f00*/  SHF.R.S32.HI R2, RZ, 0x1f, R5 ;  /* 0x0000001fff027819 */ /* 0x000fe20000011405 */
[----:B------:R-:W-:Y:S01]  /*0f10*/  CS2R R92, SRZ ;  /* 0x00000000005c7805 */ /* 0x000fe2000001ff00 */
[----:B------:R-:W-:Y:S01]  /*0f20*/  SHF.R.S32.HI R3, RZ, 0x1f, R0 ;  /* 0x0000001fff037819 */ /* 0x000fe20000011400 */
[----:B------:R-:W-:Y:S01]  /*0f30*/  CS2R R20, SRZ ;  /* 0x0000000000147805 */ /* 0x000fe2000001ff00 */
[----:B------:R-:W-:Y:S01]  /*0f40*/  LEA.HI R2, R2, R5, RZ, 0x6 ;  /* 0x0000000502027211 */ /* 0x000fe200078f30ff */
[----:B------:R-:W-:Y:S01]  /*0f50*/  IMAD.MOV.U32 R90, RZ, RZ, RZ ;  /* 0x000000ffff5a7224 */ /* 0x000fe200078e00ff */
[----:B------:R-:W-:Y:S01]  /*0f60*/  LEA.HI R3, R3, R0, RZ, 0x6 ;  /* 0x0000000003037211 */ /* 0x000fe200078f30ff */
[----:B------:R-:W-:Y:S01]  /*0f70*/  IMAD.MOV R0, RZ, RZ, -R16 ;  /* 0x000000ffff007224 */ /* 0x000fe200078e0a10 */
[----:B------:R-:W-:Y:S01]  /*0f80*/  SHF.R.S32.HI R2, RZ, 0x6, R2 ;  /* 0x00000006ff027819 */ /* 0x000fe20000011402 */
[----:B------:R-:W-:Y:S01]  /*0f90*/  CS2R R88, SRZ ;  /* 0x0000000000587805 */ /* 0x000fe2000001ff00 */
[----:B------:R-:W-:Y:S01]  /*0fa0*/  SHF.R.S32.HI R3, RZ, 0x6, R3 ;  /* 0x00000006ff037819 */ /* 0x000fe20000011403 */
[----:B------:R-:W-:Y:S01]  /*0fb0*/  IMAD R46, R0, c[0x0][0x548], R4 ;  /* 0x00015200002e7a24 */ /* 0x000fe200078e0204 */
[----:B------:R-:W-:Y:S01]  /*0fc0*/  PRMT R0, RZ, 0x7610, R0 ;  /* 0x00007610ff007816 */ /* 0x000fe20000000000 */
[----:B------:R-:W-:Y:S01]  /*0fd0*/  CS2R R4, SRZ ;  /* 0x0000000000047805 */ /* 0x000fe2000001ff00 */
[----:B------:R-:W-:Y:S01]  /*0fe0*/  IMNMX R248, R2, R3, PT ;  /* 0x0000000302f87217 */ /* 0x000fe20003800200 */
[----:B------:R-:W-:Y:S01]  /*0ff0*/  CS2R R22, SRZ ;  /* 0x0000000000167805 */ /* 0x000fe2000001ff00 */
[----:B------:R1:W-:Y:S01]  /*1000*/  STL [R1+0xbc], R46 ;  /* 0x0000bc2e01007387 */ /* 0x0003e20000100800 */
[----:B------:R-:W-:Y:S01]  /*1010*/  MOV R94, RZ ;  /* 0x000000ff005e7202 */ /* 0x000fe20000000f00 */
[----:B------:R-:W-:Y:S01]  /*1020*/  IMAD.MOV.U32 R86, RZ, RZ, RZ ;  /* 0x000000ffff567224 */ /* 0x000fe200078e00ff */
[----:B------:R-:W-:Y:S01]  /*1030*/  ISETP.GE.AND P0, PT, R248, 0x1, PT ;  /* 0x00000001f800780c */ /* 0x000fe20003f06270 */
[----:B------:R-:W-:Y:S01]  /*1040*/  CS2R R84, SRZ ;  /* 0x0000000000547805 */ /* 0x000fe2000001ff00 */
[----:B------:R-:W-:Y:S01]  /*1050*/  CS2R R24, SRZ ;  /* 0x0000000000187805 */ /* 0x000fe2000001ff00 */
[----:B------:R-:W-:Y:S01]  /*1060*/  MOV R82, RZ ;  /* 0x000000ff00527202 */ /* 0x000fe20000000f00 */
[----:B------:R-:W-:Y:S01]  /*1070*/  CS2R R26, SRZ ;  /* 0x00000000001a7805 */ /* 0x000fe2000001ff00 */
[----:B------:R-:W-:Y:S01]  /*1080*/  IMAD.MOV.U32 R80, RZ, RZ, RZ ;  /* 0x000000ffff507224 */ /* 0x000fe200078e00ff */
[----:B------:R-:W-:Y:S01]  /*1090*/  CS2R R28, SRZ ;  /* 0x00000000001c7805 */ /* 0x000fe2000001ff00 */
[----:B------:R-:W-:Y:S01]  /*10a0*/  IMAD.MOV.U32 R78, RZ, RZ, RZ ;  /* 0x000000ffff4e7224 */ /* 0x000fe200078e00ff */
[----:B------:R-:W-:Y:S01]  /*10b0*/  MOV R76, RZ ;  /* 0x000000ff004c7202 */ /* 0x000fe20000000f00 */
[----:B------:R-:W-:Y:S01]  /*10c0*/  IMAD.MOV.U32 R74, RZ, RZ, RZ ;  /* 0x000000ffff4a7224 */ /* 0x000fe200078e00ff */
[----:B------:R-:W-:Y:S01]  /*10d0*/  CS2R R30, SRZ ;  /* 0x00000000001e7805 */ /* 0x000fe2000001ff00 */
[----:B------:R-:W-:Y:S01]  /*10e0*/  IMAD.MOV.U32 R72, RZ, RZ, RZ ;  /* 0x000000ffff487224 */ /* 0x000fe200078e00ff */
[----:B------:R-:W-:Y:S01]  /*10f0*/  MOV R70, RZ ;  /* 0x000000ff00467202 */ /* 0x000fe20000000f00 */
[----:B------:R-:W-:Y:S01]  /*1100*/  CS2R R32, SRZ ;  /* 0x0000000000207805 */ /* 0x000fe2000001ff00 */
[----:B------:R-:W-:Y:S01]  /*1110*/  IMAD.MOV.U32 R68, RZ, RZ, RZ ;  /* 0x000000ffff447224 */ /* 0x000fe200078e00ff */
        /* <DEDUP_REMOVED lines=14> */
[----:B------:R-:W-:Y:S01]  /*1200*/  IMAD.MOV.U32 R138, RZ, RZ, RZ ;  /* 0x000000ffff8a7224 */ /* 0x000fe200078e00ff */
[----:B------:R-:W-:Y:S01]  /*1210*/  CS2R R142, SRZ ;  /* 0x00000000008e7805 */ /* 0x000fe2000001ff00 */
[----:B------:R-:W-:Y:S01]  /*1220*/  CS2R R140, SRZ ;  /* 0x00000000008c7805 */ /* 0x000fe2000001ff00 */
[----:B------:R-:W-:Y:S01]  /*1230*/  MOV R53, RZ ;  /* 0x000000ff00357202 */ /* 0x000fe20000000f00 */
[----:B------:R-:W-:Y:S01]  /*1240*/  IMAD.MOV.U32 R146, RZ, RZ, RZ ;  /* 0x000000ffff927224 */ /* 0x000fe200078e00ff */
        /* <DEDUP_REMOVED lines=14> */
[----:B---3--:R1:W-:Y:S01]  /*1330*/  STL [R1+0x88], R107 ;  /* 0x0000886b01007387 */ /* 0x0083e20000100800 */
[----:B------:R-:W-:Y:S05]  /*1340*/  @!P0 BRA `(.L_x_516) ;  /* 0x0000cd6000008947 */ /* 0x000fea0003800000 */
[----:B------:R-:W-:-:S04]  /*1350*/  ISETP.NE.U32.AND P0, PT, RZ, c[0x0][0x340], PT ;  /* 0x0000d000ff007a0c */ /* 0x000fc80003f05070 */
[----:B------:R-:W-:-:S13]  /*1360*/  ISETP.NE.AND.EX P0, PT, RZ, c[0x0][0x344], PT, P0 ;  /* 0x0000d100ff007a0c */ /* 0x000fda0003f05300 */
[----:B------:R-:W-:-:S04]  /*1370*/  @P0 IMAD.MOV.U32 R2, RZ, RZ, 0x4 ;  /* 0x00000004ff020424 */ /* 0x000fc800078e00ff */
[----:B------:R-:W-:-:S05]  /*1380*/  @P0 IMAD.WIDE R2, R16, R2, c[0x0][0x340] ;  /* 0x0000d00010020625 */ /* 0x000fca00078e0202 */
[----:B------:R2:W5:Y:S01]  /*1390*/  @P0 LDG.E R0, [R2.64] ;  /* 0x0000000602000981 */ /* 0x000562000c1e1900 */
[----:B------:R-:W-:Y:S01]  /*13a0*/  WARPSYNC 0xffffffff ;  /* 0xffffffff00007948 */ /* 0x000fe20003800000 */
[----:B------:R-:W-:-:S03]  /*13b0*/  @!P0 MOV R0, R16 ;  /* 0x0000001000008202 */ /* 0x000fc60000000f00 */
[----:B--2---:R-:W2:Y:S01]  /*13c0*/  LDL R103, [R1+0x80] ;  /* 0x0000800001677983 */ /* 0x004ea20000100800 */
[----:B-----5:R-:W-:Y:S01]  /*13d0*/  SHF.R.S32.HI R3, RZ, 0x1f, R0 ;  /* 0x0000001fff037819 */ /* 0x020fe20000011400 */
[----:B------:R-:W-:-:S04]  /*13e0*/  IMAD.WIDE.U32 R98, R0, c[0x0][0x2b0], RZ ;  /* 0x0000ac0000627a25 */ /* 0x000fc800078e00ff */
[----:B------:R-:W-:Y:S01]  /*13f0*/  IMAD.MOV.U32 R97, RZ, RZ, c[0x0][0x2b8] ;  /* 0x0000ae00ff617624 */ /* 0x000fe200078e00ff */
[----:B------:R-:W-:Y:S01]  /*1400*/  STL.64 [R1+0x98], R98 ;  /* 0x0000986201007387 */ /* 0x000fe20000100a00 */
[----:B------:R-:W-:-:S03]  /*1410*/  IMAD.MOV.U32 R33, RZ, RZ, RZ ;  /* 0x000000ffff217224 */ /* 0x000fc600078e00ff */
[----:B------:R-:W-:Y:S02]  /*1420*/  ISETP.NE.AND P1, PT, R97, 0x1, PT ;  /* 0x000000016100780c */ /* 0x000fe40003f25270 */
[----:B------:R-:W-:-:S05]  /*1430*/  SHF.R.S32.HI R24, RZ, 0x1f, R46 ;  /* 0x0000001fff187819 */ /* 0x000fca000001142e */
[----:B------:R-:W-:Y:S01]  /*1440*/  IMAD R5, R24, c[0x0][0x1b8], RZ ;  /* 0x00006e0018057a24 */ /* 0x000fe200078e02ff */
[----:B------:R-:W-:-:S03]  /*1450*/  SHF.R.S32.HI R6, RZ, 0x1f, R16 ;  /* 0x0000001fff067819 */ /* 0x000fc60000011410 */
[----:B------:R-:W-:Y:S01]  /*1460*/  IMAD R5, R46, c[0x0][0x1bc], R5 ;  /* 0x00006f002e057a24 */ /* 0x000fe200078e0205 */
[----:B------:R-:W3:Y:S04]  /*1470*/  S2R R54, SR_TID.X ;  /* 0x0000000000367919 */ /* 0x000ee80000002100 */
[----:B------:R-:W-:Y:S01]  /*1480*/  BAR.SYNC.DEFER_BLOCKING 0x0 ;  /* 0x0000000000007b1d */ /* 0x000fe20000010000 */
[----:B--2---:R-:W-:-:S05]  /*1490*/  IMAD R2, R248, 0x40, R103 ;  /* 0x00000040f8027824 */ /* 0x004fca00078e0267 */
[----:B------:R-:W-:-:S04]  /*14a0*/  IADD3 R2, R2, -0x40, RZ ;  /* 0xffffffc002027810 */ /* 0x000fc80007ffe0ff */
[C---:B------:R-:W-:Y:S01]  /*14b0*/  ISETP.GE.AND P0, PT, R2.reuse, R249, PT ;  /* 0x000000f90200720c */ /* 0x040fe20003f06270 */
[----:B------:R-:W-:Y:S02]  /*14c0*/  IMAD.IADD R22, R2, 0x1, R107 ;  /* 0x0000000102167824 */ /* 0x000fe400078e026b */
[----:B------:R-:W-:Y:S01]  /*14d0*/  IMAD R2, R3, c[0x0][0x2b0], RZ ;  /* 0x0000ac0003027a24 */ /* 0x000fe200078e02ff */
[----:B------:R-:W-:Y:S01]  /*14e0*/  ISETP.GT.OR P0, PT, R103, 0x3f, P0 ;  /* 0x0000003f6700780c */ /* 0x000fe20000704670 */
[----:B------:R-:W-:-:S04]  /*14f0*/  @P1 IMAD.HI.U32 R3, R22, c[0x0][0x2bc], RZ ;  /* 0x0000af0016031a27 */ /* 0x000fc800078e00ff */
[----:B------:R-:W-:Y:S02]  /*1500*/  IMAD R2, R0, c[0x0][0x2b4], R2 ;  /* 0x0000ad0000027a24 */ /* 0x000fe400078e0202 */
[----:B------:R-:W-:Y:S01]  /*1510*/  IMAD.MOV.U32 R21, RZ, RZ, R22 ;  /* 0x000000ffff157224 */ /* 0x000fe200078e0016 */
[----:B------:R-:W-:Y:S01]  /*1520*/  @P1 SHF.R.U32.HI R21, RZ, c[0x0][0x2c0], R3 ;  /* 0x0000b000ff151a19 */ /* 0x000fe20000011603 */
[----:B------:R-:W-:-:S04]  /*1530*/  IMAD.IADD R96, R99, 0x1, R2 ;  /* 0x0000000163607824 */ /* 0x000fc800078e0202 */
[C---:B------:R-:W-:Y:S01]  /*1540*/  @!P0 IADD3 R0, P1, R21.reuse, R98, RZ ;  /* 0x0000006215008210 */ /* 0x040fe20007f3e0ff */
[----:B------:R-:W-:Y:S03]  /*1550*/  STL [R1+0xac], R96 ;  /* 0x0000ac6001007387 */ /* 0x000fe60000100800 */
[----:B------:R-:W-:Y:S01]  /*1560*/  @!P0 LEA.HI.X.SX32 R3, R21, R96, 0x1, P1 ;  /* 0x0000006015038211 */ /* 0x000fe200008f0eff */
[----:B------:R-:W2:Y:S01]  /*1570*/  LDL R50, [R1+0x70] ;  /* 0x0000700001327983 */ /* 0x000ea20000100800 */
[----:B------:R-:W-:-:S03]  /*1580*/  @!P0 LEA R2, P1, R0, c[0x0][0x2a0], 0x2 ;  /* 0x0000a80000028a11 */ /* 0x000fc600078210ff */
[----:B------:R-:W4:Y:S01]  /*1590*/  LDL R29, [R1+0xf4] ;  /* 0x0000f400011d7983 */ /* 0x000f220000100800 */
[----:B------:R-:W-:-:S03]  /*15a0*/  @!P0 LEA.HI.X R3, R0, c[0x0][0x2a4], R3, 0x2, P1 ;  /* 0x0000a90000038a11 */ /* 0x000fc600008f1403 */
[----:B------:R-:W4:Y:S04]  /*15b0*/  LDL R53, [R1+0x74] ;  /* 0x0000740001357983 */ /* 0x000f280000100800 */
[----:B------:R-:W4:Y:S04]  /*15c0*/  LDL R32, [R1+0xec] ;  /* 0x0000ec0001207983 */ /* 0x000f280000100800 */
[----:B------:R-:W4:Y:S04]  /*15d0*/  LDL R30, [R1+0x58] ;  /* 0x00005800011e7983 */ /* 0x000f280000100800 */
[----:B------:R-:W4:Y:S04]  /*15e0*/  LDL R49, [R1+0x6c] ;  /* 0x00006c0001317983 */ /* 0x000f280000100800 */
[----:B------:R-:W4:Y:S04]  /*15f0*/  LDL R31, [R1+0xf8] ;  /* 0x0000f800011f7983 */ /* 0x000f280000100800 */
[----:B------:R-:W4:Y:S04]  /*1600*/  LDL R28, [R1+0xf0] ;  /* 0x0000f000011c7983 */ /* 0x000f280000100800 */
[----:B------:R-:W4:Y:S04]  /*1610*/  LDL R52, [R1+0x50] ;  /* 0x0000500001347983 */ /* 0x000f280000100800 */
[----:B------:R1:W4:Y:S01]  /*1620*/  @!P0 LDG.E R33, [R2.64] ;  /* 0x0000000602218981 */ /* 0x000322000c1e1900 */
[----:B------:R-:W-:-:S04]  /*1630*/  IMAD.IADD R4, R103, 0x1, R47 ;  /* 0x0000000167047824 */ /* 0x000fc800078e022f */
[----:B------:R-:W-:-:S04]  /*1640*/  @P2 IMAD.HI.U32 R7, R4, c[0x0][0x2c8], RZ ;  /* 0x0000b20004072a27 */ /* 0x000fc800078e00ff */
[----:B------:R-:W-:Y:S01]  /*1650*/  IMAD.MOV.U32 R0, RZ, RZ, R4 ;  /* 0x000000ffff007224 */ /* 0x000fe200078e0004 */
[----:B------:R-:W-:-:S04]  /*1660*/  @P2 SHF.R.U32.HI R0, RZ, c[0x0][0x2cc], R7 ;  /* 0x0000b300ff002a19 */ /* 0x000fc80000011607 */
[----:B------:R-:W-:Y:S01]  /*1670*/  SHF.R.S32.HI R7, RZ, 0x1f, R0 ;  /* 0x0000001fff077819 */ /* 0x000fe20000011400 */
[----:B-1----:R-:W-:-:S04]  /*1680*/  IMAD.WIDE.U32 R2, R46, c[0x0][0x1b8], RZ ;  /* 0x00006e002e027a25 */ /* 0x002fc800078e00ff */
[----:B------:R-:W-:Y:S02]  /*1690*/  IMAD.IADD R3, R3, 0x1, R5 ;  /* 0x0000000103037824 */ /* 0x000fe400078e0205 */
[----:B------:R-:W-:Y:S02]  /*16a0*/  IMAD R5, R6, c[0x0][0x1c0], RZ ;  /* 0x0000700006057a24 */ /* 0x000fe400078e02ff */
[----:B------:R-:W-:-:S04]  /*16b0*/  IMAD.WIDE.U32 R2, R16, c[0x0][0x1c0], R2 ;  /* 0x0000700010027a25 */ /* 0x000fc800078e0002 */
[----:B------:R-:W-:Y:S02]  /*16c0*/  IMAD R6, R16, c[0x0][0x1c4], R5 ;  /* 0x0000710010067a24 */ /* 0x000fe400078e0205 */
[----:B------:R-:W-:-:S04]  /*16d0*/  IMAD.MOV R5, RZ, RZ, -R0 ;  /* 0x000000ffff057224 */ /* 0x000fc800078e0a00 */
[----:B------:R-:W-:Y:S02]  /*16e0*/  IMAD R4, R5, c[0x0][0x2c4], R4 ;  /* 0x0000b10005047a24 */ /* 0x000fe400078e0204 */
[----:B------:R-:W-:Y:S02]  /*16f0*/  IMAD R5, R7, c[0x0][0x1b0], RZ ;  /* 0x00006c0007057a24 */ /* 0x000fe400078e02ff */
[----:B------:R-:W-:Y:S02]  /*1700*/  IMAD.IADD R3, R3, 0x1, R6 ;  /* 0x0000000103037824 */ /* 0x000fe400078e0206 */
[C---:B------:R-:W-:Y:S01]  /*1710*/  IMAD R6, R0.reuse, c[0x0][0x1b4], R5 ;  /* 0x00006d0000067a24 */ /* 0x040fe200078e0205 */
[----:B------:R-:W-:Y:S01]  /*1720*/  SHF.R.S32.HI R5, RZ, 0x1f, R4 ;  /* 0x0000001fff057819 */ /* 0x000fe20000011404 */
[----:B------:R-:W-:-:S04]  /*1730*/  IMAD.WIDE.U32 R2, R0, c[0x0][0x1b0], R2 ;  /* 0x00006c0000027a25 */ /* 0x000fc800078e0002 */
[----:B------:R-:W-:Y:S02]  /*1740*/  IMAD R0, R5, c[0x0][0x1a8], RZ ;  /* 0x00006a0005007a24 */ /* 0x000fe400078e02ff */
[----:B------:R-:W-:Y:S02]  /*1750*/  IMAD.IADD R3, R3, 0x1, R6 ;  /* 0x0000000103037824 */ /* 0x000fe400078e0206 */
[C---:B------:R-:W-:Y:S02]  /*1760*/  IMAD R0, R4.reuse, c[0x0][0x1ac], R0 ;  /* 0x00006b0004007a24 */ /* 0x040fe400078e0200 */
[----:B------:R-:W-:Y:S01]  /*1770*/  IMAD.WIDE.U32 R2, R4, c[0x0][0x1a8], R2 ;  /* 0x00006a0004027a25 */ /* 0x000fe200078e0002 */
[----:B---3--:R-:W-:-:S03]  /*1780*/  SHF.R.S32.HI R26, RZ, 0x1f, R54 ;  /* 0x0000001fff1a7819 */ /* 0x008fc60000011436 */
[----:B------:R-:W-:Y:S01]  /*1790*/  IMAD.IADD R0, R3, 0x1, R0 ;  /* 0x0000000103007824 */ /* 0x000fe200078e0200 */
[----:B------:R-:W-:Y:S02]  /*17a0*/  LEA R17, P0, R2, c[0x0][0x160], 0x1 ;  /* 0x0000580002117a11 */ /* 0x000fe400078008ff */
[----:B------:R-:W-:Y:S02]  /*17b0*/  LEA.HI R26, R26, R54, RZ, 0x3 ;  /* 0x000000361a1a7211 */ /* 0x000fe400078f18ff */
[----:B------:R-:W-:Y:S01]  /*17c0*/  LEA.HI.X R16, R2, c[0x0][0x164], R0, 0x1, P0 ;  /* 0x0000590002107a11 */ /* 0x000fe200000f0c00 */
[----:B------:R-:W2:Y:S01]  /*17d0*/  SHFL.IDX PT, R3, R17, RZ, 0x181f ;  /* 0x00181fff11037589 */ /* 0x000ea200000e0000 */
[----:B------:R-:W-:Y:S01]  /*17e0*/  SHF.R.S32.HI R26, RZ, 0x3, R26 ;  /* 0x00000003ff1a7819 */ /* 0x000fe2000001141a */
[----:B------:R-:W-:Y:S02]  /*17f0*/  IMAD R23, R51, c[0x0][0x168], RZ ;  /* 0x00005a0033177a24 */ /* 0x000fe400078e02ff */
[----:B------:R-:W4:Y:S02]  /*1800*/  SHFL.IDX PT, R4, R16, RZ, 0x181f ;  /* 0x00181fff10047589 */ /* 0x000f2400000e0000 */
[----:B------:R-:W-:-:S05]  /*1810*/  IMAD.IADD R20, R26, 0x1, R47 ;  /* 0x000000011a147824 */ /* 0x000fca00078e022f */
[C---:B------:R-:W-:Y:S01]  /*1820*/  ISETP.GE.AND P0, PT, R20.reuse, R23, PT ;  /* 0x000000171400720c */ /* 0x040fe20003f06270 */
[----:B------:R-:W1:Y:S01]  /*1830*/  SHFL.IDX PT, R0, R17, 0x1, 0x181f ;  /* 0x00381f0011007f89 */ /* 0x000e6200000e0000 */
[----:B------:R-:W-:-:S03]  /*1840*/  IADD3 R5, R20, 0x20, RZ ;  /* 0x0000002014057810 */ /* 0x000fc60007ffe0ff */
[----:B------:R-:W3:Y:S01]  /*1850*/  SHFL.IDX PT, R2, R16, 0x1, 0x181f ;  /* 0x00381f0010027f89 */ /* 0x000ee200000e0000 */
[----:B------:R-:W-:Y:S01]  /*1860*/  ISETP.GE.AND P1, PT, R5, R23, PT ;  /* 0x000000170500720c */ /* 0x000fe20003f26270 */
[----:B------:R-:W-:-:S06]  /*1870*/  IMAD.WIDE.U32 R94, R46, c[0x0][0x1e8], RZ ;  /* 0x00007a002e5e7a25 */ /* 0x000fcc00078e00ff */
[----:B--2---:R-:W-:-:S04]  /*1880*/  @!P0 LEA R10, P3, R50, R3, 0x1 ;  /* 0x00000003320a8211 */ /* 0x004fc800078608ff */
[CC--:B----4-:R-:W-:Y:S02]  /*1890*/  @!P0 LEA.HI.X R11, R50.reuse, R4.reuse, R29, 0x1, P3 ;  /* 0x00000004320b8211 */ /* 0x0d0fe400018f0c1d */
[CC--:B------:R-:W-:Y:S02]  /*18a0*/  @!P0 LEA R6, P3, R53.reuse, R3.reuse, 0x1 ;  /* 0x0000000335068211 */ /* 0x0c0fe400078608ff */
[----:B------:R-:W-:Y:S02]  /*18b0*/  ISETP.GE.AND P4, PT, R50, c[0x0][0x198], PT ;  /* 0x0000660032007a0c */ /* 0x000fe40003f86270 */
[----:B------:R-:W-:Y:S02]  /*18c0*/  @!P0 LEA.HI.X R7, R53, R4, R32, 0x1, P3 ;  /* 0x0000000435078211 */ /* 0x000fe400018f0c20 */
[C---:B------:R-:W-:Y:S02]  /*18d0*/  ISETP.GE.AND P3, PT, R30.reuse, c[0x0][0x198], PT ;  /* 0x000066001e007a0c */ /* 0x040fe40003f66270 */
[----:B------:R-:W-:-:S02]  /*18e0*/  @!P0 LEA R12, P2, R30, R3, 0x1 ;  /* 0x000000031e0c8211 */ /* 0x000fc400078408ff */
[----:B------:R-:W-:Y:S02]  /*18f0*/  ISETP.GE.AND P5, PT, R49, c[0x0][0x198], PT ;  /* 0x0000660031007a0c */ /* 0x000fe40003fa6270 */
[----:B------:R-:W-:Y:S02]  /*1900*/  ISETP.GE.AND P6, PT, R53, c[0x0][0x198], PT ;  /* 0x0000660035007a0c */ /* 0x000fe40003fc6270 */
[----:B------:R-:W-:Y:S02]  /*1910*/  @!P0 LEA.HI.X R13, R30, R4, R31, 0x1, P2 ;  /* 0x000000041e0d8211 */ /* 0x000fe400010f0c1f */
[----:B------:R-:W-:-:S04]  /*1920*/  @!P0 LEA R8, P2, R49, R3, 0x1 ;  /* 0x0000000331088211 */ /* 0x000fc800078408ff */
[----:B------:R-:W-:Y:S01]  /*1930*/  @!P0 LEA.HI.X R9, R49, R4, R28, 0x1, P2 ;  /* 0x0000000431098211 */ /* 0x000fe200010f0c1c */
[----:B------:R2:W-:Y:S04]  /*1940*/  @!P0 LDGSTS.E.BYPASS.LTC128B.128 [R52+0x100], [R12.64], !P3 ;  /* 0x001000000c348fae */ /* 0x0005e8000d901d46 */
[----:B------:R4:W-:Y:S04]  /*1950*/  @!P0 LDGSTS.E.BYPASS.LTC128B.128 [R52+0x4100], [R10.64], !P4 ;  /* 0x041000000a348fae */ /* 0x0009e8000e101d46 */
[----:B------:R2:W-:Y:S04]  /*1960*/  @!P0 LDGSTS.E.BYPASS.LTC128B.128 [R52+0x8100], [R8.64], !P5 ;  /* 0x0810000008348fae */ /* 0x0005e8000e901d46 */
[----:B------:R4:W-:Y:S01]  /*1970*/  @!P0 LDGSTS.E.BYPASS.LTC128B.128 [R52+0xc100], [R6.64], !P6 ;  /* 0x0c10000006348fae */ /* 0x0009e2000f101d46 */
[----:B-1----:R-:W-:-:S04]  /*1980*/  @!P1 LEA R18, P2, R30, R0, 0x1 ;  /* 0x000000001e129211 */ /* 0x002fc800078408ff */
[----:B---3--:R-:W-:Y:S02]  /*1990*/  @!P1 LEA.HI.X R19, R30, R2, R31, 0x1, P2 ;  /* 0x000000021e139211 */ /* 0x008fe400010f0c1f */
[----:B------:R-:W-:-:S03]  /*19a0*/  IADD3 R3, R20, 0x40, RZ ;  /* 0x0000004014037810 */ /* 0x000fc60007ffe0ff */
[----:B------:R1:W-:Y:S01]  /*19b0*/  @!P1 LDGSTS.E.BYPASS.LTC128B.128 [R52+0x1100], [R18.64], !P3 ;  /* 0x0110000012349fae */ /* 0x0003e2000d901d46 */
[----:B--2---:R-:W-:-:S04]  /*19c0*/  @!P1 LEA R8, P0, R50, R0, 0x1 ;  /* 0x0000000032089211 */ /* 0x004fc800078008ff */
[----:B------:R-:W-:Y:S02]  /*19d0*/  @!P1 LEA.HI.X R9, R50, R2, R29, 0x1, P0 ;  /* 0x0000000232099211 */ /* 0x000fe400000f0c1d */
[----:B----4-:R-:W-:-:S03]  /*19e0*/  @!P1 LEA R6, P0, R49, R0, 0x1 ;  /* 0x0000000031069211 */ /* 0x010fc600078008ff */
[----:B------:R2:W-:Y:S01]  /*19f0*/  @!P1 LDGSTS.E.BYPASS.LTC128B.128 [R52+0x5100], [R8.64], !P4 ;  /* 0x0510000008349fae */ /* 0x0005e2000e101d46 */
[----:B------:R-:W-:Y:S02]  /*1a00*/  @!P1 LEA.HI.X R7, R49, R2, R28, 0x1, P0 ;  /* 0x0000000231079211 */ /* 0x000fe400000f0c1c */
[C---:B------:R-:W-:Y:S02]  /*1a10*/  @!P1 LEA R4, P0, R53.reuse, R0, 0x1 ;  /* 0x0000000035049211 */ /* 0x040fe400078008ff */
[----:B------:R-:W3:Y:S02]  /*1a20*/  SHFL.IDX PT, R0, R17, 0x2, 0x181f ;  /* 0x00581f0011007f89 */ /* 0x000ee400000e0000 */
[----:B------:R-:W-:Y:S02]  /*1a30*/  @!P1 LEA.HI.X R5, R53, R2, R32, 0x1, P0 ;  /* 0x0000000235059211 */ /* 0x000fe400000f0c20 */
[----:B------:R-:W4:Y:S01]  /*1a40*/  SHFL.IDX PT, R2, R16, 0x2, 0x181f ;  /* 0x00581f0010027f89 */ /* 0x000f2200000e0000 */
[----:B------:R-:W-:-:S03]  /*1a50*/  ISETP.GE.AND P0, PT, R3, R23, PT ;  /* 0x000000170300720c */ /* 0x000fc60003f06270 */
[----:B------:R1:W-:Y:S04]  /*1a60*/  @!P1 LDGSTS.E.BYPASS.LTC128B.128 [R52+0x9100], [R6.64], !P5 ;  /* 0x0910000006349fae */ /* 0x0003e8000e901d46 */
[----:B------:R1:W-:Y:S06]  /*1a70*/  @!P1 LDGSTS.E.BYPASS.LTC128B.128 [R52+0xd100], [R4.64], !P6 ;  /* 0x0d10000004349fae */ /* 0x0003ec000f101d46 */
[----:B---3--:R-:W-:-:S04]  /*1a80*/  @!P0 LEA R10, P1, R50, R0, 0x1 ;  /* 0x00000000320a8211 */ /* 0x008fc800078208ff */
[----:B----4-:R-:W-:Y:S02]  /*1a90*/  @!P0 LEA.HI.X R11, R50, R2, R29, 0x1, P1 ;  /* 0x00000002320b8211 */ /* 0x010fe400008f0c1d */
[CC--:B--2---:R-:W-:Y:S02]  /*1aa0*/  @!P0 LEA R8, P1, R49.reuse, R0.reuse, 0x1 ;  /* 0x0000000031088211 */ /* 0x0c4fe400078208ff */
[C---:B------:R-:W-:Y:S02]  /*1ab0*/  @!P0 LEA R14, P2, R30.reuse, R0, 0x1 ;  /* 0x000000001e0e8211 */ /* 0x040fe400078408ff */
[-C--:B------:R-:W-:Y:S02]  /*1ac0*/  @!P0 LEA.HI.X R9, R49, R2.reuse, R28, 0x1, P1 ;  /* 0x0000000231098211 */ /* 0x080fe400008f0c1c */
[----:B------:R-:W-:Y:S02]  /*1ad0*/  @!P0 LEA.HI.X R15, R30, R2, R31, 0x1, P2 ;  /* 0x000000021e0f8211 */ /* 0x000fe400010f0c1f */
[----:B-1----:R-:W-:Y:S01]  /*1ae0*/  @!P0 LEA R4, P1, R53, R0, 0x1 ;  /* 0x0000000035048211 */ /* 0x002fe200078208ff */
[----:B------:R-:W-:-:S02]  /*1af0*/  IMAD.MOV R0, RZ, RZ, -R21 ;  /* 0x000000ffff007224 */ /* 0x000fc400078e0a15 */
[----:B------:R1:W-:Y:S02]  /*1b00*/  @!P0 LDGSTS.E.BYPASS.LTC128B.128 [R52+0x2100], [R14.64], !P3 ;  /* 0x021000000e348fae */ /* 0x0003e4000d901d46 */
[----:B------:R-:W-:Y:S02]  /*1b10*/  IMAD R25, R0, c[0x0][0x2b8], R22 ;  /* 0x0000ae0000197a24 */ /* 0x000fe400078e0216 */
[----:B------:R2:W-:Y:S01]  /*1b20*/  @!P0 LDGSTS.E.BYPASS.LTC128B.128 [R52+0x6100], [R10.64], !P4 ;  /* 0x061000000a348fae */ /* 0x0005e2000e101d46 */
[----:B------:R-:W-:Y:S01]  /*1b30*/  @!P0 LEA.HI.X R5, R53, R2, R32, 0x1, P1 ;  /* 0x0000000235058211 */ /* 0x000fe200008f0c20 */
[----:B------:R-:W-:Y:S02]  /*1b40*/  IMAD.WIDE.U32 R2, R25, c[0x0][0x1e0], RZ ;  /* 0x0000780019027a25 */ /* 0x000fe400078e00ff */
[----:B------:R-:W-:Y:S01]  /*1b50*/  STL [R1+0x5c], R33 ;  /* 0x00005c2101007387 */ /* 0x000fe20000100800 */
[----:B--2---:R-:W-:-:S03]  /*1b60*/  SHF.R.S32.HI R11, RZ, 0x1f, R25 ;  /* 0x0000001fff0b7819 */ /* 0x004fc60000011419 */
[----:B------:R2:W2:Y:S02]  /*1b70*/  SHFL.IDX PT, R12, R17, 0x3, 0x181f ;  /* 0x00781f00110c7f89 */ /* 0x0004a400000e0000 */
[----:B------:R-:W-:Y:S02]  /*1b80*/  IMAD R0, R11, c[0x0][0x1e0], RZ ;  /* 0x000078000b007a24 */ /* 0x000fe400078e02ff */
[----:B------:R4:W1:Y:S02]  /*1b90*/  SHFL.IDX PT, R13, R16, 0x3, 0x181f ;  /* 0x00781f00100d7f89 */ /* 0x00086400000e0000 */
[----:B------:R-:W-:Y:S01]  /*1ba0*/  IMAD R0, R25, c[0x0][0x1e4], R0 ;  /* 0x0000790019007a24 */ /* 0x000fe200078e0200 */
[----:B------:R-:W-:Y:S01]  /*1bb0*/  IADD3 R20, R20, 0x60, RZ ;  /* 0x0000006014147810 */ /* 0x000fe20007ffe0ff */
[----:B------:R1:W-:Y:S02]  /*1bc0*/  @!P0 LDGSTS.E.BYPASS.LTC128B.128 [R52+0xa100], [R8.64], !P5 ;  /* 0x0a10000008348fae */ /* 0x0003e4000e901d46 */
[----:B------:R-:W-:-:S02]  /*1bd0*/  IMAD.IADD R3, R3, 0x1, R0 ;  /* 0x0000000103037824 */ /* 0x000fc400078e0200 */
[----:B------:R-:W-:Y:S01]  /*1be0*/  IMAD R0, R24, c[0x0][0x1e8], RZ ;  /* 0x00007a0018007a24 */ /* 0x000fe200078e02ff */
[----:B------:R-:W-:Y:S03]  /*1bf0*/  STL [R1+0x60], R25 ;  /* 0x0000601901007387 */ /* 0x000fe60000100800 */
[----:B------:R-:W-:Y:S01]  /*1c00*/  IMAD R0, R46, c[0x0][0x1ec], R0 ;  /* 0x00007b002e007a24 */ /* 0x000fe200078e0200 */
[----:B------:R-:W-:Y:S01]  /*1c10*/  ISETP.GE.AND P2, PT, R20, R23, PT ;  /* 0x000000171400720c */ /* 0x000fe20003f46270 */
[----:B------:R2:W-:Y:S02]  /*1c20*/  @!P0 LDGSTS.E.BYPASS.LTC128B.128 [R52+0xe100], [R4.64], !P6 ;  /* 0x0e10000004348fae */ /* 0x0005e4000f101d46 */
[----:B------:R-:W-:Y:S02]  /*1c30*/  IMAD.IADD R93, R95, 0x1, R0 ;  /* 0x000000015f5d7824 */ /* 0x000fe400078e0200 */
[----:B------:R-:W-:Y:S04]  /*1c40*/  STL.64 [R1+0x90], R94 ;  /* 0x0000905e01007387 */ /* 0x000fe80000100a00 */
[----:B------:R-:W-:Y:S04]  /*1c50*/  STL [R1+0xa8], R93 ;  /* 0x0000a85d01007387 */ /* 0x000fe80000100800 */
[----:B------:R-:W3:Y:S04]  /*1c60*/  LDL R18, [R1+0x40] ;  /* 0x0000400001127983 */ /* 0x000ee80000100800 */
[----:B--2---:R-:W2:Y:S04]  /*1c70*/  LDL R17, [R1+0x44] ;  /* 0x0000440001117983 */ /* 0x004ea80000100800 */
[----:B----4-:R-:W4:Y:S04]  /*1c80*/  LDL R16, [R1+0x4c] ;  /* 0x00004c0001107983 */ /* 0x010f280000100800 */
[----:B-1----:R-:W4:Y:S04]  /*1c90*/  LDL R15, [R1+0x48] ;  /* 0x00004800010f7983 */ /* 0x002f280000100800 */
[----:B------:R-:W4:Y:S01]  /*1ca0*/  LDL R101, [R1+0x20] ;  /* 0x0000200001657983 */ /* 0x000f220000100800 */
[----:B------:R-:W-:-:S02]  /*1cb0*/  @!P2 LEA R6, P1, R30, R12, 0x1 ;  /* 0x0000000c1e06a211 */ /* 0x000fc400078208ff */
[----:B------:R-:W-:Y:S02]  /*1cc0*/  SHF.R.S32.HI R14, RZ, 0x1f, R33 ;  /* 0x0000001fff0e7819 */ /* 0x000fe40000011421 */
[----:B------:R-:W-:Y:S01]  /*1cd0*/  @!P2 LEA.HI.X R7, R30, R13, R31, 0x1, P1 ;  /* 0x0000000d1e07a211 */ /* 0x000fe200008f0c1f */
[----:B------:R-:W-:Y:S01]  /*1ce0*/  IMAD.WIDE.U32 R2, R33, c[0x0][0x1f0], R2 ;  /* 0x00007c0021027a25 */ /* 0x000fe200078e0002 */
[----:B------:R-:W-:-:S03]  /*1cf0*/  @!P2 LEA R4, P0, R50, R12, 0x1 ;  /* 0x0000000c3204a211 */ /* 0x000fc600078008ff */
[----:B------:R1:W-:Y:S01]  /*1d00*/  @!P2 LDGSTS.E.BYPASS.LTC128B.128 [R52+0x3100], [R6.64], !P3 ;  /* 0x031000000634afae */ /* 0x0003e2000d901d46 */
[----:B------:R-:W-:Y:S02]  /*1d10*/  @!P2 LEA.HI.X R5, R50, R13, R29, 0x1, P0 ;  /* 0x0000000d3205a211 */ /* 0x000fe400000f0c1d */
[----:B------:R-:W-:-:S03]  /*1d20*/  IADD3 R0, P0, R2, R94, RZ ;  /* 0x0000005e02007210 */ /* 0x000fc60007f1e0ff */
[----:B------:R1:W-:Y:S02]  /*1d30*/  @!P2 LDGSTS.E.BYPASS.LTC128B.128 [R52+0x7100], [R4.64], !P4 ;  /* 0x071000000434afae */ /* 0x0003e4000e101d46 */
[----:B-1----:R-:W-:-:S04]  /*1d40*/  IMAD R6, R14, c[0x0][0x1f0], RZ ;  /* 0x00007c000e067a24 */ /* 0x002fc800078e02ff */
[----:B------:R-:W-:-:S05]  /*1d50*/  IMAD R6, R33, c[0x0][0x1f4], R6 ;  /* 0x00007d0021067a24 */ /* 0x000fca00078e0206 */
[----:B------:R-:W-:Y:S02]  /*1d60*/  IADD3.X R2, R93, R3, R6, P0, !PT ;  /* 0x000000035d027210 */ /* 0x000fe400007fe406 */
[----:B------:R-:W-:Y:S02]  /*1d70*/  LEA R3, R248, 0xffffffc0, 0x6 ;  /* 0xffffffc0f8037811 */ /* 0x000fe400078e30ff */
[----:B------:R-:W-:-:S03]  /*1d80*/  LEA R8, P0, R0, c[0x0][0x1c8], 0x1 ;  /* 0x0000720000087a11 */ /* 0x000fc600078008ff */
[----:B------:R-:W-:Y:S01]  /*1d90*/  IMAD.IADD R88, R249, 0x1, -R3 ;  /* 0x00000001f9587824 */ /* 0x000fe200078e0a03 */
[----:B------:R-:W-:Y:S02]  /*1da0*/  LEA.HI.X R9, R0, c[0x0][0x1cc], R2, 0x1, P0 ;  /* 0x0000730000097a11 */ /* 0x000fe400000f0c02 */
[----:B------:R-:W1:Y:S01]  /*1db0*/  SHFL.IDX PT, R0, R8, RZ, 0x181f ;  /* 0x00181fff08007589 */ /* 0x000e6200000e0000 */
[----:B------:R-:W-:-:S03]  /*1dc0*/  IMAD.IADD R10, R88, 0x1, -R26 ;  /* 0x00000001580a7824 */ /* 0x000fc600078e0a1a */
[----:B------:R-:W1:Y:S02]  /*1dd0*/  SHFL.IDX PT, R6, R9, RZ, 0x181f ;  /* 0x00181fff09067589 */ /* 0x000e6400000e0000 */
[----:B------:R-:W-:Y:S02]  /*1de0*/  ISETP.GE.AND P1, PT, R10, 0x1, PT ;  /* 0x000000010a00780c */ /* 0x000fe40003f26270 */
[----:B------:R-:W-:-:S04]  /*1df0*/  @!P2 LEA R2, P0, R49, R12, 0x1 ;  /* 0x0000000c3102a211 */ /* 0x000fc800078008ff */
[-C--:B------:R-:W-:Y:S02]  /*1e00*/  @!P2 LEA.HI.X R3, R49, R13.reuse, R28, 0x1, P0 ;  /* 0x0000000d3103a211 */ /* 0x080fe400000f0c1c */
[C---:B------:R-:W-:Y:S01]  /*1e10*/  @!P2 LEA R4, P0, R53.reuse, R12, 0x1 ;  /* 0x0000000c3504a211 */ /* 0x040fe200078008ff */
[----:B------:R-:W1:Y:S03]  /*1e20*/  SHFL.IDX PT, R8, R8, 0x1, 0x181f ;  /* 0x00381f0008087f89 */ /* 0x000e6600000e0000 */
[----:B------:R-:W-:Y:S01]  /*1e30*/  @!P2 LEA.HI.X R5, R53, R13, R32, 0x1, P0 ;  /* 0x0000000d3505a211 */ /* 0x000fe200000f0c20 */
[----:B------:R1:W-:Y:S01]  /*1e40*/  @!P2 LDGSTS.E.BYPASS.LTC128B.128 [R52+0xb100], [R2.64], !P5 ;  /* 0x0b1000000234afae */ /* 0x0003e2000e901d46 */
[----:B------:R-:W-:Y:S02]  /*1e50*/  @P1 ISETP.GE.AND P4, PT, R30, c[0x0][0x1d4], PT ;  /* 0x000075001e001a0c */ /* 0x000fe40003f86270 */
[----:B------:R-:W-:Y:S01]  /*1e60*/  @P1 ISETP.GE.AND P3, PT, R50, c[0x0][0x1d4], PT ;  /* 0x0000750032001a0c */ /* 0x000fe20003f66270 */
[----:B------:R1:W-:Y:S04]  /*1e70*/  @!P2 LDGSTS.E.BYPASS.LTC128B.128 [R52+0xf100], [R4.64], !P6 ;  /* 0x0f1000000434afae */ /* 0x0003e8000f101d46 */
[----:B------:R-:W1:Y:S04]  /*1e80*/  SHFL.IDX PT, R9, R9, 0x1, 0x181f ;  /* 0x00381f0009097f89 */ /* 0x000e6800000e0000 */
[----:B------:R-:W0:Y:S01]  /*1e90*/  LDGDEPBAR ;  /* 0x00000000000079af */ /* 0x000e220000000000 */
[----:B-1----:R-:W-:-:S02]  /*1ea0*/  @P1 LEA R2, P0, R30, R0, 0x1 ;  /* 0x000000001e021211 */ /* 0x002fc400078008ff */
[----:B------:R-:W-:Y:S02]  /*1eb0*/  @P1 LEA R4, P2, R50, R0, 0x1 ;  /* 0x0000000032041211 */ /* 0x000fe400078408ff */
[-C--:B------:R-:W-:Y:S02]  /*1ec0*/  @P1 LEA.HI.X R3, R30, R6.reuse, R31, 0x1, P0 ;  /* 0x000000061e031211 */ /* 0x080fe400000f0c1f */
[----:B------:R-:W-:Y:S02]  /*1ed0*/  @P1 LEA.HI.X R5, R50, R6, R29, 0x1, P2 ;  /* 0x0000000632051211 */ /* 0x000fe400010f0c1d */
[----:B------:R-:W-:Y:S01]  /*1ee0*/  ISETP.GE.AND P0, PT, R10, 0x21, PT ;  /* 0x000000210a00780c */ /* 0x000fe20003f06270 */
[----:B------:R1:W-:Y:S01]  /*1ef0*/  @P1 LDGSTS.E.BYPASS.LTC128B.128 [R52+0x10100], [R2.64], !P4 ;  /* 0x1010000002341fae */ /* 0x0003e2000e101d46 */
[----:B------:R-:W-:-:S03]  /*1f00*/  @P1 ISETP.GE.AND P4, PT, R49, c[0x0][0x1d4], PT ;  /* 0x0000750031001a0c */ /* 0x000fc60003f86270 */
[----:B------:R1:W-:Y:S01]  /*1f10*/  @P1 LDGSTS.E.BYPASS.LTC128B.128 [R52+0x12100], [R4.64], !P3 ;  /* 0x1210000004341fae */ /* 0x0003e2000d901d46 */
[----:B------:R-:W-:-:S07]  /*1f20*/  @P1 ISETP.GE.AND P3, PT, R53, c[0x0][0x1d4], PT ;  /* 0x0000750035001a0c */ /* 0x000fce0003f66270 */
[----:B------:R-:W-:Y:S02]  /*1f30*/  @P0 ISETP.GE.AND P5, PT, R30, c[0x0][0x1d4], PT ;  /* 0x000075001e000a0c */ /* 0x000fe40003fa6270 */
[----:B-1----:R-:W-:-:S04]  /*1f40*/  @P1 LEA R2, P2, R49, R0, 0x1 ;  /* 0x0000000031021211 */ /* 0x002fc800078408ff */
[----:B------:R-:W-:Y:S02]  /*1f50*/  @P1 LEA.HI.X R3, R49, R6, R28, 0x1, P2 ;  /* 0x0000000631031211 */ /* 0x000fe400010f0c1c */
[----:B------:R-:W-:-:S03]  /*1f60*/  @P1 LEA R4, P2, R53, R0, 0x1 ;  /* 0x0000000035041211 */ /* 0x000fc600078408ff */
[----:B------:R1:W-:Y:S01]  /*1f70*/  @P1 LDGSTS.E.BYPASS.LTC128B.128 [R52+0x14100], [R2.64], !P4 ;  /* 0x1410000002341fae */ /* 0x0003e2000e101d46 */
[----:B------:R-:W-:-:S05]  /*1f80*/  @P1 LEA.HI.X R5, R53, R6, R32, 0x1, P2 ;  /* 0x0000000635051211 */ /* 0x000fca00010f0c20 */
[----:B------:R1:W-:Y:S01]  /*1f90*/  @P1 LDGSTS.E.BYPASS.LTC128B.128 [R52+0x16100], [R4.64], !P3 ;  /* 0x1610000004341fae */ /* 0x0003e2000d901d46 */
[CC--:B------:R-:W-:Y:S02]  /*1fa0*/  @P0 LEA R6, P1, R50.reuse, R8.reuse, 0x1 ;  /* 0x0000000832060211 */ /* 0x0c0fe400078208ff */
[C---:B------:R-:W-:Y:S02]  /*1fb0*/  @P0 ISETP.GE.AND P4, PT, R50.reuse, c[0x0][0x1d4], PT ;  /* 0x0000750032000a0c */ /* 0x040fe40003f86270 */
[----:B------:R-:W-:Y:S02]  /*1fc0*/  @P0 ISETP.GE.AND P3, PT, R49, c[0x0][0x1d4], PT ;  /* 0x0000750031000a0c */ /* 0x000fe40003f66270 */
[----:B------:R-:W-:Y:S02]  /*1fd0*/  @P0 LEA.HI.X R7, R50, R9, R29, 0x1, P1 ;  /* 0x0000000932070211 */ /* 0x000fe400008f0c1d */
[----:B------:R-:W-:Y:S02]  /*1fe0*/  @P0 ISETP.GE.AND P1, PT, R53, c[0x0][0x1d4], PT ;  /* 0x0000750035000a0c */ /* 0x000fe40003f26270 */
[----:B-1----:R-:W-:-:S04]  /*1ff0*/  @P0 LEA R2, P2, R30, R8, 0x1 ;  /* 0x000000081e020211 */ /* 0x002fc800078408ff */
[----:B------:R-:W-:Y:S02]  /*2000*/  @P0 LEA.HI.X R3, R30, R9, R31, 0x1, P2 ;  /* 0x000000091e030211 */ /* 0x000fe400010f0c1f */
[----:B------:R-:W-:-:S03]  /*2010*/  @P0 LEA R4, P2, R49, R8, 0x1 ;  /* 0x0000000831040211 */ /* 0x000fc600078408ff */
[----:B------:R1:W-:Y:S01]  /*2020*/  @P0 LDGSTS.E.BYPASS.LTC128B.128 [R52+0x11100], [R2.64], !P5 ;  /* 0x1110000002340fae */ /* 0x0003e2000e901d46 */
[----:B------:R-:W-:-:S03]  /*2030*/  @P0 LEA.HI.X R5, R49, R9, R28, 0x1, P2 ;  /* 0x0000000931050211 */ /* 0x000fc600010f0c1c */
[----:B------:R2:W-:Y:S04]  /*2040*/  @P0 LDGSTS.E.BYPASS.LTC128B.128 [R52+0x13100], [R6.64], !P4 ;  /* 0x1310000006340fae */ /* 0x0005e8000e101d46 */
[----:B------:R2:W-:Y:S01]  /*2050*/  @P0 LDGSTS.E.BYPASS.LTC128B.128 [R52+0x15100], [R4.64], !P3 ;  /* 0x1510000004340fae */ /* 0x0005e2000d901d46 */
[----:B-1----:R-:W-:-:S04]  /*2060*/  @P0 LEA R2, P2, R53, R8, 0x1 ;  /* 0x0000000835020211 */ /* 0x002fc800078408ff */
[----:B------:R-:W-:-:S05]  /*2070*/  @P0 LEA.HI.X R3, R53, R9, R32, 0x1, P2 ;  /* 0x0000000935030211 */ /* 0x000fca00010f0c20 */
[----:B------:R1:W-:Y:S04]  /*2080*/  @P0 LDGSTS.E.BYPASS.LTC128B.128 [R52+0x17100], [R2.64], !P1 ;  /* 0x1710000002340fae */ /* 0x0003e8000c901d46 */
[----:B------:R-:W0:Y:S01]  /*2090*/  LDGDEPBAR ;  /* 0x00000000000079af */ /* 0x000e220000000000 */
[----:B------:R-:W-:-:S04]  /*20a0*/  DEPBAR.LE SB0, 0x1 ;  /* 0x000080400000791a */ /* 0x000fc80000000000 */
[----:B------:R-:W-:Y:S06]  /*20b0*/  BAR.SYNC.DEFER_BLOCKING 0x0 ;  /* 0x0000000000007b1d */ /* 0x000fec0000010000 */
[----:B---3--:R-:W-:Y:S04]  /*20c0*/  LDSM.16.M88.4 R168, [R18] ;  /* 0x0000000012a8783b */ /* 0x008fe80000000200 */
[----:B--2---:R-:W-:Y:S04]  /*20d0*/  LDSM.16.M88.4 R172, [R17] ;  /* 0x0000000011ac783b */ /* 0x004fe80000000200 */
[----:B----4-:R-:W-:Y:S04]  /*20e0*/  LDSM.16.M88.4 R192, [R16] ;  /* 0x0000000010c0783b */ /* 0x010fe80000000200 */
[----:B------:R-:W-:Y:S04]  /*20f0*/  LDSM.16.M88.4 R196, [R15] ;  /* 0x000000000fc4783b */ /* 0x000fe80000000200 */
[----:B------:R-:W-:Y:S04]  /*2100*/  LDSM.16.M88.4 R200, [R18+0x4000] ;  /* 0x0040000012c8783b */ /* 0x000fe80000000200 */
        /* <DEDUP_REMOVED lines=10> */
[----:B------:R2:W-:Y:S04]  /*21b0*/  LDSM.16.M88.4 R244, [R15+0xc000] ;  /* 0x00c000000ff4783b */ /* 0x0005e80000000200 */
[----:B------:R-:W-:Y:S06]  /*21c0*/  BAR.SYNC.DEFER_BLOCKING 0x0 ;  /* 0x0000000000007b1d */ /* 0x000fec0000010000 */
[----:B------:R-:W2:Y:S01]  /*21d0*/  S2R R47, SR_TID.X ;  /* 0x00000000002f7919 */ /* 0x000ea20000002100 */
[----:B------:R-:W-:-:S04]  /*21e0*/  DEPBAR.LE SB0, 0x0 ;  /* 0x000080000000791a */ /* 0x000fc80000000000 */
[----:B------:R-:W-:Y:S01]  /*21f0*/  BAR.SYNC.DEFER_BLOCKING 0x0 ;  /* 0x0000000000007b1d */ /* 0x000fe20000010000 */
[----:B--2---:R-:W-:-:S04]  /*2200*/  SHF.R.S32.HI R15, RZ, 0x1f, R47 ;  /* 0x0000001fff0f7819 */ /* 0x004fc8000001142f */
[----:B------:R-:W-:Y:S01]  /*2210*/  LEA.HI R15, R15, R47, RZ, 0x3 ;  /* 0x0000002f0f0f7211 */ /* 0x000fe200078f18ff */
[----:B------:R-:W2:Y:S03]  /*2220*/  LDSM.16.M88.4 R4, [R101] ;  /* 0x000000006504783b */ /* 0x000ea60000000200 */
[----:B------:R-:W-:Y:S01]  /*2230*/  LOP3.LUT R15, R15, 0xfffffff8, RZ, 0xc0, !PT ;  /* 0xfffffff80f0f7812 */ /* 0x000fe200078ec0ff */
[----:B------:R-:W-:Y:S01]  /*2240*/  IMAD R0, R11, c[0x0][0x208], RZ ;  /* 0x000082000b007a24 */ /* 0x000fe200078e02ff */
[----:B------:R-:W-:Y:S01]  /*2250*/  IADD3 R252, R101, 0x20, RZ ;  /* 0x0000002065fc7810 */ /* 0x000fe20007ffe0ff */
[----:B-1----:R-:W-:Y:S01]  /*2260*/  IMAD.WIDE.U32 R2, R25, c[0x0][0x208], RZ ;  /* 0x0000820019027a25 */ /* 0x002fe200078e00ff */
[----:B------:R-:W-:Y:S03]  /*2270*/  LDSM.16.M88.4 R40, [R101+0x1000] ;  /* 0x001000006528783b */ /* 0x000fe60000000200 */
[----:B------:R-:W-:-:S05]  /*2280*/  IMAD.IADD R15, R47, 0x1, -R15 ;  /* 0x000000012f0f7824 */ /* 0x000fca00078e0a0f */
[----:B------:R-:W-:Y:S01]  /*2290*/  R2P PR, R15, 0x6 ;  /* 0x000000060f007804 */ /* 0x000fe20000000000 */
[----:B------:R-:W-:-:S04]  /*22a0*/  IMAD R0, R25, c[0x0][0x20c], R0 ;  /* 0x0000830019007a24 */ /* 0x000fc800078e0200 */
[----:B------:R-:W-:Y:S02]  /*22b0*/  IMAD.IADD R3, R3, 0x1, R0 ;  /* 0x0000000103037824 */ /* 0x000fe400078e0200 */
[----:B------:R-:W-:-:S06]  /*22c0*/  IMAD.WIDE.U32 R8, R46, c[0x0][0x210], RZ ;  /* 0x000084002e087a25 */ /* 0x000fcc00078e00ff */
[----:B------:R-:W-:Y:S01]  /*22d0*/  @P1 IADD3 R252, R101, -0x20, RZ ;  /* 0xffffffe065fc1810 */ /* 0x000fe20007ffe0ff */
[----:B------:R-:W-:Y:S02]  /*22e0*/  IMAD R0, R14, c[0x0][0x218], RZ ;  /* 0x000086000e007a24 */ /* 0x000fe400078e02ff */
[----:B------:R-:W-:Y:S02]  /*22f0*/  IMAD.WIDE.U32 R2, R33, c[0x0][0x218], R2 ;  /* 0x0000860021027a25 */ /* 0x000fe400078e0002 */
[----:B------:R-:W1:Y:S01]  /*2300*/  LDSM.16.M88.4 R20, [R252] ;  /* 0x00000000fc14783b */ /* 0x000e620000000200 */
[----:B--2---:R-:W-:Y:S03]  /*2310*/  HMMA.16816.F32 R16, R168, R4, RZ ;  /* 0x00000004a810723c */ /* 0x004fe600000018ff */
[----:B------:R-:W-:Y:S01]  /*2320*/  STL.64 [R1+0xa0], R8 ;  /* 0x0000a00801007387 */ /* 0x000fe20000100a00 */
[----:B------:R-:W-:-:S02]  /*2330*/  IMAD.SHL.U32 R90, R50, 0x2, RZ ;  /* 0x00000002325a7824 */ /* 0x000fc400078e00ff */
[C---:B------:R-:W-:Y:S01]  /*2340*/  IMAD.SHL.U32 R91, R49.reuse, 0x2, RZ ;  /* 0x00000002315b7824 */ /* 0x040fe200078e00ff */
[----:B------:R-:W-:Y:S01]  /*2350*/  SHF.L.U64.HI R85, R50, 0x1, R29 ;  /* 0x0000000132557819 */ /* 0x000fe2000001021d */
[----:B------:R-:W-:Y:S01]  /*2360*/  IMAD.SHL.U32 R89, R30, 0x2, RZ ;  /* 0x000000021e597824 */ /* 0x000fe200078e00ff */
[----:B------:R-:W-:Y:S01]  /*2370*/  SHF.L.U64.HI R86, R49, 0x1, R28 ;  /* 0x0000000131567819 */ /* 0x000fe2000001021c */
[----:B------:R-:W-:Y:S01]  /*2380*/  IMAD R4, R24, c[0x0][0x210], RZ ;  /* 0x0000840018047a24 */ /* 0x000fe200078e02ff */
[----:B------:R-:W-:Y:S01]  /*2390*/  HMMA.16816.F32 R12, R168, R6, RZ ;  /* 0x00000006a80c723c */ /* 0x000fe200000018ff */
[----:B------:R-:W-:Y:S02]  /*23a0*/  LDSM.16.M88.4 R24, [R101+0x800] ;  /* 0x000800006518783b */ /* 0x000fe40000000200 */
[----:B------:R-:W-:Y:S01]  /*23b0*/  IMAD R4, R46, c[0x0][0x214], R4 ;  /* 0x000085002e047a24 */ /* 0x000fe200078e0204 */
[----:B------:R-:W-:Y:S01]  /*23c0*/  SHF.L.U64.HI R84, R30, 0x1, R31 ;  /* 0x000000011e547819 */ /* 0x000fe2000001021f */
[C---:B------:R-:W-:Y:S01]  /*23d0*/  IMAD.SHL.U32 R92, R53.reuse, 0x2, RZ ;  /* 0x00000002355c7824 */ /* 0x040fe200078e00ff */
[----:B------:R-:W-:Y:S01]  /*23e0*/  SHF.L.U64.HI R87, R53, 0x1, R32 ;  /* 0x0000000135577819 */ /* 0x000fe20000010220 */
[----:B------:R-:W-:Y:S01]  /*23f0*/  IMAD.IADD R5, R9, 0x1, R4 ;  /* 0x0000000109057824 */ /* 0x000fe200078e0204 */
[----:B------:R-:W-:Y:S01]  /*2400*/  LDSM.16.M88.4 R44, [R252+0x1000] ;  /* 0x00100000fc2c783b */ /* 0x000fe20000000200 */
[----:B------:R-:W-:Y:S01]  /*2410*/  IMAD R4, R33, c[0x0][0x21c], R0 ;  /* 0x0000870021047a24 */ /* 0x000fe200078e0200 */
[----:B------:R-:W-:-:S02]  /*2420*/  IADD3 R0, P0, R2, R8, RZ ;  /* 0x0000000802007210 */ /* 0x000fc40007f1e0ff */
[----:B------:R-:W-:Y:S02]  /*2430*/  STL [R1+0xb0], R5 ;  /* 0x0000b00501007387 */ /* 0x000fe40000100800 */
[----:B------:R-:W-:Y:S02]  /*2440*/  IADD3.X R3, R5, R3, R4, P0, !PT ;  /* 0x0000000305037210 */ /* 0x000fe400007fe404 */
[C---:B------:R-:W-:Y:S01]  /*2450*/  LEA R2, P0, R0.reuse, c[0x0][0x1f8], 0x1 ;  /* 0x00007e0000027a11 */ /* 0x040fe200078008ff */
[----:B------:R-:W-:Y:S03]  /*2460*/  LDSM.16.M88.4 R32, [R101+0x1800] ;  /* 0x001800006520783b */ /* 0x000fe60000000200 */
[----:B------:R-:W-:Y:S01]  /*2470*/  LEA.HI.X R3, R0, c[0x0][0x1fc], R3, 0x1, P0 ;  /* 0x00007f0000037a11 */ /* 0x000fe200000f0c03 */
[----:B------:R-:W2:Y:S04]  /*2480*/  SHFL.IDX PT, R4, R2, RZ, 0x181f ;  /* 0x00181fff02047589 */ /* 0x000ea800000e0000 */
[----:B------:R-:W3:Y:S04]  /*2490*/  SHFL.IDX PT, R5, R3, RZ, 0x181f ;  /* 0x00181fff03057589 */ /* 0x000ee800000e0000 */
[----:B------:R-:W4:Y:S04]  /*24a0*/  SHFL.IDX PT, R2, R2, 0x1, 0x181f ;  /* 0x00381f0002027f89 */ /* 0x000f2800000e0000 */
[----:B------:R-:W4:Y:S01]  /*24b0*/  SHFL.IDX PT, R3, R3, 0x1, 0x181f ;  /* 0x00381f0003037f89 */ /* 0x000f2200000e0000 */
[----:B-1----:R-:W-:Y:S01]  /*24c0*/  HMMA.16816.F32 R80, R172, R20, R16 ;  /* 0x00000014ac50723c */ /* 0x002fe20000001810 */
[----:B------:R-:W-:-:S02]  /*24d0*/  ISETP.GE.AND P5, PT, R30, c[0x0][0x1d4], PT ;  /* 0x000075001e007a0c */ /* 0x000fc40003fa6270 */
[----:B------:R-:W1:Y:S05]  /*24e0*/  LDSM.16.M88.4 R36, [R252+0x800] ;  /* 0x00080000fc24783b */ /* 0x000e6a0000000200 */
[----:B------:R-:W-:Y:S01]  /*24f0*/  HMMA.16816.F32 R76, R172, R22, R12 ;  /* 0x00000016ac4c723c */ /* 0x000fe2000000180c */
[C---:B--2---:R-:W-:Y:S02]  /*2500*/  IADD3 R16, P0, R4.reuse, R90, RZ ;  /* 0x0000005a04107210 */ /* 0x044fe40007f1e0ff */
[----:B------:R-:W-:-:S04]  /*2510*/  IADD3 R18, P1, R4, R89, RZ ;  /* 0x0000005904127210 */ /* 0x000fc80007f3e0ff */
[----:B------:R-:W-:Y:S01]  /*2520*/  IADD3 R14, P3, R4, R91, RZ ;  /* 0x0000005b040e7210 */ /* 0x000fe20007f7e0ff */
[C-C-:B---3--:R-:W-:Y:S01]  /*2530*/  IMAD.X R17, R5.reuse, 0x1, R85.reuse, P0 ;  /* 0x0000000105117824 */ /* 0x148fe200000e0655 */
[----:B------:R-:W-:Y:S02]  /*2540*/  SEL R0, R48, 0xffffffc0, !P2 ;  /* 0xffffffc030007807 */ /* 0x000fe40005000000 */
[----:B----4-:R-:W-:Y:S01]  /*2550*/  IADD3 R8, P0, R2, R90, RZ ;  /* 0x0000005a02087210 */ /* 0x010fe20007f1e0ff */
[C---:B------:R-:W-:Y:S01]  /*2560*/  IMAD.X R15, R5.reuse, 0x1, R86, P3 ;  /* 0x00000001050f7824 */ /* 0x040fe200018e0656 */
[----:B------:R-:W-:Y:S01]  /*2570*/  IADD3 R4, P2, R4, R92, RZ ;  /* 0x0000005c04047210 */ /* 0x000fe20007f5e0ff */
[----:B------:R-:W-:Y:S01]  /*2580*/  IMAD.X R19, R5, 0x1, R84, P1 ;  /* 0x0000000105137824 */ /* 0x000fe200008e0654 */
[----:B------:R-:W-:Y:S01]  /*2590*/  ISETP.GE.AND P3, PT, R50, c[0x0][0x1d4], PT ;  /* 0x0000750032007a0c */ /* 0x000fe20003f66270 */
[----:B------:R-:W-:Y:S01]  /*25a0*/  IMAD.X R9, R3, 0x1, R85, P0 ;  /* 0x0000000103097824 */ /* 0x000fe200000e0655 */
[----:B------:R-:W-:-:S02]  /*25b0*/  IADD3 R12, P1, R2, R89, RZ ;  /* 0x00000059020c7210 */ /* 0x000fc40007f3e0ff */
[C---:B------:R-:W-:Y:S01]  /*25c0*/  ISETP.LT.OR P4, PT, R10.reuse, 0x1, P5 ;  /* 0x000000010a00780c */ /* 0x040fe20002f81670 */
[----:B------:R-:W-:Y:S01]  /*25d0*/  IMAD.X R5, R5, 0x1, R87, P2 ;  /* 0x0000000105057824 */ /* 0x000fe200010e0657 */
[----:B------:R-:W-:Y:S01]  /*25e0*/  ISETP.LT.OR P0, PT, R10, 0x1, P3 ;  /* 0x000000010a00780c */ /* 0x000fe20001f01670 */
[----:B------:R-:W-:Y:S01]  /*25f0*/  IMAD.X R13, R3, 0x1, R84, P1 ;  /* 0x00000001030d7824 */ /* 0x000fe200008e0654 */
[----:B------:R-:W-:Y:S02]  /*2600*/  IADD3 R6, P2, R2, R91, RZ ;  /* 0x0000005b02067210 */ /* 0x000fe40007f5e0ff */
[----:B------:R-:W-:Y:S01]  /*2610*/  ISETP.GE.AND P1, PT, R49, c[0x0][0x1d4], PT ;  /* 0x0000750031007a0c */ /* 0x000fe20003f26270 */
[----:B------:R-:W-:Y:S01]  /*2620*/  HMMA.16816.F32 R20, R168, R40, RZ ;  /* 0x00000028a814723c */ /* 0x000fe200000018ff */
[----:B------:R-:W2:Y:S01]  /*2630*/  LDSM.16.M88.4 R48, [R252+0x1800] ;  /* 0x00180000fc30783b */ /* 0x000ea20000000200 */
[----:B------:R-:W-:Y:S01]  /*2640*/  IMAD.X R7, R3, 0x1, R86, P2 ;  /* 0x0000000103077824 */ /* 0x000fe200010e0656 */
[----:B------:R-:W-:-:S03]  /*2650*/  ISETP.LT.OR P2, PT, R10, 0x1, P1 ;  /* 0x000000010a00780c */ /* 0x000fc60000f41670 */
[----:B------:R-:W-:Y:S01]  /*2660*/  @!PT LDS RZ, [RZ] ;  /* 0x00000000fffff984 */ /* 0x000fe20000000800 */
[----:B------:R-:W-:Y:S01]  /*2670*/  @!PT LDS RZ, [RZ] ;  /* 0x00000000fffff984 */ /* 0x000fe20000000800 */
[----:B------:R-:W-:Y:S01]  /*2680*/  @!PT LDS RZ, [RZ] ;  /* 0x00000000fffff984 */ /* 0x000fe20000000800 */
[----:B------:R3:W-:Y:S02]  /*2690*/  LDGSTS.E.BYPASS.LTC128B.128 [R52+0x100], [R18.64], !P4 ;  /* 0x0010000012347fae */ /* 0x0007e4000e101d46 */
[----:B------:R-:W-:Y:S02]  /*26a0*/  HMMA.16816.F32 R28, R168, R24, RZ ;  /* 0x00000018a81c723c */ /* 0x000fe400000018ff */
[----:B------:R3:W-:Y:S01]  /*26b0*/  LDGSTS.E.BYPASS.LTC128B.128 [R52+0x2100], [R16.64], !P0 ;  /* 0x0210000010347fae */ /* 0x0007e2000c101d46 */
[----:B------:R-:W-:-:S05]  /*26c0*/  ISETP.GE.AND P0, PT, R53, c[0x0][0x1d4], PT ;  /* 0x0000750035007a0c */ /* 0x000fca0003f06270 */
[----:B------:R-:W-:Y:S01]  /*26d0*/  HMMA.16816.F32 R24, R168, R26, RZ ;  /* 0x0000001aa818723c */ /* 0x000fe200000018ff */
[C---:B------:R-:W-:Y:S01]  /*26e0*/  ISETP.LT.OR P4, PT, R10.reuse, 0x1, P0 ;  /* 0x000000010a00780c */ /* 0x040fe20000781670 */
[----:B------:R4:W-:Y:S01]  /*26f0*/  LDGSTS.E.BYPASS.LTC128B.128 [R52+0x4100], [R14.64], !P2 ;  /* 0x041000000e347fae */ /* 0x0009e2000d101d46 */
[C---:B------:R-:W-:Y:S02]  /*2700*/  ISETP.LT.OR P5, PT, R10.reuse, 0x21, P5 ;  /* 0x000000210a00780c */ /* 0x040fe40002fa1670 */
[C---:B------:R-:W-:Y:S02]  /*2710*/  ISETP.LT.OR P3, PT, R10.reuse, 0x21, P3 ;  /* 0x000000210a00780c */ /* 0x040fe40001f61670 */
[C---:B------:R-:W-:Y:S02]  /*2720*/  ISETP.LT.OR P2, PT, R10.reuse, 0x21, P1 ;  /* 0x000000210a00780c */ /* 0x040fe40000f41670 */
[----:B------:R-:W-:Y:S02]  /*2730*/  ISETP.LT.OR P1, PT, R10, 0x21, P0 ;  /* 0x000000210a00780c */ /* 0x000fe40000721670 */
[----:B------:R-:W-:Y:S01]  /*2740*/  IADD3 R2, P0, R2, R92, RZ ;  /* 0x0000005c02027210 */ /* 0x000fe20007f1e0ff */
[----:B------:R-:W-:-:S02]  /*2750*/  IMAD.IADD R100, R101, 0x1, R0 ;  /* 0x0000000165647824 */ /* 0x000fc400078e0200 */
[----:B------:R1:W-:Y:S02]  /*2760*/  LDGSTS.E.BYPASS.LTC128B.128 [R52+0x6100], [R4.64], !P4 ;  /* 0x0610000004347fae */ /* 0x0003e4000e101d46 */
[----:B------:R-:W-:Y:S01]  /*2770*/  IMAD.X R3, R3, 0x1, R87, P0 ;  /* 0x0000000103037824 */ /* 0x000fe200000e0657 */
[----:B------:R-:W-:Y:S01]  /*2780*/  HMMA.16816.F32 R56, R172, R44, R20 ;  /* 0x0000002cac38723c */ /* 0x000fe20000001814 */
[----:B------:R4:W-:Y:S04]  /*2790*/  LDGSTS.E.BYPASS.LTC128B.128 [R52+0x1100], [R12.64], !P5 ;  /* 0x011000000c347fae */ /* 0x0009e8000e901d46 */
[----:B------:R2:W-:Y:S03]  /*27a0*/  LDGSTS.E.BYPASS.LTC128B.128 [R52+0x3100], [R8.64], !P3 ;  /* 0x0310000008347fae */ /* 0x0005e6000d901d46 */
[C---:B---3--:R-:W-:Y:S01]  /*27b0*/  HMMA.16816.F32 R16, R168.reuse, R32, RZ ;  /* 0x00000020a810723c */ /* 0x048fe200000018ff */
[----:B------:R3:W-:Y:S04]  /*27c0*/  LDGSTS.E.BYPASS.LTC128B.128 [R52+0x5100], [R6.64], !P2 ;  /* 0x0510000006347fae */ /* 0x0007e8000d101d46 */
[----:B------:R3:W-:Y:S03]  /*27d0*/  LDGSTS.E.BYPASS.LTC128B.128 [R52+0x7100], [R2.64], !P1 ;  /* 0x0710000002347fae */ /* 0x0007e6000c901d46 */
[----:B------:R-:W-:Y:S01]  /*27e0*/  HMMA.16816.F32 R20, R168, R42, RZ ;  /* 0x0000002aa814723c */ /* 0x000fe200000018ff */
[----:B------:R-:W-:Y:S04]  /*27f0*/  LDSM.16.M88.4 R40, [R100+0x1000] ;  /* 0x001000006428783b */ /* 0x000fe80000000200 */
[----:B------:R-:W0:Y:S03]  /*2800*/  LDGDEPBAR ;  /* 0x00000000000079af */ /* 0x000e260000000000 */
[----:B-1----:R-:W-:Y:S01]  /*2810*/  HMMA.16816.F32 R64, R172, R38, R24 ;  /* 0x00000026ac40723c */ /* 0x002fe20000001818 */
[----:B------:R-:W1:Y:S07]  /*2820*/  LDSM.16.M88.4 R24, [R100] ;  /* 0x000000006418783b */ /* 0x000e6e0000000200 */
[----:B--2---:R-:W-:Y:S01]  /*2830*/  HMMA.16816.F32 R8, R168, R34, RZ ;  /* 0x00000022a808723c */ /* 0x004fe200000018ff */
[----:B------:R-:W2:Y:S07]  /*2840*/  LDSM.16.M88.4 R32, [R100+0x800] ;  /* 0x000800006420783b */ /* 0x000eae0000000200 */
[----:B------:R-:W-:Y:S01]  /*2850*/  HMMA.16816.F32 R68, R172, R36, R28 ;  /* 0x00000024ac44723c */ /* 0x000fe2000000181c */
[----:B------:R-:W2:Y:S01]  /*2860*/  LDSM.16.M88.4 R36, [R100+0x1800] ;  /* 0x001800006424783b */ /* 0x000ea20000000200 */
[----:B---3--:R-:W-:-:S05]  /*2870*/  IADD3 R2, R252, 0x6000, RZ ;  /* 0x00006000fc027810 */ /* 0x008fca0007ffe0ff */
[----:B------:R-:W-:Y:S01]  /*2880*/  IMAD.IADD R0, R2, 0x1, R0 ;  /* 0x0000000102007824 */ /* 0x000fe200078e0200 */
[C---:B------:R-:W-:Y:S04]  /*2890*/  HMMA.16816.F32 R16, R172.reuse, R48, R16 ;  /* 0x00000030ac10723c */ /* 0x040fe80000001810 */
[----:B----4-:R-:W3:Y:S04]  /*28a0*/  LDSM.16.M88.4 R12, [R0+-0x6000] ;  /* 0xffa00000000c783b */ /* 0x010ee80000000200 */
[C---:B------:R-:W-:Y:S01]  /*28b0*/  HMMA.16816.F32 R28, R172.reuse, R46, R20 ;  /* 0x0000002eac1c723c */ /* 0x040fe20000001814 */
[----:B------:R-:W4:Y:S04]  /*28c0*/  LDSM.16.M88.4 R52, [R0+-0x5800] ;  /* 0xffa800000034783b */ /* 0x000f280000000200 */
[----:B------:R-:W3:Y:S03]  /*28d0*/  LDSM.16.M88.4 R60, [R0+-0x5000] ;  /* 0xffb00000003c783b */ /* 0x000ee60000000200 */
[----:B------:R-:W-:Y:S01]  /*28e0*/  HMMA.16816.F32 R8, R172, R50, R8 ;  /* 0x00000032ac08723c */ /* 0x000fe20000001808 */
[----:B------:R-:W3:Y:S07]  /*28f0*/  LDSM.16.M88.4 R72, [R0+-0x4800] ;  /* 0xffb800000048783b */ /* 0x000eee0000000200 */
[C---:B-1----:R-:W-:Y:S01]  /*2900*/  HMMA.16816.F32 R4, R192.reuse, R24, R80 ;  /* 0x00000018c004723c */ /* 0x042fe20000001850 */
[----:B------:R-:W-:Y:S07]  /*2910*/  LDSM.16.M88.4 R80, [R100+0x7800] ;  /* 0x007800006450783b */ /* 0x000fee0000000200 */
[C---:B------:R-:W-:Y:S01]  /*2920*/  HMMA.16816.F32 R20, R192.reuse, R26, R76 ;  /* 0x0000001ac014723c */ /* 0x040fe2000000184c */
[----:B------:R-:W-:Y:S07]  /*2930*/  LDSM.16.M88.4 R76, [R101+0x3800] ;  /* 0x00380000654c783b */ /* 0x000fee0000000200 */
[C---:B--2---:R-:W-:Y:S01]  /*2940*/  HMMA.16816.F32 R24, R192.reuse, R32, R68 ;  /* 0x00000020c018723c */ /* 0x044fe20000001844 */
[----:B------:R-:W-:Y:S07]  /*2950*/  LDSM.16.M88.4 R68, [R252+0x3800] ;  /* 0x00380000fc44783b */ /* 0x000fee0000000200 */
[C---:B------:R-:W-:Y:S01]  /*2960*/  HMMA.16816.F32 R32, R192.reuse, R34, R64 ;  /* 0x00000022c020723c */ /* 0x040fe20000001840 */
[----:B------:R-:W-:Y:S07]  /*2970*/  LDSM.16.M88.4 R64, [R101+0x3000] ;  /* 0x003000006540783b */ /* 0x000fee0000000200 */
[C---:B------:R-:W-:Y:S01]  /*2980*/  HMMA.16816.F32 R48, R192.reuse, R40, R56 ;  /* 0x00000028c030723c */ /* 0x040fe20000001838 */
[----:B------:R-:W-:Y:S07]  /*2990*/  LDSM.16.M88.4 R56, [R101+0x2800] ;  /* 0x002800006538783b */ /* 0x000fee0000000200 */
[C---:B------:R-:W-:Y:S08]  /*29a0*/  HMMA.16816.F32 R16, R192.reuse, R36, R16 ;  /* 0x00000024c010723c */ /* 0x040ff00000001810 */
[C---:B------:R-:W-:Y:S01]  /*29b0*/  HMMA.16816.F32 R44, R192.reuse, R42, R28 ;  /* 0x0000002ac02c723c */ /* 0x040fe2000000181c */
[----:B------:R-:W-:Y:S07]  /*29c0*/  LDSM.16.M88.4 R40, [R252+0x2800] ;  /* 0x00280000fc28783b */ /* 0x000fee0000000200 */
[----:B------:R-:W-:Y:S01]  /*29d0*/  HMMA.16816.F32 R8, R192, R38, R8 ;  /* 0x00000026c008723c */ /* 0x000fe20000001808 */
[----:B------:R-:W1:Y:S07]  /*29e0*/  LDSM.16.M88.4 R36, [R101+0x2000] ;  /* 0x002000006524783b */ /* 0x000e6e0000000200 */
[C---:B---3--:R-:W-:Y:S08]  /*29f0*/  HMMA.16816.F32 R4, R196.reuse, R12, R4 ;  /* 0x0000000cc404723c */ /* 0x048ff00000001804 */
[C---:B------:R-:W-:Y:S08]  /*2a00*/  HMMA.16816.F32 R12, R196.reuse, R14, R20 ;  /* 0x0000000ec40c723c */ /* 0x040ff00000001814 */
[C---:B----4-:R-:W-:Y:S08]  /*2a10*/  HMMA.16816.F32 R20, R196.reuse, R52, R24 ;  /* 0x00000034c414723c */ /* 0x050ff00000001818 */
        /* <DEDUP_REMOVED lines=8> */
[----:B------:R-:W2:Y:S04]  /*2aa0*/  LDSM.16.M88.4 R8, [R252+0x2000] ;  /* 0x00200000fc08783b */ /* 0x000ea80000000200 */
[----:B------:R-:W-:Y:S03]  /*2ab0*/  LDSM.16.M88.4 R72, [R100+0x3800] ;  /* 0x003800006448783b */ /* 0x000fe60000000200 */
[C---:B-1----:R-:W-:Y:S08]  /*2ac0*/  HMMA.16816.F32 R4, R200.reuse, R36, R4 ;  /* 0x00000024c804723c */ /* 0x042ff00000001804 */
[C---:B------:R-:W-:Y:S01]  /*2ad0*/  HMMA.16816.F32 R12, R200.reuse, R38, R12 ;  /* 0x00000026c80c723c */ /* 0x040fe2000000180c */
[----:B------:R-:W1:Y:S07]  /*2ae0*/  LDSM.16.M88.4 R36, [R100+0x2000] ;  /* 0x002000006424783b */ /* 0x000e6e0000000200 */
[C---:B------:R-:W-:Y:S08]  /*2af0*/  HMMA.16816.F32 R20, R200.reuse, R56, R20 ;  /* 0x00000038c814723c */ /* 0x040ff00000001814 */
[C---:B------:R-:W-:Y:S01]  /*2b00*/  HMMA.16816.F32 R28, R200.reuse, R58, R28 ;  /* 0x0000003ac81c723c */ /* 0x040fe2000000181c */
[----:B------:R-:W-:Y:S07]  /*2b10*/  LDSM.16.M88.4 R56, [R0+-0x3000] ;  /* 0xffd000000038783b */ /* 0x000fee0000000200 */
[C---:B------:R-:W-:Y:S08]  /*2b20*/  HMMA.16816.F32 R32, R200.reuse, R64, R32 ;  /* 0x00000040c820723c */ /* 0x040ff00000001820 */
[C---:B------:R-:W-:Y:S08]  /*2b30*/  HMMA.16816.F32 R24, R200.reuse, R76, R24 ;  /* 0x0000004cc818723c */ /* 0x040ff00000001818 */
[C---:B------:R-:W-:Y:S01]  /*2b40*/  HMMA.16816.F32 R44, R200.reuse, R66, R44 ;  /* 0x00000042c82c723c */ /* 0x040fe2000000182c */
[----:B------:R-:W-:Y:S07]  /*2b50*/  LDSM.16.M88.4 R64, [R0+-0x2800] ;  /* 0xffd800000040783b */ /* 0x000fee0000000200 */
[----:B------:R-:W-:Y:S01]  /*2b60*/  HMMA.16816.F32 R16, R200, R78, R16 ;  /* 0x0000004ec810723c */ /* 0x000fe20000001810 */
[----:B------:R-:W-:Y:S07]  /*2b70*/  LDSM.16.M88.4 R76, [R252+0x7800] ;  /* 0x00780000fc4c783b */ /* 0x000fee0000000200 */
[C---:B--2---:R-:W-:Y:S08]  /*2b80*/  HMMA.16816.F32 R4, R204.reuse, R8, R4 ;  /* 0x00000008cc04723c */ /* 0x044ff00000001804 */
[C---:B------:R-:W-:Y:S01]  /*2b90*/  HMMA.16816.F32 R12, R204.reuse, R10, R12 ;  /* 0x0000000acc0c723c */ /* 0x040fe2000000180c */
[----:B------:R-:W2:Y:S07]  /*2ba0*/  LDSM.16.M88.4 R8, [R0+-0x4000] ;  /* 0xffc000000008783b */ /* 0x000eae0000000200 */
[C---:B------:R-:W-:Y:S08]  /*2bb0*/  HMMA.16816.F32 R20, R204.reuse, R40, R20 ;  /* 0x00000028cc14723c */ /* 0x040ff00000001814 */
[C---:B------:R-:W-:Y:S01]  /*2bc0*/  HMMA.16816.F32 R28, R204.reuse, R42, R28 ;  /* 0x0000002acc1c723c */ /* 0x040fe2000000181c */
[----:B------:R-:W3:Y:S07]  /*2bd0*/  LDSM.16.M88.4 R40, [R0+-0x3800] ;  /* 0xffc800000028783b */ /* 0x000eee0000000200 */
[C---:B------:R-:W-:Y:S08]  /*2be0*/  HMMA.16816.F32 R32, R204.reuse, R52, R32 ;  /* 0x00000034cc20723c */ /* 0x040ff00000001820 */
[C---:B------:R-:W-:Y:S08]  /*2bf0*/  HMMA.16816.F32 R24, R204.reuse, R68, R24 ;  /* 0x00000044cc18723c */ /* 0x040ff00000001818 */
[C---:B------:R-:W-:Y:S01]  /*2c00*/  HMMA.16816.F32 R44, R204.reuse, R54, R44 ;  /* 0x00000036cc2c723c */ /* 0x040fe2000000182c */
[----:B------:R-:W-:Y:S07]  /*2c10*/  LDSM.16.M88.4 R52, [R101+0x4800] ;  /* 0x004800006534783b */ /* 0x000fee0000000200 */
[----:B------:R-:W-:Y:S01]  /*2c20*/  HMMA.16816.F32 R16, R204, R70, R16 ;  /* 0x00000046cc10723c */ /* 0x000fe20000001810 */
[----:B------:R-:W-:Y:S07]  /*2c30*/  LDSM.16.M88.4 R68, [R101+0x5800] ;  /* 0x005800006544783b */ /* 0x000fee0000000200 */
[C---:B-1----:R-:W-:Y:S08]  /*2c40*/  HMMA.16816.F32 R4, R208.reuse, R36, R4 ;  /* 0x00000024d004723c */ /* 0x042ff00000001804 */
[C---:B------:R-:W-:Y:S01]  /*2c50*/  HMMA.16816.F32 R12, R208.reuse, R38, R12 ;  /* 0x00000026d00c723c */ /* 0x040fe2000000180c */
[----:B------:R-:W1:Y:S07]  /*2c60*/  LDSM.16.M88.4 R36, [R101+0x4000] ;  /* 0x004000006524783b */ /* 0x000e6e0000000200 */
[C---:B------:R-:W-:Y:S08]  /*2c70*/  HMMA.16816.F32 R20, R208.reuse, R48, R20 ;  /* 0x00000030d014723c */ /* 0x040ff00000001814 */
[C---:B------:R-:W-:Y:S01]  /*2c80*/  HMMA.16816.F32 R28, R208.reuse, R50, R28 ;  /* 0x00000032d01c723c */ /* 0x040fe2000000181c */
[----:B------:R-:W-:Y:S07]  /*2c90*/  LDSM.16.M88.4 R48, [R252+0x4800] ;  /* 0x00480000fc30783b */ /* 0x000fee0000000200 */
[C---:B------:R-:W-:Y:S08]  /*2ca0*/  HMMA.16816.F32 R32, R208.reuse, R60, R32 ;  /* 0x0000003cd020723c */ /* 0x040ff00000001820 */
[C---:B------:R-:W-:Y:S08]  /*2cb0*/  HMMA.16816.F32 R24, R208.reuse, R72, R24 ;  /* 0x00000048d018723c */ /* 0x040ff00000001818 */
[C---:B------:R-:W-:Y:S01]  /*2cc0*/  HMMA.16816.F32 R44, R208.reuse, R62, R44 ;  /* 0x0000003ed02c723c */ /* 0x040fe2000000182c */
[----:B------:R-:W4:Y:S07]  /*2cd0*/  LDSM.16.M88.4 R60, [R101+0x5000] ;  /* 0x00500000653c783b */ /* 0x000f2e0000000200 */
[----:B------:R-:W-:Y:S01]  /*2ce0*/  HMMA.16816.F32 R16, R208, R74, R16 ;  /* 0x0000004ad010723c */ /* 0x000fe20000001810 */
[----:B------:R-:W-:Y:S07]  /*2cf0*/  LDSM.16.M88.4 R72, [R100+0x7000] ;  /* 0x007000006448783b */ /* 0x000fee0000000200 */
[C---:B--2---:R-:W-:Y:S08]  /*2d00*/  HMMA.16816.F32 R4, R212.reuse, R8, R4 ;  /* 0x00000008d404723c */ /* 0x044ff00000001804 */
[C---:B------:R-:W-:Y:S01]  /*2d10*/  HMMA.16816.F32 R12, R212.reuse, R10, R12 ;  /* 0x0000000ad40c723c */ /* 0x040fe2000000180c */
[----:B------:R-:W2:Y:S07]  /*2d20*/  LDSM.16.M88.4 R8, [R252+0x4000] ;  /* 0x00400000fc08783b */ /* 0x000eae0000000200 */
[C---:B---3--:R-:W-:Y:S08]  /*2d30*/  HMMA.16816.F32 R20, R212.reuse, R40, R20 ;  /* 0x00000028d414723c */ /* 0x048ff00000001814 */
[C---:B------:R-:W-:Y:S01]  /*2d40*/  HMMA.16816.F32 R28, R212.reuse, R42, R28 ;  /* 0x0000002ad41c723c */ /* 0x040fe2000000181c */
[----:B------:R-:W-:Y:S07]  /*2d50*/  LDSM.16.M88.4 R40, [R100+0x4000] ;  /* 0x004000006428783b */ /* 0x000fee0000000200 */
[C---:B------:R-:W-:Y:S08]  /*2d60*/  HMMA.16816.F32 R32, R212.reuse, R56, R32 ;  /* 0x00000038d420723c */ /* 0x040ff00000001820 */
[C---:B------:R-:W-:Y:S08]  /*2d70*/  HMMA.16816.F32 R24, R212.reuse, R64, R24 ;  /* 0x00000040d418723c */ /* 0x040ff00000001818 */
[C---:B------:R-:W-:Y:S01]  /*2d80*/  HMMA.16816.F32 R44, R212.reuse, R58, R44 ;  /* 0x0000003ad42c723c */ /* 0x040fe2000000182c */
[----:B------:R-:W3:Y:S07]  /*2d90*/  LDSM.16.M88.4 R56, [R252+0x5000] ;  /* 0x00500000fc38783b */ /* 0x000eee0000000200 */
[----:B------:R-:W-:Y:S01]  /*2da0*/  HMMA.16816.F32 R16, R212, R66, R16 ;  /* 0x00000042d410723c */ /* 0x000fe20000001810 */
[----:B------:R-:W2:Y:S07]  /*2db0*/  LDSM.16.M88.4 R64, [R252+0x5800] ;  /* 0x00580000fc40783b */ /* 0x000eae0000000200 */
[C---:B-1----:R-:W-:Y:S08]  /*2dc0*/  HMMA.16816.F32 R4, R216.reuse, R36, R4 ;  /* 0x00000024d804723c */ /* 0x042ff00000001804 */
[C---:B------:R-:W-:Y:S01]  /*2dd0*/  HMMA.16816.F32 R12, R216.reuse, R38, R12 ;  /* 0x00000026d80c723c */ /* 0x040fe2000000180c */
[----:B------:R-:W-:Y:S07]  /*2de0*/  LDSM.16.M88.4 R36, [R0+-0x2000] ;  /* 0xffe000000024783b */ /* 0x000fee0000000200 */
[C---:B------:R-:W-:Y:S08]  /*2df0*/  HMMA.16816.F32 R20, R216.reuse, R52, R20 ;  /* 0x00000034d814723c */ /* 0x040ff00000001814 */
[C---:B------:R-:W-:Y:S01]  /*2e00*/  HMMA.16816.F32 R28, R216.reuse, R54, R28 ;  /* 0x00000036d81c723c */ /* 0x040fe2000000181c */
[----:B------:R-:W1:Y:S07]  /*2e10*/  LDSM.16.M88.4 R52, [R100+0x4800] ;  /* 0x004800006434783b */ /* 0x000e6e0000000200 */
[C---:B----4-:R-:W-:Y:S08]  /*2e20*/  HMMA.16816.F32 R32, R216.reuse, R60, R32 ;  /* 0x0000003cd820723c */ /* 0x050ff00000001820 */
[C---:B------:R-:W-:Y:S08]  /*2e30*/  HMMA.16816.F32 R24, R216.reuse, R68, R24 ;  /* 0x00000044d818723c */ /* 0x040ff00000001818 */
[C---:B------:R-:W-:Y:S01]  /*2e40*/  HMMA.16816.F32 R44, R216.reuse, R62, R44 ;  /* 0x0000003ed82c723c */ /* 0x040fe2000000182c */
[----:B------:R-:W4:Y:S07]  /*2e50*/  LDSM.16.M88.4 R60, [R100+0x5000] ;  /* 0x00500000643c783b */ /* 0x000f2e0000000200 */
[----:B------:R-:W-:Y:S01]  /*2e60*/  HMMA.16816.F32 R16, R216, R70, R16 ;  /* 0x00000046d810723c */ /* 0x000fe20000001810 */
[----:B------:R-:W1:Y:S07]  /*2e70*/  LDSM.16.M88.4 R68, [R100+0x5800] ;  /* 0x005800006444783b */ /* 0x000e6e0000000200 */
[C---:B--2---:R-:W-:Y:S08]  /*2e80*/  HMMA.16816.F32 R4, R220.reuse, R8, R4 ;  /* 0x00000008dc04723c */ /* 0x044ff00000001804 */
[C---:B------:R-:W-:Y:S08]  /*2e90*/  HMMA.16816.F32 R12, R220.reuse, R10, R12 ;  /* 0x0000000adc0c723c */ /* 0x040ff0000000180c */
[C---:B------:R-:W-:Y:S08]  /*2ea0*/  HMMA.16816.F32 R20, R220.reuse, R48, R20 ;  /* 0x00000030dc14723c */ /* 0x040ff00000001814 */
[C---:B------:R-:W-:Y:S01]  /*2eb0*/  HMMA.16816.F32 R28, R220.reuse, R50, R28 ;  /* 0x00000032dc1c723c */ /* 0x040fe2000000181c */
[----:B------:R-:W2:Y:S07]  /*2ec0*/  LDSM.16.M88.4 R48, [R0+-0x1800] ;  /* 0xffe800000030783b */ /* 0x000eae0000000200 */
[C---:B---3--:R-:W-:Y:S08]  /*2ed0*/  HMMA.16816.F32 R32, R220.reuse, R56, R32 ;  /* 0x00000038dc20723c */ /* 0x048ff00000001820 */
[C---:B------:R-:W-:Y:S08]  /*2ee0*/  HMMA.16816.F32 R24, R220.reuse, R64, R24 ;  /* 0x00000040dc18723c */ /* 0x040ff00000001818 */
[C---:B------:R-:W-:Y:S01]  /*2ef0*/  HMMA.16816.F32 R44, R220.reuse, R58, R44 ;  /* 0x0000003adc2c723c */ /* 0x040fe2000000182c */
[----:B------:R-:W3:Y:S07]  /*2f00*/  LDSM.16.M88.4 R56, [R0+-0x1000] ;  /* 0xfff000000038783b */ /* 0x000eee0000000200 */
[----:B------:R-:W-:Y:S01]  /*2f10*/  HMMA.16816.F32 R16, R220, R66, R16 ;  /* 0x00000042dc10723c */ /* 0x000fe20000001810 */
[----:B------:R-:W2:Y:S07]  /*2f20*/  LDSM.16.M88.4 R64, [R0+-0x800] ;  /* 0xfff800000040783b */ /* 0x000eae0000000200 */
[C---:B------:R-:W-:Y:S08]  /*2f30*/  HMMA.16816.F32 R8, R224.reuse, R40, R4 ;  /* 0x00000028e008723c */ /* 0x040ff00000001804 */
[C---:B------:R-:W-:Y:S01]  /*2f40*/  HMMA.16816.F32 R4, R224.reuse, R42, R12 ;  /* 0x0000002ae004723c */ /* 0x040fe2000000180c */
[----:B------:R-:W2:Y:S07]  /*2f50*/  LDSM.16.M88.4 R40, [R101+0x6000] ;  /* 0x006000006528783b */ /* 0x000eae0000000200 */
[C---:B-1----:R-:W-:Y:S08]  /*2f60*/  HMMA.16816.F32 R20, R224.reuse, R52, R20 ;  /* 0x00000034e014723c */ /* 0x042ff00000001814 */
        /* <DEDUP_REMOVED lines=8> */
[C---:B------:R-:W-:Y:S08]  /*2ff0*/  HMMA.16816.F32 R12, R228.reuse, R36, R8 ;  /* 0x00000024e40c723c */ /* 0x040ff00000001808 */
[C---:B------:R-:W-:Y:S01]  /*3000*/  HMMA.16816.F32 R8, R228.reuse, R38, R4 ;  /* 0x00000026e408723c */ /* 0x040fe20000001804 */
[----:B------:R-:W1:Y:S07]  /*3010*/  LDSM.16.M88.4 R36, [R252+0x6000] ;  /* 0x00600000fc24783b */ /* 0x000e6e0000000200 */
[C---:B--2---:R-:W-:Y:S08]  /*3020*/  HMMA.16816.F32 R4, R228.reuse, R48, R20 ;  /* 0x00000030e404723c */ /* 0x044ff00000001814 */
[C---:B------:R-:W-:Y:S01]  /*3030*/  HMMA.16816.F32 R28, R228.reuse, R50, R28 ;  /* 0x00000032e41c723c */ /* 0x040fe2000000181c */
[----:B------:R-:W2:Y:S07]  /*3040*/  LDSM.16.M88.4 R48, [R252+0x6800] ;  /* 0x00680000fc30783b */ /* 0x000eae0000000200 */
[C---:B---3--:R-:W-:Y:S08]  /*3050*/  HMMA.16816.F32 R32, R228.reuse, R56, R32 ;  /* 0x00000038e420723c */ /* 0x048ff00000001820 */
[C---:B------:R-:W-:Y:S08]  /*3060*/  HMMA.16816.F32 R24, R228.reuse, R64, R24 ;  /* 0x00000040e418723c */ /* 0x040ff00000001818 */
[C---:B------:R-:W-:Y:S01]  /*3070*/  HMMA.16816.F32 R44, R228.reuse, R58, R44 ;  /* 0x0000003ae42c723c */ /* 0x040fe2000000182c */
[----:B------:R-:W3:Y:S07]  /*3080*/  LDSM.16.M88.4 R56, [R252+0x7000] ;  /* 0x00700000fc38783b */ /* 0x000eee0000000200 */
[----:B------:R-:W-:Y:S01]  /*3090*/  HMMA.16816.F32 R20, R228, R66, R16 ;  /* 0x00000042e414723c */ /* 0x000fe20000001810 */
[----:B------:R-:W2:Y:S07]  /*30a0*/  LDSM.16.M88.4 R64, [R100+0x6000] ;  /* 0x006000006440783b */ /* 0x000eae0000000200 */
[C---:B------:R-:W-:Y:S08]  /*30b0*/  HMMA.16816.F32 R16, R232.reuse, R40, R12 ;  /* 0x00000028e810723c */ /* 0x040ff0000000180c */
[C---:B------:R-:W-:Y:S08]  /*30c0*/  HMMA.16816.F32 R12, R232.reuse, R42, R8 ;  /* 0x0000002ae80c723c */ /* 0x040ff00000001808 */
[C---:B-1----:R-:W-:Y:S08]  /*30d0*/  HMMA.16816.F32 R8, R232.reuse, R52, R4 ;  /* 0x00000034e808723c */ /* 0x042ff00000001804 */
[C---:B------:R-:W-:Y:S01]  /*30e0*/  HMMA.16816.F32 R4, R232.reuse, R54, R28 ;  /* 0x00000036e804723c */ /* 0x040fe2000000181c */
[----:B------:R-:W-:Y:S07]  /*30f0*/  LDSM.16.M88.4 R52, [R0+0x1000] ;  /* 0x001000000034783b */ /* 0x000fee0000000200 */
[C---:B----4-:R-:W-:Y:S08]  /*3100*/  HMMA.16816.F32 R32, R232.reuse, R60, R32 ;  /* 0x0000003ce820723c */ /* 0x050ff00000001820 */
[C---:B------:R-:W-:Y:S08]  /*3110*/  HMMA.16816.F32 R28, R232.reuse, R68, R24 ;  /* 0x00000044e81c723c */ /* 0x040ff00000001818 */
[C---:B------:R-:W-:Y:S01]  /*3120*/  HMMA.16816.F32 R44, R232.reuse, R62, R44 ;  /* 0x0000003ee82c723c */ /* 0x040fe2000000182c */
[----:B------:R-:W-:Y:S07]  /*3130*/  LDSM.16.M88.4 R60, [R0] ;  /* 0x00000000003c783b */ /* 0x000fee0000000200 */
[----:B------:R-:W-:Y:S01]  /*3140*/  HMMA.16816.F32 R24, R232, R70, R20 ;  /* 0x00000046e818723c */ /* 0x000fe20000001814 */
[----:B------:R-:W1:Y:S07]  /*3150*/  LDSM.16.M88.4 R68, [R100+0x6800] ;  /* 0x006800006444783b */ /* 0x000e6e0000000200 */
[C---:B------:R-:W-:Y:S08]  /*3160*/  HMMA.16816.F32 R20, R236.reuse, R36, R16 ;  /* 0x00000024ec14723c */ /* 0x040ff00000001810 */
[C---:B------:R-:W-:Y:S08]  /*3170*/  HMMA.16816.F32 R16, R236.reuse, R38, R12 ;  /* 0x00000026ec10723c */ /* 0x040ff0000000180c */
[C---:B--2---:R-:W-:Y:S08]  /*3180*/  HMMA.16816.F32 R12, R236.reuse, R48, R8 ;  /* 0x00000030ec0c723c */ /* 0x044ff00000001808 */
[C---:B------:R-:W-:Y:S01]  /*3190*/  HMMA.16816.F32 R8, R236.reuse, R50, R4 ;  /* 0x00000032ec08723c */ /* 0x040fe20000001804 */
[----:B------:R-:W-:Y:S07]  /*31a0*/  LDSM.16.M88.4 R48, [R0+0x1800] ;  /* 0x001800000030783b */ /* 0x000fee0000000200 */
[C---:B---3--:R-:W-:Y:S08]  /*31b0*/  HMMA.16816.F32 R4, R236.reuse, R56, R32 ;  /* 0x00000038ec04723c */ /* 0x048ff00000001820 */
[C---:B------:R-:W-:Y:S08]  /*31c0*/  HMMA.16816.F32 R40, R236.reuse, R76, R28 ;  /* 0x0000004cec28723c */ /* 0x040ff0000000181c */
[----:B------:R-:W-:Y:S01]  /*31d0*/  HMMA.16816.F32 R44, R236, R58, R44 ;  /* 0x0000003aec2c723c */ /* 0x000fe2000000182c */
[----:B------:R-:W2:Y:S04]  /*31e0*/  LDSM.16.M88.4 R56, [R0+0x800] ;  /* 0x000800000038783b */ /* 0x000ea80000000200 */
[----:B------:R3:W-:Y:S01]  /*31f0*/  STL [R1+0x28], R100 ;  /* 0x0000286401007387 */ /* 0x0007e20000100800 */
[----:B------:R-:W-:Y:S01]  /*3200*/  ISETP.GE.AND P0, PT, R248, 0x2, PT ;  /* 0x00000002f800780c */ /* 0x000fe20003f06270 */
[----:B------:R-:W-:-:S04]  /*3210*/  DEPBAR.LE SB0, 0x0 ;  /* 0x000080000000791a */ /* 0x000fc80000000000 */
[----:B------:R-:W-:Y:S08]  /*3220*/  HMMA.16816.F32 R36, R236, R78, R24 ;  /* 0x0000004eec24723c */ /* 0x000ff00000001818 */
[C---:B------:R-:W-:Y:S08]  /*3230*/  HMMA.16816.F32 R32, R240.reuse, R64, R20 ;  /* 0x00000040f020723c */ /* 0x040ff00000001814 */
[C---:B------:R-:W-:Y:S08]  /*3240*/  HMMA.16816.F32 R28, R240.reuse, R66, R16 ;  /* 0x00000042f01c723c */ /* 0x040ff00000001810 */
[C---:B-1----:R-:W-:Y:S08]  /*3250*/  HMMA.16816.F32 R24, R240.reuse, R68, R12 ;  /* 0x00000044f018723c */ /* 0x042ff0000000180c */
[C---:B------:R-:W-:Y:S08]  /*3260*/  HMMA.16816.F32 R20, R240.reuse, R70, R8 ;  /* 0x00000046f014723c */ /* 0x040ff00000001808 */
[C---:B------:R-:W-:Y:S08]  /*3270*/  HMMA.16816.F32 R16, R240.reuse, R72, R4 ;  /* 0x00000048f010723c */ /* 0x040ff00000001804 */
[C---:B------:R-:W-:Y:S01]  /*3280*/  HMMA.16816.F32 R8, R240.reuse, R80, R40 ;  /* 0x00000050f008723c */ /* 0x040fe20000001828 */
[----:B------:R3:W-:Y:S07]  /*3290*/  STL [R1+0x24], R0 ;  /* 0x0000240001007387 */ /* 0x0007ee0000100800 */
[C---:B------:R-:W-:Y:S08]  /*32a0*/  HMMA.16816.F32 R12, R240.reuse, R74, R44 ;  /* 0x0000004af00c723c */ /* 0x040ff0000000182c */
[----:B------:R-:W-:Y:S01]  /*32b0*/  HMMA.16816.F32 R4, R240, R82, R36 ;  /* 0x00000052f004723c */ /* 0x000fe20000001824 */
[----:B------:R-:W-:Y:S01]  /*32c0*/  BSSY B0, `(.L_x_517) ;  /* 0x0000067000007945 */ /* 0x000fe20003800000 */
[----:B------:R-:W-:Y:S06]  /*32d0*/  BAR.SYNC.DEFER_BLOCKING 0x0 ;  /* 0x0000000000007b1d */ /* 0x000fec0000010000 */
[----:B------:R-:W-:Y:S01]  /*32e0*/  HMMA.16816.F32 R36, R244, R60, R32 ;  /* 0x0000003cf424723c */ /* 0x000fe20000001820 */
[----:B------:R-:W-:-:S07]  /*32f0*/  ISETP.GT.AND P6, PT, R103, 0x3f, PT ;  /* 0x0000003f6700780c */ /* 0x000fce0003fc4270 */
[C---:B------:R-:W-:Y:S08]  /*3300*/  HMMA.16816.F32 R60, R244.reuse, R62, R28 ;  /* 0x0000003ef43c723c */ /* 0x040ff0000000181c */
[C---:B--2---:R-:W-:Y:S08]  /*3310*/  HMMA.16816.F32 R32, R244.reuse, R56, R24 ;  /* 0x00000038f420723c */ /* 0x044ff00000001818 */
[C---:B------:R-:W-:Y:S08]  /*3320*/  HMMA.16816.F32 R28, R244.reuse, R52, R16 ;  /* 0x00000034f41c723c */ /* 0x040ff00000001810 */
[C---:B------:R-:W-:Y:S08]  /*3330*/  HMMA.16816.F32 R24, R244.reuse, R48, R8 ;  /* 0x00000030f418723c */ /* 0x040ff00000001808 */
[C---:B------:R-:W-:Y:S08]  /*3340*/  HMMA.16816.F32 R20, R244.reuse, R58, R20 ;  /* 0x0000003af414723c */ /* 0x040ff00000001814 */
[C---:B------:R-:W-:Y:S08]  /*3350*/  HMMA.16816.F32 R52, R244.reuse, R54, R12 ;  /* 0x00000036f434723c */ /* 0x040ff0000000180c */
[----:B------:R-:W-:Y:S01]  /*3360*/  HMMA.16816.F32 R48, R244, R50, R4 ;  /* 0x00000032f430723c */ /* 0x000fe20000001804 */
[----:B------:R-:W-:Y:S07]  /*3370*/  @!UPT UIADD3 URZ, URZ, URZ, URZ ;  /* 0x0000003f3f3ff290 */ /* 0x000fee000fffe03f */
[----:B------:R-:W-:Y:S11]  /*3380*/  @!P0 BRA `(.L_x_518) ;  /* 0x000005a000008947 */ /* 0x000ff60003800000 */
[----:B---3--:R-:W-:Y:S01]  /*3390*/  ISETP.NE.AND P4, PT, R97, 0x1, PT ;  /* 0x000000016100780c */ /* 0x008fe20003f85270 */
[----:B------:R-:W-:-:S02]  /*33a0*/  IMAD R2, R248, 0x40, R107 ;  /* 0x00000040f8027824 */ /* 0x000fc400078e026b */
[----:B------:R-:W-:-:S03]  /*33b0*/  IMAD.MOV.U32 R6, RZ, RZ, RZ ;  /* 0x000000ffff067224 */ /* 0x000fc600078e00ff */
[----:B------:R-:W-:-:S05]  /*33c0*/  IADD3 R2, R2, -0x80, R103 ;  /* 0xffffff8002027810 */ /* 0x000fca0007ffe067 */
[----:B------:R-:W-:Y:S02]  /*33d0*/  IMAD.MOV.U32 R0, RZ, RZ, R2 ;  /* 0x000000ffff007224 */ /* 0x000fe400078e0002 */
[----:B------:R-:W-:-:S05]  /*33e0*/  @P4 IMAD.HI.U32 R3, R2, c[0x0][0x2bc], RZ ;  /* 0x0000af0002034a27 */ /* 0x000fca00078e00ff */
[----:B------:R-:W-:-:S04]  /*33f0*/  @P4 SHF.R.U32.HI R0, RZ, c[0x0][0x2c0], R3 ;  /* 0x0000b000ff004a19 */ /* 0x000fc80000011603 */
[----:B------:R-:W-:-:S04]  /*3400*/  @!P6 IADD3 R3, P0, R0, R98, RZ ;  /* 0x000000620003e210 */ /* 0x000fc80007f1e0ff */
[----:B------:R-:W-:Y:S02]  /*3410*/  @!P6 LEA.HI.X.SX32 R5, R0, R96, 0x1, P0 ;  /* 0x000000600005e211 */ /* 0x000fe400000f0eff */
[----:B------:R-:W-:-:S04]  /*3420*/  @!P6 LEA R4, P0, R3, c[0x0][0x2a0], 0x2 ;  /* 0x0000a8000304ea11 */ /* 0x000fc800078010ff */
[----:B------:R-:W-:-:S05]  /*3430*/  @!P6 LEA.HI.X R5, R3, c[0x0][0x2a4], R5, 0x2, P0 ;  /* 0x0000a9000305ea11 */ /* 0x000fca00000f1405 */
[----:B------:R-:W2:Y:S01]  /*3440*/  @!P6 LDG.E R6, [R4.64] ;  /* 0x000000060406e981 */ /* 0x000ea2000c1e1900 */
[----:B------:R-:W-:-:S04]  /*3450*/  IMAD.MOV R0, RZ, RZ, -R0 ;  /* 0x000000ffff007224 */ /* 0x000fc800078e0a00 */
[----:B------:R-:W-:-:S04]  /*3460*/  IMAD R7, R0, c[0x0][0x2b8], R2 ;  /* 0x0000ae0000077a24 */ /* 0x000fc800078e0202 */
[----:B------:R-:W-:Y:S01]  /*3470*/  IMAD.WIDE.U32 R2, R7, c[0x0][0x1e0], RZ ;  /* 0x0000780007027a25 */ /* 0x000fe200078e00ff */
[----:B------:R-:W-:Y:S01]  /*3480*/  SHF.R.S32.HI R0, RZ, 0x1f, R7 ;  /* 0x0000001fff007819 */ /* 0x000fe20000011407 */
[----:B------:R1:W-:Y:S04]  /*3490*/  STL [R1+0x60], R7 ;  /* 0x0000600701007387 */ /* 0x0003e80000100800 */
[----:B------:R-:W-:-:S04]  /*34a0*/  IMAD R0, R0, c[0x0][0x1e0], RZ ;  /* 0x0000780000007a24 */ /* 0x000fc800078e02ff */
[----:B------:R-:W-:-:S04]  /*34b0*/  IMAD R0, R7, c[0x0][0x1e4], R0 ;  /* 0x0000790007007a24 */ /* 0x000fc800078e0200 */
[----:B------:R-:W-:Y:S01]  /*34c0*/  IMAD.IADD R3, R3, 0x1, R0 ;  /* 0x0000000103037824 */ /* 0x000fe200078e0200 */
[----:B--2---:R1:W-:Y:S01]  /*34d0*/  STL [R1+0x5c], R6 ;  /* 0x00005c0601007387 */ /* 0x0043e20000100800 */
[----:B------:R-:W-:Y:S02]  /*34e0*/  SHF.R.S32.HI R0, RZ, 0x1f, R6 ;  /* 0x0000001fff007819 */ /* 0x000fe40000011406 */
[----:B------:R-:W-:-:S04]  /*34f0*/  IMAD.WIDE.U32 R2, R6, c[0x0][0x1f0], R2 ;  /* 0x00007c0006027a25 */ /* 0x000fc800078e0002 */
[----:B------:R-:W-:Y:S01]  /*3500*/  IMAD R4, R0, c[0x0][0x1f0], RZ ;  /* 0x00007c0000047a24 */ /* 0x000fe200078e02ff */
[----:B------:R-:W-:-:S03]  /*3510*/  IADD3 R0, P1, R94, R2, RZ ;  /* 0x000000025e007210 */ /* 0x000fc60007f3e0ff */
[----:B------:R-:W-:Y:S01]  /*3520*/  IMAD R2, R6, c[0x0][0x1f4], R4 ;  /* 0x00007d0006027a24 */ /* 0x000fe200078e0204 */
[----:B------:R-:W-:-:S04]  /*3530*/  LEA R15, P0, R0, c[0x0][0x1c8], 0x1 ;  /* 0x00007200000f7a11 */ /* 0x000fc800078008ff */
[----:B------:R-:W-:-:S04]  /*3540*/  IADD3.X R2, R93, R3, R2, P1, !PT ;  /* 0x000000035d027210 */ /* 0x000fc80000ffe402 */
[----:B------:R-:W-:Y:S01]  /*3550*/  LEA.HI.X R5, R0, c[0x0][0x1cc], R2, 0x1, P0 ;  /* 0x0000730000057a11 */ /* 0x000fe200000f0c02 */
[----:B------:R-:W-:Y:S05]  /*3560*/  BRA.DIV ~URZ, `(.L_x_519) ;  /* 0x0000d0f27f007947 */ /* 0x000fea000b800000 */
[----:B------:R2:W3:Y:S02]  /*3570*/  SHFL.IDX PT, R4, R5, RZ, 0x181f ;  /* 0x00181fff05047589 */ /* 0x0004e400000e0000 */
.L_x_575:
[----:B------:R-:W-:Y:S05]  /*3580*/  BRA.DIV ~URZ, `(.L_x_520) ;  /* 0x0000d1427f007947 */ /* 0x000fea000b800000 */
[----:B------:R-:W4:Y:S04]  /*3590*/  LDL R10, [R1+0x70] ;  /* 0x00007000010a7983 */ /* 0x000f280000100800 */
[----:B------:R-:W5:Y:S04]  /*35a0*/  LDL R2, [R1+0x58] ;  /* 0x0000580001027983 */ /* 0x000f680000100800 */
[----:B--2---:R-:W2:Y:S04]  /*35b0*/  LDL R18, [R1+0x6c] ;  /* 0x00006c0001127983 */ /* 0x004ea80000100800 */
[----:B---3--:R-:W3:Y:S04]  /*35c0*/  LDL R17, [R1+0x74] ;  /* 0x0000740001117983 */ /* 0x008ee80000100800 */
[----:B------:R-:W3:Y:S04]  /*35d0*/  LDL R16, [R1+0x50] ;  /* 0x0000500001107983 */ /* 0x000ee80000100800 */
[----:B------:R-:W1:Y:S02]  /*35e0*/  SHFL.IDX PT, R0, R15, RZ, 0x181f ;  /* 0x00181fff0f007589 */ /* 0x000e6400000e0000 */
[----:B-1----:R-:W-:-:S02]  /*35f0*/  IADD3 R6, P0, R0, R90, RZ ;  /* 0x0000005a00067210 */ /* 0x002fc40007f1e0ff */
[----:B------:R-:W-:-:S03]  /*3600*/  IADD3 R8, P1, R0, R89, RZ ;  /* 0x0000005900087210 */ /* 0x000fc60007f3e0ff */
[C---:B------:R-:W-:Y:S02]  /*3610*/  IMAD.X R7, R4.reuse, 0x1, R85, P0 ;  /* 0x0000000104077824 */ /* 0x040fe400000e0655 */
[----:B------:R-:W-:Y:S01]  /*3620*/  IMAD.X R9, R4, 0x1, R84, P1 ;  /* 0x0000000104097824 */ /* 0x000fe200008e0654 */
[----:B----4-:R-:W-:Y:S02]  /*3630*/  ISETP.GE.AND P2, PT, R10, c[0x0][0x1d4], PT ;  /* 0x000075000a007a0c */ /* 0x010fe40003f46270 */
[----:B------:R-:W-:Y:S02]  /*3640*/  IADD3 R10, P0, R0, R92, RZ ;  /* 0x0000005c000a7210 */ /* 0x000fe40007f1e0ff */
[----:B-----5:R-:W-:-:S03]  /*3650*/  ISETP.GE.AND P3, PT, R2, c[0x0][0x1d4], PT ;  /* 0x0000750002007a0c */ /* 0x020fc60003f66270 */
[----:B------:R-:W-:Y:S01]  /*3660*/  IMAD.X R11, R4, 0x1, R87, P0 ;  /* 0x00000001040b7824 */ /* 0x000fe200000e0657 */
[----:B--2---:R-:W-:Y:S02]  /*3670*/  ISETP.GE.AND P1, PT, R18, c[0x0][0x1d4], PT ;  /* 0x0000750012007a0c */ /* 0x004fe40003f26270 */
[----:B------:R-:W-:Y:S02]  /*3680*/  IADD3 R2, P4, R0, R91, RZ ;  /* 0x0000005b00027210 */ /* 0x000fe40007f9e0ff */
[----:B---3--:R-:W-:-:S03]  /*3690*/  ISETP.GE.AND P0, PT, R17, c[0x0][0x1d4], PT ;  /* 0x0000750011007a0c */ /* 0x008fc60003f06270 */
[----:B------:R-:W-:Y:S02]  /*36a0*/  IMAD.X R3, R4, 0x1, R86, P4 ;  /* 0x0000000104037824 */ /* 0x000fe400020e0656 */
[----:B------:R-:W-:Y:S01]  /*36b0*/  @!PT LDS RZ, [RZ] ;  /* 0x00000000fffff984 */ /* 0x000fe20000000800 */
[----:B------:R-:W-:Y:S01]  /*36c0*/  @!PT LDS RZ, [RZ] ;  /* 0x00000000fffff984 */ /* 0x000fe20000000800 */
[----:B------:R1:W-:Y:S04]  /*36d0*/  LDGSTS.E.BYPASS.LTC128B.128 [R16+0x10100], [R8.64], !P3 ;  /* 0x1010000008107fae */ /* 0x0003e8000d901d46 */
[----:B------:R1:W-:Y:S04]  /*36e0*/  LDGSTS.E.BYPASS.LTC128B.128 [R16+0x12100], [R6.64], !P2 ;  /* 0x1210000006107fae */ /* 0x0003e8000d101d46 */
[----:B------:R1:W-:Y:S04]  /*36f0*/  LDGSTS.E.BYPASS.LTC128B.128 [R16+0x14100], [R2.64], !P1 ;  /* 0x1410000002107fae */ /* 0x0003e8000c901d46 */
[----:B------:R-:W2:Y:S04]  /*3700*/  SHFL.IDX PT, R0, R15, 0x1, 0x181f ;  /* 0x00381f000f007f89 */ /* 0x000ea800000e0000 */
[----:B------:R1:W-:Y:S01]  /*3710*/  LDGSTS.E.BYPASS.LTC128B.128 [R16+0x16100], [R10.64], !P0 ;  /* 0x161000000a107fae */ /* 0x0003e2000c101d46 */
[----:B------:R-:W-:-:S02]  /*3720*/  SEL R14, RZ, 0x10, P2 ;  /* 0x00000010ff0e7807 */ /* 0x000fc40001000000 */
[----:B------:R-:W-:Y:S01]  /*3730*/  SEL R13, RZ, 0x10, P1 ;  /* 0x00000010ff0d7807 */ /* 0x000fe20000800000 */
[----:B------:R3:W4:Y:S01]  /*3740*/  SHFL.IDX PT, R4, R5, 0x1, 0x181f ;  /* 0x00381f0005047f89 */ /* 0x00072200000e0000 */
[----:B------:R-:W-:Y:S02]  /*3750*/  SEL R12, RZ, 0x10, P0 ;  /* 0x00000010ff0c7807 */ /* 0x000fe40000000000 */
[----:B---3--:R-:W-:-:S03]  /*3760*/  SEL R5, RZ, 0x10, P3 ;  /* 0x00000010ff057807 */ /* 0x008fc60001800000 */
.L_x_576:
[----:B-12---:R-:W2:Y:S01]  /*3770*/  LDL R15, [R1+0x50] ;  /* 0x00005000010f7983 */ /* 0x006ea20000100800 */
[----:B------:R-:W-:Y:S02]  /*3780*/  IADD3 R2, -R5, 0x10, RZ ;  /* 0x0000001005027810 */ /* 0x000fe40007ffe1ff */
[----:B------:R-:W-:Y:S02]  /*3790*/  IADD3 R6, -R13, 0x10, RZ ;  /* 0x000000100d067810 */ /* 0x000fe40007ffe1ff */
[----:B------:R-:W-:Y:S02]  /*37a0*/  LOP3.LUT R2, R2, 0xf, RZ, 0xc0, !PT ;  /* 0x0000000f02027812 */ /* 0x000fe400078ec0ff */
[----:B------:R-:W-:-:S02]  /*37b0*/  IADD3 R3, -R14, 0x10, RZ ;  /* 0x000000100e037810 */ /* 0x000fc40007ffe1ff */
[----:B------:R-:W-:Y:S02]  /*37c0*/  IADD3 R10, P1, P0, R2, R0, R89 ;  /* 0x00000000020a7210 */ /* 0x000fe4000783e059 */
[----:B------:R-:W-:Y:S02]  /*37d0*/  LOP3.LUT R2, R6, 0xf, RZ, 0xc0, !PT ;  /* 0x0000000f06027812 */ /* 0x000fe400078ec0ff */
[----:B------:R-:W-:Y:S02]  /*37e0*/  IADD3 R7, -R12, 0x10, RZ ;  /* 0x000000100c077810 */ /* 0x000fe40007ffe1ff */
[----:B------:R-:W-:Y:S02]  /*37f0*/  LOP3.LUT R3, R3, 0xf, RZ, 0xc0, !PT ;  /* 0x0000000f03037812 */ /* 0x000fe400078ec0ff */
[----:B----4-:R-:W-:Y:S02]  /*3800*/  IADD3.X R11, RZ, R4, R84, P1, P0 ;  /* 0x00000004ff0b7210 */ /* 0x010fe40000fe0454 */
[----:B------:R-:W-:-:S02]  /*3810*/  IADD3 R6, P1, P0, R2, R0, R91 ;  /* 0x0000000002067210 */ /* 0x000fc4000783e05b */
[----:B------:R-:W-:Y:S02]  /*3820*/  LOP3.LUT R2, R7, 0xf, RZ, 0xc0, !PT ;  /* 0x0000000f07027812 */ /* 0x000fe400078ec0ff */
[----:B------:R-:W-:Y:S02]  /*3830*/  IADD3 R8, P3, P2, R3, R0, R90 ;  /* 0x0000000003087210 */ /* 0x000fe40007a7e05a */
[----:B------:R-:W-:Y:S02]  /*3840*/  IADD3.X R7, RZ, R4, R86, P1, P0 ;  /* 0x00000004ff077210 */ /* 0x000fe40000fe0456 */
[----:B------:R-:W-:Y:S02]  /*3850*/  IADD3 R2, P1, P0, R2, R0, R92 ;  /* 0x0000000002027210 */ /* 0x000fe4000783e05c */
[----:B------:R-:W-:Y:S02]  /*3860*/  IADD3.X R9, RZ, R4, R85, P3, P2 ;  /* 0x00000004ff097210 */ /* 0x000fe40001fe4455 */
[----:B------:R-:W-:-:S02]  /*3870*/  ISETP.NE.U32.AND P3, PT, R5, RZ, PT ;  /* 0x000000ff0500720c */ /* 0x000fc40003f65070 */
[----:B------:R-:W-:Y:S02]  /*3880*/  ISETP.NE.U32.AND P2, PT, R14, RZ, PT ;  /* 0x000000ff0e00720c */ /* 0x000fe40003f45070 */
[----:B------:R-:W-:Y:S02]  /*3890*/  IADD3.X R3, RZ, R4, R87, P1, P0 ;  /* 0x00000004ff037210 */ /* 0x000fe40000fe0457 */
[----:B------:R-:W-:Y:S02]  /*38a0*/  ISETP.NE.U32.AND P1, PT, R13, RZ, PT ;  /* 0x000000ff0d00720c */ /* 0x000fe40003f25070 */
[----:B------:R-:W-:-:S05]  /*38b0*/  ISETP.NE.U32.AND P0, PT, R12, RZ, PT ;  /* 0x000000ff0c00720c */ /* 0x000fca0003f05070 */
[----:B------:R-:W-:Y:S01]  /*38c0*/  @!PT LDS RZ, [RZ] ;  /* 0x00000000fffff984 */ /* 0x000fe20000000800 */
[----:B------:R-:W-:Y:S01]  /*38d0*/  @!PT LDS RZ, [RZ] ;  /* 0x00000000fffff984 */ /* 0x000fe20000000800 */
[----:B------:R-:W-:Y:S01]  /*38e0*/  @!PT LDS RZ, [RZ] ;  /* 0x00000000fffff984 */ /* 0x000fe20000000800 */
[----:B--2---:R1:W-:Y:S04]  /*38f0*/  LDGSTS.E.BYPASS.LTC128B.128.ZFILL [R15+0x11100], [R10.64], P3 ;  /* 0x111000000a0f7fae */ /* 0x0043e80009941d46 */
[----:B------:R1:W-:Y:S04]  /*3900*/  LDGSTS.E.BYPASS.LTC128B.128.ZFILL [R15+0x13100], [R8.64], P2 ;  /* 0x13100000080f7fae */ /* 0x0003e80009141d46 */
[----:B------:R1:W-:Y:S04]  /*3910*/  LDGSTS.E.BYPASS.LTC128B.128.ZFILL [R15+0x15100], [R6.64], P1 ;  /* 0x15100000060f7fae */ /* 0x0003e80008941d46 */
[----:B------:R1:W-:Y:S02]  /*3920*/  LDGSTS.E.BYPASS.LTC128B.128.ZFILL [R15+0x17100], [R2.64], P0 ;  /* 0x17100000020f7fae */ /* 0x0003e40008141d46 */
.L_x_518:
[----:B---3--:R-:W-:Y:S05]  /*3930*/  BSYNC B0 ;  /* 0x0000000000007941 */ /* 0x008fea0003800000 */
.L_x_517:
[----:B-1----:R-:W2:Y:S04]  /*3940*/  LDL R3, [R1+0xb4] ;  /* 0x0000b40001037983 */ /* 0x002ea80000100800 */
[----:B------:R-:W2:Y:S01]  /*3950*/  LDL R0, [R1+0xc0] ;  /* 0x0000c00001007983 */ /* 0x000ea20000100800 */
[----:B------:R-:W-:-:S03]  /*3960*/  IMAD.MOV.U32 R4, RZ, RZ, c[0x0][0x2c4] ;  /* 0x0000b100ff047624 */ /* 0x000fc600078e00ff */
[----:B------:R-:W3:Y:S01]  /*3970*/  LDL R7, [R1+0xc4] ;  /* 0x0000c40001077983 */ /* 0x000ee20000100800 */
[----:B------:R-:W-:Y:S01]  /*3980*/  IMAD.MOV.U32 R2, RZ, RZ, -0x40 ;  /* 0xffffffc0ff027424 */ /* 0x000fe200078e00ff */
[----:B------:R-:W-:Y:S01]  /*3990*/  ISETP.NE.AND P0, PT, R4, 0x1, PT ;  /* 0x000000010400780c */ /* 0x000fe20003f05270 */
[----:B------:R-:W-:Y:S01]  /*39a0*/  IMAD.MOV.U32 R5, RZ, RZ, c[0x0][0x2ac] ;  /* 0x0000ab00ff057624 */ /* 0x000fe200078e00ff */
[----:B------:R-:W0:Y:S01]  /*39b0*/  LDGDEPBAR ;  /* 0x00000000000079af */ /* 0x000e220000000000 */
[----:B------:R-:W-:-:S04]  /*39c0*/  IMAD R2, R248, R2, 0x41 ;  /* 0x00000041f8027424 */ /* 0x000fc800078e0202 */
[----:B------:R-:W-:Y:S01]  /*39d0*/  IMAD R2, R5, c[0x0][0x1d0], R2 ;  /* 0x0000740005027a24 */ /* 0x000fe200078e0202 */
[----:B--2---:R-:W-:-:S04]  /*39e0*/  IADD3 R0, R0, R3, RZ ;  /* 0x0000000300007210 */ /* 0x004fc80007ffe0ff */
[----:B------:R-:W-:Y:S01]  /*39f0*/  MOV R4, R0 ;  /* 0x0000000000047202 */ /* 0x000fe20000000f00 */
[----:B------:R-:W-:Y:S01]  /*3a00*/  @P0 IMAD.HI.U32 R3, R0, c[0x0][0x2c8], RZ ;  /* 0x0000b20000030a27 */ /* 0x000fe200078e00ff */
[----:B---3--:R-:W-:Y:S02]  /*3a10*/  IADD3 R6, -R7, R88, RZ ;  /* 0x0000005807067210 */ /* 0x008fe40007ffe1ff */
[----:B------:R-:W-:Y:S02]  /*3a20*/  IADD3 R5, R2, -c[0x0][0x168], -R7 ;  /* 0x80005a0002057a10 */ /* 0x000fe40007ffe807 */
[----:B------:R-:W-:Y:S01]  /*3a30*/  @P0 SHF.R.U32.HI R4, RZ, c[0x0][0x2cc], R3 ;  /* 0x0000b300ff040a19 */ /* 0x000fe20000011603 */
[----:B------:R-:W-:Y:S05]  /*3a40*/  BRA.DIV ~URZ, `(.L_x_521) ;  /* 0x0000cf827f007947 */ /* 0x000fea000b800000 */
[----:B------:R1:W2:Y:S02]  /*3a50*/  SHFL.IDX PT, R0, R4, RZ, 0x1c1f ;  /* 0x001c1fff04007589 */ /* 0x0002a400000e0000 */
.L_x_577:
[----:B--2---:R-:W-:-:S05]  /*3a60*/  IMAD.IADD R0, R5, 0x1, R0 ;  /* 0x0000000105007824 */ /* 0x004fca00078e0200 */
[----:B------:R-:W-:-:S04]  /*3a70*/  IMNMX R0, R6, R0, PT ;  /* 0x0000000006007217 */ /* 0x000fc80003800200 */
[C---:B------:R-:W-:Y:S02]  /*3a80*/  ISETP.GT.AND P0, PT, R0.reuse, RZ, PT ;  /* 0x000000ff0000720c */ /* 0x040fe40003f04270 */
[----:B------:R-:W-:Y:S02]  /*3a90*/  ISETP.GT.AND P3, PT, R0, 0x8, PT ;  /* 0x000000080000780c */ /* 0x000fe40003f64270 */
[----:B------:R-:W-:Y:S02]  /*3aa0*/  FSEL R9, R36, -INF , P0 ;  /* 0xff80000024097808 */ /* 0x000fe40000000000 */
[C---:B------:R-:W-:Y:S02]  /*3ab0*/  ISETP.GT.AND P2, PT, R0.reuse, 0x1, PT ;  /* 0x000000010000780c */ /* 0x040fe40003f44270 */
[C---:B------:R-:W-:Y:S02]  /*3ac0*/  ISETP.GT.AND P4, PT, R0.reuse, 0x9, PT ;  /* 0x000000090000780c */ /* 0x040fe40003f84270 */
[----:B------:R-:W-:-:S02]  /*3ad0*/  ISETP.GT.AND P1, PT, R0, 0x10, PT ;  /* 0x000000100000780c */ /* 0x000fc40003f24270 */
[----:B------:R-:W-:Y:S02]  /*3ae0*/  ISETP.GT.AND P0, PT, R0, 0x11, PT ;  /* 0x000000110000780c */ /* 0x000fe40003f04270 */
[----:B------:R-:W-:Y:S02]  /*3af0*/  FSEL R14, R60, -INF , P3 ;  /* 0xff8000003c0e7808 */ /* 0x000fe40001800000 */
[----:B------:R-:W-:Y:S02]  /*3b00*/  FSEL R13, R37, -INF , P2 ;  /* 0xff800000250d7808 */ /* 0x000fe40001000000 */
[----:B------:R-:W-:Y:S02]  /*3b10*/  ISETP.GT.AND P3, PT, R0, 0x18, PT ;  /* 0x000000180000780c */ /* 0x000fe40003f64270 */
[----:B------:R-:W-:Y:S02]  /*3b20*/  FSEL R15, R61, -INF , P4 ;  /* 0xff8000003d0f7808 */ /* 0x000fe40002000000 */
[----:B------:R-:W-:-:S02]  /*3b30*/  FSEL R17, R32, -INF , P1 ;  /* 0xff80000020117808 */ /* 0x000fc40000800000 */
[----:B------:R-:W-:Y:S02]  /*3b40*/  FSEL R18, R33, -INF , P0 ;  /* 0xff80000021127808 */ /* 0x000fe40000000000 */
[C---:B------:R-:W-:Y:S02]  /*3b50*/  ISETP.GT.AND P4, PT, R0.reuse, 0x19, PT ;  /* 0x000000190000780c */ /* 0x040fe40003f84270 */
[C---:B------:R-:W-:Y:S02]  /*3b60*/  ISETP.GT.AND P2, PT, R0.reuse, 0x20, PT ;  /* 0x000000200000780c */ /* 0x040fe40003f44270 */
[C---:B------:R-:W-:Y:S02]  /*3b70*/  ISETP.GT.AND P1, PT, R0.reuse, 0x21, PT ;  /* 0x000000210000780c */ /* 0x040fe40003f24270 */
[----:B------:R-:W-:Y:S02]  /*3b80*/  ISETP.GT.AND P0, PT, R0, 0x28, PT ;  /* 0x000000280000780c */ /* 0x000fe40003f04270 */
[----:B------:R-:W-:-:S02]  /*3b90*/  FSEL R19, R20, -INF , P3 ;  /* 0xff80000014137808 */ /* 0x000fc40001800000 */
[----:B------:R-:W-:Y:S02]  /*3ba0*/  FSEL R20, R21, -INF , P4 ;  /* 0xff80000015147808 */ /* 0x000fe40002000000 */
[----:B------:R-:W-:Y:S02]  /*3bb0*/  FSEL R99, R28, -INF , P2 ;  /* 0xff8000001c637808 */ /* 0x000fe40001000000 */
[----:B------:R-:W-:Y:S02]  /*3bc0*/  FSEL R98, R29, -INF , P1 ;  /* 0xff8000001d627808 */ /* 0x000fe40000800000 */
[----:B------:R-:W-:Y:S02]  /*3bd0*/  FSEL R97, R52, -INF , P0 ;  /* 0xff80000034617808 */ /* 0x000fe40000000000 */
[C---:B------:R-:W-:Y:S02]  /*3be0*/  ISETP.GT.AND P4, PT, R0.reuse, 0x29, PT ;  /* 0x000000290000780c */ /* 0x040fe40003f84270 */
[----:B------:R-:W-:-:S02]  /*3bf0*/  ISETP.GT.AND P3, PT, R0, 0x30, PT ;  /* 0x000000300000780c */ /* 0x000fc40003f64270 */
[C---:B------:R-:W-:Y:S02]  /*3c00*/  ISETP.GT.AND P2, PT, R0.reuse, 0x31, PT ;  /* 0x000000310000780c */ /* 0x040fe40003f44270 */
[C---:B------:R-:W-:Y:S02]  /*3c10*/  ISETP.GT.AND P1, PT, R0.reuse, 0x38, PT ;  /* 0x000000380000780c */ /* 0x040fe40003f24270 */
[----:B------:R-:W-:Y:S02]  /*3c20*/  ISETP.GT.AND P0, PT, R0, 0x39, PT ;  /* 0x000000390000780c */ /* 0x000fe40003f04270 */
[----:B------:R-:W-:Y:S02]  /*3c30*/  FSEL R96, R53, -INF , P4 ;  /* 0xff80000035607808 */ /* 0x000fe40002000000 */
[----:B------:R-:W-:Y:S02]  /*3c40*/  FSEL R95, R24, -INF , P3 ;  /* 0xff800000185f7808 */ /* 0x000fe40001800000 */
[----:B------:R-:W-:-:S02]  /*3c50*/  FSEL R94, R25, -INF , P2 ;  /* 0xff800000195e7808 */ /* 0x000fc40001000000 */
[----:B------:R-:W-:Y:S02]  /*3c60*/  FSEL R93, R48, -INF , P1 ;  /* 0xff800000305d7808 */ /* 0x000fe40000800000 */
[----:B------:R-:W-:Y:S01]  /*3c70*/  FSEL R92, R49, -INF , P0 ;  /* 0xff800000315c7808 */ /* 0x000fe20000000000 */
[----:B------:R-:W-:Y:S05]  /*3c80*/  BRA.DIV ~URZ, `(.L_x_522) ;  /* 0x0000cdb27f007947 */ /* 0x000fea000b800000 */
[----:B------:R-:W2:Y:S01]  /*3c90*/  SHFL.IDX PT, R0, R4, 0x1, 0x1c1f ;  /* 0x003c1f0004007f89 */ /* 0x000ea200000e0000 */
[----:B------:R-:W-:-:S04]  /*3ca0*/  FMNMX.FTZ R2, R9, R13, !PT ;  /* 0x0000000d09027209 */ /* 0x000fc80007810000 */
[----:B------:R-:W-:-:S04]  /*3cb0*/  FMNMX.FTZ R2, R14, R2, !PT ;  /* 0x000000020e027209 */ /* 0x000fc80007810000 */
[----:B------:R-:W-:-:S04]  /*3cc0*/  FMNMX.FTZ R2, R15, R2, !PT ;  /* 0x000000020f027209 */ /* 0x000fc80007810000 */
[----:B------:R-:W-:-:S04]  /*3cd0*/  FMNMX.FTZ R2, R17, R2, !PT ;  /* 0x0000000211027209 */ /* 0x000fc80007810000 */
[----:B------:R-:W-:-:S04]  /*3ce0*/  FMNMX.FTZ R2, R18, R2, !PT ;  /* 0x0000000212027209 */ /* 0x000fc80007810000 */
[----:B------:R-:W-:Y:S01]  /*3cf0*/  FMNMX.FTZ R2, R19, R2, !PT ;  /* 0x0000000213027209 */ /* 0x000fe20007810000 */
[----:B--2---:R-:W-:-:S03]  /*3d00*/  IMAD.IADD R0, R5, 0x1, R0 ;  /* 0x0000000105007824 */ /* 0x004fc600078e0200 */
[----:B------:R-:W-:Y:S02]  /*3d10*/  FMNMX.FTZ R2, R20, R2, !PT ;  /* 0x0000000214027209 */ /* 0x000fe40007810000 */
[----:B------:R-:W-:Y:S02]  /*3d20*/  IMNMX R0, R6, R0, PT ;  /* 0x0000000006007217 */ /* 0x000fe40003800200 */
[----:B------:R-:W-:Y:S02]  /*3d30*/  FMNMX.FTZ R2, R99, R2, !PT ;  /* 0x0000000263027209 */ /* 0x000fe40007810000 */
[C---:B------:R-:W-:Y:S02]  /*3d40*/  ISETP.GT.AND P1, PT, R0.reuse, RZ, PT ;  /* 0x000000ff0000720c */ /* 0x040fe40003f24270 */
[C---:B------:R-:W-:Y:S02]  /*3d50*/  ISETP.GT.AND P0, PT, R0.reuse, 0x1, PT ;  /* 0x000000010000780c */ /* 0x040fe40003f04270 */
[----:B------:R-:W-:-:S02]  /*3d60*/  ISETP.GT.AND P2, PT, R0, 0x8, PT ;  /* 0x000000080000780c */ /* 0x000fc40003f44270 */
[----:B-1----:R-:W-:Y:S02]  /*3d70*/  FSEL R4, R38, -INF , P1 ;  /* 0xff80000026047808 */ /* 0x002fe40000800000 */
[----:B------:R-:W-:Y:S02]  /*3d80*/  FSEL R5, R39, -INF , P0 ;  /* 0xff80000027057808 */ /* 0x000fe40000000000 */
[----:B------:R-:W-:Y:S02]  /*3d90*/  ISETP.GT.AND P0, PT, R0, 0x9, PT ;  /* 0x000000090000780c */ /* 0x000fe40003f04270 */
[----:B------:R-:W-:Y:S02]  /*3da0*/  FSEL R12, R62, -INF , P2 ;  /* 0xff8000003e0c7808 */ /* 0x000fe40001000000 */
[----:B------:R-:W-:Y:S02]  /*3db0*/  FMNMX.FTZ R3, R4, R5, !PT ;  /* 0x0000000504037209 */ /* 0x000fe40007810000 */
[----:B------:R-:W-:-:S02]  /*3dc0*/  FSEL R11, R63, -INF , P0 ;  /* 0xff8000003f0b7808 */ /* 0x000fc40000000000 */
[----:B------:R-:W-:Y:S02]  /*3dd0*/  ISETP.GT.AND P1, PT, R0, 0x10, PT ;  /* 0x000000100000780c */ /* 0x000fe40003f24270 */
[----:B------:R-:W-:Y:S02]  /*3de0*/  FMNMX.FTZ R3, R12, R3, !PT ;  /* 0x000000030c037209 */ /* 0x000fe40007810000 */
        /* <DEDUP_REMOVED lines=15> */
[----:B------:R-:W-:-:S02]  /*3ee0*/  FMNMX.FTZ R2, R98, R2, !PT ;  /* 0x0000000262027209 */ /* 0x000fc40007810000 */
[----:B------:R-:W-:Y:S02]  /*3ef0*/  FSEL R90, R31, -INF , P0 ;  /* 0xff8000001f5a7808 */ /* 0x000fe40000000000 */
[C---:B------:R-:W-:Y:S02]  /*3f00*/  ISETP.GT.AND P1, PT, R0.reuse, 0x28, PT ;  /* 0x000000280000780c */ /* 0x040fe40003f24270 */
[----:B------:R-:W-:Y:S02]  /*3f10*/  FMNMX.FTZ R3, R91, R3, !PT ;  /* 0x000000035b037209 */ /* 0x000fe40007810000 */
[----:B------:R-:W-:Y:S02]  /*3f20*/  FMNMX.FTZ R2, R97, R2, !PT ;  /* 0x0000000261027209 */ /* 0x000fe40007810000 */
[----:B------:R-:W-:Y:S02]  /*3f30*/  ISETP.GT.AND P0, PT, R0, 0x29, PT ;  /* 0x000000290000780c */ /* 0x000fe40003f04270 */
[----:B------:R-:W-:-:S02]  /*3f40*/  FSEL R89, R54, -INF , P1 ;  /* 0xff80000036597808 */ /* 0x000fc40000800000 */
[----:B------:R-:W-:Y:S02]  /*3f50*/  FMNMX.FTZ R3, R90, R3, !PT ;  /* 0x000000035a037209 */ /* 0x000fe40007810000 */
[----:B------:R-:W-:Y:S02]  /*3f60*/  FMNMX.FTZ R2, R96, R2, !PT ;  /* 0x0000000260027209 */ /* 0x000fe40007810000 */
[----:B------:R-:W-:Y:S02]  /*3f70*/  FSEL R88, R55, -INF , P0 ;  /* 0xff80000037587808 */ /* 0x000fe40000000000 */
[----:B------:R-:W-:Y:S02]  /*3f80*/  ISETP.GT.AND P1, PT, R0, 0x30, PT ;  /* 0x000000300000780c */ /* 0x000fe40003f24270 */
[----:B------:R-:W-:Y:S02]  /*3f90*/  FMNMX.FTZ R3, R89, R3, !PT ;  /* 0x0000000359037209 */ /* 0x000fe40007810000 */
[----:B------:R-:W-:-:S02]  /*3fa0*/  FMNMX.FTZ R2, R95, R2, !PT ;  /* 0x000000025f027209 */ /* 0x000fc40007810000 */
[----:B------:R-:W-:Y:S02]  /*3fb0*/  ISETP.GT.AND P0, PT, R0, 0x31, PT ;  /* 0x000000310000780c */ /* 0x000fe40003f04270 */
[----:B------:R-:W-:Y:S02]  /*3fc0*/  FSEL R87, R26, -INF , P1 ;  /* 0xff8000001a577808 */ /* 0x000fe40000800000 */
[----:B------:R-:W-:Y:S02]  /*3fd0*/  FMNMX.FTZ R3, R88, R3, !PT ;  /* 0x0000000358037209 */ /* 0x000fe40007810000 */
[----:B------:R-:W-:Y:S02]  /*3fe0*/  FMNMX.FTZ R2, R94, R2, !PT ;  /* 0x000000025e027209 */ /* 0x000fe40007810000 */
[----:B------:R-:W-:Y:S02]  /*3ff0*/  FSEL R86, R27, -INF , P0 ;  /* 0xff8000001b567808 */ /* 0x000fe40000000000 */
[----:B------:R-:W-:-:S02]  /*4000*/  ISETP.GT.AND P1, PT, R0, 0x38, PT ;  /* 0x000000380000780c */ /* 0x000fc40003f24270 */
[----:B------:R-:W-:Y:S02]  /*4010*/  FMNMX.FTZ R3, R87, R3, !PT ;  /* 0x0000000357037209 */ /* 0x000fe40007810000 */
[----:B------:R-:W-:Y:S02]  /*4020*/  FMNMX.FTZ R2, R93, R2, !PT ;  /* 0x000000025d027209 */ /* 0x000fe40007810000 */
[----:B------:R-:W-:Y:S02]  /*4030*/  ISETP.GT.AND P0, PT, R0, 0x39, PT ;  /* 0x000000390000780c */ /* 0x000fe40003f04270 */
[----:B------:R-:W-:Y:S02]  /*4040*/  FSEL R85, R50, -INF , P1 ;  /* 0xff80000032557808 */ /* 0x000fe40000800000 */
[----:B------:R-:W-:Y:S02]  /*4050*/  FMNMX.FTZ R3, R86, R3, !PT ;  /* 0x0000000356037209 */ /* 0x000fe40007810000 */
[----:B------:R-:W-:-:S02]  /*4060*/  FMNMX.FTZ R0, R92, R2, !PT ;  /* 0x000000025c007209 */ /* 0x000fc40007810000 */
[----:B------:R-:W-:Y:S02]  /*4070*/  FSEL R84, R51, -INF , P0 ;  /* 0xff80000033547808 */ /* 0x000fe40000000000 */
[----:B------:R-:W-:Y:S02]  /*4080*/  FMNMX.FTZ R2, R85, R3, !PT ;  /* 0x0000000355027209 */ /* 0x000fe40007810000 */
[----:B------:R-:W1:Y:S02]  /*4090*/  SHFL.BFLY PT, R3, R0, 0x2, 0x1f ;  /* 0x0c401f0000037f89 */ /* 0x000e6400000e0000 */
[----:B------:R-:W-:-:S05]  /*40a0*/  FMNMX.FTZ R2, R84, R2, !PT ;  /* 0x0000000254027209 */ /* 0x000fca0007810000 */
[----:B------:R-:W2:Y:S01]  /*40b0*/  SHFL.BFLY PT, R16, R2, 0x2, 0x1f ;  /* 0x0c401f0002107f89 */ /* 0x000ea200000e0000 */
[----:B-1----:R-:W-:-:S05]  /*40c0*/  FMNMX.FTZ R0, R3, R0, !PT ;  /* 0x0000000003007209 */ /* 0x002fca0007810000 */
[----:B------:R-:W1:Y:S01]  /*40d0*/  SHFL.BFLY PT, R133, R0, 0x1, 0x1f ;  /* 0x0c201f0000857f89 */ /* 0x000e6200000e0000 */
[----:B--2---:R-:W-:-:S05]  /*40e0*/  FMNMX.FTZ R16, R2, R16, !PT ;  /* 0x0000001002107209 */ /* 0x004fca0007810000 */
[----:B------:R2:W3:Y:S01]  /*40f0*/  SHFL.BFLY PT, R3, R16, 0x1, 0x1f ;  /* 0x0c201f0010037f89 */ /* 0x0004e200000e0000 */
[----:B-1----:R-:W-:-:S03]  /*4100*/  FMNMX.FTZ R133, R0, R133, !PT ;  /* 0x0000008500857209 */ /* 0x002fc60007810000 */
.L_x_578:
[----:B------:R-:W4:Y:S04]  /*4110*/  LDL R100, [R1+0x2c] ;  /* 0x00002c0001647983 */ /* 0x000f280000100800 */
[----:B------:R-:W5:Y:S04]  /*4120*/  LDL R251, [R1+0x30] ;  /* 0x0000300001fb7983 */ /* 0x000f680000100800 */
[----:B--2---:R-:W2:Y:S04]  /*4130*/  LDL R101, [R1+0x34] ;  /* 0x0000340001657983 */ /* 0x004ea80000100800 */
[----:B---3--:R-:W3:Y:S04]  /*4140*/  LDL R28, [R1+0x3c] ;  /* 0x00003c00011c7983 */ /* 0x008ee80000100800 */
[----:B------:R-:W3:Y:S01]  /*4150*/  LDL R250, [R1+0x38] ;  /* 0x0000380001fa7983 */ /* 0x000ee20000100800 */
[C---:B------:R-:W-:Y:S01]  /*4160*/  FMUL.FTZ R2, R133.reuse, c[0x0][0x2d0] ;  /* 0x0000b40085027a20 */ /* 0x040fe20000410000 */
[----:B------:R-:W-:-:S04]  /*4170*/  FSETP.NEU.FTZ.AND P0, PT, R133, -INF , PT ;  /* 0xff8000008500780b */ /* 0x000fc80003f1d000 */
[----:B------:R-:W-:-:S05]  /*4180*/  FSEL R2, R2, RZ, P0 ;  /* 0x000000ff02027208 */ /* 0x000fca0000000000 */
[----:B------:R-:W-:-:S04]  /*4190*/  FFMA.FTZ R0, R9, c[0x0][0x2d0], -R2 ;  /* 0x0000b40009007a23 */ /* 0x000fc80000010802 */
[----:B------:R1:W-:Y:S02]  /*41a0*/  MUFU.EX2 R113, R0 ;  /* 0x0000000000717308 */ /* 0x0003e40000000800 */
[----:B-1----:R-:W-:-:S06]  /*41b0*/  FFMA.FTZ R0, R13, c[0x0][0x2d0], -R2 ;  /* 0x0000b4000d007a23 */ /* 0x002fcc0000010802 */
[----:B------:R1:W1:Y:S01]  /*41c0*/  MUFU.EX2 R112, R0 ;  /* 0x0000000000707308 */ /* 0x0002620000000800 */
[----:B------:R-:W-:Y:S01]  /*41d0*/  FMNMX.FTZ R16, R3, R16, !PT ;  /* 0x0000001003107209 */ /* 0x000fe20007810000 */
[----:B-1----:R-:W-:-:S06]  /*41e0*/  FFMA.FTZ R0, R14, c[0x0][0x2d0], -R2 ;  /* 0x0000b4000e007a23 */ /* 0x002fcc0000010802 */
[----:B------:R1:W-:Y:S01]  /*41f0*/  MUFU.EX2 R116, R0 ;  /* 0x0000000000747308 */ /* 0x0003e20000000800 */
[--C-:B------:R-:W-:Y:S02]  /*4200*/  FFMA.FTZ R3, R19, c[0x0][0x2d0], -R2.reuse ;  /* 0x0000b40013037a23 */ /* 0x100fe40000010802 */
[----:B-1----:R-:W-:-:S05]  /*4210*/  FFMA.FTZ R0, R15, c[0x0][0x2d0], -R2 ;  /* 0x0000b4000f007a23 */ /* 0x002fca0000010802 */
[----:B------:R1:W1:Y:S01]  /*4220*/  MUFU.EX2 R118, R0 ;  /* 0x0000000000767308 */ /* 0x0002620000000800 */
[----:B------:R-:W-:Y:S01]  /*4230*/  FSETP.NEU.FTZ.AND P0, PT, R16, -INF , PT ;  /* 0xff8000001000780b */ /* 0x000fe20003f1d000 */
[----:B-1----:R-:W-:-:S06]  /*4240*/  FFMA.FTZ R0, R17, c[0x0][0x2d0], -R2 ;  /* 0x0000b40011007a23 */ /* 0x002fcc0000010802 */
[----:B------:R1:W-:Y:S02]  /*4250*/  MUFU.EX2 R128, R0 ;  /* 0x0000000000807308 */ /* 0x0003e40000000800 */
[----:B-1----:R-:W-:-:S06]  /*4260*/  FFMA.FTZ R0, R18, c[0x0][0x2d0], -R2 ;  /* 0x0000b40012007a23 */ /* 0x002fcc0000010802 */
[----:B------:R1:W-:Y:S01]  /*4270*/  MUFU.EX2 R129, R0 ;  /* 0x0000000000817308 */ /* 0x0003e20000000800 */
[----:B------:R-:W-:Y:S07]  /*4280*/  WARPSYNC 0xffffffff ;  /* 0xffffffff00007948 */ /* 0x000fee0003800000 */
[----:B------:R1:W-:Y:S02]  /*4290*/  MUFU.EX2 R130, R3 ;  /* 0x0000000300827308 */ /* 0x0003e40000000800 */
[----:B-1----:R-:W-:-:S05]  /*42a0*/  FMUL.FTZ R0, R16, c[0x0][0x2d0] ;  /* 0x0000b40010007a20 */ /* 0x002fca0000410000 */
[----:B------:R-:W-:Y:S01]  /*42b0*/  FSEL R0, R0, RZ, P0 ;  /* 0x000000ff00007208 */ /* 0x000fe20000000000 */
[----:B------:R-:W-:-:S04]  /*42c0*/  FFMA.FTZ R3, R20, c[0x0][0x2d0], -R2 ;  /* 0x0000b40014037a23 */ /* 0x000fc80000010802 */
[----:B------:R1:W-:Y:S02]  /*42d0*/  MUFU.EX2 R134, R3 ;  /* 0x0000000300867308 */ /* 0x0003e40000000800 */
[----:B-1----:R-:W-:-:S06]  /*42e0*/  FFMA.FTZ R3, R4, c[0x0][0x2d0], -R0 ;  /* 0x0000b40004037a23 */ /* 0x002fcc0000010800 */
[----:B------:R1:W-:Y:S02]  /*42f0*/  MUFU.EX2 R18, R3 ;  /* 0x0000000300127308 */ /* 0x0003e40000000800 */
[----:B-1----:R-:W-:-:S06]  /*4300*/  FFMA.FTZ R3, R5, c[0x0][0x2d0], -R0 ;  /* 0x0000b40005037a23 */ /* 0x002fcc0000010800 */
[----:B------:R1:W1:Y:S02]  /*4310*/  MUFU.EX2 R17, R3 ;  /* 0x0000000300117308 */ /* 0x0002640000000800 */
[----:B-1----:R-:W-:-:S06]  /*4320*/  FFMA.FTZ R3, R12, c[0x0][0x2d0], -R0 ;  /* 0x0000b4000c037a23 */ /* 0x002fcc0000010800 */
[----:B------:R1:W-:Y:S02]  /*4330*/  MUFU.EX2 R19, R3 ;  /* 0x0000000300137308 */ /* 0x0003e40000000800 */
[----:B-1----:R-:W-:-:S06]  /*4340*/  FFMA.FTZ R3, R11, c[0x0][0x2d0], -R0 ;  /* 0x0000b4000b037a23 */ /* 0x002fcc0000010800 */
[----:B------:R1:W1:Y:S01]  /*4350*/  MUFU.EX2 R117, R3 ;  /* 0x0000000300757308 */ /* 0x0002620000000800 */
[----:B------:R-:W-:Y:S02]  /*4360*/  F2FP.PACK_AB R12, R112, R113 ;  /* 0x00000071700c723e */ /* 0x000fe400000000ff */
[----:B------:R-:W-:Y:S02]  /*4370*/  F2FP.PACK_AB R14, R118, R116 ;  /* 0x00000074760e723e */ /* 0x000fe400000000ff */
[----:B------:R-:W-:Y:S01]  /*4380*/  F2FP.PACK_AB R13, R17, R18 ;  /* 0x00000012110d723e */ /* 0x000fe200000000ff */
[----:B-1----:R-:W-:-:S04]  /*4390*/  FFMA.FTZ R3, R8, c[0x0][0x2d0], -R0 ;  /* 0x0000b40008037a23 */ /* 0x002fc80000010800 */
[----:B------:R1:W-:Y:S01]  /*43a0*/  MUFU.EX2 R119, R3 ;  /* 0x0000000300777308 */ /* 0x0003e20000000800 */
[----:B------:R-:W-:Y:S01]  /*43b0*/  F2FP.PACK_AB R15, R117, R19 ;  /* 0x00000013750f723e */ /* 0x000fe200000000ff */
[----:B----4-:R-:W4:Y:S01]  /*43c0*/  LDSM.16.MT88.4 R24, [R100] ;  /* 0x000000006418783b */ /* 0x010f220000004200 */
[----:B-1----:R-:W-:-:S03]  /*43d0*/  FFMA.FTZ R3, R7, c[0x0][0x2d0], -R0 ;  /* 0x0000b40007037a23 */ /* 0x002fc60000010800 */
[----:B------:R-:W1:Y:S02]  /*43e0*/  LDSM.16.MT88.4 R36, [R100+0x800] ;  /* 0x000800006424783b */ /* 0x000e640000004200 */
[----:B------:R3:W1:Y:S02]  /*43f0*/  MUFU.EX2 R131, R3 ;  /* 0x0000000300837308 */ /* 0x0006640000000800 */
[----:B-----5:R-:W5:Y:S04]  /*4400*/  LDSM.16.MT88.4 R44, [R251] ;  /* 0x00000000fb2c783b */ /* 0x020f680000004200 */
[----:B--2---:R-:W2:Y:S04]  /*4410*/  LDSM.16.MT88.4 R20, [R101] ;  /* 0x000000006514783b */ /* 0x004ea80000004200 */
[----:B------:R-:W2:Y:S04]  /*4420*/  LDSM.16.MT88.4 R60, [R251+0x800] ;  /* 0x00080000fb3c783b */ /* 0x000ea80000004200 */
[----:B------:R-:W2:Y:S01]  /*4430*/  LDSM.16.MT88.4 R40, [R101+0x800] ;  /* 0x000800006528783b */ /* 0x000ea20000004200 */
[----:B---3--:R-:W-:-:S03]  /*4440*/  FFMA.FTZ R3, R6, c[0x0][0x2d0], -R0 ;  /* 0x0000b40006037a23 */ /* 0x008fc60000010800 */
[----:B------:R-:W3:Y:S01]  /*4450*/  LDSM.16.MT88.4 R28, [R28] ;  /* 0x000000001c1c783b */ /* 0x000ee20000004200 */
[----:B------:R4:W-:Y:S03]  /*4460*/  MUFU.EX2 R132, R3 ;  /* 0x0000000300847308 */ /* 0x0009e60000000800 */
[----:B------:R-:W-:Y:S04]  /*4470*/  LDSM.16.MT88.4 R68, [R101+0x2000] ;  /* 0x002000006544783b */ /* 0x000fe80000004200 */
[----:B------:R-:W-:Y:S04]  /*4480*/  LDSM.16.MT88.4 R64, [R250+0x800] ;  /* 0x00080000fa40783b */ /* 0x000fe80000004200 */
[----:B------:R-:W-:Y:S04]  /*4490*/  LDSM.16.MT88.4 R48, [R100+0x2800] ;  /* 0x002800006430783b */ /* 0x000fe80000004200 */
[----:B------:R-:W-:Y:S01]  /*44a0*/  LDSM.16.MT88.4 R72, [R251+0x2000] ;  /* 0x00200000fb48783b */ /* 0x000fe20000004200 */
[----:B----4-:R-:W-:Y:S01]  /*44b0*/  FFMA.FTZ R3, R10, c[0x0][0x2d0], -R0 ;  /* 0x0000b4000a037a23 */ /* 0x010fe20000010800 */
[C---:B------:R-:W-:Y:S02]  /*44c0*/  HMMA.16816.F32 R4, R12.reuse, R24, RZ ;  /* 0x000000180c04723c */ /* 0x040fe400000018ff */
[----:B------:R-:W-:Y:S01]  /*44d0*/  LDSM.16.MT88.4 R56, [R250+0x2000] ;  /* 0x00200000fa38783b */ /* 0x000fe20000004200 */
[----:B------:R-:W4:Y:S03]  /*44e0*/  MUFU.EX2 R135, R3 ;  /* 0x0000000300877308 */ /* 0x000f260000000800 */
[----:B------:R-:W-:Y:S02]  /*44f0*/  LDSM.16.MT88.4 R76, [R251+0x2800] ;  /* 0x00280000fb4c783b */ /* 0x000fe40000004200 */
[----:B------:R-:W-:Y:S01]  /*4500*/  HMMA.16816.F32 R24, R12, R26, RZ ;  /* 0x0000001a0c18723c */ /* 0x000fe200000018ff */
[----:B------:R-:W-:Y:S01]  /*4510*/  F2FP.PACK_AB R8, R129, R128 ;  /* 0x000000808108723e */ /* 0x000fe200000000ff */
[----:B------:R-:W-:Y:S01]  /*4520*/  LDSM.16.MT88.4 R80, [R100+0x4000] ;  /* 0x004000006450783b */ /* 0x000fe20000004200 */
[----:B------:R-:W-:-:S02]  /*4530*/  F2FP.PACK_AB R10, R134, R130 ;  /* 0x00000082860a723e */ /* 0x000fc400000000ff */
[----:B-1----:R-:W-:Y:S02]  /*4540*/  F2FP.PACK_AB R9, R131, R119 ;  /* 0x000000778309723e */ /* 0x002fe400000000ff */
[----:B----4-:R-:W-:-:S09]  /*4550*/  F2FP.PACK_AB R11, R135, R132 ;  /* 0x00000084870b723e */ /* 0x010fd200000000ff */
[C---:B------:R-:W-:Y:S08]  /*4560*/  HMMA.16816.F32 R164, R8.reuse, R36, R4 ;  /* 0x0000002408a4723c */ /* 0x040ff00000001804 */
[----:B------:R-:W-:Y:S01]  /*4570*/  HMMA.16816.F32 R4, R8, R38, R24 ;  /* 0x000000260804723c */ /* 0x000fe20000001818 */
[----:B------:R-:W1:Y:S11]  /*4580*/  LDSM.16.MT88.4 R24, [R100+0x2000] ;  /* 0x002000006418783b */ /* 0x000e760000004200 */
[----:B------:R-:W-:Y:S11]  /*4590*/  @!UPT UIADD3 URZ, URZ, URZ, URZ ;  /* 0x0000003f3f3ff290 */ /* 0x000ff6000fffe03f */
[----:B------:R-:W-:Y:S01]  /*45a0*/  @!UPT UIADD3 URZ, URZ, URZ, URZ ;  /* 0x0000003f3f3ff290 */ /* 0x000fe2000fffe03f */
[----:B------:R-:W-:Y:S02]  /*45b0*/  MOV R115, R7 ;  /* 0x0000000700737202 */ /* 0x000fe40000000f00 */
[----:B------:R-:W-:Y:S02]  /*45c0*/  MOV R114, R4 ;  /* 0x0000000400727202 */ /* 0x000fe40000000f00 */
[----:B------:R-:W-:Y:S02]  /*45d0*/  MOV R111, R6 ;  /* 0x00000006006f7202 */ /* 0x000fe40000000f00 */
[----:B------:R-:W-:Y:S02]  /*45e0*/  MOV R110, R5 ;  /* 0x00000005006e7202 */ /* 0x000fe40000000f00 */
[C---:B-----5:R-:W-:Y:S08]  /*45f0*/  HMMA.16816.F32 R4, R12.reuse, R44, RZ ;  /* 0x0000002c0c04723c */ /* 0x060ff000000018ff */
[C---:B--2---:R-:W-:Y:S08]  /*4600*/  HMMA.16816.F32 R32, R12.reuse, R20, RZ ;  /* 0x000000140c20723c */ /* 0x044ff000000018ff */
[----:B------:R-:W-:Y:S08]  /*4610*/  HMMA.16816.F32 R20, R12, R22, RZ ;  /* 0x000000160c14723c */ /* 0x000ff000000018ff */
[----:B------:R-:W-:Y:S08]  /*4620*/  HMMA.16816.F32 R36, R8, R60, R4 ;  /* 0x0000003c0824723c */ /* 0x000ff00000001804 */
[----:B------:R-:W-:Y:S01]  /*4630*/  HMMA.16816.F32 R52, R12, R46, RZ ;  /* 0x0000002e0c34723c */ /* 0x000fe200000018ff */
[----:B------:R-:W2:Y:S07]  /*4640*/  LDSM.16.MT88.4 R44, [R101+0x2800] ;  /* 0x00280000652c783b */ /* 0x000eae0000004200 */
[C---:B------:R-:W-:Y:S08]  /*4650*/  HMMA.16816.F32 R156, R8.reuse, R40, R32 ;  /* 0x00000028089c723c */ /* 0x040ff00000001820 */
[----:B------:R-:W-:Y:S01]  /*4660*/  HMMA.16816.F32 R148, R8, R42, R20 ;  /* 0x0000002a0894723c */ /* 0x000fe20000001814 */
[----:B------:R-:W-:Y:S01]  /*4670*/  IMAD.MOV.U32 R109, RZ, RZ, R36 ;  /* 0x000000ffff6d7224 */ /* 0x000fe200078e0024 */
[----:B------:R-:W-:-:S02]  /*4680*/  MOV R108, R38 ;  /* 0x00000026006c7202 */ /* 0x000fc40000000f00 */
[----:B------:R-:W-:Y:S02]  /*4690*/  MOV R107, R39 ;  /* 0x00000027006b7202 */ /* 0x000fe40000000f00 */
[----:B------:R-:W-:Y:S02]  /*46a0*/  MOV R106, R37 ;  /* 0x00000025006a7202 */ /* 0x000fe40000000f00 */
[C---:B---3--:R-:W-:Y:S08]  /*46b0*/  HMMA.16816.F32 R40, R12.reuse, R28, RZ ;  /* 0x0000001c0c28723c */ /* 0x048ff000000018ff */
[C---:B------:R-:W-:Y:S08]  /*46c0*/  HMMA.16816.F32 R36, R12.reuse, R30, RZ ;  /* 0x0000001e0c24723c */ /* 0x040ff000000018ff */
[C---:B-1----:R-:W-:Y:S08]  /*46d0*/  HMMA.16816.F32 R32, R12.reuse, R24, RZ ;  /* 0x000000180c20723c */ /* 0x042ff000000018ff */
[C---:B------:R-:W-:Y:S08]  /*46e0*/  HMMA.16816.F32 R28, R12.reuse, R26, RZ ;  /* 0x0000001a0c1c723c */ /* 0x040ff000000018ff */
[C---:B------:R-:W-:Y:S08]  /*46f0*/  HMMA.16816.F32 R24, R12.reuse, R68, RZ ;  /* 0x000000440c18723c */ /* 0x040ff000000018ff */
[----:B------:R-:W-:Y:S08]  /*4700*/  HMMA.16816.F32 R20, R12, R70, RZ ;  /* 0x000000460c14723c */ /* 0x000ff000000018ff */
[C---:B------:R-:W-:Y:S01]  /*4710*/  HMMA.16816.F32 R140, R8.reuse, R62, R52 ;  /* 0x0000003e088c723c */ /* 0x040fe20000001834 */
[----:B------:R-:W1:Y:S04]  /*4720*/  LDSM.16.MT88.4 R52, [R250+0x2800] ;  /* 0x00280000fa34783b */ /* 0x000e680000004200 */
[----:B------:R-:W-:Y:S03]  /*4730*/  LDSM.16.MT88.4 R60, [R100+0x4800] ;  /* 0x00480000643c783b */ /* 0x000fe60000004200 */
[C---:B--2---:R-:W-:Y:S08]  /*4740*/  HMMA.16816.F32 R24, R8.reuse, R44, R24 ;  /* 0x0000002c0818723c */ /* 0x044ff00000001818 */
[C---:B------:R-:W-:Y:S01]  /*4750*/  HMMA.16816.F32 R120, R8.reuse, R64, R40 ;  /* 0x000000400878723c */ /* 0x040fe20000001828 */
[----:B------:R-:W2:Y:S07]  /*4760*/  LDSM.16.MT88.4 R40, [R101+0x4000] ;  /* 0x004000006528783b */ /* 0x000eae0000004200 */
[----:B------:R-:W-:Y:S08]  /*4770*/  HMMA.16816.F32 R32, R8, R48, R32 ;  /* 0x000000300820723c */ /* 0x000ff00000001820 */
[----:B------:R-:W-:Y:S01]  /*4780*/  HMMA.16816.F32 R4, R12, R72, RZ ;  /* 0x000000480c04723c */ /* 0x000fe200000018ff */
[----:B------:R-:W-:Y:S01]  /*4790*/  MOV R49, R27 ;  /* 0x0000001b00317202 */ /* 0x000fe20000000f00 */
[----:B------:R-:W-:-:S06]  /*47a0*/  IMAD.MOV.U32 R48, RZ, RZ, R24 ;  /* 0x000000ffff307224 */ /* 0x000fcc00078e0018 */
[C---:B------:R-:W-:Y:S07]  /*47b0*/  HMMA.16816.F32 R180, R8.reuse, R50, R28 ;  /* 0x0000003208b4723c */ /* 0x040fee000000181c */
[----:B------:R-:W-:Y:S01]  /*47c0*/  MOV R51, R25 ;  /* 0x0000001900337202 */ /* 0x000fe20000000f00 */
[----:B------:R-:W-:Y:S01]  /*47d0*/  HMMA.16816.F32 R68, R8, R46, R20 ;  /* 0x0000002e0844723c */ /* 0x000fe20000001814 */
[----:B------:R-:W-:Y:S01]  /*47e0*/  MOV R50, R26 ;  /* 0x0000001a00327202 */ /* 0x000fe20000000f00 */
[----:B------:R-:W3:Y:S06]  /*47f0*/  LDSM.16.MT88.4 R44, [R251+0x4000] ;  /* 0x00400000fb2c783b */ /* 0x000eec0000004200 */
[C---:B------:R-:W-:Y:S08]  /*4800*/  HMMA.16816.F32 R28, R12.reuse, R74, RZ ;  /* 0x0000004a0c1c723c */ /* 0x040ff000000018ff */
[C---:B------:R-:W-:Y:S08]  /*4810*/  HMMA.16816.F32 R24, R12.reuse, R56, RZ ;  /* 0x000000380c18723c */ /* 0x040ff000000018ff */
[----:B------:R-:W-:Y:S01]  /*4820*/  HMMA.16816.F32 R20, R12, R58, RZ ;  /* 0x0000003a0c14723c */ /* 0x000fe200000018ff */
[----:B------:R-:W-:Y:S01]  /*4830*/  MOV R65, R35 ;  /* 0x0000002300417202 */ /* 0x000fe20000000f00 */
[----:B------:R-:W-:Y:S01]  /*4840*/  IMAD.MOV.U32 R64, RZ, RZ, R32 ;  /* 0x000000ffff407224 */ /* 0x000fe200078e0020 */
[----:B------:R-:W-:-:S05]  /*4850*/  MOV R3, R33 ;  /* 0x0000002100037202 */ /* 0x000fca0000000f00 */
[C---:B------:R-:W-:Y:S01]  /*4860*/  HMMA.16816.F32 R184, R8.reuse, R66, R36 ;  /* 0x0000004208b8723c */ /* 0x040fe20000001824 */
[----:B------:R-:W-:Y:S06]  /*4870*/  LDSM.16.MT88.4 R36, [R251+0x4800] ;  /* 0x00480000fb24783b */ /* 0x000fec0000004200 */
[----:B------:R-:W-:Y:S02]  /*4880*/  MOV R66, R34 ;  /* 0x0000002200427202 */ /* 0x000fe40000000f00 */
[----:B------:R-:W4:Y:S01]  /*4890*/  LDSM.16.MT88.4 R32, [R101+0x4800] ;  /* 0x004800006520783b */ /* 0x000f220000004200 */
[----:B------:R-:W-:Y:S08]  /*48a0*/  HMMA.16816.F32 R188, R8, R76, R4 ;  /* 0x0000004c08bc723c */ /* 0x000ff00000001804 */
[----:B------:R-:W-:Y:S08]  /*48b0*/  HMMA.16816.F32 R4, R12, R80, RZ ;  /* 0x000000500c04723c */ /* 0x000ff000000018ff */
[C---:B------:R-:W-:Y:S08]  /*48c0*/  HMMA.16816.F32 R72, R8.reuse, R78, R28 ;  /* 0x0000004e0848723c */ /* 0x040ff0000000181c */
[C---:B-1----:R-:W-:Y:S08]  /*48d0*/  HMMA.16816.F32 R76, R8.reuse, R52, R24 ;  /* 0x00000034084c723c */ /* 0x042ff00000001818 */
[----:B------:R-:W-:Y:S08]  /*48e0*/  HMMA.16816.F32 R160, R8, R54, R20 ;  /* 0x0000003608a0723c */ /* 0x000ff00000001814 */
[C---:B--2---:R-:W-:Y:S08]  /*48f0*/  HMMA.16816.F32 R24, R12.reuse, R40, RZ ;  /* 0x000000280c18723c */ /* 0x044ff000000018ff */
[----:B------:R-:W-:Y:S01]  /*4900*/  HMMA.16816.F32 R20, R12, R42, RZ ;  /* 0x0000002a0c14723c */ /* 0x000fe200000018ff */
[----:B------:R-:W1:Y:S07]  /*4910*/  LDSM.16.MT88.4 R40, [R250+0x4000] ;  /* 0x00400000fa28783b */ /* 0x000e6e0000004200 */
[----:B------:R-:W-:Y:S08]  /*4920*/  HMMA.16816.F32 R176, R8, R60, R4 ;  /* 0x0000003c08b0723c */ /* 0x000ff00000001804 */
[C---:B---3--:R-:W-:Y:S08]  /*4930*/  HMMA.16816.F32 R4, R12.reuse, R44, RZ ;  /* 0x0000002c0c04723c */ /* 0x048ff000000018ff */
[----:B------:R-:W-:Y:S08]  /*4940*/  HMMA.16816.F32 R28, R12, R82, RZ ;  /* 0x000000520c1c723c */ /* 0x000ff000000018ff */
[----:B----4-:R-:W-:Y:S01]  /*4950*/  HMMA.16816.F32 R152, R8, R32, R24 ;  /* 0x000000200898723c */ /* 0x010fe20000001818 */
[----:B------:R-:W2:Y:S01]  /*4960*/  LDSM.16.MT88.4 R24, [R250+0x4800] ;  /* 0x00480000fa18783b */ /* 0x000ea20000004200 */
[----:B------:R-:W-:-:S02]  /*4970*/  MOV R103, R120 ;  /* 0x0000007800677202 */ /* 0x000fc40000000f00 */
[----:B------:R-:W-:-:S04]  /*4980*/  MOV R102, R121 ;  /* 0x0000007900667202 */ /* 0x000fc80000000f00 */
[----:B------:R-:W-:Y:S01]  /*4990*/  HMMA.16816.F32 R144, R8, R36, R4 ;  /* 0x000000240890723c */ /* 0x000fe20000001804 */
[----:B------:R-:W-:-:S07]  /*49a0*/  MOV R80, R103 ;  /* 0x0000006700507202 */ /* 0x000fce0000000f00 */
[----:B-1----:R-:W-:Y:S01]  /*49b0*/  HMMA.16816.F32 R4, R12, R40, RZ ;  /* 0x000000280c04723c */ /* 0x002fe200000018ff */
[----:B------:R-:W-:-:S07]  /*49c0*/  MOV R81, R102 ;  /* 0x0000006600517202 */ /* 0x000fce0000000f00 */
[C---:B------:R-:W-:Y:S07]  /*49d0*/  HMMA.16816.F32 R136, R8.reuse, R62, R28 ;  /* 0x0000003e0888723c */ /* 0x040fee000000181c */
[----:B------:R-:W-:Y:S02]  /*49e0*/  MOV R63, R100 ;  /* 0x00000064003f7202 */ /* 0x000fe40000000f00 */
[----:B------:R-:W-:Y:S02]  /*49f0*/  MOV R62, R101 ;  /* 0x00000065003e7202 */ /* 0x000fe40000000f00 */
[----:B------:R-:W-:Y:S01]  /*4a00*/  HMMA.16816.F32 R100, R8, R34, R20 ;  /* 0x000000220864723c */ /* 0x000fe20000001814 */
[----:B------:R-:W1:Y:S07]  /*4a10*/  LDSM.16.MT88.4 R28, [R63+0x6000] ;  /* 0x006000003f1c783b */ /* 0x000e6e0000004200 */
[----:B------:R-:W-:Y:S01]  /*4a20*/  HMMA.16816.F32 R20, R12, R46, RZ ;  /* 0x0000002e0c14723c */ /* 0x000fe200000018ff */
[----:B------:R-:W-:Y:S01]  /*4a30*/  MOV R59, R111 ;  /* 0x0000006f003b7202 */ /* 0x000fe20000000f00 */
[----:B------:R-:W-:Y:S01]  /*4a40*/  IMAD.MOV.U32 R60, RZ, RZ, R109 ;  /* 0x000000ffff3c7224 */ /* 0x000fe200078e006d */
[----:B------:R-:W-:-:S02]  /*4a50*/  MOV R58, R110 ;  /* 0x0000006e003a7202 */ /* 0x000fc40000000f00 */
[----:B------:R-:W-:-:S03]  /*4a60*/  MOV R44, R108 ;  /* 0x0000006c002c7202 */ /* 0x000fc60000000f00 */
[----:B--2---:R-:W-:Y:S01]  /*4a70*/  HMMA.16816.F32 R108, R8, R24, R4 ;  /* 0x00000018086c723c */ /* 0x004fe20000001804 */
[----:B------:R-:W-:Y:S01]  /*4a80*/  MOV R105, R122 ;  /* 0x0000007a00697202 */ /* 0x000fe20000000f00 */
[----:B------:R-:W-:-:S06]  /*4a90*/  IMAD.MOV.U32 R104, RZ, RZ, R123 ;  /* 0x000000ffff687224 */ /* 0x000fcc00078e007b */
[----:B------:R-:W-:Y:S01]  /*4aa0*/  HMMA.16816.F32 R4, R12, R42, RZ ;  /* 0x0000002a0c04723c */ /* 0x000fe200000018ff */
[----:B------:R-:W-:Y:S01]  /*4ab0*/  MOV R45, R107 ;  /* 0x0000006b002d7202 */ /* 0x000fe20000000f00 */
[----:B------:R-:W-:Y:S01]  /*4ac0*/  IMAD.MOV.U32 R83, RZ, RZ, R104 ;  /* 0x000000ffff537224 */ /* 0x000fe200078e0068 */
[----:B------:R-:W-:Y:S02]  /*4ad0*/  MOV R61, R106 ;  /* 0x0000006a003d7202 */ /* 0x000fe40000000f00 */
[----:B------:R-:W-:-:S03]  /*4ae0*/  MOV R82, R105 ;  /* 0x0000006900527202 */ /* 0x000fc60000000f00 */
[----:B------:R-:W-:Y:S01]  /*4af0*/  HMMA.16816.F32 R104, R8, R38, R20 ;  /* 0x000000260868723c */ /* 0x000fe20000001814 */
[----:B------:R-:W2:Y:S01]  /*4b00*/  LDSM.16.MT88.4 R20, [R63+0x6800] ;  /* 0x006800003f14783b */ /* 0x000ea20000004200 */
[----:B------:R-:W-:Y:S01]  /*4b10*/  IMAD.MOV.U32 R53, RZ, RZ, R3 ;  /* 0x000000ffff357224 */ /* 0x000fe200078e0003 */
[----:B------:R-:W-:Y:S01]  /*4b20*/  MOV R56, R115 ;  /* 0x0000007300387202 */ /* 0x000fe20000000f00 */
[----:B------:R-:W-:Y:S01]  /*4b30*/  FADD.FTZ R3, R113, R112 ;  /* 0x0000007071037221 */ /* 0x000fe20000010000 */
[----:B------:R-:W-:-:S11]  /*4b40*/  MOV R57, R114 ;  /* 0x0000007200397202 */ /* 0x000fd60000000f00 */
[----:B------:R-:W-:Y:S01]  /*4b50*/  HMMA.16816.F32 R112, R8, R26, R4 ;  /* 0x0000001a0870723c */ /* 0x000fe20000001804 */
[----:B------:R-:W-:Y:S07]  /*4b60*/  LDSM.16.MT88.4 R24, [R62+0x6800] ;  /* 0x006800003e18783b */ /* 0x000fee0000004200 */
        /* <DEDUP_REMOVED lines=8> */
[----:B------:R-:W1:Y:S01]  /*4bf0*/  LDSM.16.MT88.4 R20, [R62+0x6000] ;  /* 0x006000003e14783b */ /* 0x000e620000004200 */
[----:B------:R-:W-:-:S04]  /*4c00*/  FADD.FTZ R17, R18, R17 ;  /* 0x0000001112117221 */ /* 0x000fc80000010000 */
[----:B------:R-:W-:-:S04]  /*4c10*/  FADD.FTZ R17, R19, R17 ;  /* 0x0000001113117221 */ /* 0x000fc80000010000 */
[----:B------:R-:W-:-:S04]  /*4c20*/  FADD.FTZ R4, R117, R17 ;  /* 0x0000001175047221 */ /* 0x000fc80000010000 */
[----:B------:R-:W-:Y:S02]  /*4c30*/  FADD.FTZ R30, R119, R4 ;  /* 0x00000004771e7221 */ /* 0x000fe40000010000 */
[----:B------:R-:W-:Y:S01]  /*4c40*/  FADD.FTZ R3, R116, R3 ;  /* 0x0000000374037221 */ /* 0x000fe20000010000 */
[----:B-1----:R-:W-:Y:S03]  /*4c50*/  HMMA.16816.F32 R4, R12, R20, RZ ;  /* 0x000000140c04723c */ /* 0x002fe600000018ff */
[----:B------:R-:W-:-:S04]  /*4c60*/  FADD.FTZ R3, R118, R3 ;  /* 0x0000000376037221 */ /* 0x000fc80000010000 */
[----:B------:R-:W-:Y:S02]  /*4c70*/  FADD.FTZ R3, R128, R3 ;  /* 0x0000000380037221 */ /* 0x000fe40000010000 */
[--C-:B------:R-:W-:Y:S02]  /*4c80*/  FFMA.FTZ R28, R99, c[0x0][0x2d0], -R2.reuse ;  /* 0x0000b400631c7a23 */ /* 0x100fe40000010802 */
[----:B------:R-:W-:Y:S02]  /*4c90*/  FADD.FTZ R3, R129, R3 ;  /* 0x0000000381037221 */ /* 0x000fe40000010000 */
[--C-:B------:R-:W-:Y:S02]  /*4ca0*/  FFMA.FTZ R29, R95, c[0x0][0x2d0], -R2.reuse ;  /* 0x0000b4005f1d7a23 */ /* 0x100fe40000010802 */
[--C-:B------:R-:W-:Y:S02]  /*4cb0*/  FFMA.FTZ R31, R94, c[0x0][0x2d0], -R2.reuse ;  /* 0x0000b4005e1f7a23 */ /* 0x100fe40000010802 */
[----:B------:R-:W-:-:S07]  /*4cc0*/  FFMA.FTZ R19, R98, c[0x0][0x2d0], -R2 ;  /* 0x0000b40062137a23 */ /* 0x000fce0000010802 */
[----:B------:R-:W-:Y:S08]  /*4cd0*/  HMMA.16816.F32 R116, R8, R24, R4 ;  /* 0x000000180874723c */ /* 0x000ff00000001804 */
[----:B------:R-:W-:Y:S01]  /*4ce0*/  HMMA.16816.F32 R4, R12, R22, RZ ;  /* 0x000000160c04723c */ /* 0x000fe200000018ff */
[--C-:B------:R-:W-:Y:S02]  /*4cf0*/  FFMA.FTZ R18, R97, c[0x0][0x2d0], -R2.reuse ;  /* 0x0000b40061127a23 */ /* 0x100fe40000010802 */
[----:B------:R-:W-:-:S02]  /*4d00*/  FFMA.FTZ R17, R96, c[0x0][0x2d0], -R2 ;  /* 0x0000b40060117a23 */ /* 0x000fc40000010802 */
[--C-:B------:R-:W-:Y:S02]  /*4d10*/  FFMA.FTZ R36, R93, c[0x0][0x2d0], -R2.reuse ;  /* 0x0000b4005d247a23 */ /* 0x100fe40000010802 */
[----:B------:R-:W-:Y:S01]  /*4d20*/  FFMA.FTZ R35, R92, c[0x0][0x2d0], -R2 ;  /* 0x0000b4005c237a23 */ /* 0x000fe20000010802 */
[----:B------:R-:W1:Y:S01]  /*4d30*/  MUFU.EX2 R25, R28 ;  /* 0x0000001c00197308 */ /* 0x000e620000000800 */
[----:B------:R-:W-:Y:S02]  /*4d40*/  FADD.FTZ R2, R130, R3 ;  /* 0x0000000382027221 */ /* 0x000fe40000010000 */
[----:B------:R-:W-:-:S05]  /*4d50*/  FADD.FTZ R3, R131, R30 ;  /* 0x0000001e83037221 */ /* 0x000fca0000010000 */
[----:B------:R-:W-:Y:S08]  /*4d60*/  MUFU.EX2 R21, R29 ;  /* 0x0000001d00157308 */ /* 0x000ff00000000800 */
[----:B------:R2:W-:Y:S08]  /*4d70*/  MUFU.EX2 R20, R31 ;  /* 0x0000001f00147308 */ /* 0x0005f00000000800 */
[----:B------:R3:W4:Y:S01]  /*4d80*/  MUFU.EX2 R23, R19 ;  /* 0x0000001300177308 */ /* 0x0007220000000800 */
[----:B--2---:R-:W2:Y:S07]  /*4d90*/  LDSM.16.MT88.4 R28, [R251+0x6000] ;  /* 0x00600000fb1c783b */ /* 0x004eae0000004200 */
[----:B------:R5:W-:Y:S01]  /*4da0*/  MUFU.EX2 R24, R18 ;  /* 0x0000001200187308 */ /* 0x000be20000000800 */
[----:B------:R-:W-:Y:S01]  /*4db0*/  FADD.FTZ R2, R134, R2 ;  /* 0x0000000286027221 */ /* 0x000fe20000010000 */
[----:B------:R-:W-:-:S06]  /*4dc0*/  MOV R54, R66 ;  /* 0x0000004200367202 */ /* 0x000fcc0000000f00 */
[----:B------:R1:W1:Y:S01]  /*4dd0*/  MUFU.EX2 R22, R17 ;  /* 0x0000001100167308 */ /* 0x0002620000000800 */
[----:B------:R-:W-:Y:S02]  /*4de0*/  MOV R55, R65 ;  /* 0x0000004100377202 */ /* 0x000fe40000000f00 */
[----:B------:R-:W-:Y:S01]  /*4df0*/  MOV R52, R64 ;  /* 0x0000004000347202 */ /* 0x000fe20000000f00 */
[--C-:B---3--:R-:W-:Y:S01]  /*4e00*/  FFMA.FTZ R19, R91, c[0x0][0x2d0], -R0.reuse ;  /* 0x0000b4005b137a23 */ /* 0x108fe20000010800 */
[----:B------:R-:W-:Y:S01]  /*4e10*/  HMMA.16816.F32 R64, R8, R26, R4 ;  /* 0x0000001a0840723c */ /* 0x000fe20000001804 */
[--C-:B------:R-:W-:Y:S02]  /*4e20*/  FFMA.FTZ R32, R86, c[0x0][0x2d0], -R0.reuse ;  /* 0x0000b40056207a23 */ /* 0x100fe40000010800 */
[--C-:B-----5:R-:W-:Y:S02]  /*4e30*/  FFMA.FTZ R18, R90, c[0x0][0x2d0], -R0.reuse ;  /* 0x0000b4005a127a23 */ /* 0x120fe40000010800 */
[----:B------:R-:W-:-:S02]  /*4e40*/  FFMA.FTZ R34, R85, c[0x0][0x2d0], -R0 ;  /* 0x0000b40055227a23 */ /* 0x000fc40000010800 */
[--C-:B------:R-:W-:Y:S02]  /*4e50*/  FFMA.FTZ R7, R88, c[0x0][0x2d0], -R0.reuse ;  /* 0x0000b40058077a23 */ /* 0x100fe40000010800 */
[--C-:B------:R-:W-:Y:S02]  /*4e60*/  FFMA.FTZ R5, R87, c[0x0][0x2d0], -R0.reuse ;  /* 0x0000b40057057a23 */ /* 0x100fe40000010800 */
[--C-:B-1----:R-:W-:Y:S02]  /*4e70*/  FFMA.FTZ R17, R89, c[0x0][0x2d0], -R0.reuse ;  /* 0x0000b40059117a23 */ /* 0x102fe40000010800 */
[----:B------:R-:W-:Y:S02]  /*4e80*/  FFMA.FTZ R33, R84, c[0x0][0x2d0], -R0 ;  /* 0x0000b40054217a23 */ /* 0x000fe40000010800 */
[----:B------:R-:W-:-:S04]  /*4e90*/  FADD.FTZ R0, R25, R2 ;  /* 0x0000000219007221 */ /* 0x000fc80000010000 */
[C---:B----4-:R-:W-:Y:S01]  /*4ea0*/  FADD.FTZ R0, R23.reuse, R0 ;  /* 0x0000000017007221 */ /* 0x050fe20000010000 */
[----:B------:R-:W-:Y:S02]  /*4eb0*/  F2FP.PACK_AB R4, R23, R25 ;  /* 0x000000191704723e */ /* 0x000fe400000000ff */
[----:B------:R-:W-:Y:S01]  /*4ec0*/  F2FP.PACK_AB R6, R22, R24 ;  /* 0x000000181606723e */ /* 0x000fe200000000ff */
[----:B------:R-:W-:Y:S02]  /*4ed0*/  FADD.FTZ R0, R24, R0 ;  /* 0x0000000018007221 */ /* 0x000fe40000010000 */
[----:B------:R-:W1:Y:S02]  /*4ee0*/  LDSM.16.MT88.4 R24, [R251+0x6800] ;  /* 0x00680000fb18783b */ /* 0x000e640000004200 */
[----:B------:R-:W-:Y:S02]  /*4ef0*/  FADD.FTZ R0, R22, R0 ;  /* 0x0000000016007221 */ /* 0x000fe40000010000 */
[----:B------:R-:W-:-:S02]  /*4f00*/  FADD.FTZ R3, R132, R3 ;  /* 0x0000000384037221 */ /* 0x000fc40000010000 */
[----:B------:R-:W-:Y:S01]  /*4f10*/  FADD.FTZ R0, R21, R0 ;  /* 0x0000000015007221 */ /* 0x000fe20000010000 */
[C---:B------:R-:W-:Y:S01]  /*4f20*/  F2FP.PACK_AB R128, R20.reuse, R21 ;  /* 0x000000151480723e */ /* 0x040fe200000000ff */
[----:B------:R-:W-:Y:S02]  /*4f30*/  FADD.FTZ R2, R135, R3 ;  /* 0x0000000387027221 */ /* 0x000fe40000010000 */
[----:B------:R-:W-:Y:S02]  /*4f40*/  FADD.FTZ R3, R20, R0 ;  /* 0x0000000014037221 */ /* 0x000fe40000010000 */
[----:B--2---:R-:W-:Y:S01]  /*4f50*/  HMMA.16816.F32 R20, R12, R28, RZ ;  /* 0x0000001c0c14723c */ /* 0x004fe200000018ff */
[----:B------:R-:W-:Y:S02]  /*4f60*/  MOV R134, R62 ;  /* 0x0000003e00867202 */ /* 0x000fe40000000f00 */
[----:B------:R-:W-:Y:S01]  /*4f70*/  MOV R132, R63 ;  /* 0x0000003f00847202 */ /* 0x000fe20000000f00 */
[----:B------:R-:W-:Y:S01]  /*4f80*/  IMAD.MOV.U32 R63, RZ, RZ, R45 ;  /* 0x000000ffff3f7224 */ /* 0x000fe200078e002d */
[----:B------:R-:W-:-:S02]  /*4f90*/  MOV R62, R44 ;  /* 0x0000002c003e7202 */ /* 0x000fc40000000f00 */
[----:B------:R-:W-:Y:S01]  /*4fa0*/  MOV R45, R58 ;  /* 0x0000003a002d7202 */ /* 0x000fe20000000f00 */
[----:B------:R-:W-:Y:S01]  /*4fb0*/  IMAD.MOV.U32 R58, RZ, RZ, R50 ;  /* 0x000000ffff3a7224 */ /* 0x000fe200078e0032 */
[----:B------:R-:W-:Y:S02]  /*4fc0*/  MOV R47, R59 ;  /* 0x0000003b002f7202 */ /* 0x000fe40000000f00 */
[----:B------:R-:W-:Y:S02]  /*4fd0*/  MOV R37, R56 ;  /* 0x0000003800257202 */ /* 0x000fe40000000f00 */
[----:B------:R-:W-:Y:S02]  /*4fe0*/  MOV R44, R57 ;  /* 0x00000039002c7202 */ /* 0x000fe40000000f00 */
[----:B------:R-:W-:Y:S02]  /*4ff0*/  MOV R57, R51 ;  /* 0x0000003300397202 */ /* 0x000fe40000000f00 */
[----:B------:R-:W-:-:S02]  /*5000*/  MOV R59, R49 ;  /* 0x00000031003b7202 */ /* 0x000fc40000000f00 */
[----:B------:R-:W-:-:S05]  /*5010*/  MOV R56, R48 ;  /* 0x0000003000387202 */ /* 0x000fca0000000f00 */
[----:B-1----:R-:W-:Y:S08]  /*5020*/  HMMA.16816.F32 R48, R8, R24, R20 ;  /* 0x000000180830723c */ /* 0x002ff00000001814 */
[----:B------:R-:W-:Y:S01]  /*5030*/  HMMA.16816.F32 R20, R12, R30, RZ ;  /* 0x0000001e0c14723c */ /* 0x000fe200000018ff */
[----:B------:R-:W1:Y:S08]  /*5040*/  MUFU.EX2 R25, R19 ;  /* 0x0000001300197308 */ /* 0x000e700000000800 */
[----:B------:R-:W2:Y:S11]  /*5050*/  MUFU.EX2 R18, R18 ;  /* 0x0000001200127308 */ /* 0x000eb60000000800 */
[----:B------:R-:W-:Y:S04]  /*5060*/  @!UPT UIADD3 URZ, URZ, URZ, URZ ;  /* 0x0000003f3f3ff290 */ /* 0x000fe8000fffe03f */
[----:B------:R-:W-:Y:S01]  /*5070*/  HMMA.16816.F32 R40, R8, R26, R20 ;  /* 0x0000001a0828723c */ /* 0x000fe20000001814 */
[----:B------:R-:W3:Y:S01]  /*5080*/  LDSM.16.MT88.4 R20, [R250+0x6000] ;  /* 0x00600000fa14783b */ /* 0x000ee20000004200 */
[----:B------:R-:W4:Y:S01]  /*5090*/  MUFU.EX2 R29, R36 ;  /* 0x00000024001d7308 */ /* 0x000f220000000800 */
[----:B-1----:R-:W-:-:S07]  /*50a0*/  FADD.FTZ R0, R25, R2 ;  /* 0x0000000219007221 */ /* 0x002fce0000010000 */
[----:B------:R-:W1:Y:S08]  /*50b0*/  MUFU.EX2 R28, R35 ;  /* 0x00000023001c7308 */ /* 0x000e700000000800 */
[----:B------:R-:W5:Y:S01]  /*50c0*/  MUFU.EX2 R24, R17 ;  /* 0x0000001100187308 */ /* 0x000f620000000800 */
[----:B--2---:R-:W-:-:S07]  /*50d0*/  FADD.FTZ R2, R18, R0 ;  /* 0x0000000012027221 */ /* 0x004fce0000010000 */
[----:B------:R-:W2:Y:S01]  /*50e0*/  MUFU.EX2 R7, R7 ;  /* 0x0000000700077308 */ /* 0x000ea20000000800 */
[----:B----4-:R-:W-:-:S04]  /*50f0*/  FADD.FTZ R0, R29, R3 ;  /* 0x000000031d007221 */ /* 0x010fc80000010000 */
[----:B-1----:R-:W-:Y:S02]  /*5100*/  FADD.FTZ R0, R28, R0 ;  /* 0x000000001c007221 */ /* 0x002fe40000010000 */
[----:B-----5:R-:W-:Y:S01]  /*5110*/  FADD.FTZ R2, R24, R2 ;  /* 0x0000000218027221 */ /* 0x020fe20000010000 */
[----:B------:R1:W4:Y:S02]  /*5120*/  MUFU.EX2 R19, R5 ;  /* 0x0000000500137308 */ /* 0x0003240000000800 */
[----:B------:R2:W-:Y:S01]  /*5130*/  STL [R1+0x7c], R0 ;  /* 0x00007c0001007387 */ /* 0x0005e20000100800 */
[----:B-1----:R-:W-:Y:S01]  /*5140*/  F2FP.PACK_AB R5, R18, R25 ;  /* 0x000000191205723e */ /* 0x002fe200000000ff */
[C---:B--2---:R-:W-:Y:S01]  /*5150*/  FADD.FTZ R0, R7.reuse, R2 ;  /* 0x0000000207007221 */ /* 0x044fe20000010000 */
[----:B------:R-:W-:Y:S02]  /*5160*/  F2FP.PACK_AB R7, R7, R24 ;  /* 0x000000180707723e */ /* 0x000fe400000000ff */
[C---:B---3--:R-:W-:Y:S08]  /*5170*/  HMMA.16816.F32 R24, R12.reuse, R20, RZ ;  /* 0x000000140c18723c */ /* 0x048ff000000018ff */
[----:B------:R-:W-:Y:S01]  /*5180*/  HMMA.16816.F32 R12, R12, R22, RZ ;  /* 0x000000160c0c723c */ /* 0x000fe200000018ff */
[----:B------:R-:W1:Y:S01]  /*5190*/  LDSM.16.MT88.4 R20, [R250+0x6800] ;  /* 0x00680000fa14783b */ /* 0x000e620000004200 */
[----:B------:R-:W-:-:S02]  /*51a0*/  MOV R46, R47 ;  /* 0x0000002f002e7202 */ /* 0x000fc40000000f00 */
[----:B------:R-:W-:Y:S11]  /*51b0*/  MOV R47, R37 ;  /* 0x00000025002f7202 */ /* 0x000ff60000000f00 */
[----:B------:R-:W-:Y:S01]  /*51c0*/  @!UPT UIADD3 URZ, URZ, URZ, URZ ;  /* 0x0000003f3f3ff290 */ /* 0x000fe2000fffe03f */
[C---:B-1----:R-:W-:Y:S08]  /*51d0*/  HMMA.16816.F32 R24, R8.reuse, R20, R24 ;  /* 0x000000140818723c */ /* 0x042ff00000001818 */
[----:B------:R-:W-:Y:S01]  /*51e0*/  HMMA.16816.F32 R12, R8, R22, R12 ;  /* 0x00000016080c723c */ /* 0x000fe2000000180c */
[----:B------:R-:W1:Y:S07]  /*51f0*/  LDSM.16.MT88.4 R8, [R132+0x1000] ;  /* 0x001000008408783b */ /* 0x000e6e0000004200 */
[C---:B-1----:R-:W-:Y:S08]  /*5200*/  HMMA.16816.F32 R164, R4.reuse, R8, R164 ;  /* 0x0000000804a4723c */ /* 0x042ff000000018a4 */
[----:B------:R-:W-:Y:S01]  /*5210*/  HMMA.16816.F32 R20, R4, R10, R44 ;  /* 0x0000000a0414723c */ /* 0x000fe2000000182c */
[----:B------:R-:W1:Y:S01]  /*5220*/  LDSM.16.MT88.4 R8, [R134+0x1000] ;  /* 0x001000008608783b */ /* 0x000e620000004200 */
[----:B------:R-:W-:-:S06]  /*5230*/  F2FP.PACK_AB R130, R28, R29 ;  /* 0x0000001d1c82723e */ /* 0x000fcc00000000ff */
[C---:B-1----:R-:W-:Y:S08]  /*5240*/  HMMA.16816.F32 R156, R4.reuse, R8, R156 ;  /* 0x00000008049c723c */ /* 0x042ff0000000189c */
[C---:B------:R-:W-:Y:S01]  /*5250*/  HMMA.16816.F32 R28, R4.reuse, R10, R148 ;  /* 0x0000000a041c723c */ /* 0x040fe20000001894 */
[----:B------:R-:W1:Y:S01]  /*5260*/  LDSM.16.MT88.4 R8, [R251+0x1000] ;  /* 0x00100000fb08783b */ /* 0x000e620000004200 */
[----:B------:R-:W2:Y:S08]  /*5270*/  MUFU.EX2 R17, R32 ;  /* 0x0000002000117308 */ /* 0x000eb00000000800 */
[----:B------:R-:W-:Y:S08]  /*5280*/  MUFU.EX2 R3, R34 ;  /* 0x0000002200037308 */ /* 0x000ff00000000800 */
[----:B------:R3:W5:Y:S01]  /*5290*/  MUFU.EX2 R2, R33 ;  /* 0x0000002100027308 */ /* 0x0007620000000800 */
[C---:B-1----:R-:W-:Y:S08]  /*52a0*/  HMMA.16816.F32 R148, R4.reuse, R8, R60 ;  /* 0x000000080494723c */ /* 0x042ff0000000183c */
[C---:B---3--:R-:W-:Y:S01]  /*52b0*/  HMMA.16816.F32 R32, R4.reuse, R10, R140 ;  /* 0x0000000a0420723c */ /* 0x048fe2000000188c */
        /* <DEDUP_REMOVED lines=14> */
[----:B------:R-:W-:Y:S01]  /*53a0*/  HMMA.16816.F32 R80, R4, R10, R160 ;  /* 0x0000000a0450723c */ /* 0x000fe200000018a0 */
[----:B------:R-:W1:Y:S01]  /*53b0*/  LDSM.16.MT88.4 R8, [R132+0x5000] ;  /* 0x005000008408783b */ /* 0x000e620000004200 */
[----:B----4-:R-:W-:Y:S01]  /*53c0*/  FADD.FTZ R0, R19, R0 ;  /* 0x0000000013007221 */ /* 0x010fe20000010000 */
[----:B--2---:R-:W-:-:S02]  /*53d0*/  F2FP.PACK_AB R129, R17, R19 ;  /* 0x000000131181723e */ /* 0x004fc400000000ff */
[----:B-----5:R-:W-:Y:S01]  /*53e0*/  F2FP.PACK_AB R131, R2, R3 ;  /* 0x000000030283723e */ /* 0x020fe200000000ff */
[----:B------:R-:W-:Y:S02]  /*53f0*/  LDSM.16.MT88.4 R160, [R132+0x1800] ;  /* 0x0018000084a0783b */ /* 0x000fe40000004200 */
[C---:B-1----:R-:W-:Y:S08]  /*5400*/  HMMA.16816.F32 R84, R4.reuse, R8, R176 ;  /* 0x000000080454723c */ /* 0x042ff000000018b0 */
[----:B------:R-:W-:Y:S01]  /*5410*/  HMMA.16816.F32 R88, R4, R10, R136 ;  /* 0x0000000a0458723c */ /* 0x000fe20000001888 */
[----:B------:R-:W1:Y:S01]  /*5420*/  LDSM.16.MT88.4 R8, [R134+0x5000] ;  /* 0x005000008608783b */ /* 0x000e620000004200 */
[----:B------:R-:W-:-:S03]  /*5430*/  FADD.FTZ R0, R17, R0 ;  /* 0x0000000011007221 */ /* 0x000fc60000010000 */
[----:B------:R-:W-:Y:S03]  /*5440*/  LDSM.16.MT88.4 R136, [R250+0x1800] ;  /* 0x00180000fa88783b */ /* 0x000fe60000004200 */
        /* <DEDUP_REMOVED lines=9> */
[----:B------:R-:W-:Y:S04]  /*54e0*/  LDSM.16.MT88.4 R144, [R251+0x1800] ;  /* 0x00180000fb90783b */ /* 0x000fe80000004200 */
[----:B------:R2:W-:Y:S04]  /*54f0*/  STL [R1+0x78], R0 ;  /* 0x0000780001007387 */ /* 0x0005e80000100800 */
[----:B--2---:R-:W2:Y:S01]  /*5500*/  LDL R0, [R1+0xb4] ;  /* 0x0000b40001007983 */ /* 0x004ea20000100800 */
        /* <DEDUP_REMOVED lines=10> */
[C---:B-1----:R-:W-:Y:S01]  /*55b0*/  HMMA.16816.F32 R124, R4.reuse, R10, R40 ;  /* 0x0000000a047c723c */ /* 0x042fe20000001828 */
[----:B------:R-:W1:Y:S07]  /*55c0*/  LDSM.16.MT88.4 R40, [R132+0x3800] ;  /* 0x003800008428783b */ /* 0x000e6e0000004200 */
[----:B------:R-:W-:Y:S01]  /*55d0*/  HMMA.16816.F32 R180, R4, R8, R48 ;  /* 0x0000000804b4723c */ /* 0x000fe20000001830 */
[----:B------:R-:W3:Y:S04]  /*55e0*/  LDSM.16.MT88.4 R48, [R134+0x3800] ;  /* 0x003800008630783b */ /* 0x000ee80000004200 */
[----:B------:R-:W-:Y:S03]  /*55f0*/  LDSM.16.MT88.4 R8, [R250+0x7000] ;  /* 0x00700000fa08783b */ /* 0x000fe60000004200 */
[C---:B------:R-:W-:Y:S08]  /*5600*/  HMMA.16816.F32 R140, R128.reuse, R136, R140 ;  /* 0x00000088808c723c */ /* 0x040ff0000000188c */
[C---:B------:R-:W-:Y:S08]  /*5610*/  HMMA.16816.F32 R136, R128.reuse, R138, R36 ;  /* 0x0000008a8088723c */ /* 0x040ff00000001824 */
[C---:B-1----:R-:W-:Y:S08]  /*5620*/  HMMA.16816.F32 R36, R128.reuse, R40, R44 ;  /* 0x000000288024723c */ /* 0x042ff0000000182c */
[C---:B---3--:R-:W-:Y:S01]  /*5630*/  HMMA.16816.F32 R44, R128.reuse, R48, R56 ;  /* 0x00000030802c723c */ /* 0x048fe20000001838 */
[----:B------:R-:W1:Y:S07]  /*5640*/  LDSM.16.MT88.4 R56, [R251+0x3800] ;  /* 0x00380000fb38783b */ /* 0x000e6e0000004200 */
[C---:B------:R-:W-:Y:S08]  /*5650*/  HMMA.16816.F32 R48, R128.reuse, R50, R60 ;  /* 0x000000328030723c */ /* 0x040ff0000000183c */
[C---:B------:R-:W-:Y:S08]  /*5660*/  HMMA.16816.F32 R60, R128.reuse, R64, R76 ;  /* 0x00000040803c723c */ /* 0x040ff0000000184c */
[C---:B------:R-:W-:Y:S01]  /*5670*/  HMMA.16816.F32 R64, R128.reuse, R66, R80 ;  /* 0x000000428040723c */ /* 0x040fe20000001850 */
[----:B------:R-:W3:Y:S07]  /*5680*/  LDSM.16.MT88.4 R80, [R134+0x5800] ;  /* 0x005800008650783b */ /* 0x000eee0000004200 */
[C---:B------:R-:W-:Y:S08]  /*5690*/  HMMA.16816.F32 R40, R128.reuse, R42, R52 ;  /* 0x0000002a8028723c */ /* 0x040ff00000001834 */
[C---:B-1----:R-:W-:Y:S08]  /*56a0*/  HMMA.16816.F32 R52, R128.reuse, R56, R68 ;  /* 0x000000388034723c */ /* 0x042ff00000001844 */
[C---:B---3--:R-:W-:Y:S08]  /*56b0*/  HMMA.16816.F32 R76, R128.reuse, R80, R92 ;  /* 0x00000050804c723c */ /* 0x048ff0000000185c */
[C---:B------:R-:W-:Y:S01]  /*56c0*/  HMMA.16816.F32 R80, R128.reuse, R82, R96 ;  /* 0x000000528050723c */ /* 0x040fe20000001860 */
[----:B------:R-:W1:Y:S07]  /*56d0*/  LDSM.16.MT88.4 R96, [R250+0x5800] ;  /* 0x00580000fa60783b */ /* 0x000e6e0000004200 */
[C---:B------:R-:W-:Y:S01]  /*56e0*/  HMMA.16816.F32 R56, R128.reuse, R58, R72 ;  /* 0x0000003a8038723c */ /* 0x040fe20000001848 */
[----:B------:R-:W3:Y:S07]  /*56f0*/  LDSM.16.MT88.4 R72, [R132+0x5800] ;  /* 0x005800008448783b */ /* 0x000eee0000004200 */
[C---:B-1----:R-:W-:Y:S08]  /*5700*/  HMMA.16816.F32 R92, R128.reuse, R96, R108 ;  /* 0x00000060805c723c */ /* 0x042ff0000000186c */
[C---:B------:R-:W-:Y:S01]  /*5710*/  HMMA.16816.F32 R96, R128.reuse, R98, R112 ;  /* 0x000000628060723c */ /* 0x040fe20000001870 */
[----:B------:R-:W1:Y:S07]  /*5720*/  LDSM.16.MT88.4 R112, [R134+0x7800] ;  /* 0x007800008670783b */ /* 0x000e6e0000004200 */
[C---:B---3--:R-:W-:Y:S08]  /*5730*/  HMMA.16816.F32 R68, R128.reuse, R72, R84 ;  /* 0x000000488044723c */ /* 0x048ff00000001854 */
[----:B------:R-:W-:Y:S01]  /*5740*/  HMMA.16816.F32 R72, R128, R74, R88 ;  /* 0x0000004a8048723c */ /* 0x000fe20000001858 */
[----:B------:R-:W3:Y:S01]  /*5750*/  LDSM.16.MT88.4 R88, [R251+0x5800] ;  /* 0x00580000fb58783b */ /* 0x000ee20000004200 */
[----:B------:R-:W-:-:S06]  /*5760*/  MOV R2, c[0x0][0x2c4] ;  /* 0x0000b10000027a02 */ /* 0x000fcc0000000f00 */
[----:B------:R-:W-:Y:S01]  /*5770*/  HMMA.16816.F32 R24, R4, R8, R24 ;  /* 0x000000080418723c */ /* 0x000fe20000001818 */
[----:B------:R-:W-:-:S07]  /*5780*/  ISETP.NE.AND P1, PT, R2, 0x1, PT ;  /* 0x000000010200780c */ /* 0x000fce0003f25270 */
[----:B------:R-:W-:Y:S01]  /*5790*/  HMMA.16816.F32 R12, R4, R10, R12 ;  /* 0x0000000a040c723c */ /* 0x000fe2000000180c */
[----:B------:R-:W-:Y:S07]  /*57a0*/  LDSM.16.MT88.4 R4, [R250+0x7800] ;  /* 0x00780000fa04783b */ /* 0x000fee0000004200 */
[----:B-1----:R-:W-:Y:S01]  /*57b0*/  HMMA.16816.F32 R108, R128, R112, R120 ;  /* 0x00000070806c723c */ /* 0x002fe20000001878 */
[----:B------:R-:W1:Y:S01]  /*57c0*/  LDSM.16.MT88.4 R120, [R251+0x7800] ;  /* 0x00780000fb78783b */ /* 0x000e620000004200 */
[----:B--2---:R-:W-:-:S05]  /*57d0*/  @P1 IMAD.HI.U32 R2, R0, c[0x0][0x2c8], RZ ;  /* 0x0000b20000021a27 */ /* 0x004fca00078e00ff */
[----:B------:R-:W-:Y:S01]  /*57e0*/  @P1 SHF.R.U32.HI R0, RZ, c[0x0][0x2cc], R2 ;  /* 0x0000b300ff001a19 */ /* 0x000fe20000011602 */
[----:B---3--:R-:W-:Y:S03]  /*57f0*/  HMMA.16816.F32 R84, R128, R88, R100 ;  /* 0x000000588054723c */ /* 0x008fe60000001864 */
[----:B------:R-:W-:-:S05]  /*5800*/  IADD3 R0, R0, -c[0x0][0x168], R249 ;  /* 0x80005a0000007a10 */ /* 0x000fca0007ffe0f9 */
[----:B------:R-:W-:Y:S01]  /*5810*/  HMMA.16816.F32 R88, R128, R90, R104 ;  /* 0x0000005a8058723c */ /* 0x000fe20000001868 */
[----:B------:R-:W2:Y:S01]  /*5820*/  LDSM.16.MT88.4 R104, [R132+0x7800] ;  /* 0x007800008468783b */ /* 0x000ea20000004200 */
[----:B------:R-:W-:-:S04]  /*5830*/  SHF.R.S32.HI R2, RZ, 0x1f, R0 ;  /* 0x0000001fff027819 */ /* 0x000fc80000011400 */
[----:B------:R-:W-:Y:S02]  /*5840*/  LEA.HI R0, R2, R0, RZ, 0x6 ;  /* 0x0000000002007211 */ /* 0x000fe400078f30ff */
[----:B------:R-:W-:Y:S02]  /*5850*/  HMMA.16816.F32 R112, R128, R114, R116 ;  /* 0x000000728070723c */ /* 0x000fe40000001874 */
[----:B------:R-:W-:Y:S02]  /*5860*/  SHF.R.S32.HI R0, RZ, 0x6, R0 ;  /* 0x00000006ff007819 */ /* 0x000fe40000011400 */
[----:B------:R-:W-:-:S04]  /*5870*/  IADD3 R3, R248, -0x2, RZ ;  /* 0xfffffffef8037810 */ /* 0x000fc80007ffe0ff */
[C---:B-1----:R-:W-:Y:S01]  /*5880*/  HMMA.16816.F32 R116, R128.reuse, R120, R180 ;  /* 0x000000788074723c */ /* 0x042fe200000018b4 */
[----:B------:R1:W-:Y:S07]  /*5890*/  STL [R1+0x64], R3 ;  /* 0x0000640301007387 */ /* 0x0003ee0000100800 */
[C---:B------:R-:W-:Y:S08]  /*58a0*/  HMMA.16816.F32 R120, R128.reuse, R122, R124 ;  /* 0x0000007a8078723c */ /* 0x040ff0000000187c */
[----:B------:R-:W-:Y:S07]  /*58b0*/  HMMA.16816.F32 R124, R128, R4, R24 ;  /* 0x00000004807c723c */ /* 0x000fee0000001818 */
[----:B------:R-:W-:-:S05]  /*58c0*/  IMNMX R4, RZ, R0, !PT ;  /* 0x00000000ff047217 */ /* 0x000fca0007800200 */
[----:B------:R1:W-:Y:S01]  /*58d0*/  STL [R1+0x84], R4 ;  /* 0x0000840401007387 */ /* 0x0003e20000100800 */
[----:B------:R-:W-:Y:S01]  /*58e0*/  ISETP.GE.AND P0, PT, R3, R4, PT ;  /* 0x000000040300720c */ /* 0x000fe20003f06270 */
[C---:B------:R-:W-:Y:S08]  /*58f0*/  HMMA.16816.F32 R164, R128.reuse, R160, R164 ;  /* 0x000000a080a4723c */ /* 0x040ff000000018a4 */
[C---:B------:R-:W-:Y:S08]  /*5900*/  HMMA.16816.F32 R156, R128.reuse, R152, R156 ;  /* 0x00000098809c723c */ /* 0x040ff0000000189c */
[C---:B------:R-:W-:Y:S08]  /*5910*/  HMMA.16816.F32 R148, R128.reuse, R144, R148 ;  /* 0x000000908094723c */ /* 0x040ff00000001894 */
[C---:B--2---:R-:W-:Y:S08]  /*5920*/  HMMA.16816.F32 R100, R128.reuse, R104, R184 ;  /* 0x000000688064723c */ /* 0x044ff000000018b8 */
[C---:B------:R-:W-:Y:S08]  /*5930*/  HMMA.16816.F32 R160, R128.reuse, R162, R20 ;  /* 0x000000a280a0723c */ /* 0x040ff00000001814 */
[C---:B------:R-:W-:Y:S08]  /*5940*/  HMMA.16816.F32 R152, R128.reuse, R154, R28 ;  /* 0x0000009a8098723c */ /* 0x040ff0000000181c */
[C---:B------:R-:W-:Y:S08]  /*5950*/  HMMA.16816.F32 R144, R128.reuse, R146, R32 ;  /* 0x000000928090723c */ /* 0x040ff00000001820 */
[C---:B------:R-:W-:Y:S08]  /*5960*/  HMMA.16816.F32 R104, R128.reuse, R106, R176 ;  /* 0x0000006a8068723c */ /* 0x040ff000000018b0 */
[----:B------:R-:W-:Y:S01]  /*5970*/  HMMA.16816.F32 R128, R128, R6, R12 ;  /* 0x000000068080723c */ /* 0x000fe2000000180c */
[----:B------:R-:W-:Y:S01]  /*5980*/  @!UPT UIADD3 URZ, URZ, URZ, URZ ;  /* 0x0000003f3f3ff290 */ /* 0x000fe2000fffe03f */
[----:B------:R-:W-:Y:S11]  /*5990*/  @!P0 BRA `(.L_x_523) ;  /* 0x000040d000008947 */ /* 0x000ff60003800000 */
[----:B-1----:R-:W-:Y:S02]  /*59a0*/  MOV R135, R16 ;  /* 0x0000001000877202 */ /* 0x002fe40000000f00 */
[----:B------:R-:W-:-:S02]  /*59b0*/  MOV R134, R133 ;  /* 0x0000008500867202 */ /* 0x000fc40000000f00 */
[----:B------:R-:W-:-:S07]  /*59c0*/  MOV R248, R3 ;  /* 0x0000000300f87202 */ /* 0x000fce0000000f00 */
.L_x_534:
[----:B------:R-:W2:Y:S01]  /*59d0*/  LDL R0, [R1+0x20] ;  /* 0x0000200001007983 */ /* 0x000ea20000100800 */
[----:B------:R-:W-:Y:S04]  /*59e0*/  DEPBAR.LE SB0, 0x0 ;  /* 0x000080000000791a */ /* 0x000fe80000000000 */
[----:B------:R-:W-:Y:S01]  /*59f0*/  WARPSYNC 0xffffffff ;  /* 0xffffffff00007948 */ /* 0x000fe20003800000 */
[----:B------:R-:W-:Y:S01]  /*5a00*/  BAR.SYNC.DEFER_BLOCKING 0x0 ;  /* 0x0000000000007b1d */ /* 0x000fe20000010000 */
[----:B------:R-:W-:Y:S05]  /*5a10*/  ISETP.GE.AND P0, PT, R248, RZ, PT ;  /* 0x000000fff800720c */ /* 0x000fea0003f06270 */
[----:B------:R1:W3:Y:S01]  /*5a20*/  LDSM.16.M88.4 R176, [R252] ;  /* 0x00000000fcb0783b */ /* 0x0002e20000000200 */
[----:B------:R-:W-:Y:S03]  /*5a30*/  BSSY B0, `(.L_x_524) ;  /* 0x0000068000007945 */ /* 0x000fe60003800000 */
[----:B------:R1:W4:Y:S04]  /*5a40*/  LDSM.16.M88.4 R180, [R252+0x800] ;  /* 0x00080000fcb4783b */ /* 0x0003280000000200 */
[----:B------:R1:W1:Y:S04]  /*5a50*/  LDSM.16.M88.4 R184, [R252+0x1000] ;  /* 0x00100000fcb8783b */ /* 0x0002680000000200 */
[----:B------:R1:W1:Y:S04]  /*5a60*/  LDSM.16.M88.4 R188, [R252+0x1800] ;  /* 0x00180000fcbc783b */ /* 0x0002680000000200 */
[----:B--2---:R2:W1:Y:S04]  /*5a70*/  LDSM.16.M88.4 R8, [R0] ;  /* 0x000000000008783b */ /* 0x0044680000000200 */
[----:B------:R2:W1:Y:S04]  /*5a80*/  LDSM.16.M88.4 R16, [R0+0x800] ;  /* 0x000800000010783b */ /* 0x0004680000000200 */
[----:B------:R2:W1:Y:S04]  /*5a90*/  LDSM.16.M88.4 R24, [R0+0x1000] ;  /* 0x001000000018783b */ /* 0x0004680000000200 */
[----:B------:R2:W1:Y:S01]  /*5aa0*/  LDSM.16.M88.4 R32, [R0+0x1800] ;  /* 0x001800000020783b */ /* 0x0004620000000200 */
[----:B------:R-:W-:-:S05]  /*5ab0*/  @!P0 BRA `(.L_x_525) ;  /* 0x000005f000008947 */ /* 0x000fca0003800000 */
[----:B---34-:R-:W3:Y:S04]  /*5ac0*/  LDL R4, [R1+0x60] ;  /* 0x0000600001047983 */ /* 0x018ee80000100800 */
[----:B------:R-:W4:Y:S04]  /*5ad0*/  LDL R28, [R1+0x5c] ;  /* 0x00005c00011c7983 */ /* 0x000f280000100800 */
[----:B------:R-:W5:Y:S04]  /*5ae0*/  LDL.64 R22, [R1+0xa0] ;  /* 0x0000a00001167983 */ /* 0x000f680000100a00 */
        /* <DEDUP_REMOVED lines=9> */
[----:B---3--:R-:W-:Y:S01]  /*5b80*/  SHF.R.S32.HI R0, RZ, 0x1f, R4 ;  /* 0x0000001fff007819 */ /* 0x008fe20000011404 */
[----:B------:R-:W-:Y:S04]  /*5b90*/  IMAD.WIDE.U32 R2, R4, c[0x0][0x208], RZ ;  /* 0x0000820004027a25 */ /* 0x000fe800078e00ff */
[----:B------:R-:W-:Y:S04]  /*5ba0*/  IMAD R0, R0, c[0x0][0x208], RZ ;  /* 0x0000820000007a24 */ /* 0x000fe800078e02ff */
[----:B------:R-:W-:Y:S01]  /*5bb0*/  IMAD R0, R4, c[0x0][0x20c], R0 ;  /* 0x0000830004007a24 */ /* 0x000fe200078e0200 */
[----:B----4-:R-:W-:Y:S03]  /*5bc0*/  SHF.R.S32.HI R4, RZ, 0x1f, R28 ;  /* 0x0000001fff047819 */ /* 0x010fe6000001141c */
[----:B------:R-:W-:Y:S02]  /*5bd0*/  IMAD.IADD R3, R3, 0x1, R0 ;  /* 0x0000000103037824 */ /* 0x000fe400078e0200 */
[----:B------:R-:W-:Y:S02]  /*5be0*/  IMAD R4, R4, c[0x0][0x218], RZ ;  /* 0x0000860004047a24 */ /* 0x000fe400078e02ff */
[C---:B------:R-:W-:Y:S04]  /*5bf0*/  IMAD.WIDE.U32 R2, R28.reuse, c[0x0][0x218], R2 ;  /* 0x000086001c027a25 */ /* 0x040fe800078e0002 */
[----:B------:R-:W-:Y:S01]  /*5c00*/  IMAD R4, R28, c[0x0][0x21c], R4 ;  /* 0x000087001c047a24 */ /* 0x000fe200078e0204 */
[----:B-----5:R-:W-:Y:S01]  /*5c10*/  IADD3 R0, P0, R22, R2, RZ ;  /* 0x0000000216007210 */ /* 0x020fe20007f1e0ff */
[C---:B--2---:R-:W-:Y:S01]  /*5c20*/  IMAD.SHL.U32 R30, R5.reuse, 0x2, RZ ;  /* 0x00000002051e7824 */ /* 0x044fe200078e00ff */
[----:B------:R-:W-:Y:S02]  /*5c30*/  SHF.L.U64.HI R22, R5, 0x1, R21 ;  /* 0x0000000105167819 */ /* 0x000fe40000010215 */
[----:B------:R-:W-:Y:S02]  /*5c40*/  IADD3.X R4, R12, R3, R4, P0, !PT ;  /* 0x000000030c047210 */ /* 0x000fe400007fe404 */
[C---:B------:R-:W-:Y:S02]  /*5c50*/  LEA R12, P0, R0.reuse, c[0x0][0x1f8], 0x1 ;  /* 0x00007e00000c7a11 */ /* 0x040fe400078008ff */
[C---:B------:R-:W-:Y:S02]  /*5c60*/  SHF.L.U64.HI R21, R15.reuse, 0x1, R20 ;  /* 0x000000010f157819 */ /* 0x040fe40000010214 */
[----:B------:R-:W-:Y:S02]  /*5c70*/  LEA.HI.X R5, R0, c[0x0][0x1fc], R4, 0x1, P0 ;  /* 0x00007f0000057a11 */ /* 0x000fe400000f0c04 */
[----:B------:R-:W-:Y:S02]  /*5c80*/  SHF.L.U32 R29, R15, 0x1, RZ ;  /* 0x000000010f1d7819 */ /* 0x000fe400000006ff */
[C---:B------:R-:W-:Y:S01]  /*5c90*/  SHF.L.U64.HI R20, R13.reuse, 0x1, R14 ;  /* 0x000000010d147819 */ /* 0x040fe2000001020e */
[----:B------:R-:W-:Y:S01]  /*5ca0*/  IMAD.SHL.U32 R28, R13, 0x2, RZ ;  /* 0x000000020d1c7824 */ /* 0x000fe200078e00ff */
[C---:B------:R-:W-:Y:S02]  /*5cb0*/  SHF.L.U64.HI R13, R6.reuse, 0x1, R7 ;  /* 0x00000001060d7819 */ /* 0x040fe40000010207 */
[----:B------:R-:W-:Y:S01]  /*5cc0*/  SHF.L.U32 R23, R6, 0x1, RZ ;  /* 0x0000000106177819 */ /* 0x000fe200000006ff */
[----:B------:R-:W-:-:S05]  /*5cd0*/  BRA.DIV ~URZ, `(.L_x_526) ;  /* 0x0000b3127f007947 */ /* 0x000fca000b800000 */
[----:B------:R2:W3:Y:S02]  /*5ce0*/  SHFL.IDX PT, R4, R5, RZ, 0x181f ;  /* 0x00181fff05047589 */ /* 0x0004e400000e0000 */
.L_x_579:
[----:B------:R-:W-:-:S05]  /*5cf0*/  BRA.DIV ~URZ, `(.L_x_527) ;  /* 0x0000b3627f007947 */ /* 0x000fca000b800000 */
[----:B------:R-:W4:Y:S04]  /*5d00*/  LDL R2, [R1+0x58] ;  /* 0x0000580001027983 */ /* 0x000f280000100800 */
[----:B------:R-:W5:Y:S04]  /*5d10*/  LDL R31, [R1+0x50] ;  /* 0x00005000011f7983 */ /* 0x000f680000100800 */
[----:B--2---:R-:W2:Y:S04]  /*5d20*/  LDL R7, [R1+0x70] ;  /* 0x0000700001077983 */ /* 0x004ea80000100800 */
[----:B---3--:R-:W3:Y:S04]  /*5d30*/  LDL R133, [R1+0x6c] ;  /* 0x00006c0001857983 */ /* 0x008ee80000100800 */
[----:B------:R-:W5:Y:S04]  /*5d40*/  LDL R132, [R1+0x74] ;  /* 0x0000740001847983 */ /* 0x000f680000100800 */
[----:B------:R-:W1:Y:S02]  /*5d50*/  SHFL.IDX PT, R0, R12, RZ, 0x181f ;  /* 0x00181fff0c007589 */ /* 0x000e6400000e0000 */
[----:B-1----:R-:W-:Y:S02]  /*5d60*/  IADD3 R6, P2, R0, R30, RZ ;  /* 0x0000001e00067210 */ /* 0x002fe40007f5e0ff */
[----:B----4-:R-:W-:Y:S02]  /*5d70*/  ISETP.GE.AND P4, PT, R2, c[0x0][0x1d4], PT ;  /* 0x0000750002007a0c */ /* 0x010fe40003f86270 */
[----:B------:R-:W-:Y:S05]  /*5d80*/  IADD3 R2, P0, R0, R23, RZ ;  /* 0x0000001700027210 */ /* 0x000fea0007f1e0ff */
[C---:B------:R-:W-:Y:S01]  /*5d90*/  IMAD.X R3, R4.reuse, 0x1, R13, P0 ;  /* 0x0000000104037824 */ /* 0x040fe200000e060d */
[----:B--2---:R-:W-:Y:S01]  /*5da0*/  ISETP.GE.AND P3, PT, R7, c[0x0][0x1d4], PT ;  /* 0x0000750007007a0c */ /* 0x004fe20003f66270 */
[----:B------:R-:W-:Y:S01]  /*5db0*/  IMAD.X R7, R4, 0x1, R22, P2 ;  /* 0x0000000104077824 */ /* 0x000fe200010e0616 */
[----:B---3--:R-:W-:Y:S03]  /*5dc0*/  ISETP.GE.AND P1, PT, R133, c[0x0][0x1d4], PT ;  /* 0x0000750085007a0c */ /* 0x008fe60003f26270 */
[----:B------:R-:W-:Y:S01]  /*5dd0*/  @!PT LDS RZ, [RZ] ;  /* 0x00000000fffff984 */ /* 0x000fe20000000800 */
[----:B------:R-:W-:Y:S01]  /*5de0*/  @!PT LDS RZ, [RZ] ;  /* 0x00000000fffff984 */ /* 0x000fe20000000800 */
[----:B-----5:R1:W-:Y:S01]  /*5df0*/  LDGSTS.E.BYPASS.LTC128B.128 [R31+0x100], [R2.64], !P4 ;  /* 0x00100000021f7fae */ /* 0x0203e2000e101d46 */
[----:B------:R-:W-:Y:S02]  /*5e00*/  SEL R15, RZ, 0x10, P1 ;  /* 0x00000010ff0f7807 */ /* 0x000fe40000800000 */
[----:B-1----:R-:W-:Y:S05]  /*5e10*/  IADD3 R2, P0, R0, R28, RZ ;  /* 0x0000001c00027210 */ /* 0x002fea0007f1e0ff */
[----:B------:R-:W-:Y:S05]  /*5e20*/  IMAD.X R3, R4, 0x1, R20, P0 ;  /* 0x0000000104037824 */ /* 0x000fea00000e0614 */
[----:B------:R1:W-:Y:S02]  /*5e30*/  LDGSTS.E.BYPASS.LTC128B.128 [R31+0x2100], [R2.64], !P3 ;  /* 0x02100000021f7fae */ /* 0x0003e4000d901d46 */
[----:B-1----:R-:W-:Y:S02]  /*5e40*/  IADD3 R2, P0, R0, R29, RZ ;  /* 0x0000001d00027210 */ /* 0x002fe40007f1e0ff */
[----:B------:R-:W1:Y:S03]  /*5e50*/  SHFL.IDX PT, R0, R12, 0x1, 0x181f ;  /* 0x00381f000c007f89 */ /* 0x000e6600000e0000 */
[----:B------:R-:W-:Y:S01]  /*5e60*/  IMAD.X R3, R4, 0x1, R21, P0 ;  /* 0x0000000104037824 */ /* 0x000fe200000e0615 */
[----:B------:R-:W-:Y:S01]  /*5e70*/  ISETP.GE.AND P0, PT, R132, c[0x0][0x1d4], PT ;  /* 0x0000750084007a0c */ /* 0x000fe20003f06270 */
[----:B------:R2:W3:Y:S03]  /*5e80*/  SHFL.IDX PT, R4, R5, 0x1, 0x181f ;  /* 0x00381f0005047f89 */ /* 0x0004e600000e0000 */
[----:B------:R-:W-:Y:S01]  /*5e90*/  SEL R14, RZ, 0x10, P0 ;  /* 0x00000010ff0e7807 */ /* 0x000fe20000000000 */
[----:B------:R4:W-:Y:S08]  /*5ea0*/  LDGSTS.E.BYPASS.LTC128B.128 [R31+0x4100], [R2.64], !P1 ;  /* 0x04100000021f7fae */ /* 0x0009f0000c901d46 */
[----:B------:R5:W-:Y:S01]  /*5eb0*/  LDGSTS.E.BYPASS.LTC128B.128 [R31+0x6100], [R6.64], !P0 ;  /* 0x06100000061f7fae */ /* 0x000be2000c101d46 */
[----:B--2---:R-:W-:Y:S02]  /*5ec0*/  SEL R5, RZ, 0x10, P4 ;  /* 0x00000010ff057807 */ /* 0x004fe40002000000 */
[----:B-----5:R-:W-:Y:S02]  /*5ed0*/  SEL R6, RZ, 0x10, P3 ;  /* 0x00000010ff067807 */ /* 0x020fe40001800000 */
.L_x_580:
[C---:B-1-34-:R-:W-:Y:S01]  /*5ee0*/  ISETP.NE.U32.AND P2, PT, R5.reuse, RZ, PT ;  /* 0x000000ff0500720c */ /* 0x05afe20003f45070 */
[----:B------:R-:W2:Y:S01]  /*5ef0*/  LDL R31, [R1+0x50] ;  /* 0x00005000011f7983 */ /* 0x000ea20000100800 */
[----:B------:R-:W-:Y:S02]  /*5f00*/  IADD3 R5, -R5, 0x10, RZ ;  /* 0x0000001005057810 */ /* 0x000fe40007ffe1ff */
[C---:B------:R-:W-:Y:S02]  /*5f10*/  ISETP.NE.U32.AND P3, PT, R6.reuse, RZ, PT ;  /* 0x000000ff0600720c */ /* 0x040fe40003f65070 */
[----:B------:R-:W-:Y:S02]  /*5f20*/  LOP3.LUT R5, R5, 0xf, RZ, 0xc0, !PT ;  /* 0x0000000f05057812 */ /* 0x000fe400078ec0ff */
[----:B------:R-:W-:Y:S02]  /*5f30*/  IADD3 R6, -R6, 0x10, RZ ;  /* 0x0000001006067810 */ /* 0x000fe40007ffe1ff */
[----:B------:R-:W-:Y:S02]  /*5f40*/  IADD3 R2, P1, P0, R5, R0, R23 ;  /* 0x0000000005027210 */ /* 0x000fe4000783e017 */
[----:B------:R-:W-:Y:S02]  /*5f50*/  LOP3.LUT R6, R6, 0xf, RZ, 0xc0, !PT ;  /* 0x0000000f06067812 */ /* 0x000fe400078ec0ff */
[----:B------:R-:W-:Y:S02]  /*5f60*/  IADD3.X R3, RZ, R4, R13, P1, P0 ;  /* 0x00000004ff037210 */ /* 0x000fe40000fe040d */
[----:B------:R-:W-:Y:S02]  /*5f70*/  IADD3 R12, P1, P0, R6, R0, R28 ;  /* 0x00000000060c7210 */ /* 0x000fe4000783e01c */
[C---:B------:R-:W-:Y:S02]  /*5f80*/  IADD3 R6, -R15.reuse, 0x10, RZ ;  /* 0x000000100f067810 */ /* 0x040fe40007ffe1ff */
[----:B------:R-:W-:Y:S02]  /*5f90*/  IADD3.X R13, RZ, R4, R20, P1, P0 ;  /* 0x00000004ff0d7210 */ /* 0x000fe40000fe0414 */
[----:B------:R-:W-:Y:S04]  /*5fa0*/  LOP3.LUT R6, R6, 0xf, RZ, 0xc0, !PT ;  /* 0x0000000f06067812 */ /* 0x000fe800078ec0ff */
[----:B------:R-:W-:Y:S04]  /*5fb0*/  IADD3 R6, P1, P0, R6, R0, R29 ;  /* 0x0000000006067210 */ /* 0x000fe8000783e01d */
[----:B------:R-:W-:Y:S01]  /*5fc0*/  IADD3.X R7, RZ, R4, R21, P1, P0 ;  /* 0x00000004ff077210 */ /* 0x000fe20000fe0415 */
[----:B------:R-:W-:Y:S01]  /*5fd0*/  @!PT LDS RZ, [RZ] ;  /* 0x00000000fffff984 */ /* 0x000fe20000000800 */
[----:B------:R-:W-:Y:S01]  /*5fe0*/  @!PT LDS RZ, [RZ] ;  /* 0x00000000fffff984 */ /* 0x000fe20000000800 */
[----:B------:R-:W-:Y:S01]  /*5ff0*/  @!PT LDS RZ, [RZ] ;  /* 0x00000000fffff984 */ /* 0x000fe20000000800 */
[----:B--2---:R1:W-:Y:S01]  /*6000*/  LDGSTS.E.BYPASS.LTC128B.128.ZFILL [R31+0x1100], [R2.64], P2 ;  /* 0x01100000021f7fae */ /* 0x0043e20009141d46 */
[----:B------:R-:W-:Y:S03]  /*6010*/  ISETP.NE.U32.AND P2, PT, R15, RZ, PT ;  /* 0x000000ff0f00720c */ /* 0x000fe60003f45070 */
[----:B------:R2:W-:Y:S10]  /*6020*/  LDGSTS.E.BYPASS.LTC128B.128.ZFILL [R31+0x3100], [R12.64], P3 ;  /* 0x031000000c1f7fae */ /* 0x0005f40009941d46 */
[----:B------:R2:W-:Y:S01]  /*6030*/  LDGSTS.E.BYPASS.LTC128B.128.ZFILL [R31+0x5100], [R6.64], P2 ;  /* 0x05100000061f7fae */ /* 0x0005e20009141d46 */
[----:B-1----:R-:W-:Y:S04]  /*6040*/  IADD3 R2, -R14, 0x10, RZ ;  /* 0x000000100e027810 */ /* 0x002fe80007ffe1ff */
[----:B------:R-:W-:Y:S04]  /*6050*/  LOP3.LUT R2, R2, 0xf, RZ, 0xc0, !PT ;  /* 0x0000000f02027812 */ /* 0x000fe800078ec0ff */
[----:B------:R-:W-:Y:S04]  /*6060*/  IADD3 R2, P1, P0, R2, R0, R30 ;  /* 0x0000000002027210 */ /* 0x000fe8000783e01e */
[----:B------:R-:W-:Y:S02]  /*6070*/  IADD3.X R3, RZ, R4, R22, P1, P0 ;  /* 0x00000004ff037210 */ /* 0x000fe40000fe0416 */
[----:B------:R-:W-:Y:S11]  /*6080*/  ISETP.NE.U32.AND P0, PT, R14, RZ, PT ;  /* 0x000000ff0e00720c */ /* 0x000ff60003f05070 */
[----:B------:R-:W-:Y:S02]  /*6090*/  @!UPT UIADD3 URZ, URZ, URZ, URZ ;  /* 0x0000003f3f3ff290 */ /* 0x000fe4000fffe03f */
[----:B------:R2:W-:Y:S02]  /*60a0*/  LDGSTS.E.BYPASS.LTC128B.128.ZFILL [R31+0x7100], [R2.64], P0 ;  /* 0x07100000021f7fae */ /* 0x0005e40008141d46 */
.L_x_525:
[----:B---34-:R-:W-:Y:S05]  /*60b0*/  BSYNC B0 ;  /* 0x0000000000007941 */ /* 0x018fea0003800000 */
.L_x_524:
[----:B--2---:R-:W2:Y:S01]  /*60c0*/  LDL R2, [R1+0x28] ;  /* 0x0000280001027983 */ /* 0x004ea20000100800 */
[----:B------:R-:W-:Y:S05]  /*60d0*/  ISETP.GE.AND P0, PT, R248, 0x1, PT ;  /* 0x00000001f800780c */ /* 0x000fea0003f06270 */
[----:B------:R-:W3:Y:S06]  /*60e0*/  LDL R0, [R1+0x24] ;  /* 0x0000240001007983 */ /* 0x000eec0000100800 */
[----:B------:R-:W4:Y:S06]  /*60f0*/  LDL R3, [R1+0x20] ;  /* 0x0000200001037983 */ /* 0x000f2c0000100800 */
[----:B------:R-:W0:Y:S01]  /*6100*/  LDGDEPBAR ;  /* 0x00000000000079af */ /* 0x000e220000000000 */
[----:B------:R-:W-:Y:S01]  /*6110*/  WARPSYNC 0xffffffff ;  /* 0xffffffff00007948 */ /* 0x000fe20003800000 */
[C---:B-1----:R-:W-:Y:S01]  /*6120*/  HMMA.16816.F32 R4, R168.reuse, R8, RZ ;  /* 0x00000008a804723c */ /* 0x042fe200000018ff */
[----:B------:R-:W-:Y:S07]  /*6130*/  BSSY B0, `(.L_x_528) ;  /* 0x000012e000007945 */ /* 0x000fee0003800000 */
[C---:B------:R-:W-:Y:S08]  /*6140*/  HMMA.16816.F32 R8, R168.reuse, R10, RZ ;  /* 0x0000000aa808723c */ /* 0x040ff000000018ff */
[C---:B------:R-:W-:Y:S08]  /*6150*/  HMMA.16816.F32 R12, R168.reuse, R16, RZ ;  /* 0x00000010a80c723c */ /* 0x040ff000000018ff */
[C---:B------:R-:W-:Y:S08]  /*6160*/  HMMA.16816.F32 R16, R168.reuse, R18, RZ ;  /* 0x00000012a810723c */ /* 0x040ff000000018ff */
[C---:B------:R-:W-:Y:S08]  /*6170*/  HMMA.16816.F32 R20, R168.reuse, R24, RZ ;  /* 0x00000018a814723c */ /* 0x040ff000000018ff */
[C---:B------:R-:W-:Y:S08]  /*6180*/  HMMA.16816.F32 R24, R168.reuse, R26, RZ ;  /* 0x0000001aa818723c */ /* 0x040ff000000018ff */
[C---:B------:R-:W-:Y:S08]  /*6190*/  HMMA.16816.F32 R28, R168.reuse, R32, RZ ;  /* 0x00000020a81c723c */ /* 0x040ff000000018ff */
[----:B------:R-:W-:Y:S08]  /*61a0*/  HMMA.16816.F32 R32, R168, R34, RZ ;  /* 0x00000022a820723c */ /* 0x000ff000000018ff */
[C---:B------:R-:W-:Y:S08]  /*61b0*/  HMMA.16816.F32 R4, R172.reuse, R176, R4 ;  /* 0x000000b0ac04723c */ /* 0x040ff00000001804 */
[C---:B------:R-:W-:Y:S08]  /*61c0*/  HMMA.16816.F32 R8, R172.reuse, R178, R8 ;  /* 0x000000b2ac08723c */ /* 0x040ff00000001808 */
[C---:B------:R-:W-:Y:S08]  /*61d0*/  HMMA.16816.F32 R12, R172.reuse, R180, R12 ;  /* 0x000000b4ac0c723c */ /* 0x040ff0000000180c */
[C---:B------:R-:W-:Y:S08]  /*61e0*/  HMMA.16816.F32 R16, R172.reuse, R182, R16 ;  /* 0x000000b6ac10723c */ /* 0x040ff00000001810 */
[C---:B------:R-:W-:Y:S08]  /*61f0*/  HMMA.16816.F32 R20, R172.reuse, R184, R20 ;  /* 0x000000b8ac14723c */ /* 0x040ff00000001814 */
[C---:B------:R-:W-:Y:S08]  /*6200*/  HMMA.16816.F32 R24, R172.reuse, R186, R24 ;  /* 0x000000baac18723c */ /* 0x040ff00000001818 */
[C---:B------:R-:W-:Y:S08]  /*6210*/  HMMA.16816.F32 R28, R172.reuse, R188, R28 ;  /* 0x000000bcac1c723c */ /* 0x040ff0000000181c */
[----:B------:R-:W-:Y:S01]  /*6220*/  HMMA.16816.F32 R32, R172, R190, R32 ;  /* 0x000000beac20723c */ /* 0x000fe20000001820 */
[----:B--2---:R-:W1:Y:S06]  /*6230*/  LDSM.16.M88.4 R176, [R2] ;  /* 0x0000000002b0783b */ /* 0x004e6c0000000200 */
[----:B------:R-:W2:Y:S06]  /*6240*/  LDSM.16.M88.4 R180, [R2+0x800] ;  /* 0x0008000002b4783b */ /* 0x000eac0000000200 */
[----:B------:R-:W-:Y:S01]  /*6250*/  LDSM.16.M88.4 R184, [R2+0x1800] ;  /* 0x0018000002b8783b */ /* 0x000fe20000000200 */
[C---:B-1----:R-:W-:Y:S08]  /*6260*/  HMMA.16816.F32 R4, R192.reuse, R176, R4 ;  /* 0x000000b0c004723c */ /* 0x042ff00000001804 */
[C---:B------:R-:W-:Y:S01]  /*6270*/  HMMA.16816.F32 R8, R192.reuse, R178, R8 ;  /* 0x000000b2c008723c */ /* 0x040fe20000001808 */
[----:B------:R-:W1:Y:S07]  /*6280*/  LDSM.16.M88.4 R176, [R2+0x1000] ;  /* 0x0010000002b0783b */ /* 0x000e6e0000000200 */
[C---:B--2---:R-:W-:Y:S08]  /*6290*/  HMMA.16816.F32 R12, R192.reuse, R180, R12 ;  /* 0x000000b4c00c723c */ /* 0x044ff0000000180c */
[C---:B------:R-:W-:Y:S01]  /*62a0*/  HMMA.16816.F32 R16, R192.reuse, R182, R16 ;  /* 0x000000b6c010723c */ /* 0x040fe20000001810 */
[----:B---3--:R-:W2:Y:S07]  /*62b0*/  LDSM.16.M88.4 R180, [R0+-0x6000] ;  /* 0xffa0000000b4783b */ /* 0x008eae0000000200 */
[C---:B-1----:R-:W-:Y:S08]  /*62c0*/  HMMA.16816.F32 R20, R192.reuse, R176, R20 ;  /* 0x000000b0c014723c */ /* 0x042ff00000001814 */
[C---:B------:R-:W-:Y:S01]  /*62d0*/  HMMA.16816.F32 R24, R192.reuse, R178, R24 ;  /* 0x000000b2c018723c */ /* 0x040fe20000001818 */
[----:B------:R-:W1:Y:S07]  /*62e0*/  LDSM.16.M88.4 R176, [R0+-0x5800] ;  /* 0xffa8000000b0783b */ /* 0x000e6e0000000200 */
[C---:B------:R-:W-:Y:S08]  /*62f0*/  HMMA.16816.F32 R28, R192.reuse, R184, R28 ;  /* 0x000000b8c01c723c */ /* 0x040ff0000000181c */
[----:B------:R-:W-:Y:S01]  /*6300*/  HMMA.16816.F32 R32, R192, R186, R32 ;  /* 0x000000bac020723c */ /* 0x000fe20000001820 */
[----:B------:R-:W3:Y:S07]  /*6310*/  LDSM.16.M88.4 R184, [R0+-0x5000] ;  /* 0xffb0000000b8783b */ /* 0x000eee0000000200 */
[C---:B--2---:R-:W-:Y:S08]  /*6320*/  HMMA.16816.F32 R4, R196.reuse, R180, R4 ;  /* 0x000000b4c404723c */ /* 0x044ff00000001804 */
[C---:B------:R-:W-:Y:S01]  /*6330*/  HMMA.16816.F32 R8, R196.reuse, R182, R8 ;  /* 0x000000b6c408723c */ /* 0x040fe20000001808 */
[----:B------:R-:W2:Y:S07]  /*6340*/  LDSM.16.M88.4 R180, [R0+-0x4800] ;  /* 0xffb8000000b4783b */ /* 0x000eae0000000200 */
[C---:B-1----:R-:W-:Y:S08]  /*6350*/  HMMA.16816.F32 R12, R196.reuse, R176, R12 ;  /* 0x000000b0c40c723c */ /* 0x042ff0000000180c */
[C---:B------:R-:W-:Y:S01]  /*6360*/  HMMA.16816.F32 R16, R196.reuse, R178, R16 ;  /* 0x000000b2c410723c */ /* 0x040fe20000001810 */
[----:B----4-:R-:W1:Y:S07]  /*6370*/  LDSM.16.M88.4 R176, [R3+0x2000] ;  /* 0x0020000003b0783b */ /* 0x010e6e0000000200 */
[C---:B---3--:R-:W-:Y:S08]  /*6380*/  HMMA.16816.F32 R20, R196.reuse, R184, R20 ;  /* 0x000000b8c414723c */ /* 0x048ff00000001814 */
[C---:B------:R-:W-:Y:S01]  /*6390*/  HMMA.16816.F32 R24, R196.reuse, R186, R24 ;  /* 0x000000bac418723c */ /* 0x040fe20000001818 */
[----:B------:R-:W3:Y:S07]  /*63a0*/  LDSM.16.M88.4 R184, [R3+0x2800] ;  /* 0x0028000003b8783b */ /* 0x000eee0000000200 */
[C---:B--2---:R-:W-:Y:S08]  /*63b0*/  HMMA.16816.F32 R28, R196.reuse, R180, R28 ;  /* 0x000000b4c41c723c */ /* 0x044ff0000000181c */
[----:B------:R-:W-:Y:S01]  /*63c0*/  HMMA.16816.F32 R32, R196, R182, R32 ;  /* 0x000000b6c420723c */ /* 0x000fe20000001820 */
[----:B------:R-:W2:Y:S07]  /*63d0*/  LDSM.16.M88.4 R180, [R3+0x3000] ;  /* 0x0030000003b4783b */ /* 0x000eae0000000200 */
[C---:B-1----:R-:W-:Y:S08]  /*63e0*/  HMMA.16816.F32 R4, R200.reuse, R176, R4 ;  /* 0x000000b0c804723c */ /* 0x042ff00000001804 */
[C---:B------:R-:W-:Y:S01]  /*63f0*/  HMMA.16816.F32 R8, R200.reuse, R178, R8 ;  /* 0x000000b2c808723c */ /* 0x040fe20000001808 */
[----:B------:R-:W1:Y:S07]  /*6400*/  LDSM.16.M88.4 R176, [R3+0x3800] ;  /* 0x0038000003b0783b */ /* 0x000e6e0000000200 */
[C---:B---3--:R-:W-:Y:S08]  /*6410*/  HMMA.16816.F32 R12, R200.reuse, R184, R12 ;  /* 0x000000b8c80c723c */ /* 0x048ff0000000180c */
[C---:B------:R-:W-:Y:S01]  /*6420*/  HMMA.16816.F32 R16, R200.reuse, R186, R16 ;  /* 0x000000bac810723c */ /* 0x040fe20000001810 */
[----:B------:R-:W3:Y:S07]  /*6430*/  LDSM.16.M88.4 R184, [R252+0x2000] ;  /* 0x00200000fcb8783b */ /* 0x000eee0000000200 */
[C---:B--2---:R-:W-:Y:S08]  /*6440*/  HMMA.16816.F32 R20, R200.reuse, R180, R20 ;  /* 0x000000b4c814723c */ /* 0x044ff00000001814 */
[C---:B------:R-:W-:Y:S01]  /*6450*/  HMMA.16816.F32 R24, R200.reuse, R182, R24 ;  /* 0x000000b6c818723c */ /* 0x040fe20000001818 */
[----:B------:R-:W2:Y:S07]  /*6460*/  LDSM.16.M88.4 R180, [R252+0x2800] ;  /* 0x00280000fcb4783b */ /* 0x000eae0000000200 */
[C---:B-1----:R-:W-:Y:S08]  /*6470*/  HMMA.16816.F32 R28, R200.reuse, R176, R28 ;  /* 0x000000b0c81c723c */ /* 0x042ff0000000181c */
[----:B------:R-:W-:Y:S01]  /*6480*/  HMMA.16816.F32 R32, R200, R178, R32 ;  /* 0x000000b2c820723c */ /* 0x000fe20000001820 */
        /* <DEDUP_REMOVED lines=8> */
[C---:B------:R-:W-:Y:S01]  /*6510*/  HMMA.16816.F32 R24, R204.reuse, R178, R24 ;  /* 0x000000b2cc18723c */ /* 0x040fe20000001818 */
[----:B------:R-:W1:Y:S07]  /*6520*/  LDSM.16.M88.4 R176, [R2+0x2800] ;  /* 0x0028000002b0783b */ /* 0x000e6e0000000200 */
[C---:B---3--:R-:W-:Y:S08]  /*6530*/  HMMA.16816.F32 R28, R204.reuse, R184, R28 ;  /* 0x000000b8cc1c723c */ /* 0x048ff0000000181c */
[----:B------:R-:W-:Y:S01]  /*6540*/  HMMA.16816.F32 R32, R204, R186, R32 ;  /* 0x000000bacc20723c */ /* 0x000fe20000001820 */
[----:B------:R-:W3:Y:S07]  /*6550*/  LDSM.16.M88.4 R184, [R2+0x3000] ;  /* 0x0030000002b8783b */ /* 0x000eee0000000200 */
[C---:B--2---:R-:W-:Y:S08]  /*6560*/  HMMA.16816.F32 R4, R208.reuse, R180, R4 ;  /* 0x000000b4d004723c */ /* 0x044ff00000001804 */
[C---:B------:R-:W-:Y:S01]  /*6570*/  HMMA.16816.F32 R8, R208.reuse, R182, R8 ;  /* 0x000000b6d008723c */ /* 0x040fe20000001808 */
[----:B------:R-:W2:Y:S07]  /*6580*/  LDSM.16.M88.4 R180, [R2+0x3800] ;  /* 0x0038000002b4783b */ /* 0x000eae0000000200 */
[C---:B-1----:R-:W-:Y:S08]  /*6590*/  HMMA.16816.F32 R12, R208.reuse, R176, R12 ;  /* 0x000000b0d00c723c */ /* 0x042ff0000000180c */
[C---:B------:R-:W-:Y:S01]  /*65a0*/  HMMA.16816.F32 R16, R208.reuse, R178, R16 ;  /* 0x000000b2d010723c */ /* 0x040fe20000001810 */
[----:B------:R-:W1:Y:S07]  /*65b0*/  LDSM.16.M88.4 R176, [R0+-0x4000] ;  /* 0xffc0000000b0783b */ /* 0x000e6e0000000200 */
[C---:B---3--:R-:W-:Y:S08]  /*65c0*/  HMMA.16816.F32 R20, R208.reuse, R184, R20 ;  /* 0x000000b8d014723c */ /* 0x048ff00000001814 */
[C---:B------:R-:W-:Y:S01]  /*65d0*/  HMMA.16816.F32 R24, R208.reuse, R186, R24 ;  /* 0x000000bad018723c */ /* 0x040fe20000001818 */
[----:B------:R-:W3:Y:S07]  /*65e0*/  LDSM.16.M88.4 R184, [R0+-0x3800] ;  /* 0xffc8000000b8783b */ /* 0x000eee0000000200 */
[C---:B--2---:R-:W-:Y:S08]  /*65f0*/  HMMA.16816.F32 R28, R208.reuse, R180, R28 ;  /* 0x000000b4d01c723c */ /* 0x044ff0000000181c */
[----:B------:R-:W-:Y:S01]  /*6600*/  HMMA.16816.F32 R32, R208, R182, R32 ;  /* 0x000000b6d020723c */ /* 0x000fe20000001820 */
[----:B------:R-:W2:Y:S07]  /*6610*/  LDSM.16.M88.4 R180, [R0+-0x3000] ;  /* 0xffd0000000b4783b */ /* 0x000eae0000000200 */
[C---:B-1----:R-:W-:Y:S08]  /*6620*/  HMMA.16816.F32 R4, R212.reuse, R176, R4 ;  /* 0x000000b0d404723c */ /* 0x042ff00000001804 */
[C---:B------:R-:W-:Y:S01]  /*6630*/  HMMA.16816.F32 R8, R212.reuse, R178, R8 ;  /* 0x000000b2d408723c */ /* 0x040fe20000001808 */
[----:B------:R-:W1:Y:S07]  /*6640*/  LDSM.16.M88.4 R176, [R0+-0x2800] ;  /* 0xffd8000000b0783b */ /* 0x000e6e0000000200 */
        /* <DEDUP_REMOVED lines=38> */
[----:B------:R-:W3:Y:S07]  /*68b0*/  LDSM.16.M88.4 R184, [R0+-0x2000] ;  /* 0xffe0000000b8783b */ /* 0x000eee0000000200 */
[C---:B--2---:R-:W-:Y:S08]  /*68c0*/  HMMA.16816.F32 R20, R224.reuse, R180, R20 ;  /* 0x000000b4e014723c */ /* 0x044ff00000001814 */
[C---:B------:R-:W-:Y:S01]  /*68d0*/  HMMA.16816.F32 R24, R224.reuse, R182, R24 ;  /* 0x000000b6e018723c */ /* 0x040fe20000001818 */
[----:B------:R-:W2:Y:S07]  /*68e0*/  LDSM.16.M88.4 R180, [R0+-0x1800] ;  /* 0xffe8000000b4783b */ /* 0x000eae0000000200 */
[C---:B-1----:R-:W-:Y:S08]  /*68f0*/  HMMA.16816.F32 R28, R224.reuse, R176, R28 ;  /* 0x000000b0e01c723c */ /* 0x042ff0000000181c */
[----:B------:R-:W-:Y:S01]  /*6900*/  HMMA.16816.F32 R32, R224, R178, R32 ;  /* 0x000000b2e020723c */ /* 0x000fe20000001820 */
[----:B------:R-:W1:Y:S07]  /*6910*/  LDSM.16.M88.4 R176, [R0+-0x1000] ;  /* 0xfff0000000b0783b */ /* 0x000e6e0000000200 */
[C---:B---3--:R-:W-:Y:S08]  /*6920*/  HMMA.16816.F32 R4, R228.reuse, R184, R4 ;  /* 0x000000b8e404723c */ /* 0x048ff00000001804 */
[C---:B------:R-:W-:Y:S01]  /*6930*/  HMMA.16816.F32 R8, R228.reuse, R186, R8 ;  /* 0x000000bae408723c */ /* 0x040fe20000001808 */
[----:B------:R-:W3:Y:S07]  /*6940*/  LDSM.16.M88.4 R184, [R0+-0x800] ;  /* 0xfff8000000b8783b */ /* 0x000eee0000000200 */
        /* <DEDUP_REMOVED lines=38> */
[----:B------:R-:W2:Y:S07]  /*6bb0*/  LDSM.16.M88.4 R180, [R0] ;  /* 0x0000000000b4783b */ /* 0x000eae0000000200 */
        /* <DEDUP_REMOVED lines=8> */
[----:B------:R-:W2:Y:S01]  /*6c40*/  LDSM.16.M88.4 R180, [R0+0x1800] ;  /* 0x0018000000b4783b */ /* 0x000ea20000000200 */
[----:B------:R-:W-:Y:S05]  /*6c50*/  DEPBAR.LE SB0, 0x0 ;  /* 0x000080000000791a */ /* 0x000fea0000000000 */
[----:B------:R-:W-:Y:S01]  /*6c60*/  BAR.SYNC.DEFER_BLOCKING 0x0 ;  /* 0x0000000000007b1d */ /* 0x000fe20000010000 */
[C---:B-1----:R-:W-:Y:S08]  /*6c70*/  HMMA.16816.F32 R12, R244.reuse, R176, R12 ;  /* 0x000000b0f40c723c */ /* 0x042ff0000000180c */
[C---:B------:R-:W-:Y:S08]  /*6c80*/  HMMA.16816.F32 R16, R244.reuse, R178, R16 ;  /* 0x000000b2f410723c */ /* 0x040ff00000001810 */
[C---:B---3--:R-:W-:Y:S08]  /*6c90*/  HMMA.16816.F32 R20, R244.reuse, R184, R20 ;  /* 0x000000b8f414723c */ /* 0x048ff00000001814 */
[C---:B------:R-:W-:Y:S08]  /*6ca0*/  HMMA.16816.F32 R24, R244.reuse, R186, R24 ;  /* 0x000000baf418723c */ /* 0x040ff00000001818 */
[C---:B--2---:R-:W-:Y:S08]  /*6cb0*/  HMMA.16816.F32 R28, R244.reuse, R180, R28 ;  /* 0x000000b4f41c723c */ /* 0x044ff0000000181c */
[----:B------:R-:W-:Y:S01]  /*6cc0*/  HMMA.16816.F32 R32, R244, R182, R32 ;  /* 0x000000b6f420723c */ /* 0x000fe20000001820 */
[----:B------:R-:W-:Y:S07]  /*6cd0*/  @!UPT UIADD3 URZ, URZ, URZ, URZ ;  /* 0x0000003f3f3ff290 */ /* 0x000fee000fffe03f */
[----:B------:R-:W-:-:S11]  /*6ce0*/  @!P0 BRA `(.L_x_529) ;  /* 0x0000072000008947 */ /* 0x000fd60003800000 */
[----:B------:R-:W2:Y:S01]  /*6cf0*/  LDL R2, [R1+0x88] ;  /* 0x0000880001027983 */ /* 0x000ea20000100800 */
[----:B------:R-:W-:Y:S02]  /*6d00*/  IMAD.MOV.U32 R181, RZ, RZ, RZ ;  /* 0x000000ffffb57224 */ /* 0x000fe400078e00ff */
[----:B------:R-:W-:Y:S01]  /*6d10*/  IMAD.MOV.U32 R3, RZ, RZ, c[0x0][0x2b8] ;  /* 0x0000ae00ff037624 */ /* 0x000fe200078e00ff */
[----:B------:R-:W3:Y:S04]  /*6d20*/  LDL R0, [R1+0x80] ;  /* 0x0000800001007983 */ /* 0x000ee80000100800 */
[----:B------:R-:W4:Y:S01]  /*6d30*/  LDL.64 R190, [R1+0x98] ;  /* 0x0000980001be7983 */ /* 0x000f220000100a00 */
[----:B------:R-:W-:Y:S03]  /*6d40*/  ISETP.NE.AND P1, PT, R3, 0x1, PT ;  /* 0x000000010300780c */ /* 0x000fe60003f25270 */
[----:B------:R-:W5:Y:S04]  /*6d50*/  LDL R132, [R1+0xac] ;  /* 0x0000ac0001847983 */ /* 0x000f680000100800 */
[----:B------:R-:W2:Y:S04]  /*6d60*/  LDL.64 R182, [R1+0x90] ;  /* 0x0000900001b67983 */ /* 0x000ea80000100a00 */
[----:B------:R-:W2:Y:S04]  /*6d70*/  LDL R178, [R1+0xa8] ;  /* 0x0000a80001b27983 */ /* 0x000ea80000100800 */
[----:B------:R-:W2:Y:S04]  /*6d80*/  LDL R180, [R1+0xec] ;  /* 0x0000ec0001b47983 */ /* 0x000ea80000100800 */
[----:B------:R-:W2:Y:S04]  /*6d90*/  LDL R189, [R1+0x74] ;  /* 0x0000740001bd7983 */ /* 0x000ea80000100800 */
[----:B------:R-:W2:Y:S04]  /*6da0*/  LDL R179, [R1+0xf0] ;  /* 0x0000f00001b37983 */ /* 0x000ea80000100800 */
[----:B------:R-:W2:Y:S04]  /*6db0*/  LDL R251, [R1+0x6c] ;  /* 0x00006c0001fb7983 */ /* 0x000ea80000100800 */
[----:B------:R-:W3:Y:S04]  /*6dc0*/  LDL R250, [R1+0x70] ;  /* 0x0000700001fa7983 */ /* 0x000ee80000100800 */
[----:B------:R-:W4:Y:S04]  /*6dd0*/  LDL R249, [R1+0x58] ;  /* 0x0000580001f97983 */ /* 0x000f280000100800 */
[----:B------:R-:W5:Y:S04]  /*6de0*/  LDL R177, [R1+0xf4] ;  /* 0x0000f40001b17983 */ /* 0x000f680000100800 */
[----:B------:R-:W5:Y:S01]  /*6df0*/  LDL R176, [R1+0xf8] ;  /* 0x0000f80001b07983 */ /* 0x000f620000100800 */
[----:B--2---:R-:W-:Y:S01]  /*6e00*/  SHF.L.U64.HI R183, R251, 0x1, R179 ;  /* 0x00000001fbb77819 */ /* 0x004fe200000102b3 */
[----:B------:R-:W-:Y:S02]  /*6e10*/  IMAD R2, R248, 0x40, R2 ;  /* 0x00000040f8027824 */ /* 0x000fe400078e0202 */
[----:B------:R-:W-:Y:S01]  /*6e20*/  IMAD.SHL.U32 R188, R189, 0x2, RZ ;  /* 0x00000002bdbc7824 */ /* 0x000fe200078e00ff */
[----:B---3--:R-:W-:Y:S01]  /*6e30*/  SHF.L.U32 R186, R250, 0x1, RZ ;  /* 0x00000001faba7819 */ /* 0x008fe200000006ff */
[----:B------:R-:W-:Y:S01]  /*6e40*/  IMAD.SHL.U32 R187, R251, 0x2, RZ ;  /* 0x00000002fbbb7824 */ /* 0x000fe200078e00ff */
[----:B------:R-:W-:Y:S01]  /*6e50*/  IADD3 R2, R2, -0x40, R0 ;  /* 0xffffffc002027810 */ /* 0x000fe20007ffe000 */
[C---:B----4-:R-:W-:Y:S04]  /*6e60*/  IMAD.SHL.U32 R185, R249.reuse, 0x2, RZ ;  /* 0x00000002f9b97824 */ /* 0x050fe800078e00ff */
[----:B------:R-:W-:Y:S04]  /*6e70*/  @P1 IMAD.HI.U32 R3, R2, c[0x0][0x2bc], RZ ;  /* 0x0000af0002031a27 */ /* 0x000fe800078e00ff */
[----:B------:R-:W-:Y:S01]  /*6e80*/  IMAD.MOV.U32 R0, RZ, RZ, R2 ;  /* 0x000000ffff007224 */ /* 0x000fe200078e0002 */
[----:B------:R-:W-:Y:S02]  /*6e90*/  @P1 SHF.R.U32.HI R0, RZ, c[0x0][0x2c0], R3 ;  /* 0x0000b000ff001a19 */ /* 0x000fe40000011603 */
[----:B-----5:R-:W-:Y:S02]  /*6ea0*/  SHF.L.U64.HI R179, R249, 0x1, R176 ;  /* 0x00000001f9b37819 */ /* 0x020fe400000102b0 */
[C---:B------:R-:W-:Y:S04]  /*6eb0*/  @!P6 IADD3 R3, P0, R0.reuse, R190, RZ ;  /* 0x000000be0003e210 */ /* 0x040fe80007f1e0ff */
[----:B------:R-:W-:Y:S01]  /*6ec0*/  @!P6 LEA.HI.X.SX32 R133, R0, R132, 0x1, P0 ;  /* 0x000000840085e211 */ /* 0x000fe200000f0eff */
[----:B------:R-:W-:Y:S01]  /*6ed0*/  IMAD.MOV R0, RZ, RZ, -R0 ;  /* 0x000000ffff007224 */ /* 0x000fe200078e0a00 */
[C---:B------:R-:W-:Y:S03]  /*6ee0*/  @!P6 LEA R132, P0, R3.reuse, c[0x0][0x2a0], 0x2 ;  /* 0x0000a8000384ea11 */ /* 0x040fe600078010ff */
[----:B------:R-:W-:Y:S01]  /*6ef0*/  IMAD R184, R0, c[0x0][0x2b8], R2 ;  /* 0x0000ae0000b87a24 */ /* 0x000fe200078e0202 */
[----:B------:R-:W-:Y:S03]  /*6f00*/  @!P6 LEA.HI.X R133, R3, c[0x0][0x2a4], R133, 0x2, P0 ;  /* 0x0000a9000385ea11 */ /* 0x000fe600000f1485 */
[----:B------:R-:W-:Y:S01]  /*6f10*/  IMAD.WIDE.U32 R2, R184, c[0x0][0x1e0], RZ ;  /* 0x00007800b8027a25 */ /* 0x000fe200078e00ff */
[----:B------:R-:W-:Y:S01]  /*6f20*/  SHF.R.S32.HI R0, RZ, 0x1f, R184 ;  /* 0x0000001fff007819 */ /* 0x000fe200000114b8 */
[----:B------:R-:W2:Y:S04]  /*6f30*/  @!P6 LDG.E R181, [R132.64] ;  /* 0x0000000684b5e981 */ /* 0x000ea8000c1e1900 */
[----:B------:R-:W-:Y:S01]  /*6f40*/  IMAD R0, R0, c[0x0][0x1e0], RZ ;  /* 0x0000780000007a24 */ /* 0x000fe200078e02ff */
[----:B------:R1:W-:Y:S03]  /*6f50*/  STL [R1+0x60], R184 ;  /* 0x000060b801007387 */ /* 0x0003e60000100800 */
[----:B------:R-:W-:Y:S05]  /*6f60*/  IMAD R0, R184, c[0x0][0x1e4], R0 ;  /* 0x00007900b8007a24 */ /* 0x000fea00078e0200 */
[----:B------:R-:W-:Y:S02]  /*6f70*/  IADD3 R3, R3, R0, RZ ;  /* 0x0000000003037210 */ /* 0x000fe40007ffe0ff */
[----:B-1----:R-:W-:Y:S02]  /*6f80*/  SHF.L.U64.HI R184, R189, 0x1, R180 ;  /* 0x00000001bdb87819 */ /* 0x002fe400000102b4 */
[----:B--2---:R-:W-:Y:S01]  /*6f90*/  SHF.R.S32.HI R133, RZ, 0x1f, R181 ;  /* 0x0000001fff857819 */ /* 0x004fe200000114b5 */
[----:B------:R1:W-:Y:S01]  /*6fa0*/  STL [R1+0x5c], R181 ;  /* 0x00005cb501007387 */ /* 0x0003e20000100800 */
[----:B------:R-:W-:Y:S04]  /*6fb0*/  IMAD.WIDE.U32 R2, R181, c[0x0][0x1f0], R2 ;  /* 0x00007c00b5027a25 */ /* 0x000fe800078e0002 */
[----:B------:R-:W-:Y:S01]  /*6fc0*/  IMAD R133, R133, c[0x0][0x1f0], RZ ;  /* 0x00007c0085857a24 */ /* 0x000fe200078e02ff */
[----:B------:R-:W-:Y:S02]  /*6fd0*/  IADD3 R0, P0, R182, R2, RZ ;  /* 0x00000002b6007210 */ /* 0x000fe40007f1e0ff */
[----:B------:R-:W-:Y:S01]  /*6fe0*/  SHF.L.U64.HI R182, R250, 0x1, R177 ;  /* 0x00000001fab67819 */ /* 0x000fe200000102b1 */
[----:B------:R-:W-:Y:S05]  /*6ff0*/  IMAD R133, R181, c[0x0][0x1f4], R133 ;  /* 0x00007d00b5857a24 */ /* 0x000fea00078e0285 */
[----:B------:R-:W-:Y:S02]  /*7000*/  IADD3.X R133, R178, R3, R133, P0, !PT ;  /* 0x00000003b2857210 */ /* 0x000fe400007fe485 */
[C---:B------:R-:W-:Y:S04]  /*7010*/  LEA R178, P0, R0.reuse, c[0x0][0x1c8], 0x1 ;  /* 0x0000720000b27a11 */ /* 0x040fe800078008ff */
[----:B------:R-:W-:Y:S01]  /*7020*/  LEA.HI.X R133, R0, c[0x0][0x1cc], R133, 0x1, P0 ;  /* 0x0000730000857a11 */ /* 0x000fe200000f0c85 */
[----:B------:R-:W-:-:S06]  /*7030*/  BRA.DIV ~URZ, `(.L_x_530) ;  /* 0x0000a3227f007947 */ /* 0x000fcc000b800000 */
[----:B------:R2:W3:Y:S02]  /*7040*/  SHFL.IDX PT, R132, R133, RZ, 0x181f ;  /* 0x00181fff85847589 */ /* 0x0004e400000e0000 */
.L_x_581:
        /* <DEDUP_REMOVED lines=31> */
.L_x_582:
        /* <DEDUP_REMOVED lines=29> */
.L_x_529:
[----:B------:R-:W-:Y:S05]  /*7410*/  BSYNC B0 ;  /* 0x0000000000007941 */ /* 0x000fea0003800000 */
.L_x_528:
[----:B--2---:R-:W2:Y:S01]  /*7420*/  LDL R3, [R1+0xb4] ;  /* 0x0000b40001037983 */ /* 0x004ea20000100800 */
[----:B------:R-:W-:Y:S01]  /*7430*/  MOV R132, c[0x0][0x2c4] ;  /* 0x0000b10000847a02 */ /* 0x000fe20000000f00 */
[----:B------:R-:W-:Y:S02]  /*7440*/  IMAD.MOV.U32 R133, RZ, RZ, 0x1 ;  /* 0x00000001ff857424 */ /* 0x000fe400078e00ff */
[----:B------:R-:W2:Y:S01]  /*7450*/  LDL R0, [R1+0xc0] ;  /* 0x0000c00001007983 */ /* 0x000ea20000100800 */
[----:B------:R-:W-:Y:S01]  /*7460*/  ISETP.NE.AND P0, PT, R132, 0x1, PT ;  /* 0x000000018400780c */ /* 0x000fe20003f05270 */
[----:B------:R-:W-:Y:S02]  /*7470*/  IMAD R133, R248, -0x40, R133 ;  /* 0xffffffc0f8857824 */ /* 0x000fe400078e0285 */
[----:B------:R-:W3:Y:S04]  /*7480*/  LDL R2, [R1+0xc4] ;  /* 0x0000c40001027983 */ /* 0x000ee80000100800 */
[----:B------:R-:W0:Y:S01]  /*7490*/  LDGDEPBAR ;  /* 0x00000000000079af */ /* 0x000e220000000000 */
[----:B--2---:R-:W-:Y:S01]  /*74a0*/  IADD3 R132, R0, R3, RZ ;  /* 0x0000000300847210 */ /* 0x004fe20007ffe0ff */
[----:B---3--:R-:W-:Y:S04]  /*74b0*/  IMAD.IADD R133, R133, 0x1, -R2 ;  /* 0x0000000185857824 */ /* 0x008fe800078e0a02 */
[----:B------:R-:W-:Y:S05]  /*74c0*/  @P0 IMAD.HI.U32 R0, R132, c[0x0][0x2c8], RZ ;  /* 0x0000b20084000a27 */ /* 0x000fea00078e00ff */
[----:B------:R-:W-:Y:S02]  /*74d0*/  @P0 SHF.R.U32.HI R132, RZ, c[0x0][0x2cc], R0 ;  /* 0x0000b300ff840a19 */ /* 0x000fe40000011600 */
[----:B------:R-:W-:Y:S05]  /*74e0*/  MOV R0, c[0x0][0x2ac] ;  /* 0x0000ab0000007a02 */ /* 0x000fea0000000f00 */
[----:B------:R-:W-:Y:S05]  /*74f0*/  IMAD R133, R0, c[0x0][0x1d0], R133 ;  /* 0x0000740000857a24 */ /* 0x000fea00078e0285 */
[----:B------:R-:W-:Y:S01]  /*7500*/  IADD3 R133, R133, -c[0x0][0x168], RZ ;  /* 0x80005a0085857a10 */ /* 0x000fe20007ffe0ff */
[----:B------:R-:W-:-:S05]  /*7510*/  BRA.DIV ~URZ, `(.L_x_532) ;  /* 0x0000a1b27f007947 */ /* 0x000fca000b800000 */
[----:B------:R1:W2:Y:S02]  /*7520*/  SHFL.IDX PT, R0, R132, RZ, 0x1c1f ;  /* 0x001c1fff84007589 */ /* 0x0002a400000e0000 */
.L_x_583:
[----:B--2---:R-:W-:Y:S05]  /*7530*/  IMAD.IADD R0, R133, 0x1, R0 ;  /* 0x0000000185007824 */ /* 0x004fea00078e0200 */
[C---:B------:R-:W-:Y:S02]  /*7540*/  ISETP.GT.AND P0, PT, R0.reuse, RZ, PT ;  /* 0x000000ff0000720c */ /* 0x040fe40003f04270 */
[C---:B------:R-:W-:Y:S02]  /*7550*/  ISETP.GT.AND P2, PT, R0.reuse, 0x1, PT ;  /* 0x000000010000780c */ /* 0x040fe40003f44270 */
[C---:B------:R-:W-:Y:S02]  /*7560*/  ISETP.GT.AND P3, PT, R0.reuse, 0x8, PT ;  /* 0x000000080000780c */ /* 0x040fe40003f64270 */
[----:B------:R-:W-:Y:S02]  /*7570*/  ISETP.GT.AND P4, PT, R0, 0x9, PT ;  /* 0x000000090000780c */ /* 0x000fe40003f84270 */
[----:B------:R-:W-:Y:S02]  /*7580*/  FSEL R4, R4, -INF , P0 ;  /* 0xff80000004047808 */ /* 0x000fe40000000000 */
[C---:B------:R-:W-:Y:S02]  /*7590*/  ISETP.GT.AND P1, PT, R0.reuse, 0x10, PT ;  /* 0x000000100000780c */ /* 0x040fe40003f24270 */
[----:B------:R-:W-:Y:S02]  /*75a0*/  ISETP.GT.AND P0, PT, R0, 0x11, PT ;  /* 0x000000110000780c */ /* 0x000fe40003f04270 */
[----:B------:R-:W-:Y:S02]  /*75b0*/  FSEL R5, R5, -INF , P2 ;  /* 0xff80000005057808 */ /* 0x000fe40001000000 */
[----:B------:R-:W-:Y:S02]  /*75c0*/  FSEL R8, R8, -INF , P3 ;  /* 0xff80000008087808 */ /* 0x000fe40001800000 */
[C---:B------:R-:W-:Y:S02]  /*75d0*/  ISETP.GT.AND P3, PT, R0.reuse, 0x18, PT ;  /* 0x000000180000780c */ /* 0x040fe40003f64270 */
[----:B------:R-:W-:Y:S02]  /*75e0*/  FSEL R9, R9, -INF , P4 ;  /* 0xff80000009097808 */ /* 0x000fe40002000000 */
[----:B------:R-:W-:Y:S02]  /*75f0*/  ISETP.GT.AND P4, PT, R0, 0x19, PT ;  /* 0x000000190000780c */ /* 0x000fe40003f84270 */
[----:B------:R-:W-:Y:S02]  /*7600*/  FSEL R12, R12, -INF , P1 ;  /* 0xff8000000c0c7808 */ /* 0x000fe40000800000 */
[C---:B------:R-:W-:Y:S02]  /*7610*/  ISETP.GT.AND P2, PT, R0.reuse, 0x20, PT ;  /* 0x000000200000780c */ /* 0x040fe40003f44270 */
[----:B------:R-:W-:Y:S02]  /*7620*/  FSEL R13, R13, -INF , P0 ;  /* 0xff8000000d0d7808 */ /* 0x000fe40000000000 */
[C---:B------:R-:W-:Y:S02]  /*7630*/  ISETP.GT.AND P1, PT, R0.reuse, 0x21, PT ;  /* 0x000000210000780c */ /* 0x040fe40003f24270 */
[----:B------:R-:W-:Y:S02]  /*7640*/  ISETP.GT.AND P0, PT, R0, 0x28, PT ;  /* 0x000000280000780c */ /* 0x000fe40003f04270 */
[----:B------:R-:W-:Y:S02]  /*7650*/  FSEL R16, R16, -INF , P3 ;  /* 0xff80000010107808 */ /* 0x000fe40001800000 */
[----:B------:R-:W-:Y:S02]  /*7660*/  FSEL R17, R17, -INF , P4 ;  /* 0xff80000011117808 */ /* 0x000fe40002000000 */
[----:B------:R-:W-:Y:S02]  /*7670*/  ISETP.GT.AND P4, PT, R0, 0x29, PT ;  /* 0x000000290000780c */ /* 0x000fe40003f84270 */
[----:B------:R-:W-:Y:S02]  /*7680*/  FSEL R20, R20, -INF , P2 ;  /* 0xff80000014147808 */ /* 0x000fe40001000000 */
[C---:B------:R-:W-:Y:S02]  /*7690*/  ISETP.GT.AND P3, PT, R0.reuse, 0x30, PT ;  /* 0x000000300000780c */ /* 0x040fe40003f64270 */
[----:B------:R-:W-:Y:S02]  /*76a0*/  FSEL R21, R21, -INF , P1 ;  /* 0xff80000015157808 */ /* 0x000fe40000800000 */
[----:B------:R-:W-:Y:S02]  /*76b0*/  ISETP.GT.AND P2, PT, R0, 0x31, PT ;  /* 0x000000310000780c */ /* 0x000fe40003f44270 */
[----:B------:R-:W-:Y:S02]  /*76c0*/  FSEL R24, R24, -INF , P0 ;  /* 0xff80000018187808 */ /* 0x000fe40000000000 */
[C---:B------:R-:W-:Y:S02]  /*76d0*/  ISETP.GT.AND P1, PT, R0.reuse, 0x38, PT ;  /* 0x000000380000780c */ /* 0x040fe40003f24270 */
[----:B------:R-:W-:Y:S02]  /*76e0*/  ISETP.GT.AND P0, PT, R0, 0x39, PT ;  /* 0x000000390000780c */ /* 0x000fe40003f04270 */
[----:B------:R-:W-:Y:S02]  /*76f0*/  FSEL R25, R25, -INF , P4 ;  /* 0xff80000019197808 */ /* 0x000fe40002000000 */
[----:B------:R-:W-:Y:S02]  /*7700*/  FSEL R28, R28, -INF , P3 ;  /* 0xff8000001c1c7808 */ /* 0x000fe40001800000 */
[----:B------:R-:W-:Y:S02]  /*7710*/  FSEL R29, R29, -INF , P2 ;  /* 0xff8000001d1d7808 */ /* 0x000fe40001000000 */
[----:B------:R-:W-:Y:S02]  /*7720*/  FSEL R32, R32, -INF , P1 ;  /* 0xff80000020207808 */ /* 0x000fe40000800000 */
[----:B------:R-:W-:Y:S01]  /*7730*/  FSEL R33, R33, -INF , P0 ;  /* 0xff80000021217808 */ /* 0x000fe20000000000 */
[----:B------:R-:W-:-:S05]  /*7740*/  BRA.DIV ~URZ, `(.L_x_533) ;  /* 0x00009ff27f007947 */ /* 0x000fca000b800000 */
[----:B------:R-:W2:Y:S02]  /*7750*/  SHFL.IDX PT, R0, R132, 0x1, 0x1c1f ;  /* 0x003c1f0084007f89 */ /* 0x000ea400000e0000 */
[----:B--2---:R-:W-:Y:S05]  /*7760*/  IMAD.IADD R0, R133, 0x1, R0 ;  /* 0x0000000185007824 */ /* 0x004fea00078e0200 */
[C---:B------:R-:W-:Y:S02]  /*7770*/  ISETP.GT.AND P3, PT, R0.reuse, RZ, PT ;  /* 0x000000ff0000720c */ /* 0x040fe40003f64270 */
[C---:B------:R-:W-:Y:S02]  /*7780*/  ISETP.GT.AND P2, PT, R0.reuse, 0x1, PT ;  /* 0x000000010000780c */ /* 0x040fe40003f44270 */
[C---:B------:R-:W-:Y:S02]  /*7790*/  ISETP.GT.AND P1, PT, R0.reuse, 0x8, PT ;  /* 0x000000080000780c */ /* 0x040fe40003f24270 */
[----:B------:R-:W-:Y:S02]  /*77a0*/  ISETP.GT.AND P0, PT, R0, 0x9, PT ;  /* 0x000000090000780c */ /* 0x000fe40003f04270 */
[----:B------:R-:W-:Y:S02]  /*77b0*/  FSEL R6, R6, -INF , P3 ;  /* 0xff80000006067808 */ /* 0x000fe40001800000 */
[----:B------:R-:W-:Y:S02]  /*77c0*/  FSEL R7, R7, -INF , P2 ;  /* 0xff80000007077808 */ /* 0x000fe40001000000 */
[----:B------:R-:W-:Y:S02]  /*77d0*/  FSEL R10, R10, -INF , P1 ;  /* 0xff8000000a0a7808 */ /* 0x000fe40000800000 */
[----:B------:R-:W-:Y:S02]  /*77e0*/  FSEL R11, R11, -INF , P0 ;  /* 0xff8000000b0b7808 */ /* 0x000fe40000000000 */
[C---:B------:R-:W-:Y:S02]  /*77f0*/  ISETP.GT.AND P3, PT, R0.reuse, 0x10, PT ;  /* 0x000000100000780c */ /* 0x040fe40003f64270 */
        /* <DEDUP_REMOVED lines=19> */
[----:B------:R-:W-:Y:S02]  /*7930*/  FMNMX.FTZ R0, R4, R134, !PT ;  /* 0x0000008604007209 */ /* 0x000fe40007810000 */
[----:B------:R-:W-:Y:S02]  /*7940*/  FSEL R30, R30, -INF , P3 ;  /* 0xff8000001e1e7808 */ /* 0x000fe40001800000 */
[----:B------:R-:W-:Y:S02]  /*7950*/  FMNMX.FTZ R0, R5, R0, !PT ;  /* 0x0000000005007209 */ /* 0x000fe40007810000 */
[----:B------:R-:W-:Y:S02]  /*7960*/  FSEL R31, R31, -INF , P2 ;  /* 0xff8000001f1f7808 */ /* 0x000fe40001000000 */
[----:B------:R-:W-:Y:S02]  /*7970*/  FMNMX.FTZ R0, R8, R0, !PT ;  /* 0x0000000008007209 */ /* 0x000fe40007810000 */
[----:B------:R-:W-:Y:S02]  /*7980*/  FSEL R34, R34, -INF , P1 ;  /* 0xff80000022227808 */ /* 0x000fe40000800000 */
[----:B------:R-:W-:Y:S02]  /*7990*/  FMNMX.FTZ R0, R9, R0, !PT ;  /* 0x0000000009007209 */ /* 0x000fe40007810000 */
[----:B------:R-:W-:Y:S02]  /*79a0*/  FSEL R35, R35, -INF , P0 ;  /* 0xff80000023237808 */ /* 0x000fe40000000000 */
        /* <DEDUP_REMOVED lines=12> */
[----:B------:R-:W2:Y:S02]  /*7a70*/  SHFL.BFLY PT, R2, R0, 0x2, 0x1f ;  /* 0x0c401f0000027f89 */ /* 0x000ea400000e0000 */
[----:B--2---:R-:W-:Y:S06]  /*7a80*/  FMNMX.FTZ R0, R2, R0, !PT ;  /* 0x0000000002007209 */ /* 0x004fec0007810000 */
[----:B------:R-:W2:Y:S02]  /*7a90*/  SHFL.BFLY PT, R133, R0, 0x1, 0x1f ;  /* 0x0c201f0000857f89 */ /* 0x000ea400000e0000 */
[----:B--2---:R-:W-:Y:S02]  /*7aa0*/  FMNMX.FTZ R133, R0, R133, !PT ;  /* 0x0000008500857209 */ /* 0x004fe40007810000 */
        /* <DEDUP_REMOVED lines=11> */
[----:B-1----:R-:W-:Y:S04]  /*7b60*/  FMNMX.FTZ R132, R27, R0, !PT ;  /* 0x000000001b847209 */ /* 0x002fe80007810000 */
[----:B------:R-:W-:Y:S04]  /*7b70*/  FMNMX.FTZ R132, R30, R132, !PT ;  /* 0x000000841e847209 */ /* 0x000fe80007810000 */
[----:B------:R-:W-:Y:S04]  /*7b80*/  FMNMX.FTZ R132, R31, R132, !PT ;  /* 0x000000841f847209 */ /* 0x000fe80007810000 */
[----:B------:R-:W-:Y:S04]  /*7b90*/  FMNMX.FTZ R132, R34, R132, !PT ;  /* 0x0000008422847209 */ /* 0x000fe80007810000 */
[----:B------:R-:W-:Y:S05]  /*7ba0*/  FMNMX.FTZ R132, R35, R132, !PT ;  /* 0x0000008423847209 */ /* 0x000fea0007810000 */
[----:B------:R-:W1:Y:S02]  /*7bb0*/  SHFL.BFLY PT, R0, R132, 0x2, 0x1f ;  /* 0x0c401f0084007f89 */ /* 0x000e6400000e0000 */
[----:B-1----:R-:W-:Y:S06]  /*7bc0*/  FMNMX.FTZ R132, R132, R0, !PT ;  /* 0x0000000084847209 */ /* 0x002fec0007810000 */
[----:B------:R1:W2:Y:S02]  /*7bd0*/  SHFL.BFLY PT, R0, R132, 0x1, 0x1f ;  /* 0x0c201f0084007f89 */ /* 0x0002a400000e0000 */
.L_x_584:
[----:B------:R-:W3:Y:S01]  /*7be0*/  LDL.LU R177, [R1+0x7c] ;  /* 0x00007c0001b17983 */ /* 0x000ee20000300800 */
[C---:B------:R-:W-:Y:S01]  /*7bf0*/  FMUL.FTZ R2, R133.reuse, c[0x0][0x2d0] ;  /* 0x0000b40085027a20 */ /* 0x040fe20000410000 */
[C---:B------:R-:W-:Y:S01]  /*7c00*/  FSETP.NEU.FTZ.AND P0, PT, R133.reuse, -INF , PT ;  /* 0xff8000008500780b */ /* 0x040fe20003f1d000 */
[----:B------:R-:W-:Y:S01]  /*7c10*/  WARPSYNC 0xffffffff ;  /* 0xffffffff00007948 */ /* 0x000fe20003800000 */
[----:B--2---:R-:W-:Y:S02]  /*7c20*/  FMNMX.FTZ R3, R0, R132, !PT ;  /* 0x0000008400037209 */ /* 0x004fe40007810000 */
[----:B------:R-:W-:Y:S02]  /*7c30*/  FSEL R2, R2, RZ, P0 ;  /* 0x000000ff02027208 */ /* 0x000fe40000000000 */
[----:B------:R-:W-:Y:S02]  /*7c40*/  FSEL R0, R133, RZ, P0 ;  /* 0x000000ff85007208 */ /* 0x000fe40000000000 */
[----:B------:R-:W-:Y:S01]  /*7c50*/  FSETP.NEU.FTZ.AND P0, PT, R3, -INF , PT ;  /* 0xff8000000300780b */ /* 0x000fe20003f1d000 */
[----:B------:R-:W-:Y:S02]  /*7c60*/  FFMA.FTZ R188, R12, c[0x0][0x2d0], -R2 ;  /* 0x0000b4000cbc7a23 */ /* 0x000fe40000010802 */
[----:B------:R-:W2:Y:S01]  /*7c70*/  LDL.LU R12, [R1+0x78] ;  /* 0x00007800010c7983 */ /* 0x000ea20000300800 */
[----:B------:R-:W-:Y:S02]  /*7c80*/  FADD.FTZ R0, -R0, R134 ;  /* 0x0000008600007221 */ /* 0x000fe40000010100 */
[--C-:B------:R-:W-:Y:S02]  /*7c90*/  FFMA.FTZ R4, R4, c[0x0][0x2d0], -R2.reuse ;  /* 0x0000b40004047a23 */ /* 0x100fe40000010802 */
[----:B------:R-:W-:Y:S02]  /*7ca0*/  FMUL.FTZ R0, R0, c[0x0][0x2d0] ;  /* 0x0000b40000007a20 */ /* 0x000fe40000410000 */
[--C-:B------:R-:W-:Y:S02]  /*7cb0*/  FFMA.FTZ R5, R5, c[0x0][0x2d0], -R2.reuse ;  /* 0x0000b40005057a23 */ /* 0x100fe40000010802 */
[----:B------:R-:W-:Y:S01]  /*7cc0*/  MUFU.EX2 R4, R4 ;  /* 0x0000000400047308 */ /* 0x000fe20000000800 */
[--C-:B------:R-:W-:Y:S02]  /*7cd0*/  FFMA.FTZ R185, R17, c[0x0][0x2d0], -R2.reuse ;  /* 0x0000b40011b97a23 */ /* 0x100fe40000010802 */
[--C-:B------:R-:W-:Y:S02]  /*7ce0*/  FFMA.FTZ R8, R8, c[0x0][0x2d0], -R2.reuse ;  /* 0x0000b40008087a23 */ /* 0x100fe40000010802 */
[--C-:B------:R-:W-:Y:S02]  /*7cf0*/  FFMA.FTZ R9, R9, c[0x0][0x2d0], -R2.reuse ;  /* 0x0000b40009097a23 */ /* 0x100fe40000010802 */
[--C-:B------:R-:W-:Y:S02]  /*7d00*/  FFMA.FTZ R187, R13, c[0x0][0x2d0], -R2.reuse ;  /* 0x0000b4000dbb7a23 */ /* 0x100fe40000010802 */
[--C-:B------:R-:W-:Y:S01]  /*7d10*/  FFMA.FTZ R186, R16, c[0x0][0x2d0], -R2.reuse ;  /* 0x0000b40010ba7a23 */ /* 0x100fe20000010802 */
[----:B------:R-:W4:Y:S01]  /*7d20*/  MUFU.EX2 R0, R0 ;  /* 0x0000000000007308 */ /* 0x000f220000000800 */
[--C-:B------:R-:W-:Y:S02]  /*7d30*/  FFMA.FTZ R179, R20, c[0x0][0x2d0], -R2.reuse ;  /* 0x0000b40014b37a23 */ /* 0x100fe40000010802 */
[--C-:B------:R-:W-:Y:S02]  /*7d40*/  FFMA.FTZ R21, R21, c[0x0][0x2d0], -R2.reuse ;  /* 0x0000b40015157a23 */ /* 0x100fe40000010802 */
[--C-:B------:R-:W-:Y:S02]  /*7d50*/  FFMA.FTZ R251, R24, c[0x0][0x2d0], -R2.reuse ;  /* 0x0000b40018fb7a23 */ /* 0x100fe40000010802 */
[--C-:B------:R-:W-:Y:S02]  /*7d60*/  FFMA.FTZ R250, R25, c[0x0][0x2d0], -R2.reuse ;  /* 0x0000b40019fa7a23 */ /* 0x100fe40000010802 */
[--C-:B------:R-:W-:Y:S01]  /*7d70*/  FFMA.FTZ R28, R28, c[0x0][0x2d0], -R2.reuse ;  /* 0x0000b4001c1c7a23 */ /* 0x100fe20000010802 */
[----:B------:R-:W-:Y:S01]  /*7d80*/  MUFU.EX2 R176, R5 ;  /* 0x0000000500b07308 */ /* 0x000fe20000000800 */
[--C-:B------:R-:W-:Y:S01]  /*7d90*/  FFMA.FTZ R24, R29, c[0x0][0x2d0], -R2.reuse ;  /* 0x0000b4001d187a23 */ /* 0x100fe20000010802 */
[----:B------:R-:W-:Y:S01]  /*7da0*/  MOV R29, R21 ;  /* 0x00000015001d7202 */ /* 0x000fe20000000f00 */
[--C-:B------:R-:W-:Y:S02]  /*7db0*/  FFMA.FTZ R32, R32, c[0x0][0x2d0], -R2.reuse ;  /* 0x0000b40020207a23 */ /* 0x100fe40000010802 */
[----:B------:R-:W-:Y:S05]  /*7dc0*/  FFMA.FTZ R33, R33, c[0x0][0x2d0], -R2 ;  /* 0x0000b40021217a23 */ /* 0x000fea0000010802 */
[----:B------:R-:W-:Y:S10]  /*7dd0*/  MUFU.EX2 R8, R8 ;  /* 0x0000000800087308 */ /* 0x000ff40000000800 */
[----:B------:R-:W5:Y:S01]  /*7de0*/  MUFU.EX2 R9, R9 ;  /* 0x0000000900097308 */ /* 0x000f620000000800 */
[C---:B----4-:R-:W-:Y:S01]  /*7df0*/  FMUL.FTZ R25, R0.reuse, R145 ;  /* 0x0000009100197220 */ /* 0x050fe20000410000 */
[----:B------:R-:W-:Y:S01]  /*7e00*/  MOV R145, R29 ;  /* 0x0000001d00917202 */ /* 0x000fe20000000f00 */
[C---:B------:R-:W-:Y:S02]  /*7e10*/  FMUL.FTZ R29, R0.reuse, R141 ;  /* 0x0000008d001d7220 */ /* 0x040fe40000410000 */
[----:B------:R-:W4:Y:S01]  /*7e20*/  LDL R141, [R1+0x34] ;  /* 0x00003400018d7983 */ /* 0x000f220000100800 */
[C---:B------:R-:W-:Y:S02]  /*7e30*/  FMUL.FTZ R16, R0.reuse, R152 ;  /* 0x0000009800107220 */ /* 0x040fe40000410000 */
[C---:B------:R-:W-:Y:S01]  /*7e40*/  FMUL.FTZ R21, R0.reuse, R149 ;  /* 0x0000009500157220 */ /* 0x040fe20000410000 */
[----:B------:R-:W-:Y:S01]  /*7e50*/  MOV R149, R24 ;  /* 0x0000001800957202 */ /* 0x000fe20000000f00 */
[C---:B------:R-:W-:Y:S01]  /*7e60*/  FMUL.FTZ R24, R0.reuse, R144 ;  /* 0x0000009000187220 */ /* 0x040fe20000410000 */
[----:B------:R-:W-:Y:S01]  /*7e70*/  MOV R144, R179 ;  /* 0x000000b300907202 */ /* 0x000fe20000000f00 */
[C---:B------:R-:W-:Y:S02]  /*7e80*/  FMUL.FTZ R13, R0.reuse, R157 ;  /* 0x0000009d000d7220 */ /* 0x040fe40000410000 */
[C---:B------:R-:W-:Y:S02]  /*7e90*/  FMUL.FTZ R17, R0.reuse, R153 ;  /* 0x0000009900117220 */ /* 0x040fe40000410000 */
[C---:B------:R-:W-:Y:S01]  /*7ea0*/  FMUL.FTZ R20, R0.reuse, R148 ;  /* 0x0000009400147220 */ /* 0x040fe20000410000 */
[----:B------:R-:W-:Y:S01]  /*7eb0*/  MOV R148, R28 ;  /* 0x0000001c00947202 */ /* 0x000fe20000000f00 */
[C---:B------:R-:W-:Y:S02]  /*7ec0*/  FMUL.FTZ R28, R0.reuse, R140 ;  /* 0x0000008c001c7220 */ /* 0x040fe40000410000 */
[C---:B------:R-:W-:Y:S02]  /*7ed0*/  FMUL.FTZ R36, R0.reuse, R36 ;  /* 0x0000002400247220 */ /* 0x040fe40000410000 */
[C---:B------:R-:W-:Y:S01]  /*7ee0*/  FMUL.FTZ R37, R0.reuse, R37 ;  /* 0x0000002500257220 */ /* 0x040fe20000410000 */
[----:B-----5:R-:W-:Y:S01]  /*7ef0*/  F2FP.PACK_AB R178, R9, R8 ;  /* 0x0000000809b2723e */ /* 0x020fe200000000ff */
        /* <DEDUP_REMOVED lines=46> */
[----:B---3--:R-:W-:Y:S04]  /*81e0*/  FFMA.FTZ R2, R0, R177, R4 ;  /* 0x000000b100027223 */ /* 0x008fe80000010004 */
[C---:B------:R-:W-:Y:S01]  /*81f0*/  FADD.FTZ R5, R176.reuse, R2 ;  /* 0x00000002b0057221 */ /* 0x040fe20000010000 */
[----:B------:R-:W-:Y:S01]  /*8200*/  F2FP.PACK_AB R176, R176, R4 ;  /* 0x00000004b0b0723e */ /* 0x000fe200000000ff */
[C---:B------:R-:W-:Y:S01]  /*8210*/  FMUL.FTZ R4, R3.reuse, c[0x0][0x2d0] ;  /* 0x0000b40003047a20 */ /* 0x040fe20000410000 */
[----:B------:R-:W-:Y:S04]  /*8220*/  FSEL R2, R3, RZ, P0 ;  /* 0x000000ff03027208 */ /* 0x000fe80000000000 */
[----:B------:R-:W-:Y:S01]  /*8230*/  FSEL R4, R4, RZ, P0 ;  /* 0x000000ff04047208 */ /* 0x000fe20000000000 */
[----:B------:R-:W-:Y:S02]  /*8240*/  FADD.FTZ R2, -R2, R135 ;  /* 0x0000008702027221 */ /* 0x000fe40000010100 */
[----:B------:R-:W3:Y:S02]  /*8250*/  LDL R135, [R1+0x30] ;  /* 0x0000300001877983 */ /* 0x000ee40000100800 */
[--C-:B------:R-:W-:Y:S02]  /*8260*/  FFMA.FTZ R6, R6, c[0x0][0x2d0], -R4.reuse ;  /* 0x0000b40006067a23 */ /* 0x100fe40000010804 */
[----:B------:R-:W-:Y:S02]  /*8270*/  FMUL.FTZ R2, R2, c[0x0][0x2d0] ;  /* 0x0000b40002027a20 */ /* 0x000fe40000410000 */
[--C-:B------:R-:W-:Y:S02]  /*8280*/  FFMA.FTZ R7, R7, c[0x0][0x2d0], -R4.reuse ;  /* 0x0000b40007077a23 */ /* 0x100fe40000010804 */
[----:B------:R-:W-:Y:S01]  /*8290*/  MUFU.EX2 R6, R6 ;  /* 0x0000000600067308 */ /* 0x000fe20000000800 */
[--C-:B-1----:R-:W-:Y:S02]  /*82a0*/  FFMA.FTZ R132, R10, c[0x0][0x2d0], -R4.reuse ;  /* 0x0000b4000a847a23 */ /* 0x102fe40000010804 */
[--C-:B------:R-:W-:Y:S01]  /*82b0*/  FFMA.FTZ R134, R11, c[0x0][0x2d0], -R4.reuse ;  /* 0x0000b4000b867a23 */ /* 0x100fe20000010804 */
[----:B------:R-:W-:Y:S01]  /*82c0*/  MOV R11, R33 ;  /* 0x00000021000b7202 */ /* 0x000fe20000000f00 */
[--C-:B------:R-:W-:Y:S02]  /*82d0*/  FFMA.FTZ R183, R18, c[0x0][0x2d0], -R4.reuse ;  /* 0x0000b40012b77a23 */ /* 0x100fe40000010804 */
[--C-:B------:R-:W-:Y:S01]  /*82e0*/  FFMA.FTZ R184, R19, c[0x0][0x2d0], -R4.reuse ;  /* 0x0000b40013b87a23 */ /* 0x100fe20000010804 */
[----:B------:R-:W-:Y:S01]  /*82f0*/  MOV R153, R11 ;  /* 0x0000000b00997202 */ /* 0x000fe20000000f00 */
[--C-:B------:R-:W-:Y:S01]  /*8300*/  FFMA.FTZ R190, R22, c[0x0][0x2d0], -R4.reuse ;  /* 0x0000b40016be7a23 */ /* 0x100fe20000010804 */
[----:B------:R-:W2:Y:S01]  /*8310*/  MUFU.EX2 R2, R2 ;  /* 0x0000000200027308 */ /* 0x000ea20000000800 */
[--C-:B------:R-:W-:Y:S02]  /*8320*/  FFMA.FTZ R189, R23, c[0x0][0x2d0], -R4.reuse ;  /* 0x0000b40017bd7a23 */ /* 0x100fe40000010804 */
[--C-:B------:R-:W-:Y:S02]  /*8330*/  FFMA.FTZ R191, R26, c[0x0][0x2d0], -R4.reuse ;  /* 0x0000b4001abf7a23 */ /* 0x100fe40000010804 */
        /* <DEDUP_REMOVED lines=8> */
[--C-:B------:R-:W-:Y:S02]  /*83c0*/  FFMA.FTZ R32, R35, c[0x0][0x2d0], -R4.reuse ;  /* 0x0000b40023207a23 */ /* 0x100fe40000010804 */
[----:B------:R-:W-:Y:S01]  /*83d0*/  FFMA.FTZ R181, R15, c[0x0][0x2d0], -R4 ;  /* 0x0000b4000fb57a23 */ /* 0x000fe20000010804 */
[----:B------:R-:W-:Y:S01]  /*83e0*/  MOV R140, R14 ;  /* 0x0000000e008c7202 */ /* 0x000fe20000000f00 */
[----:B------:R-:W-:Y:S01]  /*83f0*/  FADD.FTZ R4, R8, R5 ;  /* 0x0000000508047221 */ /* 0x000fe20000010000 */
[----:B------:R-:W-:Y:S01]  /*8400*/  MUFU.EX2 R152, R132 ;  /* 0x0000008400987308 */ /* 0x000fe20000000800 */
[----:B------:R-:W-:Y:S02]  /*8410*/  FMUL.FTZ R8, R0, R160 ;  /* 0x000000a000087220 */ /* 0x000fe40000410000 */
[----:B------:R-:W-:Y:S02]  /*8420*/  FADD.FTZ R180, R9, R4 ;  /* 0x0000000409b47221 */ /* 0x000fe40000010000 */
[----:B--2---:R-:W-:Y:S02]  /*8430*/  FFMA.FTZ R5, R2, R12, R6 ;  /* 0x0000000c02057223 */ /* 0x004fe40000010006 */
[C---:B------:R-:W-:Y:S01]  /*8440*/  FMUL.FTZ R4, R0.reuse, R164 ;  /* 0x000000a400047220 */ /* 0x040fe20000410000 */
[----:B------:R-:W-:Y:S01]  /*8450*/  MOV R164, R32 ;  /* 0x0000002000a47202 */ /* 0x000fe20000000f00 */
[----:B------:R-:W-:Y:S01]  /*8460*/  FMUL.FTZ R32, R0, R136 ;  /* 0x0000008800207220 */ /* 0x000fe20000410000 */
[----:B------:R-:W-:Y:S01]  /*8470*/  MUFU.EX2 R132, R188 ;  /* 0x000000bc00847308 */ /* 0x000fe20000000800 */
[C---:B------:R-:W-:Y:S02]  /*8480*/  FMUL.FTZ R34, R2.reuse, R138 ;  /* 0x0000008a02227220 */ /* 0x040fe40000410000 */
[C---:B------:R-:W-:Y:S01]  /*8490*/  FMUL.FTZ R35, R2.reuse, R139 ;  /* 0x0000008b02237220 */ /* 0x040fe20000410000 */
[C---:B-1----:R-:W-:Y:S01]  /*84a0*/  F2FP.PACK_AB R177, R7.reuse, R6 ;  /* 0x0000000607b1723e */ /* 0x042fe200000000ff */
[----:B------:R-:W-:Y:S02]  /*84b0*/  FADD.FTZ R10, R7, R5 ;  /* 0x00000005070a7221 */ /* 0x000fe40000010000 */
[C---:B------:R-:W-:Y:S02]  /*84c0*/  FMUL.FTZ R7, R2.reuse, R167 ;  /* 0x000000a702077220 */ /* 0x040fe40000410000 */
[----:B------:R-:W2:Y:S01]  /*84d0*/  LDL R167, [R1+0x2c] ;  /* 0x00002c0001a77983 */ /* 0x000ea20000100800 */
[----:B------:R-:W-:Y:S01]  /*84e0*/  FMUL.FTZ R6, R2, R166 ;  /* 0x000000a602067220 */ /* 0x000fe20000410000 */
[----:B------:R-:W-:Y:S01]  /*84f0*/  MOV R160, R10 ;  /* 0x0000000a00a07202 */ /* 0x000fe20000000f00 */
[C---:B------:R-:W-:Y:S01]  /*8500*/  FMUL.FTZ R5, R0.reuse, R165 ;  /* 0x000000a500057220 */ /* 0x040fe20000410000 */
[----:B------:R-:W5:Y:S01]  /*8510*/  LDL R166, [R1+0x3c] ;  /* 0x00003c0001a67983 */ /* 0x000f620000100800 */
[----:B------:R-:W-:Y:S01]  /*8520*/  MOV R165, R33 ;  /* 0x0000002100a57202 */ /* 0x000fe20000000f00 */
[C---:B------:R-:W-:Y:S01]  /*8530*/  FMUL.FTZ R33, R0.reuse, R137 ;  /* 0x0000008900217220 */ /* 0x040fe20000410000 */
[----:B------:R-:W-:Y:S01]  /*8540*/  MUFU.EX2 R190, R190 ;  /* 0x000000be00be7308 */ /* 0x000fe20000000800 */
[C---:B------:R-:W-:Y:S02]  /*8550*/  FMUL.FTZ R12, R0.reuse, R156 ;  /* 0x0000009c000c7220 */ /* 0x040fe40000410000 */
[----:B------:R-:W-:Y:S01]  /*8560*/  FMUL.FTZ R9, R0, R161 ;  /* 0x000000a100097220 */ /* 0x000fe20000410000 */
[----:B------:R-:W-:Y:S01]  /*8570*/  MOV R161, R31 ;  /* 0x0000001f00a17202 */ /* 0x000fe20000000f00 */
[----:B------:R-:W4:Y:S01]  /*8580*/  LDL R0, [R1+0x38] ;  /* 0x0000380001007983 */ /* 0x000f220000100800 */
[C---:B------:R-:W-:Y:S01]  /*8590*/  FMUL.FTZ R10, R2.reuse, R162 ;  /* 0x000000a2020a7220 */ /* 0x040fe20000410000 */
[----:B------:R-:W-:Y:S01]  /*85a0*/  MOV R162, R145 ;  /* 0x0000009100a27202 */ /* 0x000fe20000000f00 */
[C---:B------:R-:W-:Y:S01]  /*85b0*/  FMUL.FTZ R11, R2.reuse, R163 ;  /* 0x000000a3020b7220 */ /* 0x040fe20000410000 */
[----:B------:R-:W-:Y:S01]  /*85c0*/  MOV R163, R144 ;  /* 0x0000009000a37202 */ /* 0x000fe20000000f00 */
        /* <DEDUP_REMOVED lines=67> */
[----:B------:R-:W-:Y:S02]  /*8a00*/  FMUL.FTZ R131, R2, R131 ;  /* 0x0000008302837220 */ /* 0x000fe40000410000 */
[----:B------:R3:W1:Y:S02]  /*8a10*/  MUFU.EX2 R2, R187 ;  /* 0x000000bb00027308 */ /* 0x0006640000000800 */
[----:B---3--:R-:W-:Y:S01]  /*8a20*/  MOV R187, R135 ;  /* 0x0000008700bb7202 */ /* 0x008fe20000000f00 */
[----:B--2---:R-:W2:Y:S01]  /*8a30*/  LDSM.16.MT88.4 R136, [R167] ;  /* 0x00000000a788783b */ /* 0x004ea20000004200 */
[----:B----4-:R-:W-:Y:S01]  /*8a40*/  MOV R188, R0 ;  /* 0x0000000000bc7202 */ /* 0x010fe20000000f00 */
[C---:B--2---:R-:W-:Y:S08]  /*8a50*/  HMMA.16816.F32 R4, R176.reuse, R136, R4 ;  /* 0x00000088b004723c */ /* 0x044ff00000001804 */
[C---:B------:R-:W-:Y:S01]  /*8a60*/  HMMA.16816.F32 R8, R176.reuse, R138, R8 ;  /* 0x0000008ab008723c */ /* 0x040fe20000001808 */
[----:B------:R-:W2:Y:S07]  /*8a70*/  LDSM.16.MT88.4 R136, [R141] ;  /* 0x000000008d88783b */ /* 0x000eae0000004200 */
[C---:B--2---:R-:W-:Y:S08]  /*8a80*/  HMMA.16816.F32 R12, R176.reuse, R136, R12 ;  /* 0x00000088b00c723c */ /* 0x044ff0000000180c */
[C---:B------:R-:W-:Y:S01]  /*8a90*/  HMMA.16816.F32 R16, R176.reuse, R138, R16 ;  /* 0x0000008ab010723c */ /* 0x040fe20000001810 */
[----:B------:R-:W2:Y:S07]  /*8aa0*/  LDSM.16.MT88.4 R136, [R135] ;  /* 0x000000008788783b */ /* 0x000eae0000004200 */
[C---:B--2---:R-:W-:Y:S08]  /*8ab0*/  HMMA.16816.F32 R20, R176.reuse, R136, R20 ;  /* 0x00000088b014723c */ /* 0x044ff00000001814 */
[C---:B------:R-:W-:Y:S01]  /*8ac0*/  HMMA.16816.F32 R24, R176.reuse, R138, R24 ;  /* 0x0000008ab018723c */ /* 0x040fe20000001818 */
[----:B-----5:R2:W3:Y:S03]  /*8ad0*/  LDSM.16.MT88.4 R136, [R166] ;  /* 0x00000000a688783b */ /* 0x0204e60000004200 */
[----:B--2---:R-:W-:Y:S04]  /*8ae0*/  MOV R166, R140 ;  /* 0x0000008c00a67202 */ /* 0x004fe80000000f00 */
        /* <DEDUP_REMOVED lines=32> */
[----:B------:R2:W3:Y:S02]  /*8cf0*/  LDSM.16.MT88.4 R136, [R135+0x6000] ;  /* 0x006000008788783b */ /* 0x0004e40000004200 */
[----:B--2---:R2:W4:Y:S05]  /*8d00*/  MUFU.EX2 R135, R186 ;  /* 0x000000ba00877308 */ /* 0x00452a0000000800 */
[C---:B---3--:R-:W-:Y:S04]  /*8d10*/  HMMA.16816.F32 R116, R176.reuse, R136, R116 ;  /* 0x00000088b074723c */ /* 0x048fe80000001874 */
[----:B--2---:R-:W-:Y:S04]  /*8d20*/  MOV R186, R141 ;  /* 0x0000008d00ba7202 */ /* 0x004fe80000000f00 */
[C---:B------:R-:W-:Y:S01]  /*8d30*/  HMMA.16816.F32 R120, R176.reuse, R138, R120 ;  /* 0x0000008ab078723c */ /* 0x040fe20000001878 */
[----:B------:R2:W3:Y:S08]  /*8d40*/  LDSM.16.MT88.4 R136, [R0+0x6000] ;  /* 0x006000000088783b */ /* 0x0004f00000004200 */
[----:B------:R-:W5:Y:S08]  /*8d50*/  LDSM.16.MT88.4 R140, [R167+0x800] ;  /* 0x00080000a78c783b */ /* 0x000f700000004200 */
[----:B------:R-:W5:Y:S01]  /*8d60*/  LDSM.16.MT88.4 R144, [R186+0x800] ;  /* 0x00080000ba90783b */ /* 0x000f620000004200 */
[----:B--2---:R-:W-:Y:S02]  /*8d70*/  FADD.FTZ R0, R132, R180 ;  /* 0x000000b484007221 */ /* 0x004fe40000010000 */
[----:B------:R-:W-:Y:S02]  /*8d80*/  MUFU.EX2 R180, R157 ;  /* 0x0000009d00b47308 */ /* 0x000fe40000000800 */
[----:B-1----:R-:W-:Y:S04]  /*8d90*/  FADD.FTZ R0, R2, R0 ;  /* 0x0000000002007221 */ /* 0x002fe80000010000 */
[----:B----4-:R-:W-:Y:S04]  /*8da0*/  FADD.FTZ R0, R135, R0 ;  /* 0x0000000087007221 */ /* 0x010fe80000010000 */
[----:B------:R-:W-:Y:S01]  /*8db0*/  FADD.FTZ R0, R134, R0 ;  /* 0x0000000086007221 */ /* 0x000fe20000010000 */
[C---:B---3--:R-:W-:Y:S07]  /*8dc0*/  HMMA.16816.F32 R124, R176.reuse, R136, R124 ;  /* 0x00000088b07c723c */ /* 0x048fee000000187c */
[----:B------:R-:W-:Y:S01]  /*8dd0*/  F2FP.PACK_AB R136, R2, R132 ;  /* 0x000000840288723e */ /* 0x000fe200000000ff */
[----:B------:R-:W-:Y:S01]  /*8de0*/  HMMA.16816.F32 R128, R176, R138, R128 ;  /* 0x0000008ab080723c */ /* 0x000fe20000001880 */
[----:B------:R-:W1:Y:S03]  /*8df0*/  MUFU.EX2 R132, R163 ;  /* 0x000000a300847308 */ /* 0x000e660000000800 */
[----:B------:R-:W-:Y:S03]  /*8e00*/  F2FP.PACK_AB R137, R181, R182 ;  /* 0x000000b6b589723e */ /* 0x000fe600000000ff */
[----:B------:R-:W-:Y:S02]  /*8e10*/  F2FP.PACK_AB R138, R134, R135 ;  /* 0x00000087868a723e */ /* 0x000fe400000000ff */
[----:B------:R-:W-:Y:S02]  /*8e20*/  F2FP.PACK_AB R139, R184, R183 ;  /* 0x000000b7b88b723e */ /* 0x000fe400000000ff */
[----:B------:R-:W-:Y:S05]  /*8e30*/  MUFU.EX2 R178, R153 ;  /* 0x0000009900b27308 */ /* 0x000fea0000000800 */
[C---:B-----5:R-:W-:Y:S05]  /*8e40*/  HMMA.16816.F32 R4, R136.reuse, R140, R4 ;  /* 0x0000008c8804723c */ /* 0x060fea0000001804 */
[----:B------:R2:W-:Y:S03]  /*8e50*/  MUFU.EX2 R135, R251 ;  /* 0x000000fb00877308 */ /* 0x0005e60000000800 */
[C---:B------:R-:W-:Y:S01]  /*8e60*/  HMMA.16816.F32 R8, R136.reuse, R142, R8 ;  /* 0x0000008e8808723c */ /* 0x040fe20000001808 */
[----:B------:R-:W3:Y:S03]  /*8e70*/  LDSM.16.MT88.4 R140, [R187+0x800] ;  /* 0x00080000bb8c783b */ /* 0x000ee60000004200 */
[----:B-1----:R-:W-:Y:S03]  /*8e80*/  FADD.FTZ R0, R132, R0 ;  /* 0x0000000084007221 */ /* 0x002fe60000010000 */
[----:B------:R1:W4:Y:S01]  /*8e90*/  MUFU.EX2 R2, R162 ;  /* 0x000000a200027308 */ /* 0x0003220000000800 */
[C---:B------:R-:W-:Y:S08]  /*8ea0*/  HMMA.16816.F32 R12, R136.reuse, R144, R12 ;  /* 0x00000090880c723c */ /* 0x040ff0000000180c */
[C---:B------:R-:W-:Y:S01]  /*8eb0*/  HMMA.16816.F32 R16, R136.reuse, R146, R16 ;  /* 0x000000928810723c */ /* 0x040fe20000001810 */
[----:B------:R-:W5:Y:S01]  /*8ec0*/  LDSM.16.MT88.4 R144, [R188+0x800] ;  /* 0x00080000bc90783b */ /* 0x000f620000004200 */
[----:B------:R-:W3:Y:S02]  /*8ed0*/  MUFU.EX2 R134, R250 ;  /* 0x000000fa00867308 */ /* 0x000ee40000000800 */
[----:B--2---:R-:W-:Y:S02]  /*8ee0*/  MOV R251, R167 ;  /* 0x000000a700fb7202 */ /* 0x004fe40000000f00 */
[----:B-1----:R-:W-:Y:S01]  /*8ef0*/  MOV R162, R148 ;  /* 0x0000009400a27202 */ /* 0x002fe20000000f00 */
[----:B----4-:R-:W-:Y:S05]  /*8f00*/  FADD.FTZ R0, R2, R0 ;  /* 0x0000000002007221 */ /* 0x010fea0000010000 */
[----:B------:R-:W-:Y:S01]  /*8f10*/  FADD.FTZ R0, R135, R0 ;  /* 0x0000000087007221 */ /* 0x000fe20000010000 */
[C---:B---3--:R-:W-:Y:S03]  /*8f20*/  HMMA.16816.F32 R20, R136.reuse, R140, R20 ;  /* 0x0000008c8814723c */ /* 0x048fe60000001814 */
[----:B------:R-:W-:Y:S05]  /*8f30*/  FADD.FTZ R0, R134, R0 ;  /* 0x0000000086007221 */ /* 0x000fea0000010000 */
[C---:B------:R-:W-:Y:S01]  /*8f40*/  HMMA.16816.F32 R24, R136.reuse, R142, R24 ;  /* 0x0000008e8818723c */ /* 0x040fe20000001818 */
[----:B------:R-:W1:Y:S07]  /*8f50*/  LDSM.16.MT88.4 R140, [R167+0x2800] ;  /* 0x00280000a78c783b */ /* 0x000e6e0000004200 */
[C---:B-----5:R-:W-:Y:S08]  /*8f60*/  HMMA.16816.F32 R28, R136.reuse, R144, R28 ;  /* 0x00000090881c723c */ /* 0x060ff0000000181c */
        /* <DEDUP_REMOVED lines=22> */
[----:B------:R1:W3:Y:S07]  /*90d0*/  LDSM.16.MT88.4 R140, [R167+0x6800] ;  /* 0x00680000a78c783b */ /* 0x0002ee0000004200 */
[C---:B--2---:R-:W-:Y:S08]  /*90e0*/  HMMA.16816.F32 R92, R136.reuse, R144, R92 ;  /* 0x00000090885c723c */ /* 0x044ff0000000185c */
[C---:B------:R-:W-:Y:S01]  /*90f0*/  HMMA.16816.F32 R96, R136.reuse, R146, R96 ;  /* 0x000000928860723c */ /* 0x040fe20000001860 */
[----:B------:R-:W2:Y:S03]  /*9100*/  LDSM.16.MT88.4 R144, [R186+0x6800] ;  /* 0x00680000ba90783b */ /* 0x000ea60000004200 */
[----:B-1----:R-:W-:Y:S05]  /*9110*/  MOV R167, R149 ;  /* 0x0000009500a77202 */ /* 0x002fea0000000f00 */
[----:B------:R-:W-:Y:S01]  /*9120*/  LDSM.16.MT88.4 R148, [R187+0x1000] ;  /* 0x00100000bb94783b */ /* 0x000fe20000004200 */
[----:B------:R-:W-:Y:S01]  /*9130*/  MUFU.EX2 R176, R167 ;  /* 0x000000a700b07308 */ /* 0x000fe20000000800 */
[C---:B---3--:R-:W-:Y:S08]  /*9140*/  HMMA.16816.F32 R100, R136.reuse, R140, R100 ;  /* 0x0000008c8864723c */ /* 0x048ff00000001864 */
        /* <DEDUP_REMOVED lines=9> */
[----:B------:R-:W-:Y:S01]  /*91e0*/  HMMA.16816.F32 R128, R136, R146, R128 ;  /* 0x000000928880723c */ /* 0x000fe20000001880 */
[----:B------:R-:W2:Y:S06]  /*91f0*/  LDSM.16.MT88.4 R144, [R186+0x1000] ;  /* 0x00100000ba90783b */ /* 0x000eac0000004200 */
[----:B------:R-:W-:Y:S02]  /*9200*/  F2FP.PACK_AB R136, R2, R132 ;  /* 0x000000840288723e */ /* 0x000fe400000000ff */
[----:B------:R-:W-:Y:S01]  /*9210*/  F2FP.PACK_AB R138, R134, R135 ;  /* 0x00000087868a723e */ /* 0x000fe200000000ff */
[----:B------:R-:W3:Y:S02]  /*9220*/  MUFU.EX2 R2, R162 ;  /* 0x000000a200027308 */ /* 0x000ee40000000800 */
[----:B------:R-:W-:Y:S02]  /*9230*/  F2FP.PACK_AB R137, R189, R190 ;  /* 0x000000bebd89723e */ /* 0x000fe400000000ff */
[----:B------:R-:W-:Y:S06]  /*9240*/  F2FP.PACK_AB R139, R249, R191 ;  /* 0x000000bff98b723e */ /* 0x000fec00000000ff */
[----:B------:R-:W4:Y:S01]  /*9250*/  MUFU.EX2 R135, R161 ;  /* 0x000000a100877308 */ /* 0x000f220000000800 */
[C---:B-1----:R-:W-:Y:S09]  /*9260*/  HMMA.16816.F32 R4, R136.reuse, R140, R4 ;  /* 0x0000008c8804723c */ /* 0x042ff20000001804 */
[----:B------:R-:W1:Y:S01]  /*9270*/  MUFU.EX2 R132, R166 ;  /* 0x000000a600847308 */ /* 0x000e620000000800 */
[C---:B------:R-:W-:Y:S01]  /*9280*/  HMMA.16816.F32 R8, R136.reuse, R142, R8 ;  /* 0x0000008e8808723c */ /* 0x040fe20000001808 */
[----:B------:R-:W5:Y:S02]  /*9290*/  LDSM.16.MT88.4 R140, [R188+0x1000] ;  /* 0x00100000bc8c783b */ /* 0x000f640000004200 */
[----:B---3--:R-:W-:Y:S06]  /*92a0*/  FADD.FTZ R0, R2, R0 ;  /* 0x0000000002007221 */ /* 0x008fec0000010000 */
[----:B------:R-:W-:Y:S01]  /*92b0*/  MUFU.EX2 R134, R165 ;  /* 0x000000a500867308 */ /* 0x000fe20000000800 */
[C---:B--2---:R-:W-:Y:S03]  /*92c0*/  HMMA.16816.F32 R12, R136.reuse, R144, R12 ;  /* 0x00000090880c723c */ /* 0x044fe6000000180c */
[----:B----4-:R-:W-:Y:S01]  /*92d0*/  F2FP.PACK_AB R177, R135, R180 ;  /* 0x000000b487b1723e */ /* 0x010fe200000000ff */
[C---:B------:R-:W-:Y:S01]  /*92e0*/  FADD.FTZ R0, R176.reuse, R0 ;  /* 0x00000000b0007221 */ /* 0x040fe20000010000 */
[----:B------:R-:W-:Y:S01]  /*92f0*/  F2FP.PACK_AB R176, R176, R2 ;  /* 0x00000002b0b0723e */ /* 0x000fe200000000ff */
[----:B------:R-:W-:Y:S02]  /*9300*/  FADD.FTZ R2, R152, R160 ;  /* 0x000000a098027221 */ /* 0x000fe40000010000 */
[C---:B------:R-:W-:Y:S01]  /*9310*/  HMMA.16816.F32 R16, R136.reuse, R146, R16 ;  /* 0x000000928810723c */ /* 0x040fe20000001810 */
[----:B------:R-:W2:Y:S03]  /*9320*/  LDSM.16.MT88.4 R144, [R251+0x3000] ;  /* 0x00300000fb90783b */ /* 0x000ea60000004200 */
[----:B-1----:R-:W-:Y:S04]  /*9330*/  FADD.FTZ R0, R132, R0 ;  /* 0x0000000084007221 */ /* 0x002fe80000010000 */
[C---:B------:R-:W-:Y:S01]  /*9340*/  HMMA.16816.F32 R20, R136.reuse, R148, R20 ;  /* 0x000000948814723c */ /* 0x040fe20000001814 */
[----:B------:R-:W-:Y:S03]  /*9350*/  LDSM.16.MT88.4 R160, [R251+0x1800] ;  /* 0x00180000fba0783b */ /* 0x000fe60000004200 */
[C---:B------:R-:W-:Y:S01]  /*9360*/  FADD.FTZ R0, R178.reuse, R0 ;  /* 0x00000000b2007221 */ /* 0x040fe20000010000 */
[----:B------:R-:W-:Y:S02]  /*9370*/  F2FP.PACK_AB R178, R178, R132 ;  /* 0x00000084b2b2723e */ /* 0x000fe400000000ff */
[----:B------:R-:W1:Y:S01]  /*9380*/  MUFU.EX2 R132, R164 ;  /* 0x000000a400847308 */ /* 0x000e620000000800 */
[C---:B------:R-:W-:Y:S01]  /*9390*/  HMMA.16816.F32 R24, R136.reuse, R150, R24 ;  /* 0x000000968818723c */ /* 0x040fe20000001818 */
[----:B------:R-:W3:Y:S07]  /*93a0*/  LDSM.16.MT88.4 R148, [R186+0x3000] ;  /* 0x00300000ba94783b */ /* 0x000eee0000004200 */
[C---:B-----5:R-:W-:Y:S01]  /*93b0*/  HMMA.16816.F32 R28, R136.reuse, R140, R28 ;  /* 0x0000008c881c723c */ /* 0x060fe2000000181c */
[----:B------:R-:W-:Y:S07]  /*93c0*/  LDSM.16.MT88.4 R152, [R186+0x1800] ;  /* 0x00180000ba98783b */ /* 0x000fee0000004200 */
[C---:B------:R-:W-:Y:S01]  /*93d0*/  HMMA.16816.F32 R32, R136.reuse, R142, R32 ;  /* 0x0000008e8820723c */ /* 0x040fe20000001820 */
[----:B------:R-:W4:Y:S03]  /*93e0*/  LDSM.16.MT88.4 R140, [R187+0x3000] ;  /* 0x00300000bb8c783b */ /* 0x000f260000004200 */
[----:B-1----:R-:W-:Y:S04]  /*93f0*/  F2FP.PACK_AB R179, R132, R134 ;  /* 0x0000008684b3723e */ /* 0x002fe800000000ff */
[C---:B--2---:R-:W-:Y:S01]  /*9400*/  HMMA.16816.F32 R36, R136.reuse, R144, R36 ;  /* 0x000000908824723c */ /* 0x044fe20000001824 */
[----:B------:R1:W-:Y:S04]  /*9410*/  STL [R1+0x7c], R0 ;  /* 0x00007c0001007387 */ /* 0x0003e80000100800 */
[----:B------:R-:W2:Y:S03]  /*9420*/  LDL R185, [R1+0x84] ;  /* 0x0000840001b97983 */ /* 0x000ea60000100800 */
[C---:B------:R-:W-:Y:S01]  /*9430*/  HMMA.16816.F32 R40, R136.reuse, R146, R40 ;  /* 0x000000928828723c */ /* 0x040fe20000001828 */
[----:B------:R-:W5:Y:S07]  /*9440*/  LDSM.16.MT88.4 R144, [R188+0x3000] ;  /* 0x00300000bc90783b */ /* 0x000f6e0000004200 */
[C---:B---3--:R-:W-:Y:S08]  /*9450*/  HMMA.16816.F32 R44, R136.reuse, R148, R44 ;  /* 0x00000094882c723c */ /* 0x048ff0000000182c */
[C---:B------:R-:W-:Y:S01]  /*9460*/  HMMA.16816.F32 R48, R136.reuse, R150, R48 ;  /* 0x000000968830723c */ /* 0x040fe20000001830 */
[----:B------:R-:W3:Y:S03]  /*9470*/  LDSM.16.MT88.4 R148, [R251+0x5000] ;  /* 0x00500000fb94783b */ /* 0x000ee60000004200 */
[----:B-1----:R-:W-:Y:S01]  /*9480*/  FADD.FTZ R0, R156, R2 ;  /* 0x000000029c007221 */ /* 0x002fe20000010000 */
[----:B------:R-:W-:Y:S03]  /*9490*/  IADD3 R2, R248, -0x1, RZ ;  /* 0xfffffffff8027810 */ /* 0x000fe60007ffe0ff */
[----:B------:R-:W-:Y:S01]  /*94a0*/  FADD.FTZ R0, R182, R0 ;  /* 0x00000000b6007221 */ /* 0x000fe20000010000 */
[C---:B----4-:R-:W-:Y:S01]  /*94b0*/  HMMA.16816.F32 R52, R136.reuse, R140, R52 ;  /* 0x0000008c8834723c */ /* 0x050fe20000001834 */
[----:B------:R-:W-:Y:S02]  /*94c0*/  STL [R1+0x64], R2 ;  /* 0x0000640201007387 */ /* 0x000fe40000100800 */
[----:B------:R-:W-:Y:S04]  /*94d0*/  FADD.FTZ R0, R181, R0 ;  /* 0x00000000b5007221 */ /* 0x000fe80000010000 */
[----:B------:R-:W-:Y:S01]  /*94e0*/  FADD.FTZ R0, R183, R0 ;  /* 0x00000000b7007221 */ /* 0x000fe20000010000 */
[C---:B------:R-:W-:Y:S01]  /*94f0*/  HMMA.16816.F32 R56, R136.reuse, R142, R56 ;  /* 0x0000008e8838723c */ /* 0x040fe20000001838 */
[----:B------:R-:W1:Y:S03]  /*9500*/  LDSM.16.MT88.4 R140, [R186+0x5000] ;  /* 0x00500000ba8c783b */ /* 0x000e660000004200 */
[----:B------:R-:W-:Y:S04]  /*9510*/  FADD.FTZ R0, R184, R0 ;  /* 0x00000000b8007221 */ /* 0x000fe80000010000 */
[C---:B-----5:R-:W-:Y:S04]  /*9520*/  HMMA.16816.F32 R60, R136.reuse, R144, R60 ;  /* 0x00000090883c723c */ /* 0x060fe8000000183c */
[----:B------:R-:W-:Y:S04]  /*9530*/  FADD.FTZ R0, R190, R0 ;  /* 0x00000000be007221 */ /* 0x000fe80000010000 */
[C---:B------:R-:W-:Y:S01]  /*9540*/  HMMA.16816.F32 R64, R136.reuse, R146, R64 ;  /* 0x000000928840723c */ /* 0x040fe20000001840 */
[----:B------:R-:W4:Y:S03]  /*9550*/  LDSM.16.MT88.4 R144, [R187+0x5000] ;  /* 0x00500000bb90783b */ /* 0x000f260000004200 */
[----:B------:R-:W-:Y:S04]  /*9560*/  FADD.FTZ R0, R189, R0 ;  /* 0x00000000bd007221 */ /* 0x000fe80000010000 */
[C---:B---3--:R-:W-:Y:S04]  /*9570*/  HMMA.16816.F32 R68, R136.reuse, R148, R68 ;  /* 0x000000948844723c */ /* 0x048fe80000001844 */
[----:B------:R-:W-:Y:S04]  /*9580*/  FADD.FTZ R0, R191, R0 ;  /* 0x00000000bf007221 */ /* 0x000fe80000010000 */
[C---:B------:R-:W-:Y:S01]  /*9590*/  HMMA.16816.F32 R72, R136.reuse, R150, R72 ;  /* 0x000000968848723c */ /* 0x040fe20000001848 */
[----:B------:R-:W3:Y:S03]  /*95a0*/  LDSM.16.MT88.4 R148, [R188+0x5000] ;  /* 0x00500000bc94783b */ /* 0x000ee60000004200 */
[----:B------:R-:W-:Y:S04]  /*95b0*/  FADD.FTZ R0, R249, R0 ;  /* 0x00000000f9007221 */ /* 0x000fe80000010000 */
[----:B------:R-:W-:Y:S01]  /*95c0*/  FADD.FTZ R0, R180, R0 ;  /* 0x00000000b4007221 */ /* 0x000fe20000010000 */
[C---:B-1----:R-:W-:Y:S03]  /*95d0*/  HMMA.16816.F32 R76, R136.reuse, R140, R76 ;  /* 0x0000008c884c723c */ /* 0x042fe6000000184c */
[----:B------:R-:W-:Y:S01]  /*95e0*/  FADD.FTZ R0, R135, R0 ;  /* 0x0000000087007221 */ /* 0x000fe20000010000 */
[----:B------:R-:W-:Y:S03]  /*95f0*/  MOV R135, R3 ;  /* 0x0000000300877202 */ /* 0x000fe60000000f00 */
[----:B------:R-:W-:Y:S01]  /*9600*/  FADD.FTZ R0, R134, R0 ;  /* 0x0000000086007221 */ /* 0x000fe20000010000 */
[C---:B------:R-:W-:Y:S01]  /*9610*/  HMMA.16816.F32 R80, R136.reuse, R142, R80 ;  /* 0x0000008e8850723c */ /* 0x040fe20000001850 */
[----:B------:R-:W1:Y:S03]  /*9620*/  LDSM.16.MT88.4 R140, [R251+0x7000] ;  /* 0x00700000fb8c783b */ /* 0x000e660000004200 */
[----:B------:R-:W-:Y:S01]  /*9630*/  FADD.FTZ R0, R132, R0 ;  /* 0x0000000084007221 */ /* 0x000fe20000010000 */
[----:B------:R-:W-:Y:S03]  /*9640*/  MOV R134, R133 ;  /* 0x0000008500867202 */ /* 0x000fe60000000f00 */
[C---:B----4-:R-:W-:Y:S01]  /*9650*/  HMMA.16816.F32 R84, R136.reuse, R144, R84 ;  /* 0x000000908854723c */ /* 0x050fe20000001854 */
[----:B------:R-:W-:Y:S07]  /*9660*/  STL [R1+0x78], R0 ;  /* 0x0000780001007387 */ /* 0x000fee0000100800 */
[C---:B------:R-:W-:Y:S01]  /*9670*/  HMMA.16816.F32 R88, R136.reuse, R146, R88 ;  /* 0x000000928858723c */ /* 0x040fe20000001858 */
[----:B------:R-:W4:Y:S07]  /*9680*/  LDSM.16.MT88.4 R144, [R186+0x7000] ;  /* 0x00700000ba90783b */ /* 0x000f2e0000004200 */
[C---:B---3--:R-:W-:Y:S08]  /*9690*/  HMMA.16816.F32 R92, R136.reuse, R148, R92 ;  /* 0x00000094885c723c */ /* 0x048ff0000000185c */
[C---:B------:R-:W-:Y:S01]  /*96a0*/  HMMA.16816.F32 R96, R136.reuse, R150, R96 ;  /* 0x000000968860723c */ /* 0x040fe20000001860 */
[----:B------:R-:W3:Y:S07]  /*96b0*/  LDSM.16.MT88.4 R148, [R187+0x7000] ;  /* 0x00700000bb94783b */ /* 0x000eee0000004200 */
[C---:B-1----:R-:W-:Y:S08]  /*96c0*/  HMMA.16816.F32 R100, R136.reuse, R140, R100 ;  /* 0x0000008c8864723c */ /* 0x042ff00000001864 */
[C---:B------:R-:W-:Y:S01]  /*96d0*/  HMMA.16816.F32 R104, R136.reuse, R142, R104 ;  /* 0x0000008e8868723c */ /* 0x040fe20000001868 */
[----:B------:R-:W1:Y:S07]  /*96e0*/  LDSM.16.MT88.4 R140, [R188+0x7000] ;  /* 0x00700000bc8c783b */ /* 0x000e6e0000004200 */
[C---:B----4-:R-:W-:Y:S08]  /*96f0*/  HMMA.16816.F32 R108, R136.reuse, R144, R108 ;  /* 0x00000090886c723c */ /* 0x050ff0000000186c */
[C---:B------:R-:W-:Y:S01]  /*9700*/  HMMA.16816.F32 R112, R136.reuse, R146, R112 ;  /* 0x000000928870723c */ /* 0x040fe20000001870 */
[----:B------:R-:W4:Y:S07]  /*9710*/  LDSM.16.MT88.4 R144, [R187+0x1800] ;  /* 0x00180000bb90783b */ /* 0x000f2e0000004200 */
        /* <DEDUP_REMOVED lines=8> */
[----:B------:R-:W5:Y:S07]  /*97a0*/  LDSM.16.MT88.4 R8, [R186+0x3800] ;  /* 0x00380000ba08783b */ /* 0x000f6e0000004200 */
[C---:B------:R-:W-:Y:S01]  /*97b0*/  HMMA.16816.F32 R156, R176.reuse, R152, R12 ;  /* 0x00000098b09c723c */ /* 0x040fe2000000180c */
[----:B------:R-:W3:Y:S07]  /*97c0*/  LDSM.16.MT88.4 R12, [R187+0x3800] ;  /* 0x00380000bb0c783b */ /* 0x000eee0000004200 */
[C---:B------:R-:W-:Y:S01]  /*97d0*/  HMMA.16816.F32 R152, R176.reuse, R154, R16 ;  /* 0x0000009ab098723c */ /* 0x040fe20000001810 */
[----:B------:R-:W2:Y:S07]  /*97e0*/  LDSM.16.MT88.4 R16, [R188+0x3800] ;  /* 0x00380000bc10783b */ /* 0x000eae0000004200 */
[C---:B----4-:R-:W-:Y:S08]  /*97f0*/  HMMA.16816.F32 R148, R176.reuse, R144, R20 ;  /* 0x00000090b094723c */ /* 0x050ff00000001814 */
[C---:B------:R-:W-:Y:S08]  /*9800*/  HMMA.16816.F32 R144, R176.reuse, R146, R24 ;  /* 0x00000092b090723c */ /* 0x040ff00000001818 */
[C---:B-1----:R-:W-:Y:S08]  /*9810*/  HMMA.16816.F32 R140, R176.reuse, R136, R28 ;  /* 0x00000088b08c723c */ /* 0x042ff0000000181c */
[C---:B------:R-:W-:Y:S08]  /*9820*/  HMMA.16816.F32 R136, R176.reuse, R138, R32 ;  /* 0x0000008ab088723c */ /* 0x040ff00000001820 */
[C---:B---3--:R-:W-:Y:S08]  /*9830*/  HMMA.16816.F32 R36, R176.reuse, R4, R36 ;  /* 0x00000004b024723c */ /* 0x048ff00000001824 */
[C---:B------:R-:W-:Y:S01]  /*9840*/  HMMA.16816.F32 R40, R176.reuse, R6, R40 ;  /* 0x00000006b028723c */ /* 0x040fe20000001828 */
[----:B------:R-:W1:Y:S07]  /*9850*/  LDSM.16.MT88.4 R4, [R251+0x5800] ;  /* 0x00580000fb04783b */ /* 0x000e6e0000004200 */
[C---:B-----5:R-:W-:Y:S08]  /*9860*/  HMMA.16816.F32 R44, R176.reuse, R8, R44 ;  /* 0x00000008b02c723c */ /* 0x060ff0000000182c */
[C---:B------:R-:W-:Y:S01]  /*9870*/  HMMA.16816.F32 R48, R176.reuse, R10, R48 ;  /* 0x0000000ab030723c */ /* 0x040fe20000001830 */
[----:B------:R-:W3:Y:S07]  /*9880*/  LDSM.16.MT88.4 R8, [R186+0x5800] ;  /* 0x00580000ba08783b */ /* 0x000eee0000004200 */
[C---:B------:R-:W-:Y:S08]  /*9890*/  HMMA.16816.F32 R52, R176.reuse, R12, R52 ;  /* 0x0000000cb034723c */ /* 0x040ff00000001834 */
[C---:B------:R-:W-:Y:S01]  /*98a0*/  HMMA.16816.F32 R56, R176.reuse, R14, R56 ;  /* 0x0000000eb038723c */ /* 0x040fe20000001838 */
[----:B------:R-:W4:Y:S02]  /*98b0*/  LDSM.16.MT88.4 R12, [R187+0x5800] ;  /* 0x00580000bb0c783b */ /* 0x000f240000004200 */
[----:B--2---:R-:W-:Y:S02]  /*98c0*/  ISETP.GT.AND P0, PT, R248, R185, PT ;  /* 0x000000b9f800720c */ /* 0x004fe40003f04270 */
[----:B------:R-:W-:Y:S03]  /*98d0*/  MOV R248, R2 ;  /* 0x0000000200f87202 */ /* 0x000fe60000000f00 */
[C---:B------:R-:W-:Y:S08]  /*98e0*/  HMMA.16816.F32 R60, R176.reuse, R16, R60 ;  /* 0x00000010b03c723c */ /* 0x040ff0000000183c */
[C---:B------:R-:W-:Y:S01]  /*98f0*/  HMMA.16816.F32 R64, R176.reuse, R18, R64 ;  /* 0x00000012b040723c */ /* 0x040fe20000001840 */
[----:B------:R-:W2:Y:S07]  /*9900*/  LDSM.16.MT88.4 R16, [R188+0x5800] ;  /* 0x00580000bc10783b */ /* 0x000eae0000004200 */
[C---:B-1----:R-:W-:Y:S08]  /*9910*/  HMMA.16816.F32 R68, R176.reuse, R4, R68 ;  /* 0x00000004b044723c */ /* 0x042ff00000001844 */
[C---:B------:R-:W-:Y:S01]  /*9920*/  HMMA.16816.F32 R72, R176.reuse, R6, R72 ;  /* 0x00000006b048723c */ /* 0x040fe20000001848 */
[----:B------:R-:W1:Y:S07]  /*9930*/  LDSM.16.MT88.4 R4, [R251+0x7800] ;  /* 0x00780000fb04783b */ /* 0x000e6e0000004200 */
[C---:B---3--:R-:W-:Y:S08]  /*9940*/  HMMA.16816.F32 R76, R176.reuse, R8, R76 ;  /* 0x00000008b04c723c */ /* 0x048ff0000000184c */
[C---:B------:R-:W-:Y:S01]  /*9950*/  HMMA.16816.F32 R80, R176.reuse, R10, R80 ;  /* 0x0000000ab050723c */ /* 0x040fe20000001850 */
[----:B------:R-:W3:Y:S07]  /*9960*/  LDSM.16.MT88.4 R8, [R186+0x7800] ;  /* 0x00780000ba08783b */ /* 0x000eee0000004200 */
[C---:B----4-:R-:W-:Y:S08]  /*9970*/  HMMA.16816.F32 R84, R176.reuse, R12, R84 ;  /* 0x0000000cb054723c */ /* 0x050ff00000001854 */
[C---:B------:R-:W-:Y:S01]  /*9980*/  HMMA.16816.F32 R88, R176.reuse, R14, R88 ;  /* 0x0000000eb058723c */ /* 0x040fe20000001858 */
[----:B------:R-:W4:Y:S07]  /*9990*/  LDSM.16.MT88.4 R12, [R187+0x7800] ;  /* 0x00780000bb0c783b */ /* 0x000f2e0000004200 */
[C---:B--2---:R-:W-:Y:S08]  /*99a0*/  HMMA.16816.F32 R92, R176.reuse, R16, R92 ;  /* 0x00000010b05c723c */ /* 0x044ff0000000185c */
[C---:B------:R-:W-:Y:S01]  /*99b0*/  HMMA.16816.F32 R96, R176.reuse, R18, R96 ;  /* 0x00000012b060723c */ /* 0x040fe20000001860 */
[----:B------:R-:W2:Y:S07]  /*99c0*/  LDSM.16.MT88.4 R16, [R188+0x7800] ;  /* 0x00780000bc10783b */ /* 0x000eae0000004200 */
[C---:B-1----:R-:W-:Y:S08]  /*99d0*/  HMMA.16816.F32 R100, R176.reuse, R4, R100 ;  /* 0x00000004b064723c */ /* 0x042ff00000001864 */
[C---:B------:R-:W-:Y:S08]  /*99e0*/  HMMA.16816.F32 R104, R176.reuse, R6, R104 ;  /* 0x00000006b068723c */ /* 0x040ff00000001868 */
[C---:B---3--:R-:W-:Y:S08]  /*99f0*/  HMMA.16816.F32 R108, R176.reuse, R8, R108 ;  /* 0x00000008b06c723c */ /* 0x048ff0000000186c */
[C---:B------:R-:W-:Y:S08]  /*9a00*/  HMMA.16816.F32 R112, R176.reuse, R10, R112 ;  /* 0x0000000ab070723c */ /* 0x040ff00000001870 */
[C---:B----4-:R-:W-:Y:S08]  /*9a10*/  HMMA.16816.F32 R116, R176.reuse, R12, R116 ;  /* 0x0000000cb074723c */ /* 0x050ff00000001874 */
[C---:B------:R-:W-:Y:S08]  /*9a20*/  HMMA.16816.F32 R120, R176.reuse, R14, R120 ;  /* 0x0000000eb078723c */ /* 0x040ff00000001878 */
[C---:B--2---:R-:W-:Y:S07]  /*9a30*/  HMMA.16816.F32 R124, R176.reuse, R16, R124 ;  /* 0x00000010b07c723c */ /* 0x044fee000000187c */
[----:B------:R-:W-:Y:S01]  /*9a40*/  MOV R16, R3 ;  /* 0x0000000300107202 */ /* 0x000fe20000000f00 */
[----:B------:R-:W-:Y:S01]  /*9a50*/  HMMA.16816.F32 R128, R176, R18, R128 ;  /* 0x00000012b080723c */ /* 0x000fe20000001880 */
[----:B------:R-:W-:-:S07]  /*9a60*/  @P0 BRA `(.L_x_534) ;  /* 0xffffbf6000000947 */ /* 0x000fce000383ffff */
.L_x_523:
[----:B-1----:R-:W2:Y:S02]  /*9a70*/  LDL R0, [R1+0x64] ;  /* 0x0000640001007983 */ /* 0x002ea40000100800 */
[----:B--2---:R-:W-:-:S13]  /*9a80*/  ISETP.GE.AND P0, PT, R0, RZ, PT ;  /* 0x000000ff0000720c */ /* 0x004fda0003f06270 */
[----:B------:R-:W-:Y:S05]  /*9a90*/  @!P0 BRA `(.L_x_535) ;  /* 0x00003c0000008947 */ /* 0x000fea0003800000 */
[----:B------:R-:W-:Y:S02]  /*9aa0*/  MOV R135, R16 ;  /* 0x0000001000877202 */ /* 0x000fe40000000f00 */
[----:B------:R-:W-:Y:S02]  /*9ab0*/  MOV R134, R133 ;  /* 0x0000008500867202 */ /* 0x000fe40000000f00 */
.L_x_542:
[----:B------:R-:W2:Y:S01]  /*9ac0*/  LDL R8, [R1+0x60] ;  /* 0x0000600001087983 */ /* 0x000ea20000100800 */
[----:B------:R-:W-:Y:S04]  /*9ad0*/  DEPBAR.LE SB0, 0x0 ;  /* 0x000080000000791a */ /* 0x000fe80000000000 */
[----:B------:R-:W3:Y:S01]  /*9ae0*/  LDL R12, [R1+0x5c] ;  /* 0x00005c00010c7983 */ /* 0x000ee20000100800 */
[----:B------:R-:W-:Y:S01]  /*9af0*/  WARPSYNC 0xffffffff ;  /* 0xffffffff00007948 */ /* 0x000fe20003800000 */
[C---:B------:R-:W-:Y:S02]  /*9b00*/  IADD3 R20, R252.reuse, 0x6000, RZ ;  /* 0x00006000fc147810 */ /* 0x040fe40007ffe0ff */
[----:B------:R-:W4:Y:S01]  /*9b10*/  LDL R13, [R1+0x20] ;  /* 0x00002000010d7983 */ /* 0x000f220000100800 */
[C---:B------:R-:W-:Y:S02]  /*9b20*/  IADD3 R21, R252.reuse, 0x5000, RZ ;  /* 0x00005000fc157810 */ /* 0x040fe40007ffe0ff */
[C---:B------:R-:W-:Y:S01]  /*9b30*/  IADD3 R248, R252.reuse, 0x3800, RZ ;  /* 0x00003800fcf87810 */ /* 0x040fe20007ffe0ff */
[----:B------:R-:W5:Y:S01]  /*9b40*/  LDL.64 R6, [R1+0xa0] ;  /* 0x0000a00001067983 */ /* 0x000f620000100a00 */
[C---:B------:R-:W-:Y:S02]  /*9b50*/  IADD3 R133, R252.reuse, 0x3000, RZ ;  /* 0x00003000fc857810 */ /* 0x040fe40007ffe0ff */
[----:B------:R-:W-:Y:S01]  /*9b60*/  IADD3 R132, R252, 0x2800, RZ ;  /* 0x00002800fc847810 */ /* 0x000fe20007ffe0ff */
[----:B------:R-:W5:Y:S04]  /*9b70*/  LDL R5, [R1+0xb0] ;  /* 0x0000b00001057983 */ /* 0x000f680000100800 */
[----:B------:R-:W5:Y:S04]  /*9b80*/  LDL R15, [R1+0xec] ;  /* 0x0000ec00010f7983 */ /* 0x000f680000100800 */
[----:B------:R-:W5:Y:S04]  /*9b90*/  LDL R14, [R1+0x74] ;  /* 0x00007400010e7983 */ /* 0x000f680000100800 */
[----:B------:R-:W-:Y:S06]  /*9ba0*/  BAR.SYNC.DEFER_BLOCKING 0x0 ;  /* 0x0000000000007b1d */ /* 0x000fec0000010000 */
[----:B------:R-:W1:Y:S04]  /*9bb0*/  LDSM.16.M88.4 R176, [R252] ;  /* 0x00000000fcb0783b */ /* 0x000e680000000200 */
[----:B------:R-:W1:Y:S04]  /*9bc0*/  LDSM.16.M88.4 R180, [R252+0x800] ;  /* 0x00080000fcb4783b */ /* 0x000e680000000200 */
[----:B------:R-:W1:Y:S04]  /*9bd0*/  LDSM.16.M88.4 R184, [R252+0x1000] ;  /* 0x00100000fcb8783b */ /* 0x000e680000000200 */
[----:B------:R-:W1:Y:S04]  /*9be0*/  LDSM.16.M88.4 R188, [R252+0x1800] ;  /* 0x00180000fcbc783b */ /* 0x000e680000000200 */
[----:B----4-:R-:W4:Y:S01]  /*9bf0*/  LDSM.16.M88.4 R16, [R13+0x800] ;  /* 0x000800000d10783b */ /* 0x010f220000000200 */
[----:B--2---:R-:W-:Y:S01]  /*9c00*/  SHF.R.S32.HI R0, RZ, 0x1f, R8 ;  /* 0x0000001fff007819 */ /* 0x004fe20000011408 */
[----:B------:R-:W-:Y:S01]  /*9c10*/  IMAD.WIDE.U32 R2, R8, c[0x0][0x208], RZ ;  /* 0x0000820008027a25 */ /* 0x000fe200078e00ff */
[----:B---3--:R-:W-:Y:S01]  /*9c20*/  SHF.R.S32.HI R4, RZ, 0x1f, R12 ;  /* 0x0000001fff047819 */ /* 0x008fe2000001140c */
[----:B-----5:R-:W2:Y:S02]  /*9c30*/  LDL R7, [R1+0x6c] ;  /* 0x00006c0001077983 */ /* 0x020ea40000100800 */
[----:B------:R-:W-:Y:S02]  /*9c40*/  IMAD R0, R0, c[0x0][0x208], RZ ;  /* 0x0000820000007a24 */ /* 0x000fe400078e02ff */
[----:B------:R-:W3:Y:S01]  /*9c50*/  LDSM.16.M88.4 R24, [R13+0x1000] ;  /* 0x001000000d18783b */ /* 0x000ee20000000200 */
[----:B------:R-:W-:Y:S02]  /*9c60*/  IMAD R4, R4, c[0x0][0x218], RZ ;  /* 0x0000860004047a24 */ /* 0x000fe400078e02ff */
[----:B------:R-:W-:Y:S01]  /*9c70*/  IMAD R0, R8, c[0x0][0x20c], R0 ;  /* 0x0000830008007a24 */ /* 0x000fe200078e0200 */
[----:B------:R-:W1:Y:S01]  /*9c80*/  LDSM.16.M88.4 R32, [R13+0x1800] ;  /* 0x001800000d20783b */ /* 0x000e620000000200 */
[----:B------:R-:W-:Y:S02]  /*9c90*/  IMAD R4, R12, c[0x0][0x21c], R4 ;  /* 0x000087000c047a24 */ /* 0x000fe400078e0204 */
[----:B------:R-:W-:Y:S01]  /*9ca0*/  IMAD.IADD R3, R3, 0x1, R0 ;  /* 0x0000000103037824 */ /* 0x000fe200078e0200 */
[----:B------:R5:W1:Y:S01]  /*9cb0*/  LDSM.16.M88.4 R8, [R13] ;  /* 0x000000000d08783b */ /* 0x000a620000000200 */
[C---:B------:R-:W-:Y:S01]  /*9cc0*/  SHF.L.U64.HI R29, R14.reuse, 0x1, R15 ;  /* 0x000000010e1d7819 */ /* 0x040fe2000001020f */
[----:B------:R-:W-:Y:S02]  /*9cd0*/  IMAD.SHL.U32 R250, R14, 0x2, RZ ;  /* 0x000000020efa7824 */ /* 0x000fe400078e00ff */
[----:B------:R-:W-:Y:S05]  /*9ce0*/  IMAD.WIDE.U32 R2, R12, c[0x0][0x218], R2 ;  /* 0x000086000c027a25 */ /* 0x000fea00078e0002 */
[----:B------:R-:W-:Y:S02]  /*9cf0*/  IADD3 R0, P0, R6, R2, RZ ;  /* 0x0000000206007210 */ /* 0x000fe40007f1e0ff */
[----:B------:R-:W3:Y:S01]  /*9d00*/  LDL R6, [R1+0xf4] ;  /* 0x0000f40001067983 */ /* 0x000ee20000100800 */
[----:B------:R-:W-:Y:S02]  /*9d10*/  IADD3 R2, R252, 0x7000, RZ ;  /* 0x00007000fc027810 */ /* 0x000fe40007ffe0ff */
[----:B------:R-:W-:Y:S02]  /*9d20*/  IADD3.X R4, R5, R3, R4, P0, !PT ;  /* 0x0000000305047210 */ /* 0x000fe400007fe404 */
[C---:B------:R-:W-:Y:S04]  /*9d30*/  LEA R12, P0, R0.reuse, c[0x0][0x1f8], 0x1 ;  /* 0x00007e00000c7a11 */ /* 0x040fe800078008ff */
[----:B------:R-:W-:Y:S02]  /*9d40*/  LEA.HI.X R4, R0, c[0x0][0x1fc], R4, 0x1, P0 ;  /* 0x00007f0000047a11 */ /* 0x000fe400000f0c04 */
[C---:B------:R-:W-:Y:S01]  /*9d50*/  IADD3 R0, R252.reuse, 0x7800, RZ ;  /* 0x00007800fc007810 */ /* 0x040fe20007ffe0ff */
[----:B-----5:R-:W5:Y:S04]  /*9d60*/  LDL R13, [R1+0xf0] ;  /* 0x0000f000010d7983 */ /* 0x020f680000100800 */
[----:B------:R1:W-:Y:S04]  /*9d70*/  STL [R1+0x1c], R0 ;  /* 0x00001c0001007387 */ /* 0x0003e80000100800 */
[----:B------:R-:W3:Y:S04]  /*9d80*/  LDL R5, [R1+0x70] ;  /* 0x0000700001057983 */ /* 0x000ee80000100800 */
[----:B------:R4:W-:Y:S04]  /*9d90*/  STL [R1+0x18], R2 ;  /* 0x0000180201007387 */ /* 0x0009e80000100800 */
[----:B------:R-:W3:Y:S01]  /*9da0*/  LDL R3, [R1+0xf8] ;  /* 0x0000f80001037983 */ /* 0x000ee20000100800 */
[C---:B-1----:R-:W-:Y:S03]  /*9db0*/  IADD3 R0, R252.reuse, 0x6800, RZ ;  /* 0x00006800fc007810 */ /* 0x042fe60007ffe0ff */
[----:B----4-:R-:W4:Y:S04]  /*9dc0*/  LDL R2, [R1+0x58] ;  /* 0x0000580001027983 */ /* 0x010f280000100800 */
[----:B------:R1:W-:Y:S04]  /*9dd0*/  STL [R1+0x14], R0 ;  /* 0x0000140001007387 */ /* 0x0003e80000100800 */
[----:B------:R1:W-:Y:S02]  /*9de0*/  STL [R1+0x10], R20 ;  /* 0x0000101401007387 */ /* 0x0003e40000100800 */
[C---:B-1----:R-:W-:Y:S02]  /*9df0*/  IADD3 R0, R252.reuse, 0x5800, RZ ;  /* 0x00005800fc007810 */ /* 0x042fe40007ffe0ff */
[C---:B------:R-:W-:Y:S03]  /*9e00*/  IADD3 R20, R252.reuse, 0x4800, RZ ;  /* 0x00004800fc147810 */ /* 0x040fe60007ffe0ff */
[----:B------:R1:W-:Y:S04]  /*9e10*/  STL [R1+0xc], R0 ;  /* 0x00000c0001007387 */ /* 0x0003e80000100800 */
[----:B------:R-:W-:Y:S04]  /*9e20*/  STL [R1+0x8], R21 ;  /* 0x0000081501007387 */ /* 0x000fe80000100800 */
[----:B------:R-:W-:Y:S01]  /*9e30*/  STL [R1+0x4], R20 ;  /* 0x0000041401007387 */ /* 0x000fe20000100800 */
[C---:B-1----:R-:W-:Y:S05]  /*9e40*/  IADD3 R0, R252.reuse, 0x4000, RZ ;  /* 0x00004000fc007810 */ /* 0x042fea0007ffe0ff */
[----:B------:R1:W-:Y:S02]  /*9e50*/  STL [R1], R0 ;  /* 0x0000000001007387 */ /* 0x0003e40000100800 */
[----:B-1----:R-:W-:Y:S01]  /*9e60*/  IADD3 R0, R252, 0x2000, RZ ;  /* 0x00002000fc007810 */ /* 0x002fe20007ffe0ff */
[C---:B--2---:R-:W-:Y:S01]  /*9e70*/  IMAD.SHL.U32 R249, R7.reuse, 0x2, RZ ;  /* 0x0000000207f97824 */ /* 0x044fe200078e00ff */
[----:B-----5:R-:W-:Y:S02]  /*9e80*/  SHF.L.U64.HI R28, R7, 0x1, R13 ;  /* 0x00000001071c7819 */ /* 0x020fe4000001020d */
[C---:B---3--:R-:W-:Y:S01]  /*9e90*/  SHF.L.U64.HI R23, R5.reuse, 0x1, R6 ;  /* 0x0000000105177819 */ /* 0x048fe20000010206 */
[----:B------:R-:W-:Y:S01]  /*9ea0*/  IMAD.SHL.U32 R31, R5, 0x2, RZ ;  /* 0x00000002051f7824 */ /* 0x000fe200078e00ff */
[C---:B----4-:R-:W-:Y:S01]  /*9eb0*/  SHF.L.U64.HI R20, R2.reuse, 0x1, R3 ;  /* 0x0000000102147819 */ /* 0x050fe20000010203 */
[----:B------:R-:W-:Y:S01]  /*9ec0*/  IMAD.SHL.U32 R30, R2, 0x2, RZ ;  /* 0x00000002021e7824 */ /* 0x000fe200078e00ff */
[----:B------:R-:W-:-:S05]  /*9ed0*/  BRA.DIV ~URZ, `(.L_x_536) ;  /* 0x00007de27f007947 */ /* 0x000fca000b800000 */
[----:B------:R1:W2:Y:S02]  /*9ee0*/  SHFL.IDX PT, R2, R4, RZ, 0x181f ;  /* 0x00181fff04027589 */ /* 0x0002a400000e0000 */
.L_x_585:
[----:B------:R-:W3:Y:S01]  /*9ef0*/  LDL R3, [R1+0x70] ;  /* 0x0000700001037983 */ /* 0x000ee20000100800 */
[----:B------:R-:W-:Y:S04]  /*9f00*/  BSSY B0, `(.L_x_537) ;  /* 0x0000171000007945 */ /* 0x000fe80003800000 */
[----:B------:R-:W4:Y:S05]  /*9f10*/  LDL R6, [R1+0x58] ;  /* 0x0000580001067983 */ /* 0x000f2a0000100800 */
[----:B--2---:R-:W2:Y:S05]  /*9f20*/  LDL R13, [R1+0x6c] ;  /* 0x00006c00010d7983 */ /* 0x004eaa0000100800 */
[----:B------:R-:W2:Y:S05]  /*9f30*/  LDL R251, [R1+0x50] ;  /* 0x0000500001fb7983 */ /* 0x000eaa0000100800 */
[----:B------:R-:W2:Y:S05]  /*9f40*/  LDL R21, [R1+0x74] ;  /* 0x0000740001157983 */ /* 0x000eaa0000100800 */
[----:B------:R-:W1:Y:S05]  /*9f50*/  SHFL.IDX PT, R5, R12, RZ, 0x181f ;  /* 0x00181fff0c057589 */ /* 0x000e6a00000e0000 */
[----:B------:R-:W-:Y:S05]  /*9f60*/  STL.64 [R1+0x120], R42 ;  /* 0x0001202a01007387 */ /* 0x000fea0000100a00 */
[----:B------:R-:W-:Y:S05]  /*9f70*/  STL.64 [R1+0x118], R40 ;  /* 0x0001182801007387 */ /* 0x000fea0000100a00 */
[----:B------:R-:W-:Y:S05]  /*9f80*/  STL.64 [R1+0x110], R38 ;  /* 0x0001102601007387 */ /* 0x000fea0000100a00 */
[----:B------:R1:W-:Y:S05]  /*9f90*/  STL.64 [R1+0x108], R36 ;  /* 0x0001082401007387 */ /* 0x0003ea0000100a00 */
[----:B-1----:R-:W-:Y:S01]  /*9fa0*/  SHFL.IDX PT, R4, R4, 0x1, 0x181f ;  /* 0x00381f0004047f89 */ /* 0x002fe200000e0000 */
[----:B--2---:R-:W-:Y:S02]  /*9fb0*/  ISETP.GE.AND P3, PT, R21, c[0x0][0x1d4], PT ;  /* 0x0000750015007a0c */ /* 0x004fe40003f66270 */
[----:B---3--:R-:W-:Y:S02]  /*9fc0*/  ISETP.GE.AND P5, PT, R3, c[0x0][0x1d4], PT ;  /* 0x0000750003007a0c */ /* 0x008fe40003fa6270 */
[----:B------:R1:W2:Y:S01]  /*9fd0*/  SHFL.IDX PT, R3, R12, 0x1, 0x181f ;  /* 0x00381f000c037f89 */ /* 0x0002a200000e0000 */
[----:B----4-:R-:W-:Y:S02]  /*9fe0*/  ISETP.GE.AND P1, PT, R6, c[0x0][0x1d4], PT ;  /* 0x0000750006007a0c */ /* 0x010fe40003f26270 */
[----:B------:R-:W-:Y:S02]  /*9ff0*/  IADD3 R6, P0, R5, R30, RZ ;  /* 0x0000001e05067210 */ /* 0x000fe40007f1e0ff */
[----:B------:R-:W-:Y:S02]  /*a000*/  ISETP.GE.AND P4, PT, R13, c[0x0][0x1d4], PT ;  /* 0x000075000d007a0c */ /* 0x000fe40003f86270 */
[----:B------:R-:W-:Y:S01]  /*a010*/  SEL R36, RZ, 0x10, P1 ;  /* 0x00000010ff247807 */ /* 0x000fe20000800000 */
[C---:B------:R-:W-:Y:S01]  /*a020*/  IMAD.X R7, R2.reuse, 0x1, R20, P0 ;  /* 0x0000000102077824 */ /* 0x040fe200000e0614 */
[C---:B------:R-:W-:Y:S02]  /*a030*/  IADD3 R14, P0, R5.reuse, R31, RZ ;  /* 0x0000001f050e7210 */ /* 0x040fe40007f1e0ff */
[----:B------:R-:W-:Y:S01]  /*a040*/  SEL R21, RZ, 0x10, P4 ;  /* 0x00000010ff157807 */ /* 0x000fe20002000000 */
[----:B------:R3:W-:Y:S02]  /*a050*/  STL [R1+0x54], R36 ;  /* 0x0000542401007387 */ /* 0x0007e40000100800 */
[C---:B------:R-:W-:Y:S03]  /*a060*/  IMAD.X R15, R2.reuse, 0x1, R23, P0 ;  /* 0x00000001020f7824 */ /* 0x040fe600000e0617 */
[----:B------:R4:W-:Y:S05]  /*a070*/  LDGSTS.E.BYPASS.LTC128B.128 [R251+0x100], [R6.64], !P1 ;  /* 0x0010000006fb7fae */ /* 0x0009ea000c901d46 */
[----:B------:R2:W-:Y:S01]  /*a080*/  LDGSTS.E.BYPASS.LTC128B.128 [R251+0x2100], [R14.64], !P5 ;  /* 0x021000000efb7fae */ /* 0x0005e2000e901d46 */
[C---:B-1----:R-:W-:Y:S05]  /*a090*/  IADD3 R12, P0, R5.reuse, R249, RZ ;  /* 0x000000f9050c7210 */ /* 0x042fea0007f1e0ff */
[C---:B------:R-:W-:Y:S05]  /*a0a0*/  IMAD.X R13, R2.reuse, 0x1, R28, P0 ;  /* 0x00000001020d7824 */ /* 0x040fea00000e061c */
[----:B------:R1:W-:Y:S01]  /*a0b0*/  LDGSTS.E.BYPASS.LTC128B.128 [R251+0x4100], [R12.64], !P4 ;  /* 0x041000000cfb7fae */ /* 0x0003e2000e101d46 */
[----:B----4-:R-:W-:Y:S05]  /*a0c0*/  IADD3 R6, P0, R5, R250, RZ ;  /* 0x000000fa05067210 */ /* 0x010fea0007f1e0ff */
[----:B------:R-:W-:Y:S01]  /*a0d0*/  IMAD.X R7, R2, 0x1, R29, P0 ;  /* 0x0000000102077824 */ /* 0x000fe200000e061d */
[----:B------:R-:W-:Y:S04]  /*a0e0*/  SEL R2, RZ, 0x10, P5 ;  /* 0x00000010ff027807 */ /* 0x000fe80002800000 */
[C---:B------:R-:W-:Y:S01]  /*a0f0*/  IADD3 R22, -R2.reuse, 0x10, RZ ;  /* 0x0000001002167810 */ /* 0x040fe20007ffe1ff */
[----:B------:R4:W-:Y:S01]  /*a100*/  LDGSTS.E.BYPASS.LTC128B.128 [R251+0x6100], [R6.64], !P3 ;  /* 0x0610000006fb7fae */ /* 0x0009e2000d901d46 */
[----:B------:R-:W-:Y:S02]  /*a110*/  ISETP.NE.U32.AND P2, PT, R2, RZ, PT ;  /* 0x000000ff0200720c */ /* 0x000fe40003f45070 */
[----:B------:R-:W-:Y:S02]  /*a120*/  LOP3.LUT R22, R22, 0xf, RZ, 0xc0, !PT ;  /* 0x0000000f16167812 */ /* 0x000fe400078ec0ff */
[----:B-1----:R-:W-:Y:S04]  /*a130*/  IADD3 R12, -R36, 0x10, RZ ;  /* 0x00000010240c7810 */ /* 0x002fe80007ffe1ff */
[----:B------:R-:W-:Y:S04]  /*a140*/  LOP3.LUT R12, R12, 0xf, RZ, 0xc0, !PT ;  /* 0x0000000f0c0c7812 */ /* 0x000fe800078ec0ff */
[-C--:B--2---:R-:W-:Y:S02]  /*a150*/  IADD3 R12, P1, P0, R12, R3.reuse, R30 ;  /* 0x000000030c0c7210 */ /* 0x084fe4000783e01e */
[----:B------:R-:W-:Y:S02]  /*a160*/  IADD3 R30, -R21, 0x10, RZ ;  /* 0x00000010151e7810 */ /* 0x000fe40007ffe1ff */
[-C--:B------:R-:W-:Y:S02]  /*a170*/  IADD3.X R13, RZ, R4.reuse, R20, P1, P0 ;  /* 0x00000004ff0d7210 */ /* 0x080fe40000fe0414 */
[----:B------:R-:W-:Y:S02]  /*a180*/  SEL R20, RZ, 0x10, P3 ;  /* 0x00000010ff147807 */ /* 0x000fe40001800000 */
[-C--:B------:R-:W-:Y:S02]  /*a190*/  IADD3 R22, P1, P0, R22, R3.reuse, R31 ;  /* 0x0000000316167210 */ /* 0x080fe4000783e01f */
[----:B------:R-:W-:Y:S02]  /*a1a0*/  LOP3.LUT R30, R30, 0xf, RZ, 0xc0, !PT ;  /* 0x0000000f1e1e7812 */ /* 0x000fe400078ec0ff */
[----:B------:R-:W-:Y:S02]  /*a1b0*/  IADD3 R5, -R20, 0x10, RZ ;  /* 0x0000001014057810 */ /* 0x000fe40007ffe1ff */
[-C--:B------:R-:W-:Y:S02]  /*a1c0*/  IADD3.X R23, RZ, R4.reuse, R23, P1, P0 ;  /* 0x00000004ff177210 */ /* 0x080fe40000fe0417 */
[-C--:B------:R-:W-:Y:S02]  /*a1d0*/  IADD3 R30, P1, P0, R30, R3.reuse, R249 ;  /* 0x000000031e1e7210 */ /* 0x080fe4000783e0f9 */
[----:B------:R-:W-:Y:S02]  /*a1e0*/  LOP3.LUT R5, R5, 0xf, RZ, 0xc0, !PT ;  /* 0x0000000f05057812 */ /* 0x000fe400078ec0ff */
[-C--:B------:R-:W-:Y:S02]  /*a1f0*/  IADD3.X R31, RZ, R4.reuse, R28, P1, P0 ;  /* 0x00000004ff1f7210 */ /* 0x080fe40000fe041c */
[----:B------:R-:W-:Y:S02]  /*a200*/  IADD3 R28, P1, P0, R5, R3, R250 ;  /* 0x00000003051c7210 */ /* 0x000fe4000783e0fa */
[----:B------:R-:W2:Y:S02]  /*a210*/  LDL R3, [R1+0x28] ;  /* 0x0000280001037983 */ /* 0x000ea40000100800 */
[----:B------:R-:W-:Y:S02]  /*a220*/  IADD3.X R29, RZ, R4, R29, P1, P0 ;  /* 0x00000004ff1d7210 */ /* 0x000fe40000fe041d */
[C---:B----4-:R-:W-:Y:S01]  /*a230*/  HMMA.16816.F32 R4, R168.reuse, R8, RZ ;  /* 0x00000008a804723c */ /* 0x050fe200000018ff */
[----:B------:R-:W4:Y:S02]  /*a240*/  LDL.LU R40, [R1] ;  /* 0x0000000001287983 */ /* 0x000f240000300800 */
[----:B------:R-:W-:Y:S02]  /*a250*/  ISETP.NE.U32.AND P0, PT, R36, RZ, PT ;  /* 0x000000ff2400720c */ /* 0x000fe40003f05070 */
[----:B------:R-:W-:Y:S01]  /*a260*/  ISETP.NE.U32.AND P1, PT, R21, RZ, PT ;  /* 0x000000ff1500720c */ /* 0x000fe20003f25070 */
[----:B------:R-:W4:Y:S02]  /*a270*/  LDL.LU R38, [R1+0x4] ;  /* 0x0000040001267983 */ /* 0x000f240000300800 */
[C---:B------:R-:W-:Y:S03]  /*a280*/  HMMA.16816.F32 R8, R168.reuse, R10, RZ ;  /* 0x0000000aa808723c */ /* 0x040fe600000018ff */
[----:B------:R-:W4:Y:S05]  /*a290*/  LDL.LU R37, [R1+0x8] ;  /* 0x0000080001257983 */ /* 0x000f2a0000300800 */
[----:B---3--:R-:W3:Y:S05]  /*a2a0*/  LDL.LU R36, [R1+0xc] ;  /* 0x00000c0001247983 */ /* 0x008eea0000300800 */
[----:B------:R-:W3:Y:S05]  /*a2b0*/  LDL R2, [R1+0x24] ;  /* 0x0000240001027983 */ /* 0x000eea0000100800 */
[----:B------:R-:W3:Y:S05]  /*a2c0*/  LDL R39, [R1+0x20] ;  /* 0x0000200001277983 */ /* 0x000eea0000100800 */
[----:B------:R1:W-:Y:S01]  /*a2d0*/  LDGSTS.E.BYPASS.LTC128B.128.ZFILL [R251+0x1100], [R12.64], P0 ;  /* 0x011000000cfb7fae */ /* 0x0003e20008141d46 */
[----:B------:R-:W-:Y:S04]  /*a2e0*/  ISETP.NE.U32.AND P0, PT, R20, RZ, PT ;  /* 0x000000ff1400720c */ /* 0x000fe80003f05070 */
[----:B------:R1:W-:Y:S05]  /*a2f0*/  LDGSTS.E.BYPASS.LTC128B.128.ZFILL [R251+0x3100], [R22.64], P2 ;  /* 0x0310000016fb7fae */ /* 0x0003ea0009141d46 */
[----:B------:R1:W-:Y:S05]  /*a300*/  LDGSTS.E.BYPASS.LTC128B.128.ZFILL [R251+0x5100], [R30.64], P1 ;  /* 0x051000001efb7fae */ /* 0x0003ea0008941d46 */
[----:B------:R1:W-:Y:S05]  /*a310*/  LDGSTS.E.BYPASS.LTC128B.128.ZFILL [R251+0x7100], [R28.64], P0 ;  /* 0x071000001cfb7fae */ /* 0x0003ea0008141d46 */
[----:B------:R-:W0:Y:S01]  /*a320*/  LDGDEPBAR ;  /* 0x00000000000079af */ /* 0x000e220000000000 */
[C---:B-1----:R-:W-:Y:S08]  /*a330*/  HMMA.16816.F32 R12, R168.reuse, R16, RZ ;  /* 0x00000010a80c723c */ /* 0x042ff000000018ff */
[C---:B------:R-:W-:Y:S01]  /*a340*/  HMMA.16816.F32 R16, R168.reuse, R18, RZ ;  /* 0x00000012a810723c */ /* 0x040fe200000018ff */
[----:B------:R-:W-:Y:S07]  /*a350*/  LDSM.16.M88.4 R248, [R248] ;  /* 0x00000000f8f8783b */ /* 0x000fee0000000200 */
        /* <DEDUP_REMOVED lines=12> */
[----:B--2---:R-:W1:Y:S05]  /*a420*/  LDSM.16.M88.4 R176, [R3] ;  /* 0x0000000003b0783b */ /* 0x004e6a0000000200 */
[----:B------:R-:W2:Y:S05]  /*a430*/  LDSM.16.M88.4 R180, [R3+0x800] ;  /* 0x0008000003b4783b */ /* 0x000eaa0000000200 */
[----:B------:R-:W2:Y:S05]  /*a440*/  LDSM.16.M88.4 R184, [R3+0x1000] ;  /* 0x0010000003b8783b */ /* 0x000eaa0000000200 */
[----:B------:R-:W2:Y:S01]  /*a450*/  LDSM.16.M88.4 R188, [R3+0x1800] ;  /* 0x0018000003bc783b */ /* 0x000ea20000000200 */
[C---:B-1----:R-:W-:Y:S08]  /*a460*/  HMMA.16816.F32 R4, R192.reuse, R176, R4 ;  /* 0x000000b0c004723c */ /* 0x042ff00000001804 */
[C---:B------:R-:W-:Y:S01]  /*a470*/  HMMA.16816.F32 R8, R192.reuse, R178, R8 ;  /* 0x000000b2c008723c */ /* 0x040fe20000001808 */
[----:B---3--:R-:W1:Y:S07]  /*a480*/  LDSM.16.M88.4 R176, [R2+-0x6000] ;  /* 0xffa0000002b0783b */ /* 0x008e6e0000000200 */
[C---:B--2---:R-:W-:Y:S08]  /*a490*/  HMMA.16816.F32 R12, R192.reuse, R180, R12 ;  /* 0x000000b4c00c723c */ /* 0x044ff0000000180c */
[C---:B------:R-:W-:Y:S01]  /*a4a0*/  HMMA.16816.F32 R16, R192.reuse, R182, R16 ;  /* 0x000000b6c010723c */ /* 0x040fe20000001810 */
[----:B------:R-:W2:Y:S07]  /*a4b0*/  LDSM.16.M88.4 R180, [R2+-0x5800] ;  /* 0xffa8000002b4783b */ /* 0x000eae0000000200 */
[C---:B------:R-:W-:Y:S08]  /*a4c0*/  HMMA.16816.F32 R20, R192.reuse, R184, R20 ;  /* 0x000000b8c014723c */ /* 0x040ff00000001814 */
[C---:B------:R-:W-:Y:S01]  /*a4d0*/  HMMA.16816.F32 R24, R192.reuse, R186, R24 ;  /* 0x000000bac018723c */ /* 0x040fe20000001818 */
[----:B------:R-:W3:Y:S07]  /*a4e0*/  LDSM.16.M88.4 R184, [R2+-0x5000] ;  /* 0xffb0000002b8783b */ /* 0x000eee0000000200 */
[C---:B------:R-:W-:Y:S08]  /*a4f0*/  HMMA.16816.F32 R28, R192.reuse, R188, R28 ;  /* 0x000000bcc01c723c */ /* 0x040ff0000000181c */
[----:B------:R-:W-:Y:S01]  /*a500*/  HMMA.16816.F32 R32, R192, R190, R32 ;  /* 0x000000bec020723c */ /* 0x000fe20000001820 */
[----:B------:R-:W4:Y:S07]  /*a510*/  LDSM.16.M88.4 R188, [R2+-0x4800] ;  /* 0xffb8000002bc783b */ /* 0x000f2e0000000200 */
[C---:B-1----:R-:W-:Y:S08]  /*a520*/  HMMA.16816.F32 R4, R196.reuse, R176, R4 ;  /* 0x000000b0c404723c */ /* 0x042ff00000001804 */
[C---:B------:R-:W-:Y:S01]  /*a530*/  HMMA.16816.F32 R8, R196.reuse, R178, R8 ;  /* 0x000000b2c408723c */ /* 0x040fe20000001808 */
[----:B------:R-:W1:Y:S07]  /*a540*/  LDSM.16.M88.4 R176, [R39+0x2000] ;  /* 0x0020000027b0783b */ /* 0x000e6e0000000200 */
[C---:B--2---:R-:W-:Y:S08]  /*a550*/  HMMA.16816.F32 R12, R196.reuse, R180, R12 ;  /* 0x000000b4c40c723c */ /* 0x044ff0000000180c */
[C---:B------:R-:W-:Y:S01]  /*a560*/  HMMA.16816.F32 R16, R196.reuse, R182, R16 ;  /* 0x000000b6c410723c */ /* 0x040fe20000001810 */
[----:B------:R-:W2:Y:S07]  /*a570*/  LDSM.16.M88.4 R180, [R39+0x2800] ;  /* 0x0028000027b4783b */ /* 0x000eae0000000200 */
[C---:B---3--:R-:W-:Y:S08]  /*a580*/  HMMA.16816.F32 R20, R196.reuse, R184, R20 ;  /* 0x000000b8c414723c */ /* 0x048ff00000001814 */
[C---:B------:R-:W-:Y:S01]  /*a590*/  HMMA.16816.F32 R24, R196.reuse, R186, R24 ;  /* 0x000000bac418723c */ /* 0x040fe20000001818 */
[----:B------:R-:W3:Y:S07]  /*a5a0*/  LDSM.16.M88.4 R184, [R39+0x3000] ;  /* 0x0030000027b8783b */ /* 0x000eee0000000200 */
[C---:B----4-:R-:W-:Y:S08]  /*a5b0*/  HMMA.16816.F32 R28, R196.reuse, R188, R28 ;  /* 0x000000bcc41c723c */ /* 0x050ff0000000181c */
[----:B------:R-:W-:Y:S01]  /*a5c0*/  HMMA.16816.F32 R32, R196, R190, R32 ;  /* 0x000000bec420723c */ /* 0x000fe20000001820 */
[----:B------:R-:W4:Y:S07]  /*a5d0*/  LDSM.16.M88.4 R188, [R39+0x3800] ;  /* 0x0038000027bc783b */ /* 0x000f2e0000000200 */
[C---:B-1----:R-:W-:Y:S08]  /*a5e0*/  HMMA.16816.F32 R4, R200.reuse, R176, R4 ;  /* 0x000000b0c804723c */ /* 0x042ff00000001804 */
[C---:B------:R-:W-:Y:S01]  /*a5f0*/  HMMA.16816.F32 R8, R200.reuse, R178, R8 ;  /* 0x000000b2c808723c */ /* 0x040fe20000001808 */
[----:B------:R-:W1:Y:S07]  /*a600*/  LDSM.16.M88.4 R176, [R0] ;  /* 0x0000000000b0783b */ /* 0x000e6e0000000200 */
[C---:B--2---:R-:W-:Y:S08]  /*a610*/  HMMA.16816.F32 R12, R200.reuse, R180, R12 ;  /* 0x000000b4c80c723c */ /* 0x044ff0000000180c */
[C---:B------:R-:W-:Y:S01]  /*a620*/  HMMA.16816.F32 R16, R200.reuse, R182, R16 ;  /* 0x000000b6c810723c */ /* 0x040fe20000001810 */
[----:B------:R-:W2:Y:S07]  /*a630*/  LDSM.16.M88.4 R180, [R132] ;  /* 0x0000000084b4783b */ /* 0x000eae0000000200 */
[C---:B---3--:R-:W-:Y:S08]  /*a640*/  HMMA.16816.F32 R20, R200.reuse, R184, R20 ;  /* 0x000000b8c814723c */ /* 0x048ff00000001814 */
[C---:B------:R-:W-:Y:S01]  /*a650*/  HMMA.16816.F32 R24, R200.reuse, R186, R24 ;  /* 0x000000bac818723c */ /* 0x040fe20000001818 */
[----:B------:R-:W3:Y:S07]  /*a660*/  LDSM.16.M88.4 R184, [R133] ;  /* 0x0000000085b8783b */ /* 0x000eee0000000200 */
[C---:B----4-:R-:W-:Y:S08]  /*a670*/  HMMA.16816.F32 R28, R200.reuse, R188, R28 ;  /* 0x000000bcc81c723c */ /* 0x050ff0000000181c */
[----:B------:R-:W-:Y:S01]  /*a680*/  HMMA.16816.F32 R32, R200, R190, R32 ;  /* 0x000000bec820723c */ /* 0x000fe20000001820 */
[----:B------:R-:W4:Y:S07]  /*a690*/  LDSM.16.M88.4 R188, [R3+0x2000] ;  /* 0x0020000003bc783b */ /* 0x000f2e0000000200 */
        /* <DEDUP_REMOVED lines=11> */
[----:B------:R-:W3:Y:S07]  /*a750*/  LDSM.16.M88.4 R248, [R2+-0x4000] ;  /* 0xffc0000002f8783b */ /* 0x000eee0000000200 */
[C---:B----4-:R-:W-:Y:S08]  /*a760*/  HMMA.16816.F32 R4, R208.reuse, R188, R4 ;  /* 0x000000bcd004723c */ /* 0x050ff00000001804 */
[C---:B------:R-:W-:Y:S01]  /*a770*/  HMMA.16816.F32 R8, R208.reuse, R190, R8 ;  /* 0x000000bed008723c */ /* 0x040fe20000001808 */
[----:B------:R-:W4:Y:S07]  /*a780*/  LDSM.16.M88.4 R188, [R2+-0x3800] ;  /* 0xffc8000002bc783b */ /* 0x000f2e0000000200 */
[C---:B-1----:R-:W-:Y:S08]  /*a790*/  HMMA.16816.F32 R12, R208.reuse, R176, R12 ;  /* 0x000000b0d00c723c */ /* 0x042ff0000000180c */
[C---:B------:R-:W-:Y:S01]  /*a7a0*/  HMMA.16816.F32 R16, R208.reuse, R178, R16 ;  /* 0x000000b2d010723c */ /* 0x040fe20000001810 */
[----:B------:R-:W1:Y:S07]  /*a7b0*/  LDSM.16.M88.4 R176, [R2+-0x3000] ;  /* 0xffd0000002b0783b */ /* 0x000e6e0000000200 */
[C---:B--2---:R-:W-:Y:S08]  /*a7c0*/  HMMA.16816.F32 R20, R208.reuse, R180, R20 ;  /* 0x000000b4d014723c */ /* 0x044ff00000001814 */
[C---:B------:R-:W-:Y:S01]  /*a7d0*/  HMMA.16816.F32 R24, R208.reuse, R182, R24 ;  /* 0x000000b6d018723c */ /* 0x040fe20000001818 */
[----:B------:R-:W2:Y:S07]  /*a7e0*/  LDSM.16.M88.4 R180, [R2+-0x2800] ;  /* 0xffd8000002b4783b */ /* 0x000eae0000000200 */
[C---:B---3--:R-:W-:Y:S08]  /*a7f0*/  HMMA.16816.F32 R28, R208.reuse, R184, R28 ;  /* 0x000000b8d01c723c */ /* 0x048ff0000000181c */
[----:B------:R-:W-:Y:S01]  /*a800*/  HMMA.16816.F32 R32, R208, R186, R32 ;  /* 0x000000bad020723c */ /* 0x000fe20000001820 */
[----:B------:R-:W3:Y:S07]  /*a810*/  LDSM.16.M88.4 R184, [R39+0x4000] ;  /* 0x0040000027b8783b */ /* 0x000eee0000000200 */
[C---:B------:R-:W-:Y:S08]  /*a820*/  HMMA.16816.F32 R4, R212.reuse, R248, R4 ;  /* 0x000000f8d404723c */ /* 0x040ff00000001804 */
[C---:B------:R-:W-:Y:S01]  /*a830*/  HMMA.16816.F32 R8, R212.reuse, R250, R8 ;  /* 0x000000fad408723c */ /* 0x040fe20000001808 */
[----:B------:R-:W3:Y:S07]  /*a840*/  LDSM.16.M88.4 R248, [R39+0x4800] ;  /* 0x0048000027f8783b */ /* 0x000eee0000000200 */
[C---:B----4-:R-:W-:Y:S08]  /*a850*/  HMMA.16816.F32 R12, R212.reuse, R188, R12 ;  /* 0x000000bcd40c723c */ /* 0x050ff0000000180c */
[C---:B------:R-:W-:Y:S01]  /*a860*/  HMMA.16816.F32 R16, R212.reuse, R190, R16 ;  /* 0x000000bed410723c */ /* 0x040fe20000001810 */
[----:B------:R-:W4:Y:S07]  /*a870*/  LDSM.16.M88.4 R188, [R39+0x5000] ;  /* 0x0050000027bc783b */ /* 0x000f2e0000000200 */
[C---:B-1----:R-:W-:Y:S08]  /*a880*/  HMMA.16816.F32 R20, R212.reuse, R176, R20 ;  /* 0x000000b0d414723c */ /* 0x042ff00000001814 */
[C---:B------:R-:W-:Y:S01]  /*a890*/  HMMA.16816.F32 R24, R212.reuse, R178, R24 ;  /* 0x000000b2d418723c */ /* 0x040fe20000001818 */
[----:B------:R-:W1:Y:S07]  /*a8a0*/  LDSM.16.M88.4 R176, [R39+0x5800] ;  /* 0x0058000027b0783b */ /* 0x000e6e0000000200 */
[C---:B--2---:R-:W-:Y:S08]  /*a8b0*/  HMMA.16816.F32 R28, R212.reuse, R180, R28 ;  /* 0x000000b4d41c723c */ /* 0x044ff0000000181c */
[----:B------:R-:W-:Y:S01]  /*a8c0*/  HMMA.16816.F32 R32, R212, R182, R32 ;  /* 0x000000b6d420723c */ /* 0x000fe20000001820 */
[----:B------:R-:W2:Y:S05]  /*a8d0*/  LDSM.16.M88.4 R180, [R40] ;  /* 0x0000000028b4783b */ /* 0x000eaa0000000200 */
[----:B------:R-:W-:Y:S02]  /*a8e0*/  LDSM.16.M88.4 R40, [R3+0x4000] ;  /* 0x004000000328783b */ /* 0x000fe40000000200 */
[C---:B---3--:R-:W-:Y:S08]  /*a8f0*/  HMMA.16816.F32 R4, R216.reuse, R184, R4 ;  /* 0x000000b8d804723c */ /* 0x048ff00000001804 */
[C---:B------:R-:W-:Y:S01]  /*a900*/  HMMA.16816.F32 R8, R216.reuse, R186, R8 ;  /* 0x000000bad808723c */ /* 0x040fe20000001808 */
[----:B------:R3:W2:Y:S07]  /*a910*/  LDSM.16.M88.4 R184, [R38] ;  /* 0x0000000026b8783b */ /* 0x0006ae0000000200 */
[C---:B------:R-:W-:Y:S08]  /*a920*/  HMMA.16816.F32 R12, R216.reuse, R248, R12 ;  /* 0x000000f8d80c723c */ /* 0x040ff0000000180c */
[C---:B------:R-:W-:Y:S01]  /*a930*/  HMMA.16816.F32 R16, R216.reuse, R250, R16 ;  /* 0x000000fad810723c */ /* 0x040fe20000001810 */
[----:B------:R1:W2:Y:S07]  /*a940*/  LDSM.16.M88.4 R248, [R37] ;  /* 0x0000000025f8783b */ /* 0x0002ae0000000200 */
[C---:B----4-:R-:W-:Y:S01]  /*a950*/  HMMA.16816.F32 R20, R216.reuse, R188, R20 ;  /* 0x000000bcd814723c */ /* 0x050fe20000001814 */
[----:B---3--:R-:W3:Y:S07]  /*a960*/  LDL.LU R38, [R1+0x10] ;  /* 0x0000100001267983 */ /* 0x008eee0000300800 */
[C---:B------:R-:W-:Y:S01]  /*a970*/  HMMA.16816.F32 R24, R216.reuse, R190, R24 ;  /* 0x000000bed818723c */ /* 0x040fe20000001818 */
[----:B------:R4:W2:Y:S07]  /*a980*/  LDSM.16.M88.4 R188, [R36] ;  /* 0x0000000024bc783b */ /* 0x0008ae0000000200 */
[C---:B-1----:R-:W-:Y:S01]  /*a990*/  HMMA.16816.F32 R28, R216.reuse, R176, R28 ;  /* 0x000000b0d81c723c */ /* 0x042fe2000000181c */
[----:B------:R-:W3:Y:S07]  /*a9a0*/  LDL.LU R37, [R1+0x14] ;  /* 0x0000140001257983 */ /* 0x000eee0000300800 */
[----:B------:R-:W-:Y:S01]  /*a9b0*/  HMMA.16816.F32 R32, R216, R178, R32 ;  /* 0x000000b2d820723c */ /* 0x000fe20000001820 */
[----:B------:R-:W1:Y:S07]  /*a9c0*/  LDSM.16.M88.4 R176, [R3+0x4800] ;  /* 0x0048000003b0783b */ /* 0x000e6e0000000200 */
[C---:B--2---:R-:W-:Y:S01]  /*a9d0*/  HMMA.16816.F32 R4, R220.reuse, R180, R4 ;  /* 0x000000b4dc04723c */ /* 0x044fe20000001804 */
[----:B----4-:R-:W2:Y:S05]  /*a9e0*/  LDL.LU R36, [R1+0x18] ;  /* 0x0000180001247983 */ /* 0x010eaa0000300800 */
[----:B------:R-:W4:Y:S02]  /*a9f0*/  LDL.LU R0, [R1+0x1c] ;  /* 0x00001c0001007983 */ /* 0x000f240000300800 */
[C---:B------:R-:W-:Y:S03]  /*aa00*/  HMMA.16816.F32 R8, R220.reuse, R182, R8 ;  /* 0x000000b6dc08723c */ /* 0x040fe60000001808 */
[----:B------:R-:W1:Y:S05]  /*aa10*/  LDSM.16.M88.4 R180, [R3+0x5000] ;  /* 0x0050000003b4783b */ /* 0x000e6a0000000200 */
[C---:B------:R-:W-:Y:S08]  /*aa20*/  HMMA.16816.F32 R12, R220.reuse, R184, R12 ;  /* 0x000000b8dc0c723c */ /* 0x040ff0000000180c */
[C---:B------:R-:W-:Y:S01]  /*aa30*/  HMMA.16816.F32 R16, R220.reuse, R186, R16 ;  /* 0x000000badc10723c */ /* 0x040fe20000001810 */
[----:B------:R-:W1:Y:S07]  /*aa40*/  LDSM.16.M88.4 R184, [R3+0x5800] ;  /* 0x0058000003b8783b */ /* 0x000e6e0000000200 */
[C---:B------:R-:W-:Y:S08]  /*aa50*/  HMMA.16816.F32 R20, R220.reuse, R248, R20 ;  /* 0x000000f8dc14723c */ /* 0x040ff00000001814 */
[C---:B------:R-:W-:Y:S01]  /*aa60*/  HMMA.16816.F32 R24, R220.reuse, R250, R24 ;  /* 0x000000fadc18723c */ /* 0x040fe20000001818 */
[----:B------:R-:W-:Y:S07]  /*aa70*/  LDSM.16.M88.4 R248, [R2+-0x1800] ;  /* 0xffe8000002f8783b */ /* 0x000fee0000000200 */
[C---:B------:R-:W-:Y:S08]  /*aa80*/  HMMA.16816.F32 R28, R220.reuse, R188, R28 ;  /* 0x000000bcdc1c723c */ /* 0x040ff0000000181c */
[----:B------:R-:W-:Y:S01]  /*aa90*/  HMMA.16816.F32 R32, R220, R190, R32 ;  /* 0x000000bedc20723c */ /* 0x000fe20000001820 */
[----:B------:R-:W1:Y:S07]  /*aaa0*/  LDSM.16.M88.4 R188, [R2+-0x2000] ;  /* 0xffe0000002bc783b */ /* 0x000e6e0000000200 */
[C---:B------:R-:W-:Y:S08]  /*aab0*/  HMMA.16816.F32 R4, R224.reuse, R40, R4 ;  /* 0x00000028e004723c */ /* 0x040ff00000001804 */
[C---:B------:R-:W-:Y:S01]  /*aac0*/  HMMA.16816.F32 R8, R224.reuse, R42, R8 ;  /* 0x0000002ae008723c */ /* 0x040fe20000001808 */
[----:B------:R-:W1:Y:S07]  /*aad0*/  LDSM.16.M88.4 R40, [R2+-0x1000] ;  /* 0xfff000000228783b */ /* 0x000e6e0000000200 */
[C---:B-1----:R-:W-:Y:S08]  /*aae0*/  HMMA.16816.F32 R12, R224.reuse, R176, R12 ;  /* 0x000000b0e00c723c */ /* 0x042ff0000000180c */
[C---:B------:R-:W-:Y:S01]  /*aaf0*/  HMMA.16816.F32 R16, R224.reuse, R178, R16 ;  /* 0x000000b2e010723c */ /* 0x040fe20000001810 */
[----:B------:R-:W1:Y:S07]  /*ab00*/  LDSM.16.M88.4 R176, [R2+-0x800] ;  /* 0xfff8000002b0783b */ /* 0x000e6e0000000200 */
[C---:B------:R-:W-:Y:S08]  /*ab10*/  HMMA.16816.F32 R20, R224.reuse, R180, R20 ;  /* 0x000000b4e014723c */ /* 0x040ff00000001814 */
[C---:B------:R-:W-:Y:S01]  /*ab20*/  HMMA.16816.F32 R24, R224.reuse, R182, R24 ;  /* 0x000000b6e018723c */ /* 0x040fe20000001818 */
[----:B------:R-:W1:Y:S07]  /*ab30*/  LDSM.16.M88.4 R180, [R39+0x6000] ;  /* 0x0060000027b4783b */ /* 0x000e6e0000000200 */
[C---:B------:R-:W-:Y:S08]  /*ab40*/  HMMA.16816.F32 R28, R224.reuse, R184, R28 ;  /* 0x000000b8e01c723c */ /* 0x040ff0000000181c */
[----:B------:R-:W-:Y:S01]  /*ab50*/  HMMA.16816.F32 R32, R224, R186, R32 ;  /* 0x000000bae020723c */ /* 0x000fe20000001820 */
[----:B------:R-:W1:Y:S07]  /*ab60*/  LDSM.16.M88.4 R184, [R39+0x6800] ;  /* 0x0068000027b8783b */ /* 0x000e6e0000000200 */
[C---:B------:R-:W-:Y:S08]  /*ab70*/  HMMA.16816.F32 R4, R228.reuse, R188, R4 ;  /* 0x000000bce404723c */ /* 0x040ff00000001804 */
[C---:B------:R-:W-:Y:S01]  /*ab80*/  HMMA.16816.F32 R8, R228.reuse, R190, R8 ;  /* 0x000000bee408723c */ /* 0x040fe20000001808 */
[----:B------:R-:W1:Y:S07]  /*ab90*/  LDSM.16.M88.4 R188, [R39+0x7000] ;  /* 0x0070000027bc783b */ /* 0x000e6e0000000200 */
[C---:B------:R-:W-:Y:S08]  /*aba0*/  HMMA.16816.F32 R12, R228.reuse, R248, R12 ;  /* 0x000000f8e40c723c */ /* 0x040ff0000000180c */
[C---:B------:R-:W-:Y:S01]  /*abb0*/  HMMA.16816.F32 R16, R228.reuse, R250, R16 ;  /* 0x000000fae410723c */ /* 0x040fe20000001810 */
[----:B------:R-:W1:Y:S07]  /*abc0*/  LDSM.16.M88.4 R248, [R39+0x7800] ;  /* 0x0078000027f8783b */ /* 0x000e6e0000000200 */
[C---:B------:R-:W-:Y:S08]  /*abd0*/  HMMA.16816.F32 R20, R228.reuse, R40, R20 ;  /* 0x00000028e414723c */ /* 0x040ff00000001814 */
[C---:B------:R-:W-:Y:S08]  /*abe0*/  HMMA.16816.F32 R24, R228.reuse, R42, R24 ;  /* 0x0000002ae418723c */ /* 0x040ff00000001818 */
[C---:B-1----:R-:W-:Y:S08]  /*abf0*/  HMMA.16816.F32 R28, R228.reuse, R176, R28 ;  /* 0x000000b0e41c723c */ /* 0x042ff0000000181c */
[----:B------:R-:W-:Y:S08]  /*ac00*/  HMMA.16816.F32 R32, R228, R178, R32 ;  /* 0x000000b2e420723c */ /* 0x000ff00000001820 */
[C---:B------:R-:W-:Y:S08]  /*ac10*/  HMMA.16816.F32 R4, R232.reuse, R180, R4 ;  /* 0x000000b4e804723c */ /* 0x040ff00000001804 */
[C---:B------:R-:W-:Y:S08]  /*ac20*/  HMMA.16816.F32 R8, R232.reuse, R182, R8 ;  /* 0x000000b6e808723c */ /* 0x040ff00000001808 */
[C---:B------:R-:W-:Y:S08]  /*ac30*/  HMMA.16816.F32 R12, R232.reuse, R184, R12 ;  /* 0x000000b8e80c723c */ /* 0x040ff0000000180c */
[C---:B------:R-:W-:Y:S08]  /*ac40*/  HMMA.16816.F32 R16, R232.reuse, R186, R16 ;  /* 0x000000bae810723c */ /* 0x040ff00000001810 */
[C---:B------:R-:W-:Y:S08]  /*ac50*/  HMMA.16816.F32 R20, R232.reuse, R188, R20 ;  /* 0x000000bce814723c */ /* 0x040ff00000001814 */
[C---:B------:R-:W-:Y:S01]  /*ac60*/  HMMA.16816.F32 R24, R232.reuse, R190, R24 ;  /* 0x000000bee818723c */ /* 0x040fe20000001818 */
[----:B------:R-:W-:Y:S07]  /*ac70*/  LDSM.16.M88.4 R188, [R3+0x6000] ;  /* 0x0060000003bc783b */ /* 0x000fee0000000200 */
[C---:B------:R-:W-:Y:S08]  /*ac80*/  HMMA.16816.F32 R28, R232.reuse, R248, R28 ;  /* 0x000000f8e81c723c */ /* 0x040ff0000000181c */
[----:B------:R-:W-:Y:S01]  /*ac90*/  HMMA.16816.F32 R32, R232, R250, R32 ;  /* 0x000000fae820723c */ /* 0x000fe20000001820 */
[----:B------:R-:W-:Y:S05]  /*aca0*/  LDSM.16.M88.4 R248, [R3+0x7000] ;  /* 0x0070000003f8783b */ /* 0x000fea0000000200 */
[----:B---3--:R-:W1:Y:S05]  /*acb0*/  LDSM.16.M88.4 R40, [R38] ;  /* 0x000000002628783b */ /* 0x008e6a0000000200 */
[----:B------:R-:W3:Y:S05]  /*acc0*/  LDSM.16.M88.4 R176, [R37] ;  /* 0x0000000025b0783b */ /* 0x000eea0000000200 */
[----:B--2---:R-:W2:Y:S05]  /*acd0*/  LDSM.16.M88.4 R180, [R36] ;  /* 0x0000000024b4783b */ /* 0x004eaa0000000200 */
[----:B----4-:R-:W4:Y:S01]  /*ace0*/  LDSM.16.M88.4 R184, [R0] ;  /* 0x0000000000b8783b */ /* 0x010f220000000200 */
[C---:B-1----:R-:W-:Y:S04]  /*acf0*/  HMMA.16816.F32 R4, R236.reuse, R40, R4 ;  /* 0x00000028ec04723c */ /* 0x042fe80000001804 */
[----:B------:R-:W-:Y:S04]  /*ad00*/  LDSM.16.M88.4 R36, [R3+0x6800] ;  /* 0x006800000324783b */ /* 0x000fe80000000200 */
[C---:B------:R-:W-:Y:S01]  /*ad10*/  HMMA.16816.F32 R8, R236.reuse, R42, R8 ;  /* 0x0000002aec08723c */ /* 0x040fe20000001808 */
[----:B------:R-:W1:Y:S07]  /*ad20*/  LDSM.16.M88.4 R40, [R3+0x7800] ;  /* 0x007800000328783b */ /* 0x000e6e0000000200 */
[C---:B---3--:R-:W-:Y:S08]  /*ad30*/  HMMA.16816.F32 R12, R236.reuse, R176, R12 ;  /* 0x000000b0ec0c723c */ /* 0x048ff0000000180c */
[C---:B------:R-:W-:Y:S01]  /*ad40*/  HMMA.16816.F32 R16, R236.reuse, R178, R16 ;  /* 0x000000b2ec10723c */ /* 0x040fe20000001810 */
[----:B------:R-:W3:Y:S07]  /*ad50*/  LDSM.16.M88.4 R176, [R2] ;  /* 0x0000000002b0783b */ /* 0x000eee0000000200 */
[C---:B--2---:R-:W-:Y:S08]  /*ad60*/  HMMA.16816.F32 R20, R236.reuse, R180, R20 ;  /* 0x000000b4ec14723c */ /* 0x044ff00000001814 */
[C---:B------:R-:W-:Y:S01]  /*ad70*/  HMMA.16816.F32 R24, R236.reuse, R182, R24 ;  /* 0x000000b6ec18723c */ /* 0x040fe20000001818 */
[----:B------:R-:W2:Y:S07]  /*ad80*/  LDSM.16.M88.4 R180, [R2+0x800] ;  /* 0x0008000002b4783b */ /* 0x000eae0000000200 */
[C---:B----4-:R-:W-:Y:S04]  /*ad90*/  HMMA.16816.F32 R28, R236.reuse, R184, R28 ;  /* 0x000000b8ec1c723c */ /* 0x050fe8000000181c */
[----:B-1----:R-:W-:Y:S02]  /*ada0*/  IMAD.MOV.U32 R3, RZ, RZ, R42 ;  /* 0x000000ffff037224 */ /* 0x002fe400078e002a */
[----:B------:R-:W-:Y:S02]  /*adb0*/  IMAD.MOV.U32 R0, RZ, RZ, R43 ;  /* 0x000000ffff007224 */ /* 0x000fe400078e002b */
[----:B------:R-:W-:Y:S01]  /*adc0*/  HMMA.16816.F32 R32, R236, R186, R32 ;  /* 0x000000baec20723c */ /* 0x000fe20000001820 */
[----:B------:R-:W1:Y:S03]  /*add0*/  LDSM.16.M88.4 R184, [R2+0x1000] ;  /* 0x0010000002b8783b */ /* 0x000e660000000200 */
[----:B------:R-:W-:Y:S02]  /*ade0*/  IMAD.MOV.U32 R133, RZ, RZ, R40 ;  /* 0x000000ffff857224 */ /* 0x000fe400078e0028 */
[----:B------:R4:W5:Y:S01]  /*adf0*/  LDL.LU.64 R42, [R1+0x120] ;  /* 0x00012000012a7983 */ /* 0x0009620000300a00 */
[----:B------:R-:W-:Y:S01]  /*ae00*/  IMAD.MOV.U32 R132, RZ, RZ, R41 ;  /* 0x000000ffff847224 */ /* 0x000fe200078e0029 */
[C---:B------:R-:W-:Y:S03]  /*ae10*/  HMMA.16816.F32 R4, R240.reuse, R188, R4 ;  /* 0x000000bcf004723c */ /* 0x040fe60000001804 */
[----:B------:R4:W5:Y:S05]  /*ae20*/  LDL.LU.64 R40, [R1+0x118] ;  /* 0x0001180001287983 */ /* 0x00096a0000300a00 */
[C---:B------:R-:W-:Y:S01]  /*ae30*/  HMMA.16816.F32 R8, R240.reuse, R190, R8 ;  /* 0x000000bef008723c */ /* 0x040fe20000001808 */
[----:B------:R1:W1:Y:S01]  /*ae40*/  LDSM.16.M88.4 R188, [R2+0x1800] ;  /* 0x0018000002bc783b */ /* 0x0002620000000200 */
[----:B------:R-:W-:Y:S04]  /*ae50*/  DEPBAR.LE SB0, 0x0 ;  /* 0x000080000000791a */ /* 0x000fe80000000000 */
[----:B------:R-:W-:Y:S02]  /*ae60*/  BAR.SYNC.DEFER_BLOCKING 0x0 ;  /* 0x0000000000007b1d */ /* 0x000fe40000010000 */
[C---:B------:R-:W-:Y:S08]  /*ae70*/  HMMA.16816.F32 R12, R240.reuse, R36, R12 ;  /* 0x00000024f00c723c */ /* 0x040ff0000000180c */
[C---:B------:R-:W-:Y:S08]  /*ae80*/  HMMA.16816.F32 R16, R240.reuse, R38, R16 ;  /* 0x00000026f010723c */ /* 0x040ff00000001810 */
[C---:B------:R-:W-:Y:S07]  /*ae90*/  HMMA.16816.F32 R20, R240.reuse, R248, R20 ;  /* 0x000000f8f014723c */ /* 0x040fee0000001814 */
[----:B------:R-:W-:Y:S01]  /*aea0*/  IMAD.MOV.U32 R248, RZ, RZ, R133 ;  /* 0x000000fffff87224 */ /* 0x000fe200078e0085 */
[C---:B------:R-:W-:Y:S01]  /*aeb0*/  HMMA.16816.F32 R24, R240.reuse, R250, R24 ;  /* 0x000000faf018723c */ /* 0x040fe20000001818 */
[----:B------:R4:W5:Y:S03]  /*aec0*/  LDL.LU.64 R38, [R1+0x110] ;  /* 0x0001100001267983 */ /* 0x0009660000300a00 */
[----:B------:R-:W-:Y:S02]  /*aed0*/  IMAD.MOV.U32 R249, RZ, RZ, R132 ;  /* 0x000000fffff97224 */ /* 0x000fe400078e0084 */
[----:B------:R4:W5:Y:S01]  /*aee0*/  LDL.LU.64 R36, [R1+0x108] ;  /* 0x0001080001247983 */ /* 0x0009620000300a00 */
[----:B------:R-:W-:Y:S02]  /*aef0*/  IMAD.MOV.U32 R250, RZ, RZ, R3 ;  /* 0x000000fffffa7224 */ /* 0x000fe400078e0003 */
[----:B------:R-:W-:Y:S02]  /*af00*/  IMAD.MOV.U32 R251, RZ, RZ, R0 ;  /* 0x000000fffffb7224 */ /* 0x000fe400078e0000 */
[C---:B------:R-:W-:Y:S01]  /*af10*/  HMMA.16816.F32 R28, R240.reuse, R248, R28 ;  /* 0x000000f8f01c723c */ /* 0x040fe2000000181c */
[----:B-1----:R-:W4:Y:S07]  /*af20*/  LDL R2, [R1+0x64] ;  /* 0x0000640001027983 */ /* 0x002f2e0000100800 */
[----:B------:R-:W-:Y:S08]  /*af30*/  HMMA.16816.F32 R32, R240, R250, R32 ;  /* 0x000000faf020723c */ /* 0x000ff00000001820 */
[C---:B---3--:R-:W-:Y:S08]  /*af40*/  HMMA.16816.F32 R4, R244.reuse, R176, R4 ;  /* 0x000000b0f404723c */ /* 0x048ff00000001804 */
[C---:B------:R-:W-:Y:S08]  /*af50*/  HMMA.16816.F32 R8, R244.reuse, R178, R8 ;  /* 0x000000b2f408723c */ /* 0x040ff00000001808 */
[C---:B--2---:R-:W-:Y:S08]  /*af60*/  HMMA.16816.F32 R12, R244.reuse, R180, R12 ;  /* 0x000000b4f40c723c */ /* 0x044ff0000000180c */
[C---:B------:R-:W-:Y:S08]  /*af70*/  HMMA.16816.F32 R16, R244.reuse, R182, R16 ;  /* 0x000000b6f410723c */ /* 0x040ff00000001810 */
[C---:B------:R-:W-:Y:S08]  /*af80*/  HMMA.16816.F32 R20, R244.reuse, R184, R20 ;  /* 0x000000b8f414723c */ /* 0x040ff00000001814 */
[C---:B------:R-:W-:Y:S08]  /*af90*/  HMMA.16816.F32 R24, R244.reuse, R186, R24 ;  /* 0x000000baf418723c */ /* 0x040ff00000001818 */
[C---:B------:R-:W-:Y:S08]  /*afa0*/  HMMA.16816.F32 R28, R244.reuse, R188, R28 ;  /* 0x000000bcf41c723c */ /* 0x040ff0000000181c */
[----:B------:R-:W-:Y:S03]  /*afb0*/  HMMA.16816.F32 R32, R244, R190, R32 ;  /* 0x000000bef420723c */ /* 0x000fe60000001820 */
[----:B----4-:R-:W-:Y:S11]  /*afc0*/  ISETP.GE.AND P0, PT, R2, 0x1, PT ;  /* 0x000000010200780c */ /* 0x010ff60003f06270 */
[----:B------:R-:W-:Y:S02]  /*afd0*/  @!UPT UIADD3 URZ, URZ, URZ, URZ ;  /* 0x0000003f3f3ff290 */ /* 0x000fe4000fffe03f */
[----:B------:R-:W-:-:S05]  /*afe0*/  @!P0 BRA `(.L_x_538) ;  /* 0x0000062000008947 */ /* 0x000fca0003800000 */
[----:B------:R-:W2:Y:S01]  /*aff0*/  LDL R3, [R1+0x88] ;  /* 0x0000880001037983 */ /* 0x000ea20000100800 */
[----:B------:R-:W-:Y:S02]  /*b000*/  IMAD.MOV.U32 R181, RZ, RZ, RZ ;  /* 0x000000ffffb57224 */ /* 0x000fe400078e00ff */
[----:B------:R-:W-:Y:S01]  /*b010*/  IMAD.MOV.U32 R133, RZ, RZ, c[0x0][0x2b8] ;  /* 0x0000ae00ff857624 */ /* 0x000fe200078e00ff */
[----:B------:R-:W3:Y:S04]  /*b020*/  LDL R0, [R1+0x80] ;  /* 0x0000800001007983 */ /* 0x000ee80000100800 */
[----:B------:R-:W4:Y:S01]  /*b030*/  LDL.64 R176, [R1+0x98] ;  /* 0x0000980001b07983 */ /* 0x000f220000100a00 */
[----:B------:R-:W-:Y:S03]  /*b040*/  ISETP.NE.AND P2, PT, R133, 0x1, PT ;  /* 0x000000018500780c */ /* 0x000fe60003f45270 */
[----:B------:R-:W2:Y:S04]  /*b050*/  LDL R132, [R1+0xac] ;  /* 0x0000ac0001847983 */ /* 0x000ea80000100800 */
[----:B------:R-:W2:Y:S04]  /*b060*/  LDL.64 R182, [R1+0x90] ;  /* 0x0000900001b67983 */ /* 0x000ea80000100a00 */
[----:B------:R-:W2:Y:S04]  /*b070*/  LDL R178, [R1+0xa8] ;  /* 0x0000a80001b27983 */ /* 0x000ea80000100800 */
[----:B------:R-:W2:Y:S04]  /*b080*/  LDL R180, [R1+0xec] ;  /* 0x0000ec0001b47983 */ /* 0x000ea80000100800 */
[----:B------:R-:W2:Y:S04]  /*b090*/  LDL R250, [R1+0x74] ;  /* 0x0000740001fa7983 */ /* 0x000ea80000100800 */
[----:B------:R-:W2:Y:S04]  /*b0a0*/  LDL R179, [R1+0xf0] ;  /* 0x0000f00001b37983 */ /* 0x000ea80000100800 */
[----:B------:R-:W2:Y:S04]  /*b0b0*/  LDL R251, [R1+0x6c] ;  /* 0x00006c0001fb7983 */ /* 0x000ea80000100800 */
[----:B------:R-:W2:Y:S04]  /*b0c0*/  LDL R248, [R1+0x70] ;  /* 0x0000700001f87983 */ /* 0x000ea80000100800 */
[----:B------:R-:W2:Y:S02]  /*b0d0*/  LDL R249, [R1+0x58] ;  /* 0x0000580001f97983 */ /* 0x000ea40000100800 */
[----:B--2---:R-:W-:Y:S02]  /*b0e0*/  IMAD.SHL.U32 R183, R249, 0x2, RZ ;  /* 0x00000002f9b77824 */ /* 0x004fe400078e00ff */
[----:B----4-:R-:W2:Y:S01]  /*b0f0*/  LDL R177, [R1+0xf4] ;  /* 0x0000f40001b17983 */ /* 0x010ea20000100800 */
[----:B------:R-:W-:Y:S02]  /*b100*/  IMAD R2, R2, 0x40, R3 ;  /* 0x0000004002027824 */ /* 0x000fe400078e0203 */
[----:B------:R-:W-:Y:S02]  /*b110*/  IMAD.SHL.U32 R186, R250, 0x2, RZ ;  /* 0x00000002faba7824 */ /* 0x000fe400078e00ff */
[----:B------:R-:W-:Y:S01]  /*b120*/  IMAD.SHL.U32 R185, R251, 0x2, RZ ;  /* 0x00000002fbb97824 */ /* 0x000fe200078e00ff */
[----:B---3--:R-:W-:Y:S05]  /*b130*/  IADD3 R2, R2, -0x40, R0 ;  /* 0xffffffc002027810 */ /* 0x008fea0007ffe000 */
[----:B------:R-:W-:Y:S04]  /*b140*/  @P2 IMAD.HI.U32 R3, R2, c[0x0][0x2bc], RZ ;  /* 0x0000af0002032a27 */ /* 0x000fe800078e00ff */
[----:B------:R-:W-:Y:S01]  /*b150*/  IMAD.MOV.U32 R0, RZ, RZ, R2 ;  /* 0x000000ffff007224 */ /* 0x000fe200078e0002 */
[----:B------:R-:W-:Y:S04]  /*b160*/  @P2 SHF.R.U32.HI R0, RZ, c[0x0][0x2c0], R3 ;  /* 0x0000b000ff002a19 */ /* 0x000fe80000011603 */
[C---:B------:R-:W-:Y:S02]  /*b170*/  @!P6 IADD3 R3, P0, R0.reuse, R176, RZ ;  /* 0x000000b00003e210 */ /* 0x040fe40007f1e0ff */
[----:B------:R-:W3:Y:S02]  /*b180*/  LDL R176, [R1+0xf8] ;  /* 0x0000f80001b07983 */ /* 0x000ee40000100800 */
[----:B------:R-:W-:Y:S01]  /*b190*/  @!P6 LEA.HI.X.SX32 R133, R0, R132, 0x1, P0 ;  /* 0x000000840085e211 */ /* 0x000fe200000f0eff */
[----:B------:R-:W-:Y:S01]  /*b1a0*/  IMAD.MOV R0, RZ, RZ, -R0 ;  /* 0x000000ffff007224 */ /* 0x000fe200078e0a00 */
[C---:B------:R-:W-:Y:S03]  /*b1b0*/  @!P6 LEA R132, P0, R3.reuse, c[0x0][0x2a0], 0x2 ;  /* 0x0000a8000384ea11 */ /* 0x040fe600078010ff */
[----:B------:R-:W-:Y:S01]  /*b1c0*/  IMAD R184, R0, c[0x0][0x2b8], R2 ;  /* 0x0000ae0000b87a24 */ /* 0x000fe200078e0202 */
[----:B------:R-:W-:Y:S03]  /*b1d0*/  @!P6 LEA.HI.X R133, R3, c[0x0][0x2a4], R133, 0x2, P0 ;  /* 0x0000a9000385ea11 */ /* 0x000fe600000f1485 */
[----:B------:R-:W-:Y:S01]  /*b1e0*/  IMAD.WIDE.U32 R2, R184, c[0x0][0x1e0], RZ ;  /* 0x00007800b8027a25 */ /* 0x000fe200078e00ff */
[----:B------:R-:W-:Y:S01]  /*b1f0*/  SHF.R.S32.HI R0, RZ, 0x1f, R184 ;  /* 0x0000001fff007819 */ /* 0x000fe200000114b8 */
[----:B------:R-:W4:Y:S04]  /*b200*/  @!P6 LDG.E R181, [R132.64] ;  /* 0x0000000684b5e981 */ /* 0x000f28000c1e1900 */
[----:B------:R1:W-:Y:S01]  /*b210*/  STL [R1+0x60], R184 ;  /* 0x000060b801007387 */ /* 0x0003e20000100800 */
[----:B------:R-:W-:Y:S04]  /*b220*/  IMAD R0, R0, c[0x0][0x1e0], RZ ;  /* 0x0000780000007a24 */ /* 0x000fe800078e02ff */
[----:B------:R-:W-:Y:S05]  /*b230*/  IMAD R0, R184, c[0x0][0x1e4], R0 ;  /* 0x00007900b8007a24 */ /* 0x000fea00078e0200 */
[----:B------:R-:W-:Y:S02]  /*b240*/  IADD3 R3, R3, R0, RZ ;  /* 0x0000000003037210 */ /* 0x000fe40007ffe0ff */
[----:B-1----:R-:W-:Y:S02]  /*b250*/  SHF.L.U32 R184, R248, 0x1, RZ ;  /* 0x00000001f8b87819 */ /* 0x002fe400000006ff */
[----:B----4-:R-:W-:Y:S01]  /*b260*/  SHF.R.S32.HI R133, RZ, 0x1f, R181 ;  /* 0x0000001fff857819 */ /* 0x010fe200000114b5 */
[----:B------:R1:W-:Y:S01]  /*b270*/  STL [R1+0x5c], R181 ;  /* 0x00005cb501007387 */ /* 0x0003e20000100800 */
[----:B------:R-:W-:Y:S04]  /*b280*/  IMAD.WIDE.U32 R2, R181, c[0x0][0x1f0], R2 ;  /* 0x00007c00b5027a25 */ /* 0x000fe800078e0002 */
[----:B------:R-:W-:Y:S01]  /*b290*/  IMAD R133, R133, c[0x0][0x1f0], RZ ;  /* 0x00007c0085857a24 */ /* 0x000fe200078e02ff */
[----:B------:R-:W-:Y:S02]  /*b2a0*/  IADD3 R0, P0, R182, R2, RZ ;  /* 0x00000002b6007210 */ /* 0x000fe40007f1e0ff */
[----:B------:R-:W-:Y:S01]  /*b2b0*/  SHF.L.U64.HI R182, R250, 0x1, R180 ;  /* 0x00000001fab67819 */ /* 0x000fe200000102b4 */
[----:B------:R-:W-:Y:S01]  /*b2c0*/  IMAD R133, R181, c[0x0][0x1f4], R133 ;  /* 0x00007d00b5857a24 */ /* 0x000fe200078e0285 */
[----:B--2---:R-:W-:Y:S04]  /*b2d0*/  SHF.L.U64.HI R180, R248, 0x1, R177 ;  /* 0x00000001f8b47819 */ /* 0x004fe800000102b1 */
[----:B------:R-:W-:Y:S02]  /*b2e0*/  IADD3.X R133, R178, R3, R133, P0, !PT ;  /* 0x00000003b2857210 */ /* 0x000fe400007fe485 */
[C---:B------:R-:W-:Y:S04]  /*b2f0*/  LEA R178, P0, R0.reuse, c[0x0][0x1c8], 0x1 ;  /* 0x0000720000b27a11 */ /* 0x040fe800078008ff */
[----:B------:R-:W-:Y:S02]  /*b300*/  LEA.HI.X R133, R0, c[0x0][0x1cc], R133, 0x1, P0 ;  /* 0x0000730000857a11 */ /* 0x000fe400000f0c85 */
[----:B-1----:R-:W-:Y:S02]  /*b310*/  SHF.L.U64.HI R181, R251, 0x1, R179 ;  /* 0x00000001fbb57819 */ /* 0x002fe400000102b3 */
[----:B---3--:R-:W-:Y:S01]  /*b320*/  SHF.L.U64.HI R179, R249, 0x1, R176 ;  /* 0x00000001f9b37819 */ /* 0x008fe200000102b0 */
[----:B------:R-:W-:-:S05]  /*b330*/  BRA.DIV ~URZ, `(.L_x_539) ;  /* 0x000069f27f007947 */ /* 0x000fca000b800000 */
[----:B------:R1:W2:Y:S02]  /*b340*/  SHFL.IDX PT, R132, R133, RZ, 0x181f ;  /* 0x00181fff85847589 */ /* 0x0002a400000e0000 */
.L_x_586:
[----:B------:R-:W-:-:S05]  /*b350*/  BRA.DIV ~URZ, `(.L_x_540) ;  /* 0x00006a427f007947 */ /* 0x000fca000b800000 */
[----:B------:R-:W3:Y:S04]  /*b360*/  LDL R176, [R1+0x54] ;  /* 0x0000540001b07983 */ /* 0x000ee80000100800 */
[----:B------:R-:W4:Y:S04]  /*b370*/  LDL R187, [R1+0x50] ;  /* 0x0000500001bb7983 */ /* 0x000f280000100800 */
[----:B------:R-:W1:Y:S01]  /*b380*/  SHFL.IDX PT, R0, R178, RZ, 0x181f ;  /* 0x00181fffb2007589 */ /* 0x000e6200000e0000 */
[----:B---3--:R-:W-:Y:S04]  /*b390*/  IADD3 R2, -R176, 0x10, RZ ;  /* 0x00000010b0027810 */ /* 0x008fe80007ffe1ff */
[----:B------:R-:W-:Y:S04]  /*b3a0*/  LOP3.LUT R2, R2, 0xf, RZ, 0xc0, !PT ;  /* 0x0000000f02027812 */ /* 0x000fe800078ec0ff */
[----:B-1----:R-:W-:Y:S04]  /*b3b0*/  IADD3 R2, P1, P0, R2, R0, R183 ;  /* 0x0000000002027210 */ /* 0x002fe8000783e0b7 */
[----:B--2---:R-:W-:Y:S02]  /*b3c0*/  IADD3.X R3, RZ, R132, R179, P1, P0 ;  /* 0x00000084ff037210 */ /* 0x004fe40000fe04b3 */
[----:B------:R-:W-:Y:S11]  /*b3d0*/  ISETP.NE.U32.AND P0, PT, R176, RZ, PT ;  /* 0x000000ffb000720c */ /* 0x000ff60003f05070 */
[----:B------:R-:W-:Y:S02]  /*b3e0*/  @!UPT UIADD3 URZ, URZ, URZ, URZ ;  /* 0x0000003f3f3ff290 */ /* 0x000fe4000fffe03f */
[----:B------:R-:W-:Y:S01]  /*b3f0*/  @!PT LDS RZ, [RZ] ;  /* 0x00000000fffff984 */ /* 0x000fe20000000800 */
[----:B------:R-:W-:Y:S01]  /*b400*/  @!PT LDS RZ, [RZ] ;  /* 0x00000000fffff984 */ /* 0x000fe20000000800 */
[----:B----4-:R1:W-:Y:S02]  /*b410*/  LDGSTS.E.BYPASS.LTC128B.128.ZFILL [R187+0x10100], [R2.64], P0 ;  /* 0x1010000002bb7fae */ /* 0x0103e40008141d46 */
[----:B-1----:R-:W-:Y:S05]  /*b420*/  IADD3 R2, P0, R0, R184, RZ ;  /* 0x000000b800027210 */ /* 0x002fea0007f1e0ff */
[----:B------:R-:W-:Y:S01]  /*b430*/  IMAD.X R3, R132, 0x1, R180, P0 ;  /* 0x0000000184037824 */ /* 0x000fe200000e06b4 */
[----:B------:R-:W-:Y:S04]  /*b440*/  IADD3 R176, P0, R0, R185, RZ ;  /* 0x000000b900b07210 */ /* 0x000fe80007f1e0ff */
[----:B------:R1:W-:Y:S01]  /*b450*/  LDGSTS.E.BYPASS.LTC128B.128 [R187+0x12100], [R2.64], !P5 ;  /* 0x1210000002bb7fae */ /* 0x0003e2000e901d46 */
[----:B------:R-:W-:Y:S05]  /*b460*/  IMAD.X R177, R132, 0x1, R181, P0 ;  /* 0x0000000184b17824 */ /* 0x000fea00000e06b5 */
[----:B------:R2:W-:Y:S01]  /*b470*/  LDGSTS.E.BYPASS.LTC128B.128 [R187+0x14100], [R176.64], !P4 ;  /* 0x14100000b0bb7fae */ /* 0x0005e2000e101d46 */
[----:B-1----:R-:W-:Y:S03]  /*b480*/  IADD3 R2, P0, R0, R186, RZ ;  /* 0x000000ba00027210 */ /* 0x002fe60007f1e0ff */
[----:B------:R2:W1:Y:S02]  /*b490*/  SHFL.IDX PT, R0, R178, 0x1, 0x181f ;  /* 0x00381f00b2007f89 */ /* 0x00046400000e0000 */
[----:B------:R-:W-:Y:S02]  /*b4a0*/  IMAD.X R3, R132, 0x1, R182, P0 ;  /* 0x0000000184037824 */ /* 0x000fe400000e06b6 */
[----:B------:R2:W3:Y:S04]  /*b4b0*/  SHFL.IDX PT, R132, R133, 0x1, 0x181f ;  /* 0x00381f0085847f89 */ /* 0x0004e800000e0000 */
[----:B------:R2:W-:Y:S02]  /*b4c0*/  LDGSTS.E.BYPASS.LTC128B.128 [R187+0x16100], [R2.64], !P3 ;  /* 0x1610000002bb7fae */ /* 0x0005e4000d901d46 */
.L_x_587:
[----:B--2---:R-:W2:Y:S04]  /*b4d0*/  LDL.LU R2, [R1+0x54] ;  /* 0x0000540001027983 */ /* 0x004ea80000300800 */
[----:B------:R-:W4:Y:S01]  /*b4e0*/  LDL R133, [R1+0x50] ;  /* 0x0000500001857983 */ /* 0x000f220000100800 */
[C---:B--2---:R-:W-:Y:S02]  /*b4f0*/  ISETP.NE.U32.AND P0, PT, R2.reuse, RZ, PT ;  /* 0x000000ff0200720c */ /* 0x044fe40003f05070 */
[----:B------:R-:W-:Y:S04]  /*b500*/  IADD3 R2, -R2, 0x10, RZ ;  /* 0x0000001002027810 */ /* 0x000fe80007ffe1ff */
[----:B------:R-:W-:Y:S04]  /*b510*/  LOP3.LUT R2, R2, 0xf, RZ, 0xc0, !PT ;  /* 0x0000000f02027812 */ /* 0x000fe800078ec0ff */
[----:B-1----:R-:W-:Y:S04]  /*b520*/  IADD3 R2, P2, P1, R2, R0, R183 ;  /* 0x0000000002027210 */ /* 0x002fe8000795e0b7 */
[----:B---3--:R-:W-:Y:S02]  /*b530*/  IADD3.X R3, RZ, R132, R179, P2, P1 ;  /* 0x00000084ff037210 */ /* 0x008fe400017e24b3 */
[C---:B------:R-:W-:Y:S03]  /*b540*/  IADD3 R176, P1, R0.reuse, R185, RZ ;  /* 0x000000b900b07210 */ /* 0x040fe60007f3e0ff */
[----:B------:R-:W-:Y:S01]  /*b550*/  @!PT LDS RZ, [RZ] ;  /* 0x00000000fffff984 */ /* 0x000fe20000000800 */
[----:B------:R-:W-:Y:S01]  /*b560*/  @!PT LDS RZ, [RZ] ;  /* 0x00000000fffff984 */ /* 0x000fe20000000800 */
[----:B------:R-:W-:Y:S01]  /*b570*/  @!PT LDS RZ, [RZ] ;  /* 0x00000000fffff984 */ /* 0x000fe20000000800 */
[----:B----4-:R1:W-:Y:S01]  /*b580*/  LDGSTS.E.BYPASS.LTC128B.128.ZFILL [R133+0x11100], [R2.64], P0 ;  /* 0x1110000002857fae */ /* 0x0103e20008141d46 */
[----:B------:R-:W-:Y:S01]  /*b590*/  IADD3 R178, P0, R0, R184, RZ ;  /* 0x000000b800b27210 */ /* 0x000fe20007f1e0ff */
[C---:B------:R-:W-:Y:S04]  /*b5a0*/  IMAD.X R177, R132.reuse, 0x1, R181, P1 ;  /* 0x0000000184b17824 */ /* 0x040fe800008e06b5 */
[----:B------:R-:W-:Y:S05]  /*b5b0*/  IMAD.X R179, R132, 0x1, R180, P0 ;  /* 0x0000000184b37824 */ /* 0x000fea00000e06b4 */
[----:B------:R2:W-:Y:S04]  /*b5c0*/  LDGSTS.E.BYPASS.LTC128B.128 [R133+0x13100], [R178.64], !P5 ;  /* 0x13100000b2857fae */ /* 0x0005e8000e901d46 */
[----:B------:R2:W-:Y:S01]  /*b5d0*/  LDGSTS.E.BYPASS.LTC128B.128 [R133+0x15100], [R176.64], !P4 ;  /* 0x15100000b0857fae */ /* 0x0005e2000e101d46 */
[----:B-1----:R-:W-:Y:S05]  /*b5e0*/  IADD3 R2, P0, R0, R186, RZ ;  /* 0x000000ba00027210 */ /* 0x002fea0007f1e0ff */
[----:B------:R-:W-:Y:S05]  /*b5f0*/  IMAD.X R3, R132, 0x1, R182, P0 ;  /* 0x0000000184037824 */ /* 0x000fea00000e06b6 */
[----:B------:R2:W-:Y:S03]  /*b600*/  LDGSTS.E.BYPASS.LTC128B.128 [R133+0x17100], [R2.64], !P3 ;  /* 0x1710000002857fae */ /* 0x0005e6000d901d46 */
.L_x_538:
[----:B------:R-:W-:Y:S05]  /*b610*/  BSYNC B0 ;  /* 0x0000000000007941 */ /* 0x000fea0003800000 */
.L_x_537:
[----:B--2---:R-:W-:Y:S01]  /*b620*/  FMNMX.FTZ R2, R4, R134, !PT ;  /* 0x0000008604027209 */ /* 0x004fe20007810000 */
[----:B------:R-:W0:Y:S01]  /*b630*/  LDGDEPBAR ;  /* 0x00000000000079af */ /* 0x000e220000000000 */
[----:B------:R-:W-:Y:S02]  /*b640*/  FMNMX.FTZ R0, R6, R135, !PT ;  /* 0x0000008706007209 */ /* 0x000fe40007810000 */
        /* <DEDUP_REMOVED lines=29> */
[----:B------:R-:W-:Y:S01]  /*b820*/  FMNMX.FTZ R176, R35, R0, !PT ;  /* 0x0000000023b07209 */ /* 0x000fe20007810000 */
[----:B------:R-:W-:-:S05]  /*b830*/  BRA.DIV ~URZ, `(.L_x_541) ;  /* 0x000067f27f007947 */ /* 0x000fca000b800000 */
[----:B------:R-:W1:Y:S02]  /*b840*/  SHFL.BFLY PT, R0, R132, 0x2, 0x1f ;  /* 0x0c401f0084007f89 */ /* 0x000e6400000e0000 */
[----:B-1----:R-:W-:Y:S05]  /*b850*/  FMNMX.FTZ R132, R132, R0, !PT ;  /* 0x0000000084847209 */ /* 0x002fea0007810000 */
[----:B------:R-:W1:Y:S02]  /*b860*/  SHFL.BFLY PT, R133, R132, 0x1, 0x1f ;  /* 0x0c201f0084857f89 */ /* 0x000e6400000e0000 */
[----:B-1----:R-:W-:Y:S02]  /*b870*/  FMNMX.FTZ R133, R132, R133, !PT ;  /* 0x0000008584857209 */ /* 0x002fe40007810000 */
[----:B------:R-:W1:Y:S02]  /*b880*/  SHFL.BFLY PT, R132, R176, 0x2, 0x1f ;  /* 0x0c401f00b0847f89 */ /* 0x000e6400000e0000 */
[----:B-1----:R-:W-:Y:S05]  /*b890*/  FMNMX.FTZ R132, R176, R132, !PT ;  /* 0x00000084b0847209 */ /* 0x002fea0007810000 */
[----:B------:R1:W2:Y:S02]  /*b8a0*/  SHFL.BFLY PT, R0, R132, 0x1, 0x1f ;  /* 0x0c201f0084007f89 */ /* 0x0002a400000e0000 */
.L_x_588:
[----:B------:R-:W3:Y:S01]  /*b8b0*/  LDL.LU R177, [R1+0x7c] ;  /* 0x00007c0001b17983 */ /* 0x000ee20000300800 */
[----:B--2---:R-:W-:Y:S01]  /*b8c0*/  FMNMX.FTZ R3, R0, R132, !PT ;  /* 0x0000008400037209 */ /* 0x004fe20007810000 */
[C---:B-1----:R-:W-:Y:S01]  /*b8d0*/  FMUL.FTZ R132, R133.reuse, c[0x0][0x2d0] ;  /* 0x0000b40085847a20 */ /* 0x042fe20000410000 */
[----:B------:R-:W-:Y:S01]  /*b8e0*/  WARPSYNC 0xffffffff ;  /* 0xffffffff00007948 */ /* 0x000fe20003800000 */
        /* <DEDUP_REMOVED lines=10> */
[----:B------:R-:W3:Y:S01]  /*b990*/  MUFU.EX2 R4, R4 ;  /* 0x0000000400047308 */ /* 0x000ee20000000800 */
        /* <DEDUP_REMOVED lines=9> */
[----:B------:R-:W-:Y:S03]  /*ba30*/  FFMA.FTZ R132, R33, c[0x0][0x2d0], -R132 ;  /* 0x0000b40021847a23 */ /* 0x000fe60000010884 */
[----:B------:R-:W-:Y:S10]  /*ba40*/  MUFU.EX2 R8, R8 ;  /* 0x0000000800087308 */ /* 0x000ff40000000800 */
[----:B------:R-:W1:Y:S10]  /*ba50*/  MUFU.EX2 R9, R9 ;  /* 0x0000000900097308 */ /* 0x000e740000000800 */
[----:B------:R-:W-:Y:S01]  /*ba60*/  MUFU.EX2 R132, R132 ;  /* 0x0000008400847308 */ /* 0x000fe20000000800 */
[C---:B---3--:R-:W-:Y:S01]  /*ba70*/  FFMA.FTZ R0, R2.reuse, R177, R4 ;  /* 0x000000b102007223 */ /* 0x048fe20000010004 */
[----:B-1----:R-:W-:Y:S01]  /*ba80*/  F2FP.PACK_AB R178, R9, R8 ;  /* 0x0000000809b2723e */ /* 0x002fe200000000ff */
[----:B------:R-:W-:Y:S02]  /*ba90*/  FMUL.FTZ R16, R2, R152 ;  /* 0x0000009802107220 */ /* 0x000fe40000410000 */
[C---:B------:R-:W-:Y:S01]  /*baa0*/  FADD.FTZ R5, R176.reuse, R0 ;  /* 0x00000000b0057221 */ /* 0x040fe20000010000 */
[----:B------:R-:W-:Y:S01]  /*bab0*/  F2FP.PACK_AB R176, R176, R4 ;  /* 0x00000004b0b0723e */ /* 0x000fe200000000ff */
[C---:B------:R-:W-:Y:S02]  /*bac0*/  FMUL.FTZ R4, R3.reuse, c[0x0][0x2d0] ;  /* 0x0000b40003047a20 */ /* 0x040fe40000410000 */
[----:B------:R-:W-:Y:S02]  /*bad0*/  FADD.FTZ R0, -R3, R135 ;  /* 0x0000008703007221 */ /* 0x000fe40000010100 */
[--C-:B------:R-:W-:Y:S02]  /*bae0*/  FFMA.FTZ R180, R15, c[0x0][0x2d0], -R4.reuse ;  /* 0x0000b4000fb47a23 */ /* 0x100fe40000010804 */
[----:B------:R-:W2:Y:S01]  /*baf0*/  LDL.LU R15, [R1+0x78] ;  /* 0x00007800010f7983 */ /* 0x000ea20000300800 */
[----:B------:R-:W-:Y:S02]  /*bb00*/  FMUL.FTZ R0, R0, c[0x0][0x2d0] ;  /* 0x0000b40000007a20 */ /* 0x000fe40000410000 */
[--C-:B------:R-:W-:Y:S02]  /*bb10*/  FFMA.FTZ R6, R6, c[0x0][0x2d0], -R4.reuse ;  /* 0x0000b40006067a23 */ /* 0x100fe40000010804 */
[--C-:B------:R-:W-:Y:S02]  /*bb20*/  FFMA.FTZ R7, R7, c[0x0][0x2d0], -R4.reuse ;  /* 0x0000b40007077a23 */ /* 0x100fe40000010804 */
[----:B------:R-:W1:Y:S01]  /*bb30*/  MUFU.EX2 R0, R0 ;  /* 0x0000000000007308 */ /* 0x000e620000000800 */
[--C-:B------:R-:W-:Y:S01]  /*bb40*/  FFMA.FTZ R181, R14, c[0x0][0x2d0], -R4.reuse ;  /* 0x0000b4000eb57a23 */ /* 0x100fe20000010804 */
[----:B------:R-:W-:Y:S01]  /*bb50*/  MOV R14, R28 ;  /* 0x0000001c000e7202 */ /* 0x000fe20000000f00 */
[C---:B------:R-:W-:Y:S02]  /*bb60*/  FMUL.FTZ R28, R2.reuse, R140 ;  /* 0x0000008c021c7220 */ /* 0x040fe40000410000 */
[----:B------:R-:W3:Y:S01]  /*bb70*/  LDL R140, [R1+0x30] ;  /* 0x00003000018c7983 */ /* 0x000ee20000100800 */
[----:B------:R-:W-:Y:S02]  /*bb80*/  FMUL.FTZ R25, R2, R145 ;  /* 0x0000009102197220 */ /* 0x000fe40000410000 */
[--C-:B------:R-:W-:Y:S01]  /*bb90*/  FFMA.FTZ R34, R34, c[0x0][0x2d0], -R4.reuse ;  /* 0x0000b40022227a23 */ /* 0x100fe20000010804 */
[----:B------:R-:W4:Y:S01]  /*bba0*/  LDL R145, [R1+0x3c] ;  /* 0x00003c0001917983 */ /* 0x000f220000100800 */
[----:B------:R-:W-:Y:S01]  /*bbb0*/  MUFU.EX2 R177, R6 ;  /* 0x0000000600b17308 */ /* 0x000fe20000000800 */
[--C-:B------:R-:W-:Y:S02]  /*bbc0*/  FFMA.FTZ R35, R35, c[0x0][0x2d0], -R4.reuse ;  /* 0x0000b40023237a23 */ /* 0x100fe40000010804 */
[--C-:B------:R-:W-:Y:S01]  /*bbd0*/  FFMA.FTZ R134, R10, c[0x0][0x2d0], -R4.reuse ;  /* 0x0000b4000a867a23 */ /* 0x100fe20000010804 */
[----:B------:R-:W-:Y:S01]  /*bbe0*/  MOV R10, R32 ;  /* 0x00000020000a7202 */ /* 0x000fe20000000f00 */
        /* <DEDUP_REMOVED lines=10> */
[----:B------:R-:W-:Y:S01]  /*bc90*/  FFMA.FTZ R135, R11, c[0x0][0x2d0], -R4 ;  /* 0x0000b4000b877a23 */ /* 0x000fe20000010804 */
[----:B------:R-:W-:Y:S01]  /*bca0*/  MOV R11, R29 ;  /* 0x0000001d000b7202 */ /* 0x000fe20000000f00 */
[----:B------:R-:W-:Y:S02]  /*bcb0*/  FADD.FTZ R4, R8, R5 ;  /* 0x0000000508047221 */ /* 0x000fe40000010000 */
[C---:B------:R-:W-:Y:S02]  /*bcc0*/  FMUL.FTZ R32, R2.reuse, R136 ;  /* 0x0000008802207220 */ /* 0x040fe40000410000 */
[C---:B------:R-:W-:Y:S02]  /*bcd0*/  FMUL.FTZ R33, R2.reuse, R137 ;  /* 0x0000008902217220 */ /* 0x040fe40000410000 */
[----:B------:R-:W-:Y:S01]  /*bce0*/  FADD.FTZ R188, R9, R4 ;  /* 0x0000000409bc7221 */ /* 0x000fe20000010000 */
[----:B------:R-:W-:Y:S01]  /*bcf0*/  MUFU.EX2 R189, R189 ;  /* 0x000000bd00bd7308 */ /* 0x000fe20000000800 */
[----:B------:R-:W-:Y:S01]  /*bd00*/  FMUL.FTZ R4, R2, R164 ;  /* 0x000000a402047220 */ /* 0x000fe20000410000 */
[----:B------:R-:W-:Y:S01]  /*bd10*/  MOV R164, R35 ;  /* 0x0000002300a47202 */ /* 0x000fe20000000f00 */
[----:B-1----:R-:W-:Y:S02]  /*bd20*/  FMUL.FTZ R35, R0, R139 ;  /* 0x0000008b00237220 */ /* 0x002fe40000410000 */
[----:B------:R-:W-:Y:S01]  /*bd30*/  FMUL.FTZ R5, R2, R165 ;  /* 0x000000a502057220 */ /* 0x000fe20000410000 */
[----:B------:R-:W-:Y:S01]  /*bd40*/  MOV R165, R34 ;  /* 0x0000002200a57202 */ /* 0x000fe20000000f00 */
[----:B------:R-:W-:Y:S02]  /*bd50*/  FMUL.FTZ R34, R0, R138 ;  /* 0x0000008a00227220 */ /* 0x000fe40000410000 */
[C---:B------:R-:W-:Y:S01]  /*bd60*/  FMUL.FTZ R12, R2.reuse, R156 ;  /* 0x0000009c020c7220 */ /* 0x040fe20000410000 */
[----:B------:R-:W-:Y:S01]  /*bd70*/  MUFU.EX2 R191, R191 ;  /* 0x000000bf00bf7308 */ /* 0x000fe20000000800 */
[C---:B------:R-:W-:Y:S02]  /*bd80*/  FMUL.FTZ R17, R2.reuse, R153 ;  /* 0x0000009902117220 */ /* 0x040fe40000410000 */
[C---:B------:R-:W-:Y:S01]  /*bd90*/  FMUL.FTZ R24, R2.reuse, R144 ;  /* 0x0000009002187220 */ /* 0x040fe20000410000 */
[----:B------:R-:W-:Y:S01]  /*bda0*/  MOV R144, R179 ;  /* 0x000000b300907202 */ /* 0x000fe20000000f00 */
[C---:B------:R-:W-:Y:S02]  /*bdb0*/  FMUL.FTZ R29, R2.reuse, R141 ;  /* 0x0000008d021d7220 */ /* 0x040fe40000410000 */
[----:B------:R-:W4:Y:S01]  /*bdc0*/  LDL R141, [R1+0x38] ;  /* 0x00003800018d7983 */ /* 0x000f220000100800 */
[C---:B------:R-:W-:Y:S01]  /*bdd0*/  FMUL.FTZ R8, R2.reuse, R160 ;  /* 0x000000a002087220 */ /* 0x040fe20000410000 */
[----:B------:R-:W-:Y:S01]  /*bde0*/  MOV R160, R31 ;  /* 0x0000001f00a07202 */ /* 0x000fe20000000f00 */
[----:B------:R-:W-:Y:S01]  /*bdf0*/  MUFU.EX2 R153, R134 ;  /* 0x0000008600997308 */ /* 0x000fe20000000800 */
[C---:B------:R-:W-:Y:S01]  /*be00*/  FMUL.FTZ R9, R2.reuse, R161 ;  /* 0x000000a102097220 */ /* 0x040fe20000410000 */
[----:B------:R-:W-:Y:S01]  /*be10*/  MOV R161, R30 ;  /* 0x0000001e00a17202 */ /* 0x000fe20000000f00 */
[----:B------:R-:W-:Y:S01]  /*be20*/  FMUL.FTZ R13, R2, R157 ;  /* 0x0000009d020d7220 */ /* 0x000fe20000410000 */
[----:B------:R-:W-:Y:S01]  /*be30*/  MOV R157, R10 ;  /* 0x0000000a009d7202 */ /* 0x000fe20000000f00 */
[----:B------:R-:W-:Y:S02]  /*be40*/  FMUL.FTZ R10, R0, R162 ;  /* 0x000000a2000a7220 */ /* 0x000fe40000410000 */
[----:B------:R-:W-:Y:S01]  /*be50*/  FMUL.FTZ R21, R2, R149 ;  /* 0x0000009502157220 */ /* 0x000fe20000410000 */
[----:B------:R-:W-:Y:S01]  /*be60*/  MOV R149, R11 ;  /* 0x0000000b00957202 */ /* 0x000fe20000000f00 */
[----:B------:R-:W-:Y:S01]  /*be70*/  FMUL.FTZ R11, R0, R163 ;  /* 0x000000a3000b7220 */ /* 0x000fe20000410000 */
[----:B------:R-:W1:Y:S01]  /*be80*/  MUFU.EX2 R156, R135 ;  /* 0x00000087009c7308 */ /* 0x000e620000000800 */
[----:B------:R-:W-:Y:S01]  /*be90*/  FMUL.FTZ R20, R2, R148 ;  /* 0x0000009402147220 */ /* 0x000fe20000410000 */
[----:B------:R-:W-:Y:S01]  /*bea0*/  MOV R148, R14 ;  /* 0x0000000e00947202 */ /* 0x000fe20000000f00 */
        /* <DEDUP_REMOVED lines=8> */
[C---:B------:R-:W-:Y:S02]  /*bf30*/  FMUL.FTZ R30, R0.reuse, R142 ;  /* 0x0000008e001e7220 */ /* 0x040fe40000410000 */
[----:B------:R-:W-:Y:S01]  /*bf40*/  FMUL.FTZ R31, R0, R143 ;  /* 0x0000008f001f7220 */ /* 0x000fe20000410000 */
[----:B------:R-:W-:Y:S01]  /*bf50*/  MUFU.EX2 R135, R184 ;  /* 0x000000b800877308 */ /* 0x000fe20000000800 */
[C---:B-----5:R-:W-:Y:S02]  /*bf60*/  FMUL.FTZ R36, R2.reuse, R36 ;  /* 0x0000002402247220 */ /* 0x060fe40000410000 */
[----:B------:R-:W-:Y:S01]  /*bf70*/  FMUL.FTZ R37, R2, R37 ;  /* 0x0000002502257220 */ /* 0x000fe20000410000 */
[----:B-1----:R-:W-:Y:S01]  /*bf80*/  F2FP.PACK_AB R179, R156, R153 ;  /* 0x000000999cb3723e */ /* 0x002fe200000000ff */
        /* <DEDUP_REMOVED lines=9> */
[----:B------:R-:W-:Y:S01]  /*c020*/  MUFU.EX2 R184, R181 ;  /* 0x000000b500b87308 */ /* 0x000fe20000000800 */
[C---:B------:R-:W-:Y:S02]  /*c030*/  FMUL.FTZ R46, R0.reuse, R46 ;  /* 0x0000002e002e7220 */ /* 0x040fe40000410000 */
[----:B------:R-:W-:Y:S02]  /*c040*/  FMUL.FTZ R47, R0, R47 ;  /* 0x0000002f002f7220 */ /* 0x000fe40000410000 */
        /* <DEDUP_REMOVED lines=81> */
[C---:B------:R-:W-:Y:S02]  /*c560*/  FMUL.FTZ R125, R2.reuse, R125 ;  /* 0x0000007d027d7220 */ /* 0x040fe40000410000 */
[C---:B------:R-:W-:Y:S02]  /*c570*/  FMUL.FTZ R128, R2.reuse, R128 ;  /* 0x0000008002807220 */ /* 0x040fe40000410000 */
[----:B------:R-:W-:Y:S02]  /*c580*/  FMUL.FTZ R129, R2, R129 ;  /* 0x0000008102817220 */ /* 0x000fe40000410000 */
[----:B------:R3:W1:Y:S01]  /*c590*/  MUFU.EX2 R2, R186 ;  /* 0x000000ba00027308 */ /* 0x0006620000000800 */
[C---:B------:R-:W-:Y:S02]  /*c5a0*/  FMUL.FTZ R126, R0.reuse, R126 ;  /* 0x0000007e007e7220 */ /* 0x040fe40000410000 */
[C---:B------:R-:W-:Y:S02]  /*c5b0*/  FMUL.FTZ R127, R0.reuse, R127 ;  /* 0x0000007f007f7220 */ /* 0x040fe40000410000 */
[C---:B------:R-:W-:Y:S02]  /*c5c0*/  FMUL.FTZ R130, R0.reuse, R130 ;  /* 0x0000008200827220 */ /* 0x040fe40000410000 */
[C---:B------:R-:W-:Y:S02]  /*c5d0*/  FMUL.FTZ R131, R0.reuse, R131 ;  /* 0x0000008300837220 */ /* 0x040fe40000410000 */
[C---:B--2---:R-:W-:Y:S01]  /*c5e0*/  FFMA.FTZ R6, R0.reuse, R15, R177 ;  /* 0x0000000f00067223 */ /* 0x044fe200000100b1 */
[C---:B------:R-:W-:Y:S01]  /*c5f0*/  F2FP.PACK_AB R177, R7.reuse, R177 ;  /* 0x000000b107b1723e */ /* 0x040fe200000000ff */
[C---:B------:R-:W-:Y:S02]  /*c600*/  FMUL.FTZ R15, R0.reuse, R159 ;  /* 0x0000009f000f7220 */ /* 0x040fe40000410000 */
[----:B------:R-:W-:Y:S02]  /*c610*/  FADD.FTZ R152, R7, R6 ;  /* 0x0000000607987221 */ /* 0x000fe40000010000 */
[C---:B------:R-:W-:Y:S02]  /*c620*/  FMUL.FTZ R6, R0.reuse, R166 ;  /* 0x000000a600067220 */ /* 0x040fe40000410000 */
[----:B------:R-:W2:Y:S01]  /*c630*/  LDL R166, [R1+0x2c] ;  /* 0x00002c0001a67983 */ /* 0x000ea20000100800 */
[----:B------:R-:W-:Y:S02]  /*c640*/  FMUL.FTZ R7, R0, R167 ;  /* 0x000000a700077220 */ /* 0x000fe40000410000 */
[----:B------:R-:W-:Y:S01]  /*c650*/  FADD.FTZ R0, R134, R188 ;  /* 0x000000bc86007221 */ /* 0x000fe20000010000 */
[----:B------:R-:W2:Y:S01]  /*c660*/  LDL R167, [R1+0x34] ;  /* 0x0000340001a77983 */ /* 0x000ea20000100800 */
[----:B---3--:R-:W-:Y:S02]  /*c670*/  MOV R186, R140 ;  /* 0x0000008c00ba7202 */ /* 0x008fe40000000f00 */
[----:B-1----:R-:W-:Y:S01]  /*c680*/  FADD.FTZ R0, R2, R0 ;  /* 0x0000000002007221 */ /* 0x002fe20000010000 */
[----:B----4-:R-:W-:Y:S01]  /*c690*/  MOV R187, R141 ;  /* 0x0000008d00bb7202 */ /* 0x010fe20000000f00 */
[----:B--2---:R-:W1:Y:S01]  /*c6a0*/  LDSM.16.MT88.4 R136, [R166] ;  /* 0x00000000a688783b */ /* 0x004e620000004200 */
[----:B------:R-:W-:Y:S01]  /*c6b0*/  MOV R188, R167 ;  /* 0x000000a700bc7202 */ /* 0x000fe20000000f00 */
[C---:B-1----:R-:W-:Y:S08]  /*c6c0*/  HMMA.16816.F32 R4, R176.reuse, R136, R4 ;  /* 0x00000088b004723c */ /* 0x042ff00000001804 */
[C---:B------:R-:W-:Y:S01]  /*c6d0*/  HMMA.16816.F32 R8, R176.reuse, R138, R8 ;  /* 0x0000008ab008723c */ /* 0x040fe20000001808 */
[----:B------:R-:W1:Y:S07]  /*c6e0*/  LDSM.16.MT88.4 R136, [R167] ;  /* 0x00000000a788783b */ /* 0x000e6e0000004200 */
[C---:B-1----:R-:W-:Y:S08]  /*c6f0*/  HMMA.16816.F32 R12, R176.reuse, R136, R12 ;  /* 0x00000088b00c723c */ /* 0x042ff0000000180c */
[C---:B------:R-:W-:Y:S01]  /*c700*/  HMMA.16816.F32 R16, R176.reuse, R138, R16 ;  /* 0x0000008ab010723c */ /* 0x040fe20000001810 */
[----:B------:R-:W1:Y:S07]  /*c710*/  LDSM.16.MT88.4 R136, [R140] ;  /* 0x000000008c88783b */ /* 0x000e6e0000004200 */
[C---:B-1----:R-:W-:Y:S08]  /*c720*/  HMMA.16816.F32 R20, R176.reuse, R136, R20 ;  /* 0x00000088b014723c */ /* 0x042ff00000001814 */
[C---:B------:R-:W-:Y:S01]  /*c730*/  HMMA.16816.F32 R24, R176.reuse, R138, R24 ;  /* 0x0000008ab018723c */ /* 0x040fe20000001818 */
[----:B------:R1:W2:Y:S03]  /*c740*/  LDSM.16.MT88.4 R136, [R145] ;  /* 0x000000009188783b */ /* 0x0002a60000004200 */
[----:B-1----:R-:W-:Y:S02]  /*c750*/  MOV R145, R144 ;  /* 0x0000009000917202 */ /* 0x002fe40000000f00 */
[----:B------:R-:W1:Y:S02]  /*c760*/  MUFU.EX2 R144, R185 ;  /* 0x000000b900907308 */ /* 0x000e640000000800 */
[C---:B--2---:R-:W-:Y:S08]  /*c770*/  HMMA.16816.F32 R28, R176.reuse, R136, R28 ;  /* 0x00000088b01c723c */ /* 0x044ff0000000181c */
[C---:B------:R-:W-:Y:S01]  /*c780*/  HMMA.16816.F32 R32, R176.reuse, R138, R32 ;  /* 0x0000008ab020723c */ /* 0x040fe20000001820 */
[----:B------:R-:W2:Y:S03]  /*c790*/  LDSM.16.MT88.4 R136, [R166+0x2000] ;  /* 0x00200000a688783b */ /* 0x000ea60000004200 */
[----:B-1----:R-:W-:Y:S04]  /*c7a0*/  FADD.FTZ R0, R144, R0 ;  /* 0x0000000090007221 */ /* 0x002fe80000010000 */
[----:B------:R-:W-:Y:S01]  /*c7b0*/  FADD.FTZ R0, R135, R0 ;  /* 0x0000000087007221 */ /* 0x000fe20000010000 */
        /* <DEDUP_REMOVED lines=26> */
[----:B------:R1:W2:Y:S03]  /*c960*/  LDSM.16.MT88.4 R136, [R167+0x6000] ;  /* 0x00600000a788783b */ /* 0x0002a60000004200 */
[----:B-1----:R-:W-:Y:S04]  /*c970*/  MOV R167, R145 ;  /* 0x0000009100a77202 */ /* 0x002fe80000000f00 */
[C---:B--2---:R-:W-:Y:S08]  /*c980*/  HMMA.16816.F32 R108, R176.reuse, R136, R108 ;  /* 0x00000088b06c723c */ /* 0x044ff0000000186c */
[C---:B------:R-:W-:Y:S01]  /*c990*/  HMMA.16816.F32 R112, R176.reuse, R138, R112 ;  /* 0x0000008ab070723c */ /* 0x040fe20000001870 */
[----:B------:R-:W1:Y:S07]  /*c9a0*/  LDSM.16.MT88.4 R136, [R140+0x6000] ;  /* 0x006000008c88783b */ /* 0x000e6e0000004200 */
[C---:B-1----:R-:W-:Y:S08]  /*c9b0*/  HMMA.16816.F32 R116, R176.reuse, R136, R116 ;  /* 0x00000088b074723c */ /* 0x042ff00000001874 */
[C---:B------:R-:W-:Y:S01]  /*c9c0*/  HMMA.16816.F32 R120, R176.reuse, R138, R120 ;  /* 0x0000008ab078723c */ /* 0x040fe20000001878 */
[----:B------:R-:W1:Y:S08]  /*c9d0*/  LDSM.16.MT88.4 R136, [R141+0x6000] ;  /* 0x006000008d88783b */ /* 0x000e700000004200 */
[----:B------:R-:W2:Y:S01]  /*c9e0*/  LDSM.16.MT88.4 R140, [R166+0x800] ;  /* 0x00080000a68c783b */ /* 0x000ea20000004200 */
[C---:B-1----:R-:W-:Y:S07]  /*c9f0*/  HMMA.16816.F32 R124, R176.reuse, R136, R124 ;  /* 0x00000088b07c723c */ /* 0x042fee000000187c */
[----:B------:R-:W-:Y:S01]  /*ca00*/  F2FP.PACK_AB R136, R2, R134 ;  /* 0x000000860288723e */ /* 0x000fe200000000ff */
[----:B------:R-:W-:Y:S01]  /*ca10*/  HMMA.16816.F32 R128, R176, R138, R128 ;  /* 0x0000008ab080723c */ /* 0x000fe20000001880 */
[----:B------:R1:W-:Y:S03]  /*ca20*/  MUFU.EX2 R2, R251 ;  /* 0x000000fb00027308 */ /* 0x0003e60000000800 */
[----:B------:R-:W-:Y:S03]  /*ca30*/  F2FP.PACK_AB R137, R181, R184 ;  /* 0x000000b8b589723e */ /* 0x000fe600000000ff */
[----:B------:R-:W-:Y:S02]  /*ca40*/  F2FP.PACK_AB R138, R135, R144 ;  /* 0x00000090878a723e */ /* 0x000fe400000000ff */
[----:B------:R-:W3:Y:S02]  /*ca50*/  LDSM.16.MT88.4 R144, [R188+0x800] ;  /* 0x00080000bc90783b */ /* 0x000ee40000004200 */
[----:B------:R4:W4:Y:S01]  /*ca60*/  MUFU.EX2 R134, R167 ;  /* 0x000000a700867308 */ /* 0x0009220000000800 */
[----:B------:R-:W-:Y:S07]  /*ca70*/  F2FP.PACK_AB R139, R183, R182 ;  /* 0x000000b6b78b723e */ /* 0x000fee00000000ff */
[C---:B--2---:R-:W-:Y:S02]  /*ca80*/  HMMA.16816.F32 R4, R136.reuse, R140, R4 ;  /* 0x0000008c8804723c */ /* 0x044fe40000001804 */
[----:B------:R-:W-:Y:S03]  /*ca90*/  MUFU.EX2 R135, R249 ;  /* 0x000000f900877308 */ /* 0x000fe60000000800 */
[----:B-1----:R-:W-:Y:S03]  /*caa0*/  MOV R251, R166 ;  /* 0x000000a600fb7202 */ /* 0x002fe60000000f00 */
[C---:B------:R-:W-:Y:S01]  /*cab0*/  HMMA.16816.F32 R8, R136.reuse, R142, R8 ;  /* 0x0000008e8808723c */ /* 0x040fe20000001808 */
[----:B------:R-:W1:Y:S03]  /*cac0*/  LDSM.16.MT88.4 R140, [R186+0x800] ;  /* 0x00080000ba8c783b */ /* 0x000e660000004200 */
[----:B------:R-:W-:Y:S01]  /*cad0*/  MUFU.EX2 R178, R157 ;  /* 0x0000009d00b27308 */ /* 0x000fe20000000800 */
[----:B----4-:R-:W-:Y:S01]  /*cae0*/  MOV R167, R148 ;  /* 0x0000009400a77202 */ /* 0x010fe20000000f00 */
[----:B------:R-:W-:Y:S06]  /*caf0*/  FADD.FTZ R0, R134, R0 ;  /* 0x0000000086007221 */ /* 0x000fec0000010000 */
[----:B------:R-:W-:Y:S02]  /*cb00*/  FADD.FTZ R0, R2, R0 ;  /* 0x0000000002007221 */ /* 0x000fe40000010000 */
[----:B------:R-:W2:Y:S01]  /*cb10*/  MUFU.EX2 R148, R250 ;  /* 0x000000fa00947308 */ /* 0x000ea20000000800 */
[C---:B---3--:R-:W-:Y:S08]  /*cb20*/  HMMA.16816.F32 R12, R136.reuse, R144, R12 ;  /* 0x00000090880c723c */ /* 0x048ff0000000180c */
[C---:B------:R-:W-:Y:S01]  /*cb30*/  HMMA.16816.F32 R16, R136.reuse, R146, R16 ;  /* 0x000000928810723c */ /* 0x040fe20000001810 */
[----:B------:R-:W3:Y:S03]  /*cb40*/  LDSM.16.MT88.4 R144, [R187+0x800] ;  /* 0x00080000bb90783b */ /* 0x000ee60000004200 */
[----:B--2---:R-:W-:Y:S04]  /*cb50*/  FADD.FTZ R0, R148, R0 ;  /* 0x0000000094007221 */ /* 0x004fe80000010000 */
[C---:B-1----:R-:W-:Y:S04]  /*cb60*/  HMMA.16816.F32 R20, R136.reuse, R140, R20 ;  /* 0x0000008c8814723c */ /* 0x042fe80000001814 */
[C---:B------:R-:W-:Y:S04]  /*cb70*/  FADD.FTZ R0, R135.reuse, R0 ;  /* 0x0000000087007221 */ /* 0x040fe80000010000 */
        /* <DEDUP_REMOVED lines=26> */
[C---:B--2---:R-:W-:Y:S04]  /*cd20*/  HMMA.16816.F32 R92, R136.reuse, R144, R92 ;  /* 0x00000090885c723c */ /* 0x044fe8000000185c */
[----:B-1----:R-:W-:Y:S04]  /*cd30*/  MOV R166, R149 ;  /* 0x0000009500a67202 */ /* 0x002fe80000000f00 */
[----:B------:R-:W-:Y:S01]  /*cd40*/  MUFU.EX2 R176, R166 ;  /* 0x000000a600b07308 */ /* 0x000fe20000000800 */
        /* <DEDUP_REMOVED lines=15> */
[----:B------:R-:W3:Y:S01]  /*ce40*/  LDSM.16.MT88.4 R148, [R186+0x1000] ;  /* 0x00100000ba94783b */ /* 0x000ee20000004200 */
[----:B------:R-:W4:Y:S02]  /*ce50*/  MUFU.EX2 R135, R160 ;  /* 0x000000a000877308 */ /* 0x000f240000000800 */
[----:B------:R-:W-:Y:S02]  /*ce60*/  F2FP.PACK_AB R136, R2, R134 ;  /* 0x000000860288723e */ /* 0x000fe400000000ff */
[----:B------:R-:W-:Y:S02]  /*ce70*/  F2FP.PACK_AB R137, R189, R190 ;  /* 0x000000bebd89723e */ /* 0x000fe400000000ff */
[----:B------:R-:W-:Y:S04]  /*ce80*/  F2FP.PACK_AB R139, R248, R191 ;  /* 0x000000bff88b723e */ /* 0x000fe800000000ff */
[----:B------:R-:W1:Y:S03]  /*ce90*/  MUFU.EX2 R2, R167 ;  /* 0x000000a700027308 */ /* 0x000e660000000800 */
[C---:B--2---:R-:W-:Y:S07]  /*cea0*/  HMMA.16816.F32 R4, R136.reuse, R140, R4 ;  /* 0x0000008c8804723c */ /* 0x044fee0000001804 */
[----:B------:R-:W-:Y:S01]  /*ceb0*/  MUFU.EX2 R134, R165 ;  /* 0x000000a500867308 */ /* 0x000fe20000000800 */
[C---:B------:R-:W-:Y:S01]  /*cec0*/  HMMA.16816.F32 R8, R136.reuse, R142, R8 ;  /* 0x0000008e8808723c */ /* 0x040fe20000001808 */
[----:B------:R-:W2:Y:S03]  /*ced0*/  LDSM.16.MT88.4 R140, [R187+0x1000] ;  /* 0x00100000bb8c783b */ /* 0x000ea60000004200 */
[----:B----4-:R-:W-:Y:S05]  /*cee0*/  F2FP.PACK_AB R177, R135, R180 ;  /* 0x000000b487b1723e */ /* 0x010fea00000000ff */
[----:B------:R-:W-:Y:S01]  /*cef0*/  LDSM.16.MT88.4 R160, [R251+0x1800] ;  /* 0x00180000fba0783b */ /* 0x000fe20000004200 */
[C---:B-1----:R-:W-:Y:S03]  /*cf00*/  HMMA.16816.F32 R12, R136.reuse, R144, R12 ;  /* 0x00000090880c723c */ /* 0x042fe6000000180c */
[----:B------:R-:W-:Y:S04]  /*cf10*/  FADD.FTZ R0, R2, R0 ;  /* 0x0000000002007221 */ /* 0x000fe80000010000 */
[----:B------:R-:W-:Y:S01]  /*cf20*/  FADD.FTZ R0, R176, R0 ;  /* 0x00000000b0007221 */ /* 0x000fe20000010000 */
[C---:B------:R-:W-:Y:S01]  /*cf30*/  HMMA.16816.F32 R16, R136.reuse, R146, R16 ;  /* 0x000000928810723c */ /* 0x040fe20000001810 */
[----:B------:R-:W1:Y:S03]  /*cf40*/  LDSM.16.MT88.4 R144, [R251+0x3000] ;  /* 0x00300000fb90783b */ /* 0x000e660000004200 */
[----:B------:R-:W-:Y:S01]  /*cf50*/  FADD.FTZ R0, R178, R0 ;  /* 0x00000000b2007221 */ /* 0x000fe20000010000 */
[----:B------:R-:W-:Y:S02]  /*cf60*/  F2FP.PACK_AB R178, R132, R178 ;  /* 0x000000b284b2723e */ /* 0x000fe400000000ff */
[----:B------:R-:W-:Y:S01]  /*cf70*/  F2FP.PACK_AB R176, R176, R2 ;  /* 0x00000002b0b0723e */ /* 0x000fe200000000ff */
[C---:B---3--:R-:W-:Y:S04]  /*cf80*/  HMMA.16816.F32 R20, R136.reuse, R148, R20 ;  /* 0x000000948814723c */ /* 0x048fe80000001814 */
[----:B------:R-:W-:Y:S02]  /*cf90*/  FADD.FTZ R0, R132, R0 ;  /* 0x0000000084007221 */ /* 0x000fe40000010000 */
[----:B------:R-:W-:Y:S01]  /*cfa0*/  FADD.FTZ R2, R153, R152 ;  /* 0x0000009899027221 */ /* 0x000fe20000010000 */
[----:B------:R-:W3:Y:S01]  /*cfb0*/  MUFU.EX2 R132, R164 ;  /* 0x000000a400847308 */ /* 0x000ee20000000800 */
[C---:B------:R-:W-:Y:S01]  /*cfc0*/  HMMA.16816.F32 R24, R136.reuse, R150, R24 ;  /* 0x000000968818723c */ /* 0x040fe20000001818 */
[----:B------:R-:W4:Y:S07]  /*cfd0*/  LDSM.16.MT88.4 R148, [R188+0x3000] ;  /* 0x00300000bc94783b */ /* 0x000f2e0000004200 */
[C---:B--2---:R-:W-:Y:S01]  /*cfe0*/  HMMA.16816.F32 R28, R136.reuse, R140, R28 ;  /* 0x0000008c881c723c */ /* 0x044fe2000000181c */
[----:B------:R-:W-:Y:S07]  /*cff0*/  LDSM.16.MT88.4 R152, [R188+0x1800] ;  /* 0x00180000bc98783b */ /* 0x000fee0000004200 */
[C---:B------:R-:W-:Y:S01]  /*d000*/  HMMA.16816.F32 R32, R136.reuse, R142, R32 ;  /* 0x0000008e8820723c */ /* 0x040fe20000001820 */
[----:B------:R-:W2:Y:S03]  /*d010*/  LDSM.16.MT88.4 R140, [R186+0x3000] ;  /* 0x00300000ba8c783b */ /* 0x000ea60000004200 */
[----:B---3--:R-:W-:Y:S04]  /*d020*/  F2FP.PACK_AB R179, R132, R134 ;  /* 0x0000008684b3723e */ /* 0x008fe800000000ff */
[C---:B-1----:R-:W-:Y:S01]  /*d030*/  HMMA.16816.F32 R36, R136.reuse, R144, R36 ;  /* 0x000000908824723c */ /* 0x042fe20000001824 */
[----:B------:R1:W-:Y:S04]  /*d040*/  STL [R1+0x7c], R0 ;  /* 0x00007c0001007387 */ /* 0x0003e80000100800 */
[----:B------:R-:W3:Y:S03]  /*d050*/  LDL.LU R185, [R1+0x64] ;  /* 0x0000640001b97983 */ /* 0x000ee60000300800 */
[C---:B------:R-:W-:Y:S01]  /*d060*/  HMMA.16816.F32 R40, R136.reuse, R146, R40 ;  /* 0x000000928828723c */ /* 0x040fe20000001828 */
[----:B------:R-:W2:Y:S07]  /*d070*/  LDSM.16.MT88.4 R144, [R187+0x3000] ;  /* 0x00300000bb90783b */ /* 0x000eae0000004200 */
[C---:B----4-:R-:W-:Y:S08]  /*d080*/  HMMA.16816.F32 R44, R136.reuse, R148, R44 ;  /* 0x00000094882c723c */ /* 0x050ff0000000182c */
[C---:B------:R-:W-:Y:S01]  /*d090*/  HMMA.16816.F32 R48, R136.reuse, R150, R48 ;  /* 0x000000968830723c */ /* 0x040fe20000001830 */
[----:B------:R-:W4:Y:S03]  /*d0a0*/  LDSM.16.MT88.4 R148, [R251+0x5000] ;  /* 0x00500000fb94783b */ /* 0x000f260000004200 */
[----:B-1----:R-:W-:Y:S04]  /*d0b0*/  FADD.FTZ R0, R156, R2 ;  /* 0x000000029c007221 */ /* 0x002fe80000010000 */
[C---:B--2---:R-:W-:Y:S04]  /*d0c0*/  HMMA.16816.F32 R52, R136.reuse, R140, R52 ;  /* 0x0000008c8834723c */ /* 0x044fe80000001834 */
[----:B------:R-:W-:Y:S04]  /*d0d0*/  FADD.FTZ R0, R184, R0 ;  /* 0x00000000b8007221 */ /* 0x000fe80000010000 */
[C---:B------:R-:W-:Y:S01]  /*d0e0*/  HMMA.16816.F32 R56, R136.reuse, R142, R56 ;  /* 0x0000008e8838723c */ /* 0x040fe20000001838 */
[----:B------:R-:W1:Y:S03]  /*d0f0*/  LDSM.16.MT88.4 R140, [R188+0x5000] ;  /* 0x00500000bc8c783b */ /* 0x000e660000004200 */
[----:B------:R-:W-:Y:S04]  /*d100*/  FADD.FTZ R0, R181, R0 ;  /* 0x00000000b5007221 */ /* 0x000fe80000010000 */
[----:B------:R-:W-:Y:S01]  /*d110*/  FADD.FTZ R0, R182, R0 ;  /* 0x00000000b6007221 */ /* 0x000fe20000010000 */
[C---:B------:R-:W-:Y:S03]  /*d120*/  HMMA.16816.F32 R60, R136.reuse, R144, R60 ;  /* 0x00000090883c723c */ /* 0x040fe6000000183c */
[----:B------:R-:W-:Y:S04]  /*d130*/  FADD.FTZ R0, R183, R0 ;  /* 0x00000000b7007221 */ /* 0x000fe80000010000 */
[----:B------:R-:W-:Y:S01]  /*d140*/  FADD.FTZ R0, R190, R0 ;  /* 0x00000000be007221 */ /* 0x000fe20000010000 */
[C---:B------:R-:W-:Y:S01]  /*d150*/  HMMA.16816.F32 R64, R136.reuse, R146, R64 ;  /* 0x000000928840723c */ /* 0x040fe20000001840 */
[----:B------:R-:W2:Y:S03]  /*d160*/  LDSM.16.MT88.4 R144, [R186+0x5000] ;  /* 0x00500000ba90783b */ /* 0x000ea60000004200 */
[----:B------:R-:W-:Y:S04]  /*d170*/  FADD.FTZ R0, R189, R0 ;  /* 0x00000000bd007221 */ /* 0x000fe80000010000 */
[C---:B----4-:R-:W-:Y:S04]  /*d180*/  HMMA.16816.F32 R68, R136.reuse, R148, R68 ;  /* 0x000000948844723c */ /* 0x050fe80000001844 */
[----:B------:R-:W-:Y:S04]  /*d190*/  FADD.FTZ R0, R191, R0 ;  /* 0x00000000bf007221 */ /* 0x000fe80000010000 */
[C---:B------:R-:W-:Y:S01]  /*d1a0*/  HMMA.16816.F32 R72, R136.reuse, R150, R72 ;  /* 0x000000968848723c */ /* 0x040fe20000001848 */
[----:B------:R-:W4:Y:S03]  /*d1b0*/  LDSM.16.MT88.4 R148, [R187+0x5000] ;  /* 0x00500000bb94783b */ /* 0x000f260000004200 */
[----:B------:R-:W-:Y:S04]  /*d1c0*/  FADD.FTZ R0, R248, R0 ;  /* 0x00000000f8007221 */ /* 0x000fe80000010000 */
[C---:B-1----:R-:W-:Y:S04]  /*d1d0*/  HMMA.16816.F32 R76, R136.reuse, R140, R76 ;  /* 0x0000008c884c723c */ /* 0x042fe8000000184c */
[----:B------:R-:W-:Y:S04]  /*d1e0*/  FADD.FTZ R0, R180, R0 ;  /* 0x00000000b4007221 */ /* 0x000fe80000010000 */
[C---:B------:R-:W-:Y:S01]  /*d1f0*/  HMMA.16816.F32 R80, R136.reuse, R142, R80 ;  /* 0x0000008e8850723c */ /* 0x040fe20000001850 */
[----:B------:R-:W1:Y:S03]  /*d200*/  LDSM.16.MT88.4 R140, [R251+0x7000] ;  /* 0x00700000fb8c783b */ /* 0x000e660000004200 */
[----:B------:R-:W-:Y:S01]  /*d210*/  FADD.FTZ R0, R135, R0 ;  /* 0x0000000087007221 */ /* 0x000fe20000010000 */
[----:B------:R-:W-:Y:S03]  /*d220*/  MOV R135, R3 ;  /* 0x0000000300877202 */ /* 0x000fe60000000f00 */
[----:B------:R-:W-:Y:S01]  /*d230*/  FADD.FTZ R2, R134, R0 ;  /* 0x0000000086027221 */ /* 0x000fe20000010000 */
[C---:B--2---:R-:W-:Y:S03]  /*d240*/  HMMA.16816.F32 R84, R136.reuse, R144, R84 ;  /* 0x000000908854723c */ /* 0x044fe60000001854 */
[----:B------:R-:W-:Y:S01]  /*d250*/  FADD.FTZ R2, R132, R2 ;  /* 0x0000000284027221 */ /* 0x000fe20000010000 */
[----:B------:R-:W-:Y:S04]  /*d260*/  MOV R134, R133 ;  /* 0x0000008500867202 */ /* 0x000fe80000000f00 */
[C---:B------:R-:W-:Y:S01]  /*d270*/  HMMA.16816.F32 R88, R136.reuse, R146, R88 ;  /* 0x000000928858723c */ /* 0x040fe20000001858 */
[----:B------:R-:W2:Y:S07]  /*d280*/  LDSM.16.MT88.4 R144, [R188+0x7000] ;  /* 0x00700000bc90783b */ /* 0x000eae0000004200 */
[C---:B----4-:R-:W-:Y:S08]  /*d290*/  HMMA.16816.F32 R92, R136.reuse, R148, R92 ;  /* 0x00000094885c723c */ /* 0x050ff0000000185c */
        /* <DEDUP_REMOVED lines=8> */
[C---:B----4-:R-:W-:Y:S08]  /*d320*/  HMMA.16816.F32 R116, R136.reuse, R148, R116 ;  /* 0x000000948874723c */ /* 0x050ff00000001874 */
[C---:B------:R-:W-:Y:S08]  /*d330*/  HMMA.16816.F32 R120, R136.reuse, R150, R120 ;  /* 0x000000968878723c */ /* 0x040ff00000001878 */
[C---:B-1----:R-:W-:Y:S08]  /*d340*/  HMMA.16816.F32 R124, R136.reuse, R140, R124 ;  /* 0x0000008c887c723c */ /* 0x042ff0000000187c */
[----:B------:R-:W-:Y:S01]  /*d350*/  HMMA.16816.F32 R128, R136, R142, R128 ;  /* 0x0000008e8880723c */ /* 0x000fe20000001880 */
[----:B------:R-:W1:Y:S07]  /*d360*/  LDSM.16.MT88.4 R136, [R187+0x1800] ;  /* 0x00180000bb88783b */ /* 0x000e6e0000004200 */
[C---:B------:R-:W-:Y:S01]  /*d370*/  HMMA.16816.F32 R164, R176.reuse, R160, R4 ;  /* 0x000000a0b0a4723c */ /* 0x040fe20000001804 */
[----:B------:R-:W4:Y:S07]  /*d380*/  LDSM.16.MT88.4 R4, [R251+0x3800] ;  /* 0x00380000fb04783b */ /* 0x000f2e0000004200 */
[C---:B------:R-:W-:Y:S01]  /*d390*/  HMMA.16816.F32 R160, R176.reuse, R162, R8 ;  /* 0x000000a2b0a0723c */ /* 0x040fe20000001808 */
[----:B------:R-:W4:Y:S07]  /*d3a0*/  LDSM.16.MT88.4 R8, [R188+0x3800] ;  /* 0x00380000bc08783b */ /* 0x000f2e0000004200 */
[C---:B------:R-:W-:Y:S01]  /*d3b0*/  HMMA.16816.F32 R156, R176.reuse, R152, R12 ;  /* 0x00000098b09c723c */ /* 0x040fe2000000180c */
[----:B------:R-:W4:Y:S07]  /*d3c0*/  LDSM.16.MT88.4 R12, [R186+0x3800] ;  /* 0x00380000ba0c783b */ /* 0x000f2e0000004200 */
[C---:B------:R-:W-:Y:S01]  /*d3d0*/  HMMA.16816.F32 R152, R176.reuse, R154, R16 ;  /* 0x0000009ab098723c */ /* 0x040fe20000001810 */
[----:B------:R-:W3:Y:S07]  /*d3e0*/  LDSM.16.MT88.4 R16, [R187+0x3800] ;  /* 0x00380000bb10783b */ /* 0x000eee0000004200 */
[C---:B--2---:R-:W-:Y:S08]  /*d3f0*/  HMMA.16816.F32 R148, R176.reuse, R144, R20 ;  /* 0x00000090b094723c */ /* 0x044ff00000001814 */
[C---:B------:R-:W-:Y:S08]  /*d400*/  HMMA.16816.F32 R144, R176.reuse, R146, R24 ;  /* 0x00000092b090723c */ /* 0x040ff00000001818 */
[C---:B-1----:R-:W-:Y:S08]  /*d410*/  HMMA.16816.F32 R140, R176.reuse, R136, R28 ;  /* 0x00000088b08c723c */ /* 0x042ff0000000181c */
[C---:B------:R-:W-:Y:S08]  /*d420*/  HMMA.16816.F32 R136, R176.reuse, R138, R32 ;  /* 0x0000008ab088723c */ /* 0x040ff00000001820 */
[C---:B----4-:R-:W-:Y:S08]  /*d430*/  HMMA.16816.F32 R36, R176.reuse, R4, R36 ;  /* 0x00000004b024723c */ /* 0x050ff00000001824 */
[C---:B------:R-:W-:Y:S01]  /*d440*/  HMMA.16816.F32 R40, R176.reuse, R6, R40 ;  /* 0x00000006b028723c */ /* 0x040fe20000001828 */
[----:B------:R-:W1:Y:S07]  /*d450*/  LDSM.16.MT88.4 R4, [R251+0x5800] ;  /* 0x00580000fb04783b */ /* 0x000e6e0000004200 */
[C---:B------:R-:W-:Y:S08]  /*d460*/  HMMA.16816.F32 R44, R176.reuse, R8, R44 ;  /* 0x00000008b02c723c */ /* 0x040ff0000000182c */
[C---:B------:R-:W-:Y:S01]  /*d470*/  HMMA.16816.F32 R48, R176.reuse, R10, R48 ;  /* 0x0000000ab030723c */ /* 0x040fe20000001830 */
[----:B------:R-:W2:Y:S07]  /*d480*/  LDSM.16.MT88.4 R8, [R188+0x5800] ;  /* 0x00580000bc08783b */ /* 0x000eae0000004200 */
[C---:B------:R-:W-:Y:S08]  /*d490*/  HMMA.16816.F32 R52, R176.reuse, R12, R52 ;  /* 0x0000000cb034723c */ /* 0x040ff00000001834 */
[C---:B------:R-:W-:Y:S01]  /*d4a0*/  HMMA.16816.F32 R56, R176.reuse, R14, R56 ;  /* 0x0000000eb038723c */ /* 0x040fe20000001838 */
[----:B------:R-:W4:Y:S03]  /*d4b0*/  LDSM.16.MT88.4 R12, [R186+0x5800] ;  /* 0x00580000ba0c783b */ /* 0x000f260000004200 */
[C---:B---3--:R-:W-:Y:S04]  /*d4c0*/  IADD3 R0, R185.reuse, -0x1, RZ ;  /* 0xffffffffb9007810 */ /* 0x048fe80007ffe0ff */
[C---:B------:R-:W-:Y:S01]  /*d4d0*/  HMMA.16816.F32 R60, R176.reuse, R16, R60 ;  /* 0x00000010b03c723c */ /* 0x040fe2000000183c */
[----:B------:R-:W-:Y:S02]  /*d4e0*/  STL [R1+0x64], R0 ;  /* 0x0000640001007387 */ /* 0x000fe40000100800 */
[----:B------:R-:W-:Y:S02]  /*d4f0*/  ISETP.GT.AND P0, PT, R185, RZ, PT ;  /* 0x000000ffb900720c */ /* 0x000fe40003f04270 */
[----:B------:R-:W-:Y:S03]  /*d500*/  STL [R1+0x78], R2 ;  /* 0x0000780201007387 */ /* 0x000fe60000100800 */
        /* <DEDUP_REMOVED lines=8> */
[C---:B----4-:R-:W-:Y:S08]  /*d590*/  HMMA.16816.F32 R84, R176.reuse, R12, R84 ;  /* 0x0000000cb054723c */ /* 0x050ff00000001854 */
[C---:B------:R-:W-:Y:S01]  /*d5a0*/  HMMA.16816.F32 R88, R176.reuse, R14, R88 ;  /* 0x0000000eb058723c */ /* 0x040fe20000001858 */
[----:B------:R-:W4:Y:S07]  /*d5b0*/  LDSM.16.MT88.4 R12, [R186+0x7800] ;  /* 0x00780000ba0c783b */ /* 0x000f2e0000004200 */
[C---:B---3--:R-:W-:Y:S08]  /*d5c0*/  HMMA.16816.F32 R92, R176.reuse, R16, R92 ;  /* 0x00000010b05c723c */ /* 0x048ff0000000185c */
[C---:B------:R-:W-:Y:S01]  /*d5d0*/  HMMA.16816.F32 R96, R176.reuse, R18, R96 ;  /* 0x00000012b060723c */ /* 0x040fe20000001860 */
[----:B------:R-:W3:Y:S07]  /*d5e0*/  LDSM.16.MT88.4 R16, [R187+0x7800] ;  /* 0x00780000bb10783b */ /* 0x000eee0000004200 */
[C---:B-1----:R-:W-:Y:S08]  /*d5f0*/  HMMA.16816.F32 R100, R176.reuse, R4, R100 ;  /* 0x00000004b064723c */ /* 0x042ff00000001864 */
[C---:B------:R-:W-:Y:S08]  /*d600*/  HMMA.16816.F32 R104, R176.reuse, R6, R104 ;  /* 0x00000006b068723c */ /* 0x040ff00000001868 */
[C---:B--2---:R-:W-:Y:S08]  /*d610*/  HMMA.16816.F32 R108, R176.reuse, R8, R108 ;  /* 0x00000008b06c723c */ /* 0x044ff0000000186c */
[C---:B------:R-:W-:Y:S08]  /*d620*/  HMMA.16816.F32 R112, R176.reuse, R10, R112 ;  /* 0x0000000ab070723c */ /* 0x040ff00000001870 */
[C---:B----4-:R-:W-:Y:S08]  /*d630*/  HMMA.16816.F32 R116, R176.reuse, R12, R116 ;  /* 0x0000000cb074723c */ /* 0x050ff00000001874 */
[C---:B------:R-:W-:Y:S08]  /*d640*/  HMMA.16816.F32 R120, R176.reuse, R14, R120 ;  /* 0x0000000eb078723c */ /* 0x040ff00000001878 */
[C---:B---3--:R-:W-:Y:S07]  /*d650*/  HMMA.16816.F32 R124, R176.reuse, R16, R124 ;  /* 0x00000010b07c723c */ /* 0x048fee000000187c */
[----:B------:R-:W-:Y:S01]  /*d660*/  MOV R16, R3 ;  /* 0x0000000300107202 */ /* 0x000fe20000000f00 */
[----:B------:R-:W-:Y:S01]  /*d670*/  HMMA.16816.F32 R128, R176, R18, R128 ;  /* 0x00000012b080723c */ /* 0x000fe20000001880 */
[----:B------:R-:W-:Y:S07]  /*d680*/  @!UPT UIADD3 URZ, URZ, URZ, URZ ;  /* 0x0000003f3f3ff290 */ /* 0x000fee000fffe03f */
[----:B------:R-:W-:-:S11]  /*d690*/  @P0 BRA `(.L_x_542) ;  /* 0xffffc42000000947 */ /* 0x000fd6000383ffff */
.L_x_535:
[----:B------:R-:W-:Y:S05]  /*d6a0*/  BRA.DIV ~URZ, `(.L_x_543) ;  /* 0x00004a927f007947 */ /* 0x000fea000b800000 */
[----:B------:R-:W2:Y:S04]  /*d6b0*/  LDL R0, [R1+0x7c] ;  /* 0x00007c0001007983 */ /* 0x000ea80000100800 */
[----:B--2---:R1:W2:Y:S02]  /*d6c0*/  SHFL.BFLY PT, R4, R0, 0x2, 0x1f ;  /* 0x0c401f0000047f89 */ /* 0x0042a400000e0000 */
.L_x_589:
[----:B-1----:R-:W3:Y:S02]  /*d6d0*/  LDL.LU R0, [R1+0x7c] ;  /* 0x00007c0001007983 */ /* 0x002ee40000300800 */
[----:B--23--:R-:W-:Y:S01]  /*d6e0*/  FADD.FTZ R4, R4, R0 ;  /* 0x0000000004047221 */ /* 0x00cfe20000010000 */
[----:B------:R-:W-:Y:S05]  /*d6f0*/  BRA.DIV ~URZ, `(.L_x_544) ;  /* 0x00004aa27f007947 */ /* 0x000fea000b800000 */
[----:B------:R-:W2:Y:S04]  /*d700*/  LDL.LU R2, [R1+0x78] ;  /* 0x0000780001027983 */ /* 0x000ea80000300800 */
[----:B------:R-:W1:Y:S02]  /*d710*/  SHFL.BFLY PT, R0, R4, 0x1, 0x1f ;  /* 0x0c201f0004007f89 */ /* 0x000e6400000e0000 */
[----:B-1----:R-:W-:-:S02]  /*d720*/  FADD.FTZ R4, R4, R0 ;  /* 0x0000000004047221 */ /* 0x002fc40000010000 */
[----:B--2---:R-:W1:Y:S02]  /*d730*/  SHFL.BFLY PT, R5, R2, 0x2, 0x1f ;  /* 0x0c401f0002057f89 */ /* 0x004e6400000e0000 */
[----:B-1----:R-:W-:-:S05]  /*d740*/  FADD.FTZ R5, R5, R2 ;  /* 0x0000000205057221 */ /* 0x002fca0000010000 */
[----:B------:R1:W2:Y:S02]  /*d750*/  SHFL.BFLY PT, R3, R5, 0x1, 0x1f ;  /* 0x0c201f0005037f89 */ /* 0x0002a400000e0000 */
.L_x_590:
[----:B------:R-:W-:Y:S01]  /*d760*/  FSETP.NE.FTZ.AND P1, PT, R4, RZ, PT ;  /* 0x000000ff0400720b */ /* 0x000fe20003f35000 */
[----:B--2---:R-:W-:Y:S01]  /*d770*/  FADD.FTZ R3, R3, R5 ;  /* 0x0000000503037221 */ /* 0x004fe20000010000 */
[----:B------:R-:W-:Y:S02]  /*d780*/  MOV R2, RZ ;  /* 0x000000ff00027202 */ /* 0x000fe40000000f00 */
[----:B------:R-:W-:Y:S02]  /*d790*/  MOV R0, RZ ;  /* 0x000000ff00007202 */ /* 0x000fe40000000f00 */
[----:B------:R-:W-:Y:S02]  /*d7a0*/  FSETP.NE.FTZ.AND P0, PT, R3, RZ, PT ;  /* 0x000000ff0300720b */ /* 0x000fe40003f15000 */
[----:B------:R-:W-:-:S05]  /*d7b0*/  MOV R173, 0xff800000 ;  /* 0xff80000000ad7802 */ /* 0x000fca0000000f00 */
[----:B------:R-:W2:Y:S01]  /*d7c0*/  @P1 MUFU.RCP R2, R4 ;  /* 0x0000000400021308 */ /* 0x000ea20000001000 */
[----:B------:R-:W-:-:S07]  /*d7d0*/  @P1 MOV R6, 0x3f317218 ;  /* 0x3f31721800061802 */ /* 0x000fce0000000f00 */
[----:B------:R-:W3:Y:S01]  /*d7e0*/  @P1 MUFU.LG2 R4, R4 ;  /* 0x0000000400041308 */ /* 0x000ee20000000c00 */
[----:B--2---:R-:W-:-:S07]  /*d7f0*/  FMUL.FTZ R132, R2, R36 ;  /* 0x0000002402847220 */ /* 0x004fce0000410000 */
[----:B------:R-:W2:Y:S01]  /*d800*/  @P0 MUFU.RCP R0, R3 ;  /* 0x0000000300000308 */ /* 0x000ea20000001000 */
        /* <DEDUP_REMOVED lines=30> */
[C---:B------:R-:W-:Y:S01]  /*d9f0*/  FMUL.FTZ R34, R2.reuse, R65 ;  /* 0x0000004102227220 */ /* 0x040fe20000410000 */
[----:B------:R-:W-:Y:S01]  /*da00*/  MOV R65, 0xff800000 ;  /* 0xff80000000417802 */ /* 0x000fe20000000f00 */
        /* <DEDUP_REMOVED lines=32> */
[----:B------:R4:W5:Y:S01]  /*dc10*/  @P0 MUFU.LG2 R2, R3 ;  /* 0x0000000300020308 */ /* 0x0009620000000c00 */
[----:B-1-3--:R-:W-:Y:S02]  /*dc20*/  @P1 FMUL.FTZ R5, R4, 0.69314718246459960938 ;  /* 0x3f31721804051820 */ /* 0x00afe40000410000 */
[----:B------:R-:W-:Y:S02]  /*dc30*/  @P1 FMUL.FTZ R4, R6, c[0x0][0x2d0] ;  /* 0x0000b40006041a20 */ /* 0x000fe40000410000 */
[----:B--2---:R-:W-:Y:S01]  /*dc40*/  FMUL.FTZ R6, R0, R46 ;  /* 0x0000002e00067220 */ /* 0x004fe20000410000 */
[----:B------:R-:W-:Y:S01]  /*dc50*/  MOV R46, 0x1 ;  /* 0x00000001002e7802 */ /* 0x000fe20000000f00 */
[----:B------:R-:W-:-:S02]  /*dc60*/  @P1 FFMA.FTZ R173, R4, R133, R5 ;  /* 0x0000008504ad1223 */ /* 0x000fc40000010005 */
[C---:B------:R-:W-:Y:S02]  /*dc70*/  FMUL.FTZ R45, R0.reuse, R43 ;  /* 0x0000002b002d7220 */ /* 0x040fe40000410000 */
[C---:B------:R-:W-:Y:S02]  /*dc80*/  FMUL.FTZ R166, R0.reuse, R166 ;  /* 0x000000a600a67220 */ /* 0x040fe40000410000 */
[C---:B------:R-:W-:Y:S02]  /*dc90*/  FMUL.FTZ R167, R0.reuse, R167 ;  /* 0x000000a700a77220 */ /* 0x040fe40000410000 */
[----:B------:R-:W-:Y:S01]  /*dca0*/  FMUL.FTZ R162, R0, R162 ;  /* 0x000000a200a27220 */ /* 0x000fe20000410000 */
[----:B----4-:R-:W-:Y:S01]  /*dcb0*/  @P0 MOV R3, 0x3f317218 ;  /* 0x3f31721800030802 */ /* 0x010fe20000000f00 */
[----:B-----5:R-:W-:Y:S02]  /*dcc0*/  @P0 FMUL.FTZ R2, R2, 0.69314718246459960938 ;  /* 0x3f31721802020820 */ /* 0x020fe40000410000 */
[----:B------:R-:W-:-:S02]  /*dcd0*/  FMUL.FTZ R61, R0, R163 ;  /* 0x000000a3003d7220 */ /* 0x000fc40000410000 */
[----:B------:R-:W-:Y:S02]  /*dce0*/  @P0 FMUL.FTZ R3, R3, c[0x0][0x2d0] ;  /* 0x0000b40003030a20 */ /* 0x000fe40000410000 */
        /* <DEDUP_REMOVED lines=57> */
[----:B------:R-:W-:Y:S01]  /*e080*/  FMUL.FTZ R131, R0, R131 ;  /* 0x0000008300837220 */ /* 0x000fe20000410000 */
[----:B------:R-:W-:Y:S01]  /*e090*/  PRMT R0, R46, 0x7610, R0 ;  /* 0x000076102e007816 */ /* 0x000fe20000000000 */
[----:B------:R-:W-:-:S02]  /*e0a0*/  @P0 FFMA.FTZ R65, R3, R16, R2 ;  /* 0x0000001003410223 */ /* 0x000fc40000010002 */
.L_x_516:
[----:B------:R2:W5:Y:S01]  /*e0b0*/  LDL R48, [R1+0xc8] ;  /* 0x0000c80001307983 */ /* 0x0005620000100800 */
[----:B------:R-:W-:Y:S03]  /*e0c0*/  BSSY B0, `(.L_x_545) ;  /* 0x0000012000007945 */ /* 0x000fe60003800000 */
[----:B------:R-:W3:Y:S02]  /*e0d0*/  S2R R69, SR_TID.X ;  /* 0x0000000000457919 */ /* 0x000ee40000002100 */
[----:B---3--:R-:W-:-:S13]  /*e0e0*/  LOP3.LUT P0, RZ, R69, 0xff, RZ, 0xc0, !PT ;  /* 0x000000ff45ff7812 */ /* 0x008fda000780c0ff */
[----:B------:R-:W-:Y:S05]  /*e0f0*/  @P0 BRA `(.L_x_546) ;  /* 0x000000e000000947 */ /* 0x000fea0003800000 */
[----:B-12---:R-:W1:Y:S01]  /*e100*/  S2R R16, SR_LANEID ;  /* 0x0000000000107919 */ /* 0x006e620000000000 */
[----:B------:R-:W-:Y:S01]  /*e110*/  VOTEU.ANY UR4, UPT, PT ;  /* 0x0000000000047886 */ /* 0x000fe200038e0100 */
[----:B------:R-:W-:Y:S01]  /*e120*/  IMAD.MOV.U32 R46, RZ, RZ, c[0x0][0x580] ;  /* 0x00016000ff2e7624 */ /* 0x000fe200078e00ff */
[----:B------:R-:W1:Y:S01]  /*e130*/  FLO.U32 R3, UR4 ;  /* 0x0000000400037d00 */ /* 0x000e6200080e0000 */
[----:B------:R-:W-:-:S07]  /*e140*/  IMAD.MOV.U32 R47, RZ, RZ, c[0x0][0x584] ;  /* 0x00016100ff2f7624 */ /* 0x000fce00078e00ff */
[----:B------:R-:W2:Y:S01]  /*e150*/  POPC R2, UR4 ;  /* 0x0000000400027d09 */ /* 0x000ea20008000000 */
[----:B-1----:R-:W-:-:S13]  /*e160*/  ISETP.EQ.U32.AND P0, PT, R3, R16, PT ;  /* 0x000000100300720c */ /* 0x002fda0003f02070 */
[----:B--2---:R-:W2:Y:S04]  /*e170*/  @P0 ATOMG.E.ADD.STRONG.GPU PT, R2, [R46.64], R2 ;  /* 0x000000022e0209a8 */ /* 0x004ea800081ee1c6 */
[----:B------:R-:W1:Y:S04]  /*e180*/  S2R R16, SR_LTMASK ;  /* 0x0000000000107919 */ /* 0x000e680000003900 */
[----:B--2---:R1:W2:Y:S02]  /*e190*/  SHFL.IDX PT, R3, R2, R3, 0x1f ;  /* 0x00001f0302037589 */ /* 0x0042a400000e0000 */
[----:B-1----:R-:W-:-:S06]  /*e1a0*/  LOP3.LUT R2, R16, UR4, RZ, 0xc0, !PT ;  /* 0x0000000410027c12 */ /* 0x002fcc000f8ec0ff */
[----:B------:R-:W2:Y:S02]  /*e1b0*/  POPC R2, R2 ;  /* 0x0000000200027309 */ /* 0x000ea40000000000 */
[----:B--2--5:R-:W-:-:S05]  /*e1c0*/  IADD3 R48, R3, c[0x0][0xc], R2 ;  /* 0x0000030003307a10 */ /* 0x024fca0007ffe002 */
[----:B------:R1:W-:Y:S02]  /*e1d0*/  STL [R1+0xc8], R48 ;  /* 0x0000c83001007387 */ /* 0x0003e40000100800 */
.L_x_546:
[----:B--2---:R-:W-:Y:S05]  /*e1e0*/  BSYNC B0 ;  /* 0x0000000000007941 */ /* 0x004fea0003800000 */
.L_x_545:
[----:B------:R-:W-:Y:S01]  /*e1f0*/  PRMT R0, R0, 0x9910, RZ ;  /* 0x0000991000007816 */ /* 0x000fe200000000ff */
[----:B------:R-:W-:Y:S01]  /*e200*/  BSSY B1, `(.L_x_547) ;  /* 0x000022f000017945 */ /* 0x000fe20003800000 */
[----:B-----5:R-:W-:Y:S02]  /*e210*/  IMAD.MOV.U32 R81, RZ, RZ, R48 ;  /* 0x000000ffff517224 */ /* 0x020fe400078e0030 */
[----:B------:R-:W-:-:S13]  /*e220*/  ISETP.NE.AND P0, PT, R0, RZ, PT ;  /* 0x000000ff0000720c */ /* 0x000fda0003f05270 */
[----:B------:R-:W-:Y:S05]  /*e230*/  @!P0 BRA `(.L_x_548) ;  /* 0x000015c000008947 */ /* 0x000fea0003800000 */
[----:B------:R-:W2:Y:S04]  /*e240*/  LDL R87, [R1+0xcc] ;  /* 0x0000cc0001577983 */ /* 0x000ea80000100800 */
[----:B------:R-:W3:Y:S04]  /*e250*/  LDL R83, [R1+0xd0] ;  /* 0x0000d00001537983 */ /* 0x000ee80000100800 */
[----:B------:R-:W4:Y:S04]  /*e260*/  LDL R79, [R1+0xd8] ;  /* 0x0000d800014f7983 */ /* 0x000f280000100800 */
[----:B------:R-:W5:Y:S04]  /*e270*/  LDL R77, [R1+0xd4] ;  /* 0x0000d400014d7983 */ /* 0x000f680000100800 */
[----:B------:R-:W4:Y:S04]  /*e280*/  LDL R75, [R1+0xe8] ;  /* 0x0000e800014b7983 */ /* 0x000f280000100800 */
[----:B------:R-:W5:Y:S04]  /*e290*/  LDL R73, [R1+0xe0] ;  /* 0x0000e00001497983 */ /* 0x000f680000100800 */
[----:B------:R-:W5:Y:S04]  /*e2a0*/  LDL R71, [R1+0xe4] ;  /* 0x0000e40001477983 */ /* 0x000f680000100800 */
[----:B------:R-:W5:Y:S01]  /*e2b0*/  LDL R67, [R1+0xdc] ;  /* 0x0000dc0001437983 */ /* 0x000f620000100800 */
[----:B------:R-:W-:Y:S01]  /*e2c0*/  WARPSYNC 0xffffffff ;  /* 0xffffffff00007948 */ /* 0x000fe20003800000 */
[----:B------:R-:W-:-:S02]  /*e2d0*/  F2FP.PACK_AB R64, R165, R164 ;  /* 0x000000a4a540723e */ /* 0x000fc400000000ff */
[----:B------:R-:W-:Y:S01]  /*e2e0*/  BAR.SYNC.DEFER_BLOCKING 0x1, 0x100 ;  /* 0x0044000000007b1d */ /* 0x000fe20000010000 */
[----:B------:R-:W-:Y:S02]  /*e2f0*/  F2FP.PACK_AB R63, R167, R166 ;  /* 0x000000a6a73f723e */ /* 0x000fe400000000ff */
[----:B------:R-:W-:Y:S02]  /*e300*/  F2FP.PACK_AB R62, R161, R160 ;  /* 0x000000a0a13e723e */ /* 0x000fe400000000ff */
[----:B------:R-:W-:Y:S02]  /*e310*/  F2FP.PACK_AB R61, R61, R162 ;  /* 0x000000a23d3d723e */ /* 0x000fe400000000ff */
[----:B------:R-:W-:Y:S02]  /*e320*/  F2FP.PACK_AB R60, R157, R156 ;  /* 0x0000009c9d3c723e */ /* 0x000fe400000000ff */
[----:B------:R-:W-:Y:S02]  /*e330*/  F2FP.PACK_AB R59, R159, R158 ;  /* 0x0000009e9f3b723e */ /* 0x000fe400000000ff */
[----:B------:R-:W-:-:S02]  /*e340*/  F2FP.PACK_AB R58, R153, R152 ;  /* 0x00000098993a723e */ /* 0x000fc400000000ff */
        /* <DEDUP_REMOVED lines=9> */
[----:B-1----:R-:W-:Y:S02]  /*e3e0*/  F2FP.PACK_AB R48, R18, R132 ;  /* 0x000000841230723e */ /* 0x002fe400000000ff */
        /* <DEDUP_REMOVED lines=46> */
[----:B------:R-:W-:Y:S01]  /*e6d0*/  F2FP.PACK_AB R0, R131, R130 ;  /* 0x000000828300723e */ /* 0x000fe200000000ff */
[----:B--2---:R1:W-:Y:S04]  /*e6e0*/  STS [R87], R64 ;  /* 0x0000004057007388 */ /* 0x0043e80000000800 */
[----:B------:R1:W-:Y:S04]  /*e6f0*/  STS [R87+0x400], R63 ;  /* 0x0004003f57007388 */ /* 0x0003e80000000800 */
[----:B---3--:R1:W-:Y:S04]  /*e700*/  STS [R83], R62 ;  /* 0x0000003e53007388 */ /* 0x0083e80000000800 */
[----:B------:R1:W-:Y:S04]  /*e710*/  STS [R83+0x400], R61 ;  /* 0x0004003d53007388 */ /* 0x0003e80000000800 */
[----:B----4-:R1:W-:Y:S04]  /*e720*/  STS [R79], R60 ;  /* 0x0000003c4f007388 */ /* 0x0103e80000000800 */
[----:B------:R1:W-:Y:S04]  /*e730*/  STS [R79+0x400], R59 ;  /* 0x0004003b4f007388 */ /* 0x0003e80000000800 */
[----:B-----5:R1:W-:Y:S04]  /*e740*/  STS [R77], R58 ;  /* 0x0000003a4d007388 */ /* 0x0203e80000000800 */
[----:B------:R1:W-:Y:S04]  /*e750*/  STS [R77+0x400], R57 ;  /* 0x000400394d007388 */ /* 0x0003e80000000800 */
[----:B------:R1:W-:Y:S04]  /*e760*/  STS [R75], R56 ;  /* 0x000000384b007388 */ /* 0x0003e80000000800 */
[----:B------:R1:W-:Y:S04]  /*e770*/  STS [R75+0x400], R55 ;  /* 0x000400374b007388 */ /* 0x0003e80000000800 */
[----:B------:R1:W-:Y:S04]  /*e780*/  STS [R73], R54 ;  /* 0x0000003649007388 */ /* 0x0003e80000000800 */
[----:B------:R1:W-:Y:S04]  /*e790*/  STS [R73+0x400], R53 ;  /* 0x0004003549007388 */ /* 0x0003e80000000800 */
[----:B------:R1:W-:Y:S04]  /*e7a0*/  STS [R71], R52 ;  /* 0x0000003447007388 */ /* 0x0003e80000000800 */
[----:B------:R1:W-:Y:S04]  /*e7b0*/  STS [R71+0x400], R51 ;  /* 0x0004003347007388 */ /* 0x0003e80000000800 */
[----:B------:R1:W-:Y:S04]  /*e7c0*/  STS [R67], R50 ;  /* 0x0000003243007388 */ /* 0x0003e80000000800 */
        /* <DEDUP_REMOVED lines=49> */
[----:B------:R-:W-:Y:S06]  /*eae0*/  BAR.SYNC.DEFER_BLOCKING 0x1, 0x100 ;  /* 0x0044000000007b1d */ /* 0x000fec0000010000 */
[----:B------:R-:W-:Y:S05]  /*eaf0*/  BRA.CONV ~URZ, `(.L_x_549) ;  /* 0x000000837f007947 */ /* 0x000fea000b800000 */
[----:B------:R2:W-:Y:S01]  /*eb00*/  STL [R1+0x68], RZ ;  /* 0x000068ff01007387 */ /* 0x0005e20000100800 */
[----:B-1----:R-:W-:Y:S01]  /*eb10*/  SHF.R.S32.HI R67, RZ, 0x1f, R69 ;  /* 0x0000001fff437819 */ /* 0x002fe20000011445 */
[----:B------:R-:W-:Y:S01]  /*eb20*/  IMAD.MOV.U32 R3, RZ, RZ, 0x1f ;  /* 0x0000001fff037424 */ /* 0x000fe200078e00ff */
[----:B------:R-:W-:-:S02]  /*eb30*/  MOV R2, 0xeb80 ;  /* 0x0000eb8000027802 */ /* 0x000fc40000000f00 */
[----:B------:R-:W-:-:S04]  /*eb40*/  LEA.HI R67, R67, R69, RZ, 0x7 ;  /* 0x0000004543437211 */ /* 0x000fc800078f38ff */
[----:B------:R-:W-:-:S05]  /*eb50*/  SHF.R.S32.HI R67, RZ, 0x7, R67 ;  /* 0x00000007ff437819 */ /* 0x000fca0000011443 */
[----:B------:R-:W-:Y:S02]  /*eb60*/  IMAD.MOV.U32 R251, RZ, RZ, R67 ;  /* 0x000000fffffb7224 */ /* 0x000fe400078e0043 */
[----:B--2---:R-:W-:Y:S05]  /*eb70*/  CALL.REL.NOINC `($__internal_3_$__cuda_sm70_shflsync_idx_p) ;  /* 0x00003bc000007944 */ /* 0x004fea0003c00000 */
.L_x_549:
[----:B-1----:R-:W2:Y:S04]  /*eb80*/  LDL R2, [R1+0xc0] ;  /* 0x0000c00001027983 */ /* 0x002ea80000100800 */
[----:B------:R-:W3:Y:S04]  /*eb90*/  LDL R14, [R1+0x80] ;  /* 0x00008000010e7983 */ /* 0x000ee80000100800 */
[----:B------:R-:W4:Y:S04]  /*eba0*/  LDL.LU R10, [R1+0xbc] ;  /* 0x0000bc00010a7983 */ /* 0x000f280000300800 */
[----:B------:R-:W2:Y:S04]  /*ebb0*/  LDL.LU R12, [R1+0xb8] ;  /* 0x0000b800010c7983 */ /* 0x000ea80000300800 */
[----:B------:R-:W2:Y:S01]  /*ebc0*/  LDL.LU R17, [R1+0xb4] ;  /* 0x0000b40001117983 */ /* 0x000ea20000300800 */
[----:B-----5:R-:W-:-:S03]  /*ebd0*/  IMAD.MOV.U32 R0, RZ, RZ, 0x1 ;  /* 0x00000001ff007424 */ /* 0x020fc600078e00ff */
[----:B------:R-:W3:Y:S02]  /*ebe0*/  LDL R13, [R1+0x100] ;  /* 0x00010000010d7983 */ /* 0x000ee40000100800 */
[----:B------:R-:W-:Y:S02]  /*ebf0*/  ISETP.NE.AND P0, PT, R0, c[0x0][0x4e8], PT ;  /* 0x00013a0000007a0c */ /* 0x000fe40003f05270 */
[----:B------:R-:W3:Y:S04]  /*ec00*/  LDL R16, [R1+0x50] ;  /* 0x0000500001107983 */ /* 0x000ee80000100800 */
[----:B------:R-:W1:Y:S04]  /*ec10*/  S2R R15, SR_TID.X ;  /* 0x00000000000f7919 */ /* 0x000e680000002100 */
[----:B------:R1:W5:Y:S04]  /*ec20*/  LDL R87, [R1+0xf8] ;  /* 0x0000f80001577983 */ /* 0x0003680000100800 */
[----:B------:R1:W5:Y:S04]  /*ec30*/  LDL R86, [R1+0x58] ;  /* 0x0000580001567983 */ /* 0x0003680000100800 */
[----:B------:R1:W5:Y:S04]  /*ec40*/  LDL R85, [R1+0xf4] ;  /* 0x0000f40001557983 */ /* 0x0003680000100800 */
[----:B------:R1:W5:Y:S04]  /*ec50*/  LDL R84, [R1+0x70] ;  /* 0x0000700001547983 */ /* 0x0003680000100800 */
[----:B------:R1:W5:Y:S04]  /*ec60*/  LDL R83, [R1+0xf0] ;  /* 0x0000f00001537983 */ /* 0x0003680000100800 */
[----:B------:R1:W5:Y:S04]  /*ec70*/  LDL R82, [R1+0x6c] ;  /* 0x00006c0001527983 */ /* 0x0003680000100800 */
[----:B------:R1:W5:Y:S01]  /*ec80*/  LDL R80, [R1+0xec] ;  /* 0x0000ec0001507983 */ /* 0x0003620000100800 */
[----:B----4-:R-:W-:-:S05]  /*ec90*/  SHF.R.S32.HI R5, RZ, 0x1f, R10 ;  /* 0x0000001fff057819 */ /* 0x010fca000001140a */
[----:B------:R-:W-:Y:S01]  /*eca0*/  IMAD R6, R5, c[0x0][0x490], RZ ;  /* 0x0001240005067a24 */ /* 0x000fe200078e02ff */
[----:B--2---:R-:W-:Y:S01]  /*ecb0*/  IADD3 R4, R2, R17, RZ ;  /* 0x0000001102047210 */ /* 0x004fe20007ffe0ff */
[----:B------:R-:W-:-:S04]  /*ecc0*/  IMAD.WIDE.U32 R2, R10, c[0x0][0x490], RZ ;  /* 0x000124000a027a25 */ /* 0x000fc800078e00ff */
[----:B------:R-:W-:-:S04]  /*ecd0*/  @P0 IMAD.HI.U32 R7, R4, c[0x0][0x4ec], RZ ;  /* 0x00013b0004070a27 */ /* 0x000fc800078e00ff */
[----:B------:R-:W-:Y:S01]  /*ece0*/  IMAD R6, R10, c[0x0][0x494], R6 ;  /* 0x000125000a067a24 */ /* 0x000fe200078e0206 */
[----:B------:R-:W-:Y:S01]  /*ecf0*/  SHF.R.S32.HI R11, RZ, 0x1f, R12 ;  /* 0x0000001fff0b7819 */ /* 0x000fe2000001140c */
[----:B------:R-:W-:Y:S01]  /*ed00*/  IMAD.MOV.U32 R0, RZ, RZ, R4 ;  /* 0x000000ffff007224 */ /* 0x000fe200078e0004 */
[----:B------:R-:W-:Y:S02]  /*ed10*/  @P0 SHF.R.U32.HI R0, RZ, c[0x0][0x4f0], R7 ;  /* 0x00013c00ff000a19 */ /* 0x000fe40000011607 */
[----:B------:R-:W-:Y:S01]  /*ed20*/  IADD3 R3, R3, R6, RZ ;  /* 0x0000000603037210 */ /* 0x000fe20007ffe0ff */
[----:B------:R-:W-:Y:S02]  /*ed30*/  IMAD R9, R11, c[0x0][0x498], RZ ;  /* 0x000126000b097a24 */ /* 0x000fe400078e02ff */
[----:B------:R-:W-:Y:S02]  /*ed40*/  IMAD.MOV R8, RZ, RZ, -R0 ;  /* 0x000000ffff087224 */ /* 0x000fe400078e0a00 */
[----:B------:R-:W-:-:S04]  /*ed50*/  IMAD.WIDE.U32 R6, R12, c[0x0][0x498], R2 ;  /* 0x000126000c067a25 */ /* 0x000fc800078e0002 */
[----:B------:R-:W-:Y:S01]  /*ed60*/  IMAD R2, R8, c[0x0][0x4e8], R4 ;  /* 0x00013a0008027a24 */ /* 0x000fe200078e0204 */
[----:B------:R-:W-:Y:S01]  /*ed70*/  SHF.R.S32.HI R8, RZ, 0x1f, R0 ;  /* 0x0000001fff087819 */ /* 0x000fe20000011400 */
[----:B------:R-:W-:Y:S01]  /*ed80*/  IMAD R3, R12, c[0x0][0x49c], R9 ;  /* 0x000127000c037a24 */ /* 0x000fe200078e0209 */
[----:B------:R-:W-:Y:S01]  /*ed90*/  IADD3 R4, P1, R0, R6, RZ ;  /* 0x0000000600047210 */ /* 0x000fe20007f3e0ff */
[----:B------:R-:W-:-:S03]  /*eda0*/  IMAD R0, R5, c[0x0][0x3e8], RZ ;  /* 0x0000fa0005007a24 */ /* 0x000fc600078e02ff */
[----:B------:R-:W-:Y:S02]  /*edb0*/  IADD3.X R5, R8, R7, R3, P1, !PT ;  /* 0x0000000708057210 */ /* 0x000fe40000ffe403 */
[----:B---3--:R-:W-:Y:S02]  /*edc0*/  IADD3 R8, R14, R17, RZ ;  /* 0x000000110e087210 */ /* 0x008fe40007ffe0ff */
[----:B-1----:R-:W-:-:S04]  /*edd0*/  SHF.R.S32.HI R14, RZ, 0x1f, R15 ;  /* 0x0000001fff0e7819 */ /* 0x002fc8000001140f */
[----:B------:R-:W-:-:S04]  /*ede0*/  LEA.HI R14, R14, R15, RZ, 0x5 ;  /* 0x0000000f0e0e7211 */ /* 0x000fc800078f28ff */
[----:B------:R-:W-:-:S04]  /*edf0*/  LOP3.LUT R14, R14, 0xffffffe0, RZ, 0xc0, !PT ;  /* 0xffffffe00e0e7812 */ /* 0x000fc800078ec0ff */
[----:B------:R-:W-:Y:S02]  /*ee00*/  IADD3 R14, -R14, R15, RZ ;  /* 0x0000000f0e0e7210 */ /* 0x000fe40007ffe1ff */
[----:B------:R1:W5:Y:S01]  /*ee10*/  LDL R15, [R1+0x74] ;  /* 0x00007400010f7983 */ /* 0x0003620000100800 */
[----:B------:R-:W-:Y:S01]  /*ee20*/  SHF.R.S32.HI R6, RZ, 0x1f, R2 ;  /* 0x0000001fff067819 */ /* 0x000fe20000011402 */
[----:B------:R-:W-:-:S04]  /*ee30*/  IMAD R9, R10, c[0x0][0x3ec], R0 ;  /* 0x0000fb000a097a24 */ /* 0x000fc800078e0200 */
[----:B------:R-:W-:Y:S02]  /*ee40*/  IMAD R3, R6, c[0x0][0x488], RZ ;  /* 0x0001220006037a24 */ /* 0x000fe400078e02ff */
[----:B------:R-:W-:-:S04]  /*ee50*/  IMAD.WIDE.U32 R6, R10, c[0x0][0x3e8], RZ ;  /* 0x0000fa000a067a25 */ /* 0x000fc800078e00ff */
[C---:B------:R-:W-:Y:S02]  /*ee60*/  IMAD R10, R2.reuse, c[0x0][0x48c], R3 ;  /* 0x00012300020a7a24 */ /* 0x040fe400078e0203 */
[----:B------:R-:W-:-:S04]  /*ee70*/  IMAD.WIDE.U32 R4, R2, c[0x0][0x488], R4 ;  /* 0x0001220002047a25 */ /* 0x000fc800078e0004 */
[----:B------:R-:W-:Y:S01]  /*ee80*/  @P0 IMAD.HI.U32 R2, R8, c[0x0][0x4ec], RZ ;  /* 0x00013b0008020a27 */ /* 0x000fe200078e00ff */
[----:B------:R-:W-:-:S03]  /*ee90*/  IADD3 R3, R7, R9, RZ ;  /* 0x0000000907037210 */ /* 0x000fc60007ffe0ff */
[----:B------:R-:W-:Y:S01]  /*eea0*/  IMAD.MOV.U32 R0, RZ, RZ, R8 ;  /* 0x000000ffff007224 */ /* 0x000fe200078e0008 */
[----:B------:R-:W-:Y:S01]  /*eeb0*/  @P0 SHF.R.U32.HI R0, RZ, c[0x0][0x4f0], R2 ;  /* 0x00013c00ff000a19 */ /* 0x000fe20000011602 */
[----:B------:R-:W-:Y:S01]  /*eec0*/  IMAD.IADD R5, R5, 0x1, R10 ;  /* 0x0000000105057824 */ /* 0x000fe200078e020a */
[C---:B------:R-:W-:Y:S02]  /*eed0*/  LEA R9, P0, R4.reuse, c[0x0][0x450], 0x2 ;  /* 0x0001140004097a11 */ /* 0x040fe400078010ff */
[----:B------:R-:W-:Y:S01]  /*eee0*/  MOV R2, R6 ;  /* 0x0000000600027202 */ /* 0x000fe20000000f00 */
[----:B------:R-:W-:Y:S01]  /*eef0*/  IMAD R6, R11, c[0x0][0x3f0], RZ ;  /* 0x0000fc000b067a24 */ /* 0x000fe200078e02ff */
[----:B------:R-:W-:-:S03]  /*ef00*/  LEA.HI.X R5, R4, c[0x0][0x454], R5, 0x2, P0 ;  /* 0x0001150004057a11 */ /* 0x000fc600000f1405 */
[----:B------:R-:W-:Y:S01]  /*ef10*/  IMAD R10, R12, c[0x0][0x3f4], R6 ;  /* 0x0000fd000c0a7a24 */ /* 0x000fe200078e0206 */
[----:B------:R-:W-:Y:S01]  /*ef20*/  SHFL.IDX PT, R4, R9, 0x1, 0x1c1f ;  /* 0x003c1f0009047f89 */ /* 0x000fe200000e0000 */
[----:B------:R-:W-:-:S03]  /*ef30*/  ULDC UR5, c[0x0][0x4e8] ;  /* 0x00013a0000057ab9 */ /* 0x000fc60000000800 */
[----:B------:R2:W-:Y:S01]  /*ef40*/  SHFL.IDX PT, R6, R9, RZ, 0x1c1f ;  /* 0x001c1fff09067589 */ /* 0x0005e200000e0000 */
[----:B------:R-:W-:-:S03]  /*ef50*/  ULDC UR4, c[0x0][0x388] ;  /* 0x0000e20000047ab9 */ /* 0x000fc60000000800 */
[----:B------:R-:W3:Y:S01]  /*ef60*/  SHFL.IDX PT, R7, R5, RZ, 0x1c1f ;  /* 0x001c1fff05077589 */ /* 0x000ee200000e0000 */
[----:B------:R-:W-:-:S03]  /*ef70*/  IMAD.MOV R11, RZ, RZ, -R0 ;  /* 0x000000ffff0b7224 */ /* 0x000fc600078e0a00 */
[----:B------:R-:W4:Y:S01]  /*ef80*/  SHFL.IDX PT, R5, R5, 0x1, 0x1c1f ;  /* 0x003c1f0005057f89 */ /* 0x000f2200000e0000 */
[----:B------:R-:W-:Y:S01]  /*ef90*/  UIMAD UR4, UR5, UR4, URZ ;  /* 0x00000004050472a4 */ /* 0x000fe2000f8e023f */
[----:B------:R-:W-:Y:S02]  /*efa0*/  LOP3.LUT P0, RZ, R14, 0x3, RZ, 0xc0, !PT ;  /* 0x000000030eff7812 */ /* 0x000fe4000780c0ff */
[----:B------:R-:W1:Y:S01]  /*efb0*/  S2R R18, SR_TID.X ;  /* 0x0000000000127919 */ /* 0x000e620000002100 */
[----:B------:R-:W-:Y:S01]  /*efc0*/  IMAD R8, R11, c[0x0][0x4e8], R8 ;  /* 0x00013a000b087a24 */ /* 0x000fe200078e0208 */
[----:B--2---:R-:W-:-:S04]  /*efd0*/  IADD3 R9, R13, R17, RZ ;  /* 0x000000110d097210 */ /* 0x004fc80007ffe0ff */
[C---:B------:R-:W-:Y:S02]  /*efe0*/  IADD3 R11, R9.reuse, 0x8, RZ ;  /* 0x00000008090b7810 */ /* 0x040fe40007ffe0ff */
[----:B------:R-:W-:Y:S02]  /*eff0*/  ISETP.GE.OR P1, PT, R9, UR4, P0 ;  /* 0x0000000409007c0c */ /* 0x000fe40008726670 */
[----:B------:R-:W-:Y:S01]  /*f000*/  ISETP.GE.OR P0, PT, R11, UR4, P0 ;  /* 0x000000040b007c0c */ /* 0x000fe20008706670 */
[----:B------:R-:W-:Y:S01]  /*f010*/  IMAD.WIDE.U32 R2, R12, c[0x0][0x3f0], R2 ;  /* 0x0000fc000c027a25 */ /* 0x000fe200078e0002 */
[----:B------:R-:W-:-:S03]  /*f020*/  SHF.R.S32.HI R12, RZ, 0x1f, R0 ;  /* 0x0000001fff0c7819 */ /* 0x000fc60000011400 */
[----:B------:R-:W-:Y:S02]  /*f030*/  IMAD.IADD R3, R3, 0x1, R10 ;  /* 0x0000000103037824 */ /* 0x000fe400078e020a */
[----:B------:R-:W-:-:S04]  /*f040*/  IMAD R10, R12, c[0x0][0x3e0], RZ ;  /* 0x0000f8000c0a7a24 */ /* 0x000fc800078e02ff */
[----:B---3--:R2:W-:Y:S01]  /*f050*/  @!P1 ST.E [R6.64], R173 ;  /* 0x000000ad06009985 */ /* 0x0085e2000c101906 */
[----:B------:R-:W-:-:S03]  /*f060*/  IMAD R9, R0, c[0x0][0x3e4], R10 ;  /* 0x0000f90000097a24 */ /* 0x000fc600078e020a */
[----:B----4-:R2:W-:Y:S01]  /*f070*/  @!P0 ST.E [R4.64], R65 ;  /* 0x0000004104008985 */ /* 0x0105e2000c101906 */
[----:B------:R-:W-:Y:S01]  /*f080*/  IMAD.WIDE.U32 R2, R0, c[0x0][0x3e0], R2 ;  /* 0x0000f80000027a25 */ /* 0x000fe200078e0002 */
[----:B------:R-:W-:Y:S02]  /*f090*/  SHF.R.S32.HI R0, RZ, 0x1f, R8 ;  /* 0x0000001fff007819 */ /* 0x000fe40000011408 */
[----:B------:R2:W3:Y:S01]  /*f0a0*/  LDS.128 R44, [R16+0x1080] ;  /* 0x00108000102c7984 */ /* 0x0004e20000000c00 */
[----:B-1----:R-:W-:-:S03]  /*f0b0*/  SHF.R.S32.HI R13, RZ, 0x1f, R18 ;  /* 0x0000001fff0d7819 */ /* 0x002fc60000011412 */
[----:B------:R2:W1:Y:S04]  /*f0c0*/  LDS.128 R60, [R16+0x2080] ;  /* 0x00208000103c7984 */ /* 0x0004680000000c00 */
        /* <DEDUP_REMOVED lines=10> */
[----:B------:R-:W-:Y:S01]  /*f170*/  IMAD.IADD R3, R3, 0x1, R9 ;  /* 0x0000000103037824 */ /* 0x000fe200078e0209 */
[----:B------:R-:W-:Y:S01]  /*f180*/  LEA.HI R13, R13, R18, RZ, 0x3 ;  /* 0x000000120d0d7211 */ /* 0x000fe200078f18ff */
[----:B------:R-:W-:-:S02]  /*f190*/  IMAD R0, R0, c[0x0][0x3d8], RZ ;  /* 0x0000f60000007a24 */ /* 0x000fc400078e02ff */
[----:B------:R-:W-:Y:S01]  /*f1a0*/  IMAD.WIDE.U32 R2, R8, c[0x0][0x3d8], R2 ;  /* 0x0000f60008027a25 */ /* 0x000fe200078e0002 */
[----:B------:R-:W-:-:S03]  /*f1b0*/  SHF.R.S32.HI R13, RZ, 0x3, R13 ;  /* 0x00000003ff0d7819 */ /* 0x000fc6000001140d */
[----:B------:R-:W-:Y:S01]  /*f1c0*/  IMAD R0, R8, c[0x0][0x3dc], R0 ;  /* 0x0000f70008007a24 */ /* 0x000fe200078e0200 */
[----:B------:R-:W-:Y:S01]  /*f1d0*/  LEA R14, P0, R2, c[0x0][0x380], 0x1 ;  /* 0x0000e000020e7a11 */ /* 0x000fe200078008ff */
[----:B------:R-:W-:-:S03]  /*f1e0*/  IMAD.IADD R13, R13, 0x1, R17 ;  /* 0x000000010d0d7824 */ /* 0x000fc600078e0211 */
[----:B------:R-:W-:-:S04]  /*f1f0*/  IADD3 R0, R3, R0, RZ ;  /* 0x0000000003007210 */ /* 0x000fc80007ffe0ff */
[----:B------:R-:W-:Y:S02]  /*f200*/  LEA.HI.X R12, R2, c[0x0][0x384], R0, 0x1, P0 ;  /* 0x0000e100020c7a11 */ /* 0x000fe400000f0c00 */
[----:B------:R-:W-:Y:S01]  /*f210*/  ISETP.GE.AND P0, PT, R13, UR4, PT ;  /* 0x000000040d007c0c */ /* 0x000fe2000bf06270 */
[----:B------:R2:W1:Y:S01]  /*f220*/  SHFL.IDX PT, R0, R14, RZ, 0x181f ;  /* 0x00181fff0e007589 */ /* 0x00046200000e0000 */
[----:B------:R-:W-:Y:S03]  /*f230*/  BSSY B0, `(.L_x_550) ;  /* 0x0000017000007945 */ /* 0x000fe60003800000 */
[----:B------:R2:W1:Y:S08]  /*f240*/  SHFL.IDX PT, R2, R12, RZ, 0x181f ;  /* 0x00181fff0c027589 */ /* 0x00047000000e0000 */
[----:B------:R-:W-:Y:S05]  /*f250*/  @P0 BRA `(.L_x_551) ;  /* 0x0000014000000947 */ /* 0x000fea0003800000 */
[----:B---34-:R-:W3:Y:S01]  /*f260*/  LDS.128 R28, [R16+0x80] ;  /* 0x00008000101c7984 */ /* 0x018ee20000000c00 */
[----:B-----5:R-:W-:-:S02]  /*f270*/  ISETP.GE.AND P3, PT, R86, c[0x0][0x3c8], PT ;  /* 0x0000f20056007a0c */ /* 0x020fc40003f66270 */
[----:B------:R-:W-:Y:S01]  /*f280*/  ISETP.GE.AND P2, PT, R84, c[0x0][0x3c8], PT ;  /* 0x0000f20054007a0c */ /* 0x000fe20003f46270 */
[----:B------:R-:W4:Y:S01]  /*f290*/  LDS.128 R24, [R16+0x4080] ;  /* 0x0040800010187984 */ /* 0x000f220000000c00 */
[----:B------:R-:W-:Y:S02]  /*f2a0*/  ISETP.GE.AND P1, PT, R82, c[0x0][0x3c8], PT ;  /* 0x0000f20052007a0c */ /* 0x000fe40003f26270 */
[----:B------:R-:W-:Y:S01]  /*f2b0*/  ISETP.GE.AND P0, PT, R15, c[0x0][0x3c8], PT ;  /* 0x0000f2000f007a0c */ /* 0x000fe20003f06270 */
[----:B------:R-:W2:Y:S04]  /*f2c0*/  LDS.128 R20, [R16+0x8080] ;  /* 0x0080800010147984 */ /* 0x000ea80000000c00 */
[----:B--2---:R-:W2:Y:S02]  /*f2d0*/  LDS.128 R16, [R16+0xc080] ;  /* 0x00c0800010107984 */ /* 0x004ea40000000c00 */
[----:B-1----:R-:W-:-:S02]  /*f2e0*/  @!P3 LEA R10, P4, R86, R0, 0x1 ;  /* 0x00000000560ab211 */ /* 0x002fc400078808ff */
[----:B------:R-:W-:Y:S02]  /*f2f0*/  @!P2 LEA R8, P6, R84, R0, 0x1 ;  /* 0x000000005408a211 */ /* 0x000fe400078c08ff */
[----:B------:R-:W-:Y:S02]  /*f300*/  @!P3 LEA.HI.X R11, R86, R2, R87, 0x1, P4 ;  /* 0x00000002560bb211 */ /* 0x000fe400020f0c57 */
[-C--:B------:R-:W-:Y:S02]  /*f310*/  @!P1 LEA R6, P5, R82, R0.reuse, 0x1 ;  /* 0x0000000052069211 */ /* 0x080fe400078a08ff */
[----:B------:R-:W-:Y:S02]  /*f320*/  @!P0 LEA R4, P4, R15, R0, 0x1 ;  /* 0x000000000f048211 */ /* 0x000fe400078808ff */
[-C--:B------:R-:W-:Y:S02]  /*f330*/  @!P2 LEA.HI.X R9, R84, R2.reuse, R85, 0x1, P6 ;  /* 0x000000025409a211 */ /* 0x080fe400030f0c55 */
[----:B------:R-:W-:-:S02]  /*f340*/  @!P1 LEA.HI.X R7, R82, R2, R83, 0x1, P5 ;  /* 0x0000000252079211 */ /* 0x000fc400028f0c53 */
[----:B------:R-:W-:Y:S01]  /*f350*/  @!P0 LEA.HI.X R5, R15, R2, R80, 0x1, P4 ;  /* 0x000000020f058211 */ /* 0x000fe200020f0c50 */
[----:B---3--:R1:W-:Y:S04]  /*f360*/  @!P3 ST.E.128 [R10.64], R28 ;  /* 0x0000001c0a00b985 */ /* 0x0083e8000c101d06 */
[----:B----4-:R1:W-:Y:S04]  /*f370*/  @!P2 ST.E.128 [R8.64], R24 ;  /* 0x000000180800a985 */ /* 0x0103e8000c101d06 */
[----:B------:R1:W-:Y:S04]  /*f380*/  @!P1 ST.E.128 [R6.64], R20 ;  /* 0x0000001406009985 */ /* 0x0003e8000c101d06 */
[----:B--2---:R1:W-:Y:S02]  /*f390*/  @!P0 ST.E.128 [R4.64], R16 ;  /* 0x0000001004008985 */ /* 0x0043e4000c101d06 */
.L_x_551:
[----:B---34-:R-:W-:Y:S05]  /*f3a0*/  BSYNC B0 ;  /* 0x0000000000007941 */ /* 0x018fea0003800000 */
.L_x_550:
[----:B------:R-:W-:Y:S01]  /*f3b0*/  IADD3 R3, R13, 0x20, RZ ;  /* 0x000000200d037810 */ /* 0x000fe20007ffe0ff */
[----:B-1----:R1:W3:Y:S01]  /*f3c0*/  SHFL.IDX PT, R2, R12, 0x1, 0x181f ;  /* 0x00381f000c027f89 */ /* 0x0022e200000e0000 */
[----:B------:R-:W-:Y:S02]  /*f3d0*/  BSSY B0, `(.L_x_552) ;  /* 0x0000014000007945 */ /* 0x000fe40003800000 */
[----:B------:R-:W-:Y:S01]  /*f3e0*/  ISETP.GE.AND P0, PT, R3, UR4, PT ;  /* 0x0000000403007c0c */ /* 0x000fe2000bf06270 */
[----:B------:R1:W4:-:S12]  /*f3f0*/  SHFL.IDX PT, R0, R14, 0x1, 0x181f ;  /* 0x00381f000e007f89 */ /* 0x00031800000e0000 */
[----:B------:R-:W-:Y:S05]  /*f400*/  @P0 BRA `(.L_x_553) ;  /* 0x0000010000000947 */ /* 0x000fea0003800000 */
[----:B-----5:R-:W-:Y:S02]  /*f410*/  ISETP.GE.AND P3, PT, R86, c[0x0][0x3c8], PT ;  /* 0x0000f20056007a0c */ /* 0x020fe40003f66270 */
[----:B------:R-:W-:Y:S02]  /*f420*/  ISETP.GE.AND P2, PT, R84, c[0x0][0x3c8], PT ;  /* 0x0000f20054007a0c */ /* 0x000fe40003f46270 */
[----:B------:R-:W-:Y:S02]  /*f430*/  ISETP.GE.AND P1, PT, R82, c[0x0][0x3c8], PT ;  /* 0x0000f20052007a0c */ /* 0x000fe40003f26270 */
[----:B------:R-:W-:-:S07]  /*f440*/  ISETP.GE.AND P0, PT, R15, c[0x0][0x3c8], PT ;  /* 0x0000f2000f007a0c */ /* 0x000fce0003f06270 */
[-C--:B----4-:R-:W-:Y:S02]  /*f450*/  @!P3 LEA R10, P4, R86, R0.reuse, 0x1 ;  /* 0x00000000560ab211 */ /* 0x090fe400078808ff */
[----:B------:R-:W-:Y:S02]  /*f460*/  @!P2 LEA R8, P6, R84, R0, 0x1 ;  /* 0x000000005408a211 */ /* 0x000fe400078c08ff */
[----:B---3--:R-:W-:Y:S02]  /*f470*/  @!P3 LEA.HI.X R11, R86, R2, R87, 0x1, P4 ;  /* 0x00000002560bb211 */ /* 0x008fe400020f0c57 */
[-C--:B--2---:R-:W-:Y:S02]  /*f480*/  @!P1 LEA R6, P5, R82, R0.reuse, 0x1 ;  /* 0x0000000052069211 */ /* 0x084fe400078a08ff */
[----:B------:R-:W-:Y:S01]  /*f490*/  @!P0 LEA R4, P4, R15, R0, 0x1 ;  /* 0x000000000f048211 */ /* 0x000fe200078808ff */
[----:B------:R2:W-:Y:S01]  /*f4a0*/  @!P3 ST.E.128 [R10.64], R44 ;  /* 0x0000002c0a00b985 */ /* 0x0005e2000c101d06 */
[----:B------:R-:W-:-:S02]  /*f4b0*/  @!P2 LEA.HI.X R9, R84, R2, R85, 0x1, P6 ;  /* 0x000000025409a211 */ /* 0x000fc400030f0c55 */
[-C--:B------:R-:W-:Y:S02]  /*f4c0*/  @!P1 LEA.HI.X R7, R82, R2.reuse, R83, 0x1, P5 ;  /* 0x0000000252079211 */ /* 0x080fe400028f0c53 */
[----:B------:R-:W-:Y:S01]  /*f4d0*/  @!P0 LEA.HI.X R5, R15, R2, R80, 0x1, P4 ;  /* 0x000000020f058211 */ /* 0x000fe200020f0c50 */
[----:B------:R2:W-:Y:S04]  /*f4e0*/  @!P2 ST.E.128 [R8.64], R40 ;  /* 0x000000280800a985 */ /* 0x0005e8000c101d06 */
[----:B------:R2:W-:Y:S04]  /*f4f0*/  @!P1 ST.E.128 [R6.64], R36 ;  /* 0x0000002406009985 */ /* 0x0005e8000c101d06 */
[----:B------:R2:W-:Y:S02]  /*f500*/  @!P0 ST.E.128 [R4.64], R32 ;  /* 0x0000002004008985 */ /* 0x0005e4000c101d06 */
.L_x_553:
[----:B------:R-:W-:Y:S05]  /*f510*/  BSYNC B0 ;  /* 0x0000000000007941 */ /* 0x000fea0003800000 */
.L_x_552:
[----:B------:R-:W-:Y:S01]  /*f520*/  IADD3 R3, R13, 0x40, RZ ;  /* 0x000000400d037810 */ /* 0x000fe20007ffe0ff */
[----:B---3--:R3:W1:Y:S01]  /*f530*/  SHFL.IDX PT, R2, R12, 0x2, 0x181f ;  /* 0x00581f000c027f89 */ /* 0x00866200000e0000 */
[----:B------:R-:W-:Y:S02]  /*f540*/  BSSY B0, `(.L_x_554) ;  /* 0x0000014000007945 */ /* 0x000fe40003800000 */
[----:B------:R-:W-:Y:S01]  /*f550*/  ISETP.GE.AND P0, PT, R3, UR4, PT ;  /* 0x0000000403007c0c */ /* 0x000fe2000bf06270 */
[----:B----4-:R3:W4:-:S12]  /*f560*/  SHFL.IDX PT, R0, R14, 0x2, 0x181f ;  /* 0x00581f000e007f89 */ /* 0x01071800000e0000 */
[----:B------:R-:W-:Y:S05]  /*f570*/  @P0 BRA `(.L_x_555) ;  /* 0x0000010000000947 */ /* 0x000fea0003800000 */
[----:B-----5:R-:W-:Y:S02]  /*f580*/  ISETP.GE.AND P3, PT, R86, c[0x0][0x3c8], PT ;  /* 0x0000f20056007a0c */ /* 0x020fe40003f66270 */
[----:B------:R-:W-:Y:S02]  /*f590*/  ISETP.GE.AND P2, PT, R84, c[0x0][0x3c8], PT ;  /* 0x0000f20054007a0c */ /* 0x000fe40003f46270 */
[----:B------:R-:W-:Y:S02]  /*f5a0*/  ISETP.GE.AND P1, PT, R82, c[0x0][0x3c8], PT ;  /* 0x0000f20052007a0c */ /* 0x000fe40003f26270 */
[----:B------:R-:W-:-:S07]  /*f5b0*/  ISETP.GE.AND P0, PT, R15, c[0x0][0x3c8], PT ;  /* 0x0000f2000f007a0c */ /* 0x000fce0003f06270 */
[-C--:B--2-4-:R-:W-:Y:S02]  /*f5c0*/  @!P3 LEA R10, P4, R86, R0.reuse, 0x1 ;  /* 0x00000000560ab211 */ /* 0x094fe400078808ff */
[----:B------:R-:W-:Y:S02]  /*f5d0*/  @!P2 LEA R8, P6, R84, R0, 0x1 ;  /* 0x000000005408a211 */ /* 0x000fe400078c08ff */
[----:B-1----:R-:W-:Y:S02]  /*f5e0*/  @!P3 LEA.HI.X R11, R86, R2, R87, 0x1, P4 ;  /* 0x00000002560bb211 */ /* 0x002fe400020f0c57 */
[-C--:B------:R-:W-:Y:S02]  /*f5f0*/  @!P1 LEA R6, P5, R82, R0.reuse, 0x1 ;  /* 0x0000000052069211 */ /* 0x080fe400078a08ff */
        /* <DEDUP_REMOVED lines=8> */
.L_x_555:
[----:B------:R-:W-:Y:S05]  /*f680*/  BSYNC B0 ;  /* 0x0000000000007941 */ /* 0x000fea0003800000 */
.L_x_554:
[----:B------:R-:W-:Y:S01]  /*f690*/  IADD3 R3, R13, 0x60, RZ ;  /* 0x000000600d037810 */ /* 0x000fe20007ffe0ff */
[----:B-1----:R1:W2:Y:S03]  /*f6a0*/  SHFL.IDX PT, R2, R12, 0x3, 0x181f ;  /* 0x00781f000c027f89 */ /* 0x0022a600000e0000 */
[----:B------:R-:W-:Y:S01]  /*f6b0*/  ISETP.GE.AND P0, PT, R3, UR4, PT ;  /* 0x0000000403007c0c */ /* 0x000fe2000bf06270 */
[----:B----4-:R1:W4:-:S12]  /*f6c0*/  SHFL.IDX PT, R0, R14, 0x3, 0x181f ;  /* 0x00781f000e007f89 */ /* 0x01031800000e0000 */
[----:B------:R-:W-:Y:S05]  /*f6d0*/  @P0 BRA `(.L_x_556) ;  /* 0x00000e1000000947 */ /* 0x000fea0003800000 */
[----:B-----5:R-:W-:Y:S02]  /*f6e0*/  ISETP.GE.AND P2, PT, R86, c[0x0][0x3c8], PT ;  /* 0x0000f20056007a0c */ /* 0x020fe40003f46270 */
[----:B------:R-:W-:Y:S02]  /*f6f0*/  ISETP.GE.AND P1, PT, R84, c[0x0][0x3c8], PT ;  /* 0x0000f20054007a0c */ /* 0x000fe40003f26270 */
[----:B------:R-:W-:-:S09]  /*f700*/  ISETP.GE.AND P0, PT, R82, c[0x0][0x3c8], PT ;  /* 0x0000f20052007a0c */ /* 0x000fd20003f06270 */
[-C--:B--2-4-:R-:W-:Y:S02]  /*f710*/  @!P2 LEA R8, P5, R86, R0.reuse, 0x1 ;  /* 0x000000005608a211 */ /* 0x094fe400078a08ff */
[-C--:B------:R-:W-:Y:S02]  /*f720*/  @!P1 LEA R6, P4, R84, R0.reuse, 0x1 ;  /* 0x0000000054069211 */ /* 0x080fe400078808ff */
[----:B------:R-:W-:Y:S02]  /*f730*/  @!P0 LEA R4, P3, R82, R0, 0x1 ;  /* 0x0000000052048211 */ /* 0x000fe400078608ff */
[-C--:B------:R-:W-:Y:S02]  /*f740*/  @!P2 LEA.HI.X R9, R86, R2.reuse, R87, 0x1, P5 ;  /* 0x000000025609a211 */ /* 0x080fe400028f0c57 */
[-C--:B------:R-:W-:Y:S02]  /*f750*/  @!P1 LEA.HI.X R7, R84, R2.reuse, R85, 0x1, P4 ;  /* 0x0000000254079211 */ /* 0x080fe400020f0c55 */
[----:B------:R-:W-:Y:S01]  /*f760*/  @!P0 LEA.HI.X R5, R82, R2, R83, 0x1, P3 ;  /* 0x0000000252058211 */ /* 0x000fe200018f0c53 */
[----:B------:R2:W-:Y:S04]  /*f770*/  @!P2 ST.E.128 [R8.64], R72 ;  /* 0x000000480800a985 */ /* 0x0005e8000c101d06 */
[----:B------:R2:W-:Y:S04]  /*f780*/  @!P1 ST.E.128 [R6.64], R68 ;  /* 0x0000004406009985 */ /* 0x0005e8000c101d06 */
[----:B------:R2:W-:Y:S01]  /*f790*/  @!P0 ST.E.128 [R4.64], R64 ;  /* 0x0000004004008985 */ /* 0x0005e2000c101d06 */
[----:B------:R-:W-:-:S13]  /*f7a0*/  ISETP.GE.AND P0, PT, R15, c[0x0][0x3c8], PT ;  /* 0x0000f2000f007a0c */ /* 0x000fda0003f06270 */
[----:B------:R-:W-:Y:S05]  /*f7b0*/  @P0 BRA `(.L_x_556) ;  /* 0x00000d3000000947 */ /* 0x000fea0003800000 */
[----:B--2---:R-:W-:-:S04]  /*f7c0*/  LEA R4, P0, R15, R0, 0x1 ;  /* 0x000000000f047211 */ /* 0x004fc800078008ff */
[----:B------:R-:W-:-:S05]  /*f7d0*/  LEA.HI.X R5, R15, R2, R80, 0x1, P0 ;  /* 0x000000020f057211 */ /* 0x000fca00000f0c50 */
[----:B------:R2:W-:Y:S01]  /*f7e0*/  ST.E.128 [R4.64], R76 ;  /* 0x0000004c04007985 */ /* 0x0005e2000c101d06 */
[----:B------:R-:W-:Y:S05]  /*f7f0*/  BRA `(.L_x_556) ;  /* 0x00000cf000007947 */ /* 0x000fea0003800000 */
.L_x_548:
[----:B------:R-:W2:Y:S04]  /*f800*/  LDL R2, [R1+0xbc] ;  /* 0x0000bc0001027983 */ /* 0x000ea80000100800 */
[----:B------:R-:W3:Y:S04]  /*f810*/  LDL R0, [R1+0xb8] ;  /* 0x0000b80001007983 */ /* 0x000ee80000100800 */
[----:B------:R-:W4:Y:S04]  /*f820*/  LDL R4, [R1+0xb4] ;  /* 0x0000b40001047983 */ /* 0x000f280000100800 */
[----:B------:R-:W5:Y:S01]  /*f830*/  S2R R3, SR_TID.X ;  /* 0x0000000000037919 */ /* 0x000f620000002100 */
[----:B------:R-:W-:Y:S01]  /*f840*/  BSSY B0, `(.L_x_557) ;  /* 0x0000026000007945 */ /* 0x000fe20003800000 */
[----:B-----5:R-:W-:Y:S01]  /*f850*/  ISETP.GE.AND P0, PT, R3, 0x80, PT ;  /* 0x000000800300780c */ /* 0x020fe20003f06270 */
[----:B--2---:R-:W-:-:S02]  /*f860*/  IMAD.MOV.U32 R12, RZ, RZ, R2 ;  /* 0x000000ffff0c7224 */ /* 0x004fc400078e0002 */
[----:B---3--:R-:W-:-:S03]  /*f870*/  IMAD.MOV.U32 R11, RZ, RZ, R0 ;  /* 0x000000ffff0b7224 */ /* 0x008fc600078e0000 */
[----:B------:R-:W-:Y:S01]  /*f880*/  SHF.R.S32.HI R9, RZ, 0x1f, R12 ;  /* 0x0000001fff097819 */ /* 0x000fe2000001140c */
[----:B----4-:R-:W-:Y:S01]  /*f890*/  IMAD.MOV.U32 R13, RZ, RZ, R4 ;  /* 0x000000ffff0d7224 */ /* 0x010fe200078e0004 */
[----:B------:R-:W-:-:S05]  /*f8a0*/  SHF.R.S32.HI R10, RZ, 0x1f, R11 ;  /* 0x0000001fff0a7819 */ /* 0x000fca000001140b */
[----:B------:R-:W-:Y:S05]  /*f8b0*/  @P0 BRA `(.L_x_558) ;  /* 0x000001e000000947 */ /* 0x000fea0003800000 */
[----:B------:R-:W-:Y:S02]  /*f8c0*/  MOV R2, c[0x0][0x4e8] ;  /* 0x00013a0000027a02 */ /* 0x000fe40000000f00 */
[----:B------:R-:W-:-:S03]  /*f8d0*/  IADD3 R6, R13, R3, RZ ;  /* 0x000000030d067210 */ /* 0x000fc60007ffe0ff */
[----:B------:R-:W-:-:S05]  /*f8e0*/  IMAD R0, R2, c[0x0][0x388], RZ ;  /* 0x0000e20002007a24 */ /* 0x000fca00078e02ff */
[----:B------:R-:W-:-:S13]  /*f8f0*/  ISETP.GE.AND P0, PT, R6, R0, PT ;  /* 0x000000000600720c */ /* 0x000fda0003f06270 */
[----:B------:R-:W-:Y:S05]  /*f900*/  @P0 BRA `(.L_x_558) ;  /* 0x0000019000000947 */ /* 0x000fea0003800000 */
[----:B------:R-:W-:Y:S01]  /*f910*/  ISETP.NE.AND P0, PT, R2, 0x1, PT ;  /* 0x000000010200780c */ /* 0x000fe20003f05270 */
[----:B------:R-:W-:Y:S01]  /*f920*/  IMAD R4, R9, c[0x0][0x490], RZ ;  /* 0x0001240009047a24 */ /* 0x000fe200078e02ff */
[----:B------:R-:W-:Y:S01]  /*f930*/  MOV R0, R6 ;  /* 0x0000000600007202 */ /* 0x000fe20000000f00 */
[----:B------:R-:W-:-:S04]  /*f940*/  IMAD.WIDE.U32 R2, R12, c[0x0][0x490], RZ ;  /* 0x000124000c027a25 */ /* 0x000fc800078e00ff */
[----:B------:R-:W-:Y:S02]  /*f950*/  IMAD R4, R12, c[0x0][0x494], R4 ;  /* 0x000125000c047a24 */ /* 0x000fe400078e0204 */
[----:B------:R-:W-:-:S03]  /*f960*/  IMAD R8, R10, c[0x0][0x498], RZ ;  /* 0x000126000a087a24 */ /* 0x000fc600078e02ff */
[----:B------:R-:W-:Y:S01]  /*f970*/  IADD3 R3, R3, R4, RZ ;  /* 0x0000000403037210 */ /* 0x000fe20007ffe0ff */
[----:B------:R-:W-:-:S05]  /*f980*/  @P0 IMAD.HI.U32 R5, R6, c[0x0][0x4ec], RZ ;  /* 0x00013b0006050a27 */ /* 0x000fca00078e00ff */
[----:B------:R-:W-:Y:S01]  /*f990*/  @P0 SHF.R.U32.HI R0, RZ, c[0x0][0x4f0], R5 ;  /* 0x00013c00ff000a19 */ /* 0x000fe20000011605 */
[----:B------:R-:W-:-:S03]  /*f9a0*/  IMAD.WIDE.U32 R4, R11, c[0x0][0x498], R2 ;  /* 0x000126000b047a25 */ /* 0x000fc600078e0002 */
[C---:B------:R-:W-:Y:S01]  /*f9b0*/  IADD3 R7, -R0.reuse, RZ, RZ ;  /* 0x000000ff00077210 */ /* 0x040fe20007ffe1ff */
[----:B------:R-:W-:Y:S01]  /*f9c0*/  IMAD R3, R11, c[0x0][0x49c], R8 ;  /* 0x000127000b037a24 */ /* 0x000fe200078e0208 */
[----:B------:R-:W-:-:S03]  /*f9d0*/  IADD3 R4, P0, R0, R4, RZ ;  /* 0x0000000400047210 */ /* 0x000fc60007f1e0ff */
[----:B------:R-:W-:Y:S01]  /*f9e0*/  IMAD R2, R7, c[0x0][0x4e8], R6 ;  /* 0x00013a0007027a24 */ /* 0x000fe200078e0206 */
[----:B------:R-:W-:-:S04]  /*f9f0*/  SHF.R.S32.HI R6, RZ, 0x1f, R0 ;  /* 0x0000001fff067819 */ /* 0x000fc80000011400 */
[----:B------:R-:W-:Y:S02]  /*fa00*/  SHF.R.S32.HI R0, RZ, 0x1f, R2 ;  /* 0x0000001fff007819 */ /* 0x000fe40000011402 */
[----:B------:R-:W-:-:S03]  /*fa10*/  IADD3.X R5, R6, R5, R3, P0, !PT ;  /* 0x0000000506057210 */ /* 0x000fc600007fe403 */
[----:B------:R-:W-:-:S04]  /*fa20*/  IMAD R0, R0, c[0x0][0x488], RZ ;  /* 0x0001220000007a24 */ /* 0x000fc800078e02ff */
[C---:B------:R-:W-:Y:S02]  /*fa30*/  IMAD R0, R2.reuse, c[0x0][0x48c], R0 ;  /* 0x0001230002007a24 */ /* 0x040fe400078e0200 */
[----:B------:R-:W-:-:S05]  /*fa40*/  IMAD.WIDE.U32 R2, R2, c[0x0][0x488], R4 ;  /* 0x0001220002027a25 */ /* 0x000fca00078e0004 */
[----:B------:R-:W-:Y:S02]  /*fa50*/  IADD3 R0, R3, R0, RZ ;  /* 0x0000000003007210 */ /* 0x000fe40007ffe0ff */
[----:B------:R-:W-:-:S04]  /*fa60*/  LEA R4, P0, R2, c[0x0][0x450], 0x2 ;  /* 0x0001140002047a11 */ /* 0x000fc800078010ff */
[----:B------:R-:W-:Y:S02]  /*fa70*/  LEA.HI.X R5, R2, c[0x0][0x454], R0, 0x2, P0 ;  /* 0x0001150002057a11 */ /* 0x000fe400000f1400 */
[----:B------:R-:W-:-:S05]  /*fa80*/  MOV R0, 0xff800000 ;  /* 0xff80000000007802 */ /* 0x000fca0000000f00 */
[----:B------:R2:W-:Y:S02]  /*fa90*/  STG.E [R4.64], R0 ;  /* 0x0000000004007986 */ /* 0x0005e4000c101906 */
.L_x_558:
[----:B------:R-:W-:Y:S05]  /*faa0*/  BSYNC B0 ;  /* 0x0000000000007941 */ /* 0x000fea0003800000 */
.L_x_557:
[----:B------:R-:W3:Y:S01]  /*fab0*/  LDL R2, [R1+0x80] ;  /* 0x0000800001027983 */ /* 0x000ee20000100800 */
[----:B--2---:R-:W-:Y:S01]  /*fac0*/  MOV R0, c[0x0][0x4e8] ;  /* 0x00013a0000007a02 */ /* 0x004fe20000000f00 */
[----:B------:R-:W-:-:S03]  /*fad0*/  IMAD R6, R10, c[0x0][0x3f0], RZ ;  /* 0x0000fc000a067a24 */ /* 0x000fc600078e02ff */
[----:B------:R-:W-:Y:S01]  /*fae0*/  ISETP.NE.AND P0, PT, R0, 0x1, PT ;  /* 0x000000010000780c */ /* 0x000fe20003f05270 */
[----:B------:R-:W-:Y:S02]  /*faf0*/  IMAD R0, R9, c[0x0][0x3e8], RZ ;  /* 0x0000fa0009007a24 */ /* 0x000fe400078e02ff */
[----:B------:R-:W-:Y:S02]  /*fb00*/  IMAD R8, R11, c[0x0][0x3f4], R6 ;  /* 0x0000fd000b087a24 */ /* 0x000fe400078e0206 */
[----:B------:R-:W-:Y:S01]  /*fb10*/  IMAD R5, R12, c[0x0][0x3ec], R0 ;  /* 0x0000fb000c057a24 */ /* 0x000fe200078e0200 */
[----:B---3--:R-:W-:Y:S01]  /*fb20*/  IADD3 R4, R2, R13, RZ ;  /* 0x0000000d02047210 */ /* 0x008fe20007ffe0ff */
[----:B------:R-:W-:-:S03]  /*fb30*/  IMAD.WIDE.U32 R2, R12, c[0x0][0x3e8], RZ ;  /* 0x0000fa000c027a25 */ /* 0x000fc600078e00ff */
[----:B------:R-:W-:-:S03]  /*fb40*/  MOV R0, R4 ;  /* 0x0000000400007202 */ /* 0x000fc60000000f00 */
[----:B------:R-:W-:Y:S01]  /*fb50*/  @P0 IMAD.HI.U32 R7, R4, c[0x0][0x4ec], RZ ;  /* 0x00013b0004070a27 */ /* 0x000fe200078e00ff */
[----:B------:R-:W-:-:S04]  /*fb60*/  IADD3 R3, R3, R5, RZ ;  /* 0x0000000503037210 */ /* 0x000fc80007ffe0ff */
[----:B------:R-:W-:Y:S01]  /*fb70*/  @P0 SHF.R.U32.HI R0, RZ, c[0x0][0x4f0], R7 ;  /* 0x00013c00ff000a19 */ /* 0x000fe20000011607 */
[----:B------:R-:W-:-:S03]  /*fb80*/  IMAD.WIDE.U32 R2, R11, c[0x0][0x3f0], R2 ;  /* 0x0000fc000b027a25 */ /* 0x000fc600078e0002 */
[----:B------:R-:W-:Y:S02]  /*fb90*/  SHF.R.S32.HI R6, RZ, 0x1f, R0 ;  /* 0x0000001fff067819 */ /* 0x000fe40000011400 */
[----:B------:R-:W-:Y:S02]  /*fba0*/  IADD3 R5, -R0, RZ, RZ ;  /* 0x000000ff00057210 */ /* 0x000fe40007ffe1ff */
[----:B------:R-:W-:Y:S01]  /*fbb0*/  IADD3 R3, R3, R8, RZ ;  /* 0x0000000803037210 */ /* 0x000fe20007ffe0ff */
[----:B------:R-:W-:Y:S02]  /*fbc0*/  IMAD R6, R6, c[0x0][0x3e0], RZ ;  /* 0x0000f80006067a24 */ /* 0x000fe400078e02ff */
[----:B------:R-:W-:Y:S02]  /*fbd0*/  IMAD R4, R5, c[0x0][0x4e8], R4 ;  /* 0x00013a0005047a24 */ /* 0x000fe400078e0204 */
[C---:B------:R-:W-:Y:S02]  /*fbe0*/  IMAD R5, R0.reuse, c[0x0][0x3e4], R6 ;  /* 0x0000f90000057a24 */ /* 0x040fe400078e0206 */
[----:B------:R-:W-:Y:S01]  /*fbf0*/  IMAD.WIDE.U32 R2, R0, c[0x0][0x3e0], R2 ;  /* 0x0000f80000027a25 */ /* 0x000fe200078e0002 */
[----:B------:R-:W-:-:S04]  /*fc00*/  SHF.R.S32.HI R0, RZ, 0x1f, R4 ;  /* 0x0000001fff007819 */ /* 0x000fc80000011404 */
[----:B------:R-:W-:Y:S01]  /*fc10*/  IADD3 R3, R3, R5, RZ ;  /* 0x0000000503037210 */ /* 0x000fe20007ffe0ff */
[----:B------:R-:W-:-:S04]  /*fc20*/  IMAD R0, R0, c[0x0][0x3d8], RZ ;  /* 0x0000f60000007a24 */ /* 0x000fc800078e02ff */
[----:B------:R-:W-:-:S04]  /*fc30*/  IMAD.WIDE.U32 R2, R4, c[0x0][0x3d8], R2 ;  /* 0x0000f60004027a25 */ /* 0x000fc800078e0002 */
[----:B------:R-:W-:Y:S01]  /*fc40*/  IMAD R4, R4, c[0x0][0x3dc], R0 ;  /* 0x0000f70004047a24 */ /* 0x000fe200078e0200 */
[----:B------:R-:W-:-:S04]  /*fc50*/  LEA R13, P0, R2, c[0x0][0x380], 0x1 ;  /* 0x0000e000020d7a11 */ /* 0x000fc800078008ff */
[----:B------:R-:W-:-:S04]  /*fc60*/  IADD3 R4, R3, R4, RZ ;  /* 0x0000000403047210 */ /* 0x000fc80007ffe0ff */
[----:B------:R-:W-:Y:S01]  /*fc70*/  LEA.HI.X R5, R2, c[0x0][0x384], R4, 0x1, P0 ;  /* 0x0000e10002057a11 */ /* 0x000fe200000f0c04 */
[----:B------:R-:W-:Y:S05]  /*fc80*/  BRA.DIV ~URZ, `(.L_x_559) ;  /* 0x000026227f007947 */ /* 0x000fea000b800000 */
[----:B------:R2:W3:Y:S02]  /*fc90*/  SHFL.IDX PT, R4, R5, RZ, 0x181f ;  /* 0x00181fff05047589 */ /* 0x0004e400000e0000 */
.L_x_591:
[----:B------:R-:W-:Y:S05]  /*fca0*/  BRA.DIV ~URZ, `(.L_x_560) ;  /* 0x000026727f007947 */ /* 0x000fea000b800000 */
[----:B------:R4:W1:Y:S02]  /*fcb0*/  SHFL.IDX PT, R0, R13, RZ, 0x181f ;  /* 0x00181fff0d007589 */ /* 0x00086400000e0000 */
.L_x_592:
[----:B------:R-:W5:Y:S04]  /*fcc0*/  LDL.LU R3, [R1+0xb4] ;  /* 0x0000b40001037983 */ /* 0x000f680000300800 */
[----:B------:R-:W2:Y:S01]  /*fcd0*/  S2R R6, SR_TID.X ;  /* 0x0000000000067919 */ /* 0x000ea20000002100 */
[----:B------:R-:W-:-:S04]  /*fce0*/  IMAD.MOV.U32 R14, RZ, RZ, c[0x0][0x4e8] ;  /* 0x00013a00ff0e7624 */ /* 0x000fc800078e00ff */
[----:B------:R-:W-:Y:S01]  /*fcf0*/  IMAD R14, R14, c[0x0][0x388], RZ ;  /* 0x0000e2000e0e7a24 */ /* 0x000fe200078e02ff */
[----:B--2---:R-:W-:-:S04]  /*fd00*/  SHF.R.S32.HI R2, RZ, 0x1f, R6 ;  /* 0x0000001fff027819 */ /* 0x004fc80000011406 */
[----:B------:R-:W-:-:S04]  /*fd10*/  LEA.HI R2, R2, R6, RZ, 0x3 ;  /* 0x0000000602027211 */ /* 0x000fc800078f18ff */
[----:B------:R-:W-:Y:S01]  /*fd20*/  SHF.R.S32.HI R2, RZ, 0x3, R2 ;  /* 0x00000003ff027819 */ /* 0x000fe20000011402 */
[----:B------:R-:W-:Y:S04]  /*fd30*/  BSSY B0, `(.L_x_561) ;  /* 0x000001c000007945 */ /* 0x000fe80003800000 */
[----:B-----5:R-:W-:-:S05]  /*fd40*/  IMAD.IADD R12, R2, 0x1, R3 ;  /* 0x00000001020c7824 */ /* 0x020fca00078e0203 */
[----:B------:R-:W-:-:S13]  /*fd50*/  ISETP.GE.AND P0, PT, R12, R14, PT ;  /* 0x0000000e0c00720c */ /* 0x000fda0003f06270 */
[----:B------:R-:W-:Y:S05]  /*fd60*/  @P0 BRA `(.L_x_562) ;  /* 0x0000018000000947 */ /* 0x000fea0003800000 */
[----:B------:R-:W2:Y:S04]  /*fd70*/  LDL R6, [R1+0x58] ;  /* 0x0000580001067983 */ /* 0x000ea80000100800 */
[----:B------:R-:W5:Y:S04]  /*fd80*/  LDL R2, [R1+0x70] ;  /* 0x0000700001027983 */ /* 0x000f680000100800 */
[----:B----4-:R-:W4:Y:S04]  /*fd90*/  LDL R17, [R1+0x6c] ;  /* 0x00006c0001117983 */ /* 0x010f280000100800 */
[----:B---3--:R-:W3:Y:S04]  /*fda0*/  LDL R15, [R1+0x74] ;  /* 0x00007400010f7983 */ /* 0x008ee80000100800 */
[----:B------:R-:W3:Y:S04]  /*fdb0*/  LDL R7, [R1+0xf8] ;  /* 0x0000f80001077983 */ /* 0x000ee80000100800 */
[----:B------:R-:W3:Y:S04]  /*fdc0*/  LDL R3, [R1+0xf4] ;  /* 0x0000f40001037983 */ /* 0x000ee80000100800 */
[----:B------:R-:W3:Y:S04]  /*fdd0*/  LDL R18, [R1+0xf0] ;  /* 0x0000f00001127983 */ /* 0x000ee80000100800 */
[----:B-1----:R-:W3:Y:S01]  /*fde0*/  LDL R16, [R1+0xec] ;  /* 0x0000ec0001107983 */ /* 0x002ee20000100800 */
[----:B--2---:R-:W-:-:S02]  /*fdf0*/  ISETP.GE.AND P3, PT, R6, c[0x0][0x3c8], PT ;  /* 0x0000f20006007a0c */ /* 0x004fc40003f66270 */
[----:B-----5:R-:W-:Y:S02]  /*fe00*/  ISETP.GE.AND P2, PT, R2, c[0x0][0x3c8], PT ;  /* 0x0000f20002007a0c */ /* 0x020fe40003f46270 */
[----:B----4-:R-:W-:Y:S02]  /*fe10*/  ISETP.GE.AND P1, PT, R17, c[0x0][0x3c8], PT ;  /* 0x0000f20011007a0c */ /* 0x010fe40003f26270 */
[----:B---3--:R-:W-:-:S07]  /*fe20*/  ISETP.GE.AND P0, PT, R15, c[0x0][0x3c8], PT ;  /* 0x0000f2000f007a0c */ /* 0x008fce0003f06270 */
[-C--:B------:R-:W-:Y:S02]  /*fe30*/  @!P3 LEA R10, P4, R6, R0.reuse, 0x1 ;  /* 0x00000000060ab211 */ /* 0x080fe400078808ff */
[----:B------:R-:W-:Y:S02]  /*fe40*/  @!P2 LEA R8, P6, R2, R0, 0x1 ;  /* 0x000000000208a211 */ /* 0x000fe400078c08ff */
[----:B------:R-:W-:Y:S02]  /*fe50*/  @!P3 LEA.HI.X R11, R6, R4, R7, 0x1, P4 ;  /* 0x00000004060bb211 */ /* 0x000fe400020f0c07 */
[----:B------:R-:W-:Y:S02]  /*fe60*/  @!P1 LEA R6, P5, R17, R0, 0x1 ;  /* 0x0000000011069211 */ /* 0x000fe400078a08ff */
[----:B------:R-:W-:Y:S02]  /*fe70*/  @!P2 LEA.HI.X R9, R2, R4, R3, 0x1, P6 ;  /* 0x000000040209a211 */ /* 0x000fe400030f0c03 */
[----:B------:R-:W-:-:S02]  /*fe80*/  @!P0 LEA R2, P4, R15, R0, 0x1 ;  /* 0x000000000f028211 */ /* 0x000fc400078808ff */
[-C--:B------:R-:W-:Y:S02]  /*fe90*/  @!P1 LEA.HI.X R7, R17, R4.reuse, R18, 0x1, P5 ;  /* 0x0000000411079211 */ /* 0x080fe400028f0c12 */
[----:B------:R-:W-:Y:S01]  /*fea0*/  @!P0 LEA.HI.X R3, R15, R4, R16, 0x1, P4 ;  /* 0x000000040f038211 */ /* 0x000fe200020f0c10 */
[----:B------:R1:W-:Y:S04]  /*feb0*/  @!P3 ST.E.128 [R10.64], RZ ;  /* 0x000000ff0a00b985 */ /* 0x0003e8000c101d06 */
[----:B------:R1:W-:Y:S04]  /*fec0*/  @!P2 ST.E.128 [R8.64], RZ ;  /* 0x000000ff0800a985 */ /* 0x0003e8000c101d06 */
[----:B------:R1:W-:Y:S04]  /*fed0*/  @!P1 ST.E.128 [R6.64], RZ ;  /* 0x000000ff06009985 */ /* 0x0003e8000c101d06 */
[----:B------:R1:W-:Y:S02]  /*fee0*/  @!P0 ST.E.128 [R2.64], RZ ;  /* 0x000000ff02008985 */ /* 0x0003e4000c101d06 */
.L_x_562:
[----:B------:R-:W-:Y:S05]  /*fef0*/  BSYNC B0 ;  /* 0x0000000000007941 */ /* 0x000fea0003800000 */
.L_x_561:
[----:B------:R-:W-:Y:S05]  /*ff00*/  BRA.DIV ~URZ, `(.L_x_563) ;  /* 0x000024827f007947 */ /* 0x000fea000b800000 */
[----:B---3--:R2:W3:Y:S04]  /*ff10*/  SHFL.IDX PT, R4, R5, 0x1, 0x181f ;  /* 0x00381f0005047f89 */ /* 0x0084e800000e0000 */
[----:B-1----:R2:W1:Y:S02]  /*ff20*/  SHFL.IDX PT, R0, R13, 0x1, 0x181f ;  /* 0x00381f000d007f89 */ /* 0x00246400000e0000 */
.L_x_593:
[----:B------:R-:W-:Y:S01]  /*ff30*/  IADD3 R2, R12, 0x20, RZ ;  /* 0x000000200c027810 */ /* 0x000fe20007ffe0ff */
[----:B------:R-:W-:Y:S03]  /*ff40*/  BSSY B0, `(.L_x_564) ;  /* 0x000001b000007945 */ /* 0x000fe60003800000 */
[----:B------:R-:W-:-:S13]  /*ff50*/  ISETP.GE.AND P0, PT, R2, R14, PT ;  /* 0x0000000e0200720c */ /* 0x000fda0003f06270 */
[----:B------:R-:W-:Y:S05]  /*ff60*/  @P0 BRA `(.L_x_565) ;  /* 0x0000018000000947 */ /* 0x000fea0003800000 */
[----:B------:R-:W5:Y:S04]  /*ff70*/  LDL R6, [R1+0x58] ;  /* 0x0000580001067983 */ /* 0x000f680000100800 */
[----:B--2---:R-:W2:Y:S04]  /*ff80*/  LDL R3, [R1+0x70] ;  /* 0x0000700001037983 */ /* 0x004ea80000100800 */
[----:B----4-:R-:W4:Y:S04]  /*ff90*/  LDL R17, [R1+0x6c] ;  /* 0x00006c0001117983 */ /* 0x010f280000100800 */
[----:B---3--:R-:W3:Y:S04]  /*ffa0*/  LDL R15, [R1+0x74] ;  /* 0x00007400010f7983 */ /* 0x008ee80000100800 */
[----:B------:R-:W3:Y:S04]  /*ffb0*/  LDL R7, [R1+0xf8] ;  /* 0x0000f80001077983 */ /* 0x000ee80000100800 */
[----:B------:R-:W3:Y:S04]  /*ffc0*/  LDL R19, [R1+0xf4] ;  /* 0x0000f40001137983 */ /* 0x000ee80000100800 */
[----:B------:R-:W3:Y:S04]  /*ffd0*/  LDL R18, [R1+0xf0] ;  /* 0x0000f00001127983 */ /* 0x000ee80000100800 */
[----:B------:R-:W3:Y:S01]  /*ffe0*/  LDL R16, [R1+0xec] ;  /* 0x0000ec0001107983 */ /* 0x000ee20000100800 */
[----:B-----5:R-:W-:-:S02]  /*fff0*/  ISETP.GE.AND P3, PT, R6, c[0x0][0x3c8], PT ;  /* 0x0000f20006007a0c */ /* 0x020fc40003f66270 */
[----:B--2---:R-:W-:Y:S02]  /*10000*/  ISETP.GE.AND P2, PT, R3, c[0x0][0x3c8], PT ;  /* 0x0000f20003007a0c */ /* 0x004fe40003f46270 */
[----:B----4-:R-:W-:Y:S02]  /*10010*/  ISETP.GE.AND P1, PT, R17, c[0x0][0x3c8], PT ;  /* 0x0000f20011007a0c */ /* 0x010fe40003f26270 */
[----:B---3--:R-:W-:-:S07]  /*10020*/  ISETP.GE.AND P0, PT, R15, c[0x0][0x3c8], PT ;  /* 0x0000f2000f007a0c */ /* 0x008fce0003f06270 */
[CC--:B-1----:R-:W-:Y:S02]  /*10030*/  @!P3 LEA R10, P4, R6.reuse, R0.reuse, 0x1 ;  /* 0x00000000060ab211 */ /* 0x0c2fe400078808ff */
        /* <DEDUP_REMOVED lines=11> */
.L_x_565:
[----:B------:R-:W-:Y:S05]  /*100f0*/  BSYNC B0 ;  /* 0x0000000000007941 */ /* 0x000fea0003800000 */
.L_x_564:
[----:B------:R-:W-:Y:S05]  /*10100*/  BRA.DIV ~URZ, `(.L_x_566) ;  /* 0x000023727f007947 */ /* 0x000fea000b800000 */
[----:B---3--:R3:W2:Y:S02]  /*10110*/  SHFL.IDX PT, R4, R5, 0x2, 0x181f ;  /* 0x00581f0005047f89 */ /* 0x0086a400000e0000 */
.L_x_594:
[----:B------:R-:W-:Y:S05]  /*10120*/  BRA.DIV ~URZ, `(.L_x_567) ;  /* 0x000023d27f007947 */ /* 0x000fea000b800000 */
[----:B-1----:R1:W3:Y:S02]  /*10130*/  SHFL.IDX PT, R0, R13, 0x2, 0x181f ;  /* 0x00581f000d007f89 */ /* 0x0022e400000e0000 */
.L_x_595:
[----:B------:R-:W-:Y:S01]  /*10140*/  IADD3 R2, R12, 0x40, RZ ;  /* 0x000000400c027810 */ /* 0x000fe20007ffe0ff */
[----:B------:R-:W-:Y:S03]  /*10150*/  BSSY B0, `(.L_x_568) ;  /* 0x000001b000007945 */ /* 0x000fe60003800000 */
[----:B------:R-:W-:-:S13]  /*10160*/  ISETP.GE.AND P0, PT, R2, R14, PT ;  /* 0x0000000e0200720c */ /* 0x000fda0003f06270 */
[----:B------:R-:W-:Y:S05]  /*10170*/  @P0 BRA `(.L_x_569) ;  /* 0x0000018000000947 */ /* 0x000fea0003800000 */
[----:B------:R-:W5:Y:S04]  /*10180*/  LDL R6, [R1+0x58] ;  /* 0x0000580001067983 */ /* 0x000f680000100800 */
[----:B----4-:R-:W4:Y:S04]  /*10190*/  LDL R3, [R1+0x70] ;  /* 0x0000700001037983 */ /* 0x010f280000100800 */
[----:B---3--:R-:W3:Y:S04]  /*101a0*/  LDL R17, [R1+0x6c] ;  /* 0x00006c0001117983 */ /* 0x008ee80000100800 */
[----:B--2---:R-:W2:Y:S04]  /*101b0*/  LDL R15, [R1+0x74] ;  /* 0x00007400010f7983 */ /* 0x004ea80000100800 */
[----:B------:R-:W2:Y:S04]  /*101c0*/  LDL R7, [R1+0xf8] ;  /* 0x0000f80001077983 */ /* 0x000ea80000100800 */
[----:B------:R-:W2:Y:S04]  /*101d0*/  LDL R19, [R1+0xf4] ;  /* 0x0000f40001137983 */ /* 0x000ea80000100800 */
[----:B------:R-:W2:Y:S04]  /*101e0*/  LDL R18, [R1+0xf0] ;  /* 0x0000f00001127983 */ /* 0x000ea80000100800 */
[----:B------:R-:W2:Y:S01]  /*101f0*/  LDL R16, [R1+0xec] ;  /* 0x0000ec0001107983 */ /* 0x000ea20000100800 */
[----:B-----5:R-:W-:-:S02]  /*10200*/  ISETP.GE.AND P3, PT, R6, c[0x0][0x3c8], PT ;  /* 0x0000f20006007a0c */ /* 0x020fc40003f66270 */
[----:B----4-:R-:W-:Y:S02]  /*10210*/  ISETP.GE.AND P2, PT, R3, c[0x0][0x3c8], PT ;  /* 0x0000f20003007a0c */ /* 0x010fe40003f46270 */
[----:B---3--:R-:W-:Y:S02]  /*10220*/  ISETP.GE.AND P1, PT, R17, c[0x0][0x3c8], PT ;  /* 0x0000f20011007a0c */ /* 0x008fe40003f26270 */
[----:B--2---:R-:W-:-:S07]  /*10230*/  ISETP.GE.AND P0, PT, R15, c[0x0][0x3c8], PT ;  /* 0x0000f2000f007a0c */ /* 0x004fce0003f06270 */
[CC--:B------:R-:W-:Y:S02]  /*10240*/  @!P3 LEA R10, P4, R6.reuse, R0.reuse, 0x1 ;  /* 0x00000000060ab211 */ /* 0x0c0fe400078808ff */
        /* <DEDUP_REMOVED lines=11> */
.L_x_569:
[----:B------:R-:W-:Y:S05]  /*10300*/  BSYNC B0 ;  /* 0x0000000000007941 */ /* 0x000fea0003800000 */
.L_x_568:
[----:B------:R-:W-:Y:S05]  /*10310*/  BRA.DIV ~URZ, `(.L_x_570) ;  /* 0x000022627f007947 */ /* 0x000fea000b800000 */
[----:B--2---:R2:W1:Y:S04]  /*10320*/  SHFL.IDX PT, R4, R5, 0x3, 0x181f ;  /* 0x00781f0005047f89 */ /* 0x00446800000e0000 */
[----:B---3--:R2:W3:Y:S02]  /*10330*/  SHFL.IDX PT, R0, R13, 0x3, 0x181f ;  /* 0x00781f000d007f89 */ /* 0x0084e400000e0000 */
.L_x_596:
[----:B------:R-:W-:-:S04]  /*10340*/  IADD3 R2, R12, 0x60, RZ ;  /* 0x000000600c027810 */ /* 0x000fc80007ffe0ff */
        /* <DEDUP_REMOVED lines=9> */
[----:B-1----:R-:W3:Y:S01]  /*103e0*/  LDL R13, [R1+0xec] ;  /* 0x0000ec00010d7983 */ /* 0x002ee20000100800 */
[----:B-----5:R-:W-:-:S02]  /*103f0*/  ISETP.GE.AND P3, PT, R6, c[0x0][0x3c8], PT ;  /* 0x0000f20006007a0c */ /* 0x020fc40003f66270 */
[----:B--2---:R-:W-:Y:S02]  /*10400*/  ISETP.GE.AND P2, PT, R3, c[0x0][0x3c8], PT ;  /* 0x0000f20003007a0c */ /* 0x004fe40003f46270 */
[----:B----4-:R-:W-:Y:S02]  /*10410*/  ISETP.GE.AND P1, PT, R15, c[0x0][0x3c8], PT ;  /* 0x0000f2000f007a0c */ /* 0x010fe40003f26270 */
[----:B---3--:R-:W-:-:S07]  /*10420*/  ISETP.GE.AND P0, PT, R5, c[0x0][0x3c8], PT ;  /* 0x0000f20005007a0c */ /* 0x008fce0003f06270 */
        /* <DEDUP_REMOVED lines=12> */
.L_x_556:
[----:B------:R-:W-:Y:S05]  /*104f0*/  BSYNC B1 ;  /* 0x0000000000017941 */ /* 0x000fea0003800000 */
.L_x_547:
[----:B---34-:R-:W3:Y:S02]  /*10500*/  LDL R0, [R1+0xfc] ;  /* 0x0000fc0001007983 */ /* 0x018ee40000100800 */
[----:B---3--:R-:W-:-:S13]  /*10510*/  ISETP.NE.AND P0, PT, R0, RZ, PT ;  /* 0x000000ff0000720c */ /* 0x008fda0003f05270 */
[----:B------:R-:W-:Y:S01]  /*10520*/  @P0 WARPSYNC 0xffffffff ;  /* 0xffffffff00000948 */ /* 0x000fe20003800000 */
[----:B------:R-:W-:Y:S06]  /*10530*/  @P0 BAR.SYNC.DEFER_BLOCKING 0x5, 0x100 ;  /* 0x0144000000000b1d */ /* 0x000fec0000010000 */
[----:B------:R-:W3:Y:S04]  /*10540*/  @P0 LDS R0, [0x18100] ;  /* 0x01810000ff000984 */ /* 0x000ee80000000800 */
[----:B---3--:R3:W-:Y:S04]  /*10550*/  @P0 STL [R1+0xc8], R0 ;  /* 0x0000c80001000387 */ /* 0x0087e80000100800 */
[----:B------:R-:W-:Y:S06]  /*10560*/  @P0 BAR.ARV 0x4, 0x100 ;  /* 0x0104000000000b1d */ /* 0x000fec0000002000 */
[----:B------:R-:W-:Y:S05]  /*10570*/  @P0 BRA `(.L_x_571) ;  /* 0x0000009000000947 */ /* 0x000fea0003800000 */
[----:B------:R-:W-:Y:S05]  /*10580*/  BRA.DIV ~URZ, `(.L_x_572) ;  /* 0x000020e27f007947 */ /* 0x000fea000b800000 */
[----:B---3--:R3:W4:Y:S02]  /*10590*/  SHFL.IDX PT, R0, R81, RZ, 0x1f ;  /* 0x00001fff51007589 */ /* 0x00872400000e0000 */
.L_x_597:
[----:B-12---:R-:W1:Y:S01]  /*105a0*/  S2R R2, SR_TID.X ;  /* 0x0000000000027919 */ /* 0x006e620000002100 */
[----:B------:R-:W-:Y:S03]  /*105b0*/  WARPSYNC 0xffffffff ;  /* 0xffffffff00007948 */ /* 0x000fe60003800000 */
[----:B------:R-:W-:Y:S06]  /*105c0*/  BAR.SYNC.DEFER_BLOCKING 0x4, 0x100 ;  /* 0x0104000000007b1d */ /* 0x000fec0000010000 */
[----:B----4-:R2:W-:Y:S01]  /*105d0*/  STL [R1+0xc8], R0 ;  /* 0x0000c80001007387 */ /* 0x0105e20000100800 */
[----:B-1----:R-:W-:-:S13]  /*105e0*/  LOP3.LUT P0, RZ, R2, 0xff, RZ, 0xc0, !PT ;  /* 0x000000ff02ff7812 */ /* 0x002fda000780c0ff */
[----:B------:R2:W-:Y:S04]  /*105f0*/  @!P0 STS [0x18100], R81 ;  /* 0x01810051ff008388 */ /* 0x0005e80000000800 */
[----:B------:R-:W-:Y:S06]  /*10600*/  BAR.ARV 0x5, 0x100 ;  /* 0x0144000000007b1d */ /* 0x000fec0000002000 */
.L_x_571:
[----:B--23--:R-:W2:Y:S02]  /*10610*/  LDL R0, [R1+0xc8] ;  /* 0x0000c80001007983 */ /* 0x00cea40000100800 */
[----:B--2---:R-:W-:-:S13]  /*10620*/  ISETP.GE.AND P0, PT, R0, c[0x0][0x538], PT ;  /* 0x00014e0000007a0c */ /* 0x004fda0003f06270 */
[----:B-1---5:R-:W-:Y:S01]  /*10630*/  @P0 CALL.REL.NOINC `(.L_x_573) ;  /* 0x0000001000000944 */ /* 0x022fe20003c00000 */
[----:B------:R-:W-:Y:S05]  /*10640*/  BRA `(.L_x_574) ;  /* 0xffff03b000007947 */ /* 0x000fea000383ffff */
.L_x_573:
[----:B------:R-:W-:Y:S05]  /*10650*/  EXIT ;  /* 0x000000000000794d */ /* 0x000fea0003800000 */
.L_x_519:
[----:B------:R2:W-:Y:S01]  /*10660*/  STL [R1+0x68], RZ ;  /* 0x000068ff01007387 */ /* 0x0005e20000100800 */
[----:B------:R-:W-:Y:S01]  /*10670*/  IMAD.MOV.U32 R251, RZ, RZ, R5 ;  /* 0x000000fffffb7224 */ /* 0x000fe200078e0005 */
[----:B------:R-:W-:Y:S02]  /*10680*/  MOV R3, 0x181f ;  /* 0x0000181f00037802 */ /* 0x000fe40000000f00 */
[----:B------:R-:W-:Y:S02]  /*10690*/  MOV R2, 0x106b0 ;  /* 0x000106b000027802 */ /* 0x000fe40000000f00 */
[----:B-12---:R-:W-:Y:S05]  /*106a0*/  CALL.REL.NOINC `($__internal_3_$__cuda_sm70_shflsync_idx_p) ;  /* 0x0000209000007944 */ /* 0x006fea0003c00000 */
[----:B-----5:R-:W-:Y:S01]  /*106b0*/  MOV R4, R251 ;  /* 0x000000fb00047202 */ /* 0x020fe20000000f00 */
[----:B-1----:R-:W-:Y:S05]  /*106c0*/  BRA `(.L_x_575) ;  /* 0xffff2eb000007947 */ /* 0x002fea000383ffff */
.L_x_520:
[----:B------:R4:W-:Y:S01]  /*106d0*/  STL [R1+0x68], RZ ;  /* 0x000068ff01007387 */ /* 0x0009e20000100800 */
[----:B------:R-:W-:Y:S01]  /*106e0*/  IMAD.MOV.U32 R251, RZ, RZ, R15 ;  /* 0x000000fffffb7224 */ /* 0x000fe200078e000f */
[----:B------:R-:W-:Y:S02]  /*106f0*/  MOV R3, 0x181f ;  /* 0x0000181f00037802 */ /* 0x000fe40000000f00 */
[----:B------:R-:W-:Y:S02]  /*10700*/  MOV R2, 0x10720 ;  /* 0x0001072000027802 */ /* 0x000fe40000000f00 */
[----:B-1234-:R-:W-:Y:S05]  /*10710*/  CALL.REL.NOINC `($__internal_3_$__cuda_sm70_shflsync_idx_p) ;  /* 0x0000202000007944 */ /* 0x01efea0003c00000 */
[----:B------:R-:W2:Y:S04]  /*10720*/  LDL R2, [R1+0x58] ;  /* 0x0000580001027983 */ /* 0x000ea80000100800 */
[----:B------:R-:W3:Y:S04]  /*10730*/  LDL R14, [R1+0x70] ;  /* 0x00007000010e7983 */ /* 0x000ee80000100800 */
[----:B------:R-:W4:Y:S04]  /*10740*/  LDL R13, [R1+0x6c] ;  /* 0x00006c00010d7983 */ /* 0x000f280000100800 */
[----:B------:R-:W4:Y:S04]  /*10750*/  LDL R12, [R1+0x74] ;  /* 0x00007400010c7983 */ /* 0x000f280000100800 */
[----:B-----5:R-:W4:Y:S01]  /*10760*/  LDL R0, [R1+0x50] ;  /* 0x0000500001007983 */ /* 0x020f220000100800 */
[----:B------:R-:W-:-:S02]  /*10770*/  IADD3 R10, P1, R251, R89, RZ ;  /* 0x00000059fb0a7210 */ /* 0x000fc40007f3e0ff */
[C---:B------:R-:W-:Y:S02]  /*10780*/  IADD3 R8, P0, R251.reuse, R90, RZ ;  /* 0x0000005afb087210 */ /* 0x040fe40007f1e0ff */
[C---:B------:R-:W-:Y:S01]  /*10790*/  IADD3 R6, P5, R251.reuse, R91, RZ ;  /* 0x0000005bfb067210 */ /* 0x040fe20007fbe0ff */
[C---:B------:R-:W-:Y:S02]  /*107a0*/  IMAD.X R11, R4.reuse, 0x1, R84, P1 ;  /* 0x00000001040b7824 */ /* 0x040fe400008e0654 */
[C---:B------:R-:W-:Y:S02]  /*107b0*/  IMAD.X R9, R4.reuse, 0x1, R85, P0 ;  /* 0x0000000104097824 */ /* 0x040fe400000e0655 */
[----:B------:R-:W-:Y:S01]  /*107c0*/  IMAD.X R7, R4, 0x1, R86, P5 ;  /* 0x0000000104077824 */ /* 0x000fe200028e0656 */
[----:B--2---:R-:W-:Y:S02]  /*107d0*/  ISETP.GE.AND P3, PT, R2, c[0x0][0x1d4], PT ;  /* 0x0000750002007a0c */ /* 0x004fe40003f66270 */
[----:B------:R-:W-:Y:S01]  /*107e0*/  IADD3 R2, P4, R251, R92, RZ ;  /* 0x0000005cfb027210 */ /* 0x000fe20007f9e0ff */
[----:B------:R-:W-:Y:S01]  /*107f0*/  IMAD.MOV.U32 R251, RZ, RZ, R5 ;  /* 0x000000fffffb7224 */ /* 0x000fe200078e0005 */
[----:B---3--:R-:W-:-:S02]  /*10800*/  ISETP.GE.AND P2, PT, R14, c[0x0][0x1d4], PT ;  /* 0x000075000e007a0c */ /* 0x008fc40003f46270 */
[----:B------:R-:W-:Y:S01]  /*10810*/  SEL R5, RZ, 0x10, P3 ;  /* 0x00000010ff057807 */ /* 0x000fe20001800000 */
[----:B------:R-:W-:Y:S01]  /*10820*/  IMAD.X R3, R4, 0x1, R87, P4 ;  /* 0x0000000104037824 */ /* 0x000fe200020e0657 */
[----:B----4-:R-:W-:Y:S02]  /*10830*/  ISETP.GE.AND P1, PT, R13, c[0x0][0x1d4], PT ;  /* 0x000075000d007a0c */ /* 0x010fe40003f26270 */
[----:B------:R-:W-:Y:S02]  /*10840*/  SEL R14, RZ, 0x10, P2 ;  /* 0x00000010ff0e7807 */ /* 0x000fe40001000000 */
[----:B------:R-:W-:Y:S02]  /*10850*/  ISETP.GE.AND P0, PT, R12, c[0x0][0x1d4], PT ;  /* 0x000075000c007a0c */ /* 0x000fe40003f06270 */
[----:B------:R-:W-:Y:S01]  /*10860*/  SEL R13, RZ, 0x10, P1 ;  /* 0x00000010ff0d7807 */ /* 0x000fe20000800000 */
[----:B------:R-:W-:Y:S01]  /*10870*/  @!PT LDS RZ, [RZ] ;  /* 0x00000000fffff984 */ /* 0x000fe20000000800 */
[----:B------:R-:W-:Y:S01]  /*10880*/  @!PT LDS RZ, [RZ] ;  /* 0x00000000fffff984 */ /* 0x000fe20000000800 */
[----:B------:R-:W-:Y:S01]  /*10890*/  @!PT LDS RZ, [RZ] ;  /* 0x00000000fffff984 */ /* 0x000fe20000000800 */
[----:B------:R2:W-:Y:S01]  /*108a0*/  LDGSTS.E.BYPASS.LTC128B.128 [R0+0x10100], [R10.64], !P3 ;  /* 0x101000000a007fae */ /* 0x0005e2000d901d46 */
[----:B------:R-:W-:-:S03]  /*108b0*/  SEL R12, RZ, 0x10, P0 ;  /* 0x00000010ff0c7807 */ /* 0x000fc60000000000 */
[----:B------:R2:W-:Y:S04]  /*108c0*/  LDGSTS.E.BYPASS.LTC128B.128 [R0+0x12100], [R8.64], !P2 ;  /* 0x1210000008007fae */ /* 0x0005e8000d101d46 */
[----:B------:R2:W-:Y:S04]  /*108d0*/  LDGSTS.E.BYPASS.LTC128B.128 [R0+0x14100], [R6.64], !P1 ;  /* 0x1410000006007fae */ /* 0x0005e8000c901d46 */
[----:B------:R2:W-:Y:S02]  /*108e0*/  LDGSTS.E.BYPASS.LTC128B.128 [R0+0x16100], [R2.64], !P0 ;  /* 0x1610000002007fae */ /* 0x0005e4000c101d46 */
[----:B--2---:R-:W-:Y:S01]  /*108f0*/  IMAD.MOV.U32 R0, RZ, RZ, 0x1 ;  /* 0x00000001ff007424 */ /* 0x004fe200078e00ff */
[----:B------:R-:W-:Y:S01]  /*10900*/  MOV R2, 0x10940 ;  /* 0x0001094000027802 */ /* 0x000fe20000000f00 */
[----:B------:R-:W-:-:S03]  /*10910*/  IMAD.MOV.U32 R3, RZ, RZ, 0x181f ;  /* 0x0000181fff037424 */ /* 0x000fc600078e00ff */
[----:B------:R2:W-:Y:S04]  /*10920*/  STL [R1+0x68], R0 ;  /* 0x0000680001007387 */ /* 0x0005e80000100800 */
[----:B-12---:R-:W-:Y:S05]  /*10930*/  CALL.REL.NOINC `($__internal_3_$__cuda_sm70_shflsync_idx_p) ;  /* 0x00001e0000007944 */ /* 0x006fea0003c00000 */
[----:B-----5:R-:W-:Y:S01]  /*10940*/  MOV R0, 0x1 ;  /* 0x0000000100007802 */ /* 0x020fe20000000f00 */
[----:B------:R-:W-:Y:S01]  /*10950*/  IMAD.MOV.U32 R4, RZ, RZ, R251 ;  /* 0x000000ffff047224 */ /* 0x000fe200078e00fb */
[----:B------:R-:W-:Y:S01]  /*10960*/  MOV R3, 0x181f ;  /* 0x0000181f00037802 */ /* 0x000fe20000000f00 */
[----:B------:R-:W-:Y:S01]  /*10970*/  IMAD.MOV.U32 R251, RZ, RZ, R15 ;  /* 0x000000fffffb7224 */ /* 0x000fe200078e000f */
[----:B------:R-:W-:Y:S01]  /*10980*/  MOV R2, 0x109b0 ;  /* 0x000109b000027802 */ /* 0x000fe20000000f00 */
[----:B------:R2:W-:Y:S04]  /*10990*/  STL [R1+0x68], R0 ;  /* 0x0000680001007387 */ /* 0x0005e80000100800 */
[----:B-12---:R-:W-:Y:S05]  /*109a0*/  CALL.REL.NOINC `($__internal_3_$__cuda_sm70_shflsync_idx_p) ;  /* 0x00001d9000007944 */ /* 0x006fea0003c00000 */
[----:B-----5:R-:W-:Y:S01]  /*109b0*/  MOV R0, R251 ;  /* 0x000000fb00007202 */ /* 0x020fe20000000f00 */
[----:B-1----:R-:W-:Y:S05]  /*109c0*/  BRA `(.L_x_576) ;  /* 0xffff2da000007947 */ /* 0x002fea000383ffff */
.L_x_521:
[----:B------:R1:W-:Y:S01]  /*109d0*/  STL [R1+0x68], RZ ;  /* 0x000068ff01007387 */ /* 0x0003e20000100800 */
[----:B------:R-:W-:Y:S01]  /*109e0*/  IMAD.MOV.U32 R251, RZ, RZ, R4 ;  /* 0x000000fffffb7224 */ /* 0x000fe200078e0004 */
[----:B------:R-:W-:Y:S02]  /*109f0*/  MOV R3, 0x1c1f ;  /* 0x00001c1f00037802 */ /* 0x000fe40000000f00 */
[----:B------:R-:W-:-:S02]  /*10a00*/  MOV R2, 0x10a20 ;  /* 0x00010a2000027802 */ /* 0x000fc40000000f00 */
[----:B-1----:R-:W-:Y:S05]  /*10a10*/  CALL.REL.NOINC `($__internal_3_$__cuda_sm70_shflsync_idx_p) ;  /* 0x00001d2000007944 */ /* 0x002fea0003c00000 */
[----:B-----5:R-:W-:Y:S01]  /*10a20*/  MOV R0, R251 ;  /* 0x000000fb00007202 */ /* 0x020fe20000000f00 */
[----:B-1----:R-:W-:Y:S05]  /*10a30*/  BRA `(.L_x_577) ;  /* 0xffff302000007947 */ /* 0x002fea000383ffff */
.L_x_522:
[----:B------:R-:W-:Y:S01]  /*10a40*/  MOV R0, 0x1 ;  /* 0x0000000100007802 */ /* 0x000fe20000000f00 */
[----:B------:R-:W-:Y:S01]  /*10a50*/  IMAD.MOV.U32 R251, RZ, RZ, R4 ;  /* 0x000000fffffb7224 */ /* 0x000fe200078e0004 */
[----:B------:R-:W-:Y:S01]  /*10a60*/  MOV R2, 0x10aa0 ;  /* 0x00010aa000027802 */ /* 0x000fe20000000f00 */
[----:B------:R-:W-:-:S02]  /*10a70*/  IMAD.MOV.U32 R3, RZ, RZ, 0x1c1f ;  /* 0x00001c1fff037424 */ /* 0x000fc400078e00ff */
[----:B------:R2:W-:Y:S04]  /*10a80*/  STL [R1+0x68], R0 ;  /* 0x0000680001007387 */ /* 0x0005e80000100800 */
[----:B-12---:R-:W-:Y:S05]  /*10a90*/  CALL.REL.NOINC `($__internal_3_$__cuda_sm70_shflsync_idx_p) ;  /* 0x00001ca000007944 */ /* 0x006fea0003c00000 */
[----:B-----5:R-:W-:Y:S01]  /*10aa0*/  IMAD.IADD R0, R5, 0x1, R251 ;  /* 0x0000000105007824 */ /* 0x020fe200078e02fb */
[----:B------:R-:W-:Y:S02]  /*10ab0*/  FMNMX.FTZ R133, R9, R13, !PT ;  /* 0x0000000d09857209 */ /* 0x000fe40007810000 */
[----:B------:R-:W-:Y:S02]  /*10ac0*/  MOV R2, 0x10ee0 ;  /* 0x00010ee000027802 */ /* 0x000fe40000000f00 */
[----:B------:R-:W-:Y:S02]  /*10ad0*/  IMNMX R0, R6, R0, PT ;  /* 0x0000000006007217 */ /* 0x000fe40003800200 */
[----:B------:R-:W-:Y:S02]  /*10ae0*/  FMNMX.FTZ R133, R14, R133, !PT ;  /* 0x000000850e857209 */ /* 0x000fe40007810000 */
[C---:B------:R-:W-:Y:S02]  /*10af0*/  ISETP.GT.AND P1, PT, R0.reuse, RZ, PT ;  /* 0x000000ff0000720c */ /* 0x040fe40003f24270 */
[----:B------:R-:W-:-:S02]  /*10b00*/  ISETP.GT.AND P0, PT, R0, 0x1, PT ;  /* 0x000000010000780c */ /* 0x000fc40003f04270 */
[----:B------:R-:W-:Y:S02]  /*10b10*/  ISETP.GT.AND P2, PT, R0, 0x8, PT ;  /* 0x000000080000780c */ /* 0x000fe40003f44270 */
[----:B------:R-:W-:Y:S02]  /*10b20*/  FSEL R4, R38, -INF , P1 ;  /* 0xff80000026047808 */ /* 0x000fe40000800000 */
[----:B------:R-:W-:Y:S02]  /*10b30*/  FSEL R5, R39, -INF , P0 ;  /* 0xff80000027057808 */ /* 0x000fe40000000000 */
[----:B------:R-:W-:Y:S02]  /*10b40*/  ISETP.GT.AND P0, PT, R0, 0x9, PT ;  /* 0x000000090000780c */ /* 0x000fe40003f04270 */
[----:B------:R-:W-:Y:S02]  /*10b50*/  FSEL R12, R62, -INF , P2 ;  /* 0xff8000003e0c7808 */ /* 0x000fe40001000000 */
[----:B------:R-:W-:-:S02]  /*10b60*/  FMNMX.FTZ R3, R4, R5, !PT ;  /* 0x0000000504037209 */ /* 0x000fc40007810000 */
[----:B------:R-:W-:Y:S02]  /*10b70*/  FMNMX.FTZ R133, R15, R133, !PT ;  /* 0x000000850f857209 */ /* 0x000fe40007810000 */
[----:B------:R-:W-:Y:S02]  /*10b80*/  FSEL R11, R63, -INF , P0 ;  /* 0xff8000003f0b7808 */ /* 0x000fe40000000000 */
[----:B------:R-:W-:Y:S02]  /*10b90*/  ISETP.GT.AND P1, PT, R0, 0x10, PT ;  /* 0x000000100000780c */ /* 0x000fe40003f24270 */
[----:B------:R-:W-:Y:S02]  /*10ba0*/  FMNMX.FTZ R16, R12, R3, !PT ;  /* 0x000000030c107209 */ /* 0x000fe40007810000 */
[----:B------:R-:W-:Y:S02]  /*10bb0*/  FMNMX.FTZ R133, R17, R133, !PT ;  /* 0x0000008511857209 */ /* 0x000fe40007810000 */
[----:B------:R-:W-:-:S02]  /*10bc0*/  ISETP.GT.AND P0, PT, R0, 0x11, PT ;  /* 0x000000110000780c */ /* 0x000fc40003f04270 */
[----:B------:R-:W-:Y:S02]  /*10bd0*/  FSEL R8, R34, -INF , P1 ;  /* 0xff80000022087808 */ /* 0x000fe40000800000 */
[----:B------:R-:W-:Y:S02]  /*10be0*/  FMNMX.FTZ R16, R11, R16, !PT ;  /* 0x000000100b107209 */ /* 0x000fe40007810000 */
[----:B------:R-:W-:Y:S02]  /*10bf0*/  FMNMX.FTZ R133, R18, R133, !PT ;  /* 0x0000008512857209 */ /* 0x000fe40007810000 */
[----:B------:R-:W-:Y:S02]  /*10c00*/  FSEL R7, R35, -INF , P0 ;  /* 0xff80000023077808 */ /* 0x000fe40000000000 */
[----:B------:R-:W-:Y:S02]  /*10c10*/  ISETP.GT.AND P1, PT, R0, 0x18, PT ;  /* 0x000000180000780c */ /* 0x000fe40003f24270 */
[----:B------:R-:W-:-:S02]  /*10c20*/  FMNMX.FTZ R16, R8, R16, !PT ;  /* 0x0000001008107209 */ /* 0x000fc40007810000 */
[----:B------:R-:W-:Y:S02]  /*10c30*/  FMNMX.FTZ R133, R19, R133, !PT ;  /* 0x0000008513857209 */ /* 0x000fe40007810000 */
[----:B------:R-:W-:Y:S02]  /*10c40*/  ISETP.GT.AND P0, PT, R0, 0x19, PT ;  /* 0x000000190000780c */ /* 0x000fe40003f04270 */
[----:B------:R-:W-:Y:S02]  /*10c50*/  FSEL R6, R22, -INF , P1 ;  /* 0xff80000016067808 */ /* 0x000fe40000800000 */
[----:B------:R-:W-:Y:S02]  /*10c60*/  FMNMX.FTZ R16, R7, R16, !PT ;  /* 0x0000001007107209 */ /* 0x000fe40007810000 */
[----:B------:R-:W-:Y:S02]  /*10c70*/  FMNMX.FTZ R133, R20, R133, !PT ;  /* 0x0000008514857209 */ /* 0x000fe40007810000 */
[----:B------:R-:W-:-:S02]  /*10c80*/  FSEL R10, R23, -INF , P0 ;  /* 0xff800000170a7808 */ /* 0x000fc40000000000 */
[----:B------:R-:W-:Y:S02]  /*10c90*/  ISETP.GT.AND P1, PT, R0, 0x20, PT ;  /* 0x000000200000780c */ /* 0x000fe40003f24270 */
[----:B------:R-:W-:Y:S02]  /*10ca0*/  FMNMX.FTZ R16, R6, R16, !PT ;  /* 0x0000001006107209 */ /* 0x000fe40007810000 */
[----:B------:R-:W-:Y:S02]  /*10cb0*/  FMNMX.FTZ R133, R99, R133, !PT ;  /* 0x0000008563857209 */ /* 0x000fe40007810000 */
[----:B------:R-:W-:Y:S02]  /*10cc0*/  ISETP.GT.AND P0, PT, R0, 0x21, PT ;  /* 0x000000210000780c */ /* 0x000fe40003f04270 */
[----:B------:R-:W-:Y:S02]  /*10cd0*/  FSEL R91, R30, -INF , P1 ;  /* 0xff8000001e5b7808 */ /* 0x000fe40000800000 */
[----:B------:R-:W-:-:S02]  /*10ce0*/  FMNMX.FTZ R16, R10, R16, !PT ;  /* 0x000000100a107209 */ /* 0x000fc40007810000 */
[----:B------:R-:W-:Y:S02]  /*10cf0*/  FMNMX.FTZ R133, R98, R133, !PT ;  /* 0x0000008562857209 */ /* 0x000fe40007810000 */
[----:B------:R-:W-:Y:S02]  /*10d00*/  FSEL R90, R31, -INF , P0 ;  /* 0xff8000001f5a7808 */ /* 0x000fe40000000000 */
[C---:B------:R-:W-:Y:S02]  /*10d10*/  ISETP.GT.AND P1, PT, R0.reuse, 0x28, PT ;  /* 0x000000280000780c */ /* 0x040fe40003f24270 */
        /* <DEDUP_REMOVED lines=15> */
[C---:B------:R-:W-:Y:S02]  /*10e10*/  ISETP.GT.AND P1, PT, R0.reuse, 0x38, PT ;  /* 0x000000380000780c */ /* 0x040fe40003f24270 */
[----:B------:R-:W-:Y:S02]  /*10e20*/  FMNMX.FTZ R16, R87, R16, !PT ;  /* 0x0000001057107209 */ /* 0x000fe40007810000 */
[----:B------:R-:W-:Y:S02]  /*10e30*/  FMNMX.FTZ R133, R93, R133, !PT ;  /* 0x000000855d857209 */ /* 0x000fe40007810000 */
[----:B------:R-:W-:Y:S01]  /*10e40*/  ISETP.GT.AND P0, PT, R0, 0x39, PT ;  /* 0x000000390000780c */ /* 0x000fe20003f04270 */
[----:B------:R-:W-:Y:S01]  /*10e50*/  IMAD.MOV.U32 R0, RZ, RZ, 0x2 ;  /* 0x00000002ff007424 */ /* 0x000fe200078e00ff */
[----:B------:R-:W-:Y:S02]  /*10e60*/  FSEL R85, R50, -INF , P1 ;  /* 0xff80000032557808 */ /* 0x000fe40000800000 */
[----:B------:R-:W-:-:S02]  /*10e70*/  FMNMX.FTZ R16, R86, R16, !PT ;  /* 0x0000001056107209 */ /* 0x000fc40007810000 */
[----:B------:R-:W-:Y:S02]  /*10e80*/  FMNMX.FTZ R133, R92, R133, !PT ;  /* 0x000000855c857209 */ /* 0x000fe40007810000 */
[----:B------:R-:W-:Y:S02]  /*10e90*/  FSEL R84, R51, -INF , P0 ;  /* 0xff80000033547808 */ /* 0x000fe40000000000 */
[----:B------:R-:W-:Y:S01]  /*10ea0*/  FMNMX.FTZ R16, R85, R16, !PT ;  /* 0x0000001055107209 */ /* 0x000fe20007810000 */
[----:B------:R-:W-:-:S03]  /*10eb0*/  IMAD.MOV.U32 R132, RZ, RZ, R133 ;  /* 0x000000ffff847224 */ /* 0x000fc600078e0085 */
[----:B------:R-:W-:Y:S02]  /*10ec0*/  FMNMX.FTZ R16, R84, R16, !PT ;  /* 0x0000001054107209 */ /* 0x000fe40007810000 */
[----:B-1----:R-:W-:Y:S05]  /*10ed0*/  CALL.REL.NOINC `($__internal_2_$__cuda_sm70_shflsync_bfly_p) ;  /* 0x0000180000007944 */ /* 0x002fea0003c00000 */
[----:B------:R-:W-:Y:S01]  /*10ee0*/  FMNMX.FTZ R133, R133, R0, !PT ;  /* 0x0000000085857209 */ /* 0x000fe20007810000 */
[----:B------:R-:W-:Y:S01]  /*10ef0*/  IMAD.MOV.U32 R0, RZ, RZ, 0x1 ;  /* 0x00000001ff007424 */ /* 0x000fe200078e00ff */
[----:B------:R-:W-:-:S03]  /*10f00*/  MOV R2, 0x10f30 ;  /* 0x00010f3000027802 */ /* 0x000fc60000000f00 */
[----:B------:R-:W-:Y:S02]  /*10f10*/  IMAD.MOV.U32 R132, RZ, RZ, R133 ;  /* 0x000000ffff847224 */ /* 0x000fe400078e0085 */
[----:B------:R-:W-:Y:S05]  /*10f20*/  CALL.REL.NOINC `($__internal_2_$__cuda_sm70_shflsync_bfly_p) ;  /* 0x000017b000007944 */ /* 0x000fea0003c00000 */
[----:B------:R-:W-:Y:S01]  /*10f30*/  FMNMX.FTZ R133, R133, R0, !PT ;  /* 0x0000000085857209 */ /* 0x000fe20007810000 */
[----:B------:R-:W-:Y:S01]  /*10f40*/  IMAD.MOV.U32 R132, RZ, RZ, R16 ;  /* 0x000000ffff847224 */ /* 0x000fe200078e0010 */
[----:B------:R-:W-:Y:S01]  /*10f50*/  MOV R2, 0x10f80 ;  /* 0x00010f8000027802 */ /* 0x000fe20000000f00 */
[----:B------:R-:W-:Y:S02]  /*10f60*/  IMAD.MOV.U32 R0, RZ, RZ, 0x2 ;  /* 0x00000002ff007424 */ /* 0x000fe400078e00ff */
[----:B------:R-:W-:Y:S05]  /*10f70*/  CALL.REL.NOINC `($__internal_2_$__cuda_sm70_shflsync_bfly_p) ;  /* 0x0000176000007944 */ /* 0x000fea0003c00000 */
[----:B------:R-:W-:Y:S01]  /*10f80*/  FMNMX.FTZ R16, R16, R0, !PT ;  /* 0x0000000010107209 */ /* 0x000fe20007810000 */
[----:B------:R-:W-:Y:S01]  /*10f90*/  IMAD.MOV.U32 R0, RZ, RZ, 0x1 ;  /* 0x00000001ff007424 */ /* 0x000fe200078e00ff */
[----:B------:R-:W-:-:S03]  /*10fa0*/  MOV R2, 0x10fd0 ;  /* 0x00010fd000027802 */ /* 0x000fc60000000f00 */
[----:B------:R-:W-:Y:S02]  /*10fb0*/  IMAD.MOV.U32 R132, RZ, RZ, R16 ;  /* 0x000000ffff847224 */ /* 0x000fe400078e0010 */
[----:B------:R-:W-:Y:S05]  /*10fc0*/  CALL.REL.NOINC `($__internal_2_$__cuda_sm70_shflsync_bfly_p) ;  /* 0x0000171000007944 */ /* 0x000fea0003c00000 */
[----:B------:R-:W-:Y:S01]  /*10fd0*/  MOV R3, R0 ;  /* 0x0000000000037202 */ /* 0x000fe20000000f00 */
[----:B------:R-:W-:Y:S05]  /*10fe0*/  BRA `(.L_x_578) ;  /* 0xffff312000007947 */ /* 0x000fea000383ffff */
.L_x_526:
[----:B------:R-:W-:Y:S01]  /*10ff0*/  MOV R3, 0x181f ;  /* 0x0000181f00037802 */ /* 0x000fe20000000f00 */
[----:B------:R2:W-:Y:S01]  /*11000*/  STL [R1+0x68], RZ ;  /* 0x000068ff01007387 */ /* 0x0005e20000100800 */
[----:B------:R-:W-:Y:S01]  /*11010*/  MOV R2, 0x11040 ;  /* 0x0001104000027802 */ /* 0x000fe20000000f00 */
[----:B------:R-:W-:Y:S02]  /*11020*/  IMAD.MOV.U32 R251, RZ, RZ, R5 ;  /* 0x000000fffffb7224 */ /* 0x000fe400078e0005 */
[----:B-12---:R-:W-:Y:S05]  /*11030*/  CALL.REL.NOINC `($__internal_3_$__cuda_sm70_shflsync_idx_p) ;  /* 0x0000170000007944 */ /* 0x006fea0003c00000 */
[----:B-----5:R-:W-:Y:S01]  /*11040*/  MOV R4, R251 ;  /* 0x000000fb00047202 */ /* 0x020fe20000000f00 */
[----:B-1----:R-:W-:-:S05]  /*11050*/  BRA `(.L_x_579) ;  /* 0xffff4c9000007947 */ /* 0x002fca000383ffff */
.L_x_527:
[----:B------:R-:W-:Y:S01]  /*11060*/  MOV R3, 0x181f ;  /* 0x0000181f00037802 */ /* 0x000fe20000000f00 */
[----:B------:R4:W-:Y:S01]  /*11070*/  STL [R1+0x68], RZ ;  /* 0x000068ff01007387 */ /* 0x0009e20000100800 */
[----:B------:R-:W-:Y:S01]  /*11080*/  MOV R2, 0x110b0 ;  /* 0x000110b000027802 */ /* 0x000fe20000000f00 */
[----:B------:R-:W-:Y:S02]  /*11090*/  IMAD.MOV.U32 R251, RZ, RZ, R12 ;  /* 0x000000fffffb7224 */ /* 0x000fe400078e000c */
[----:B-1234-:R-:W-:Y:S05]  /*110a0*/  CALL.REL.NOINC `($__internal_3_$__cuda_sm70_shflsync_idx_p) ;  /* 0x0000169000007944 */ /* 0x01efea0003c00000 */
[----:B------:R-:W2:Y:S01]  /*110b0*/  LDL R3, [R1+0x58] ;  /* 0x0000580001037983 */ /* 0x000ea20000100800 */
[----:B------:R-:W-:Y:S03]  /*110c0*/  IADD3 R6, P0, R251, R23, RZ ;  /* 0x00000017fb067210 */ /* 0x000fe60007f1e0ff */
[----:B------:R-:W3:Y:S02]  /*110d0*/  LDL R2, [R1+0x70] ;  /* 0x0000700001027983 */ /* 0x000ee40000100800 */
[----:B-----5:R-:W-:Y:S02]  /*110e0*/  IMAD.X R7, R4, 0x1, R13, P0 ;  /* 0x0000000104077824 */ /* 0x020fe400000e060d */
[----:B------:R-:W4:Y:S04]  /*110f0*/  LDL R0, [R1+0x50] ;  /* 0x0000500001007983 */ /* 0x000f280000100800 */
[----:B------:R-:W4:Y:S04]  /*11100*/  LDL R15, [R1+0x6c] ;  /* 0x00006c00010f7983 */ /* 0x000f280000100800 */
[----:B------:R-:W4:Y:S01]  /*11110*/  LDL R14, [R1+0x74] ;  /* 0x00007400010e7983 */ /* 0x000f220000100800 */
[----:B--2---:R-:W-:Y:S02]  /*11120*/  ISETP.GE.AND P3, PT, R3, c[0x0][0x1d4], PT ;  /* 0x0000750003007a0c */ /* 0x004fe40003f66270 */
[----:B---3--:R-:W-:Y:S02]  /*11130*/  ISETP.GE.AND P2, PT, R2, c[0x0][0x1d4], PT ;  /* 0x0000750002007a0c */ /* 0x008fe40003f46270 */
[----:B------:R-:W-:Y:S05]  /*11140*/  IADD3 R2, P0, R251, R28, RZ ;  /* 0x0000001cfb027210 */ /* 0x000fea0007f1e0ff */
[C---:B------:R-:W-:Y:S01]  /*11150*/  IMAD.X R3, R4.reuse, 0x1, R20, P0 ;  /* 0x0000000104037824 */ /* 0x040fe200000e0614 */
[----:B----4-:R-:W-:Y:S03]  /*11160*/  ISETP.GE.AND P1, PT, R15, c[0x0][0x1d4], PT ;  /* 0x000075000f007a0c */ /* 0x010fe60003f26270 */
[----:B------:R-:W-:Y:S01]  /*11170*/  @!PT LDS RZ, [RZ] ;  /* 0x00000000fffff984 */ /* 0x000fe20000000800 */
[----:B------:R-:W-:Y:S01]  /*11180*/  @!PT LDS RZ, [RZ] ;  /* 0x00000000fffff984 */ /* 0x000fe20000000800 */
[----:B------:R-:W-:Y:S01]  /*11190*/  @!PT LDS RZ, [RZ] ;  /* 0x00000000fffff984 */ /* 0x000fe20000000800 */
[----:B------:R2:W-:Y:S01]  /*111a0*/  LDGSTS.E.BYPASS.LTC128B.128 [R0+0x100], [R6.64], !P3 ;  /* 0x0010000006007fae */ /* 0x0005e2000d901d46 */
[----:B------:R-:W-:Y:S03]  /*111b0*/  SEL R15, RZ, 0x10, P1 ;  /* 0x00000010ff0f7807 */ /* 0x000fe60000800000 */
[----:B------:R3:W-:Y:S01]  /*111c0*/  LDGSTS.E.BYPASS.LTC128B.128 [R0+0x2100], [R2.64], !P2 ;  /* 0x0210000002007fae */ /* 0x0007e2000d101d46 */
[----:B--2---:R-:W-:Y:S02]  /*111d0*/  SEL R6, RZ, 0x10, P2 ;  /* 0x00000010ff067807 */ /* 0x004fe40001000000 */
[C---:B---3--:R-:W-:Y:S05]  /*111e0*/  IADD3 R2, P0, R251.reuse, R29, RZ ;  /* 0x0000001dfb027210 */ /* 0x048fea0007f1e0ff */
[C---:B------:R-:W-:Y:S05]  /*111f0*/  IMAD.X R3, R4.reuse, 0x1, R21, P0 ;  /* 0x0000000104037824 */ /* 0x040fea00000e0615 */
[----:B------:R2:W-:Y:S02]  /*11200*/  LDGSTS.E.BYPASS.LTC128B.128 [R0+0x4100], [R2.64], !P1 ;  /* 0x0410000002007fae */ /* 0x0005e4000c901d46 */
[----:B--2---:R-:W-:Y:S01]  /*11210*/  IADD3 R2, P0, R251, R30, RZ ;  /* 0x0000001efb027210 */ /* 0x004fe20007f1e0ff */
[----:B------:R-:W-:Y:S01]  /*11220*/  IMAD.MOV.U32 R251, RZ, RZ, R5 ;  /* 0x000000fffffb7224 */ /* 0x000fe200078e0005 */
[----:B------:R-:W-:Y:S03]  /*11230*/  SEL R5, RZ, 0x10, P3 ;  /* 0x00000010ff057807 */ /* 0x000fe60001800000 */
[----:B------:R-:W-:Y:S01]  /*11240*/  IMAD.X R3, R4, 0x1, R22, P0 ;  /* 0x0000000104037824 */ /* 0x000fe200000e0616 */
[----:B------:R-:W-:Y:S04]  /*11250*/  ISETP.GE.AND P0, PT, R14, c[0x0][0x1d4], PT ;  /* 0x000075000e007a0c */ /* 0x000fe80003f06270 */
[----:B------:R-:W-:Y:S09]  /*11260*/  SEL R14, RZ, 0x10, P0 ;  /* 0x00000010ff0e7807 */ /* 0x000ff20000000000 */
[----:B------:R2:W-:Y:S02]  /*11270*/  LDGSTS.E.BYPASS.LTC128B.128 [R0+0x6100], [R2.64], !P0 ;  /* 0x0610000002007fae */ /* 0x0005e4000c101d46 */
[----:B--2---:R-:W-:Y:S01]  /*11280*/  IMAD.MOV.U32 R0, RZ, RZ, 0x1 ;  /* 0x00000001ff007424 */ /* 0x004fe200078e00ff */
[----:B------:R-:W-:Y:S01]  /*11290*/  MOV R2, 0x112d0 ;  /* 0x000112d000027802 */ /* 0x000fe20000000f00 */
[----:B------:R-:W-:Y:S03]  /*112a0*/  IMAD.MOV.U32 R3, RZ, RZ, 0x181f ;  /* 0x0000181fff037424 */ /* 0x000fe600078e00ff */
        /* <DEDUP_REMOVED lines=10> */
[----:B-1----:R-:W-:-:S05]  /*11350*/  BRA `(.L_x_580) ;  /* 0xffff4b8000007947 */ /* 0x002fca000383ffff */
.L_x_530:
[----:B------:R-:W-:Y:S01]  /*11360*/  MOV R3, 0x181f ;  /* 0x0000181f00037802 */ /* 0x000fe20000000f00 */
[----:B------:R2:W-:Y:S01]  /*11370*/  STL [R1+0x68], RZ ;  /* 0x000068ff01007387 */ /* 0x0005e20000100800 */
[----:B------:R-:W-:Y:S01]  /*11380*/  MOV R2, 0x113b0 ;  /* 0x000113b000027802 */ /* 0x000fe20000000f00 */
[----:B------:R-:W-:Y:S02]  /*11390*/  IMAD.MOV.U32 R251, RZ, RZ, R133 ;  /* 0x000000fffffb7224 */ /* 0x000fe400078e0085 */
[----:B-12---:R-:W-:Y:S05]  /*113a0*/  CALL.REL.NOINC `($__internal_3_$__cuda_sm70_shflsync_idx_p) ;  /* 0x0000139000007944 */ /* 0x006fea0003c00000 */
[----:B------:R-:W-:Y:S01]  /*113b0*/  MOV R132, R251 ;  /* 0x000000fb00847202 */ /* 0x000fe20000000f00 */
[----:B-1---5:R-:W-:-:S05]  /*113c0*/  BRA `(.L_x_581) ;  /* 0xffff5c8000007947 */ /* 0x022fca000383ffff */
.L_x_531:
        /* <DEDUP_REMOVED lines=8> */
[----:B------:R-:W-:Y:S02]  /*11450*/  IMAD.X R177, R132, 0x1, R179, P0 ;  /* 0x0000000184b17824 */ /* 0x000fe400000e06b3 */
[----:B-----5:R-:W4:Y:S04]  /*11460*/  LDL R0, [R1+0x50] ;  /* 0x0000500001007983 */ /* 0x020f280000100800 */
        /* <DEDUP_REMOVED lines=38> */
.L_x_532:
[----:B------:R-:W-:Y:S01]  /*116d0*/  MOV R3, 0x1c1f ;  /* 0x00001c1f00037802 */ /* 0x000fe20000000f00 */
[----:B------:R1:W-:Y:S01]  /*116e0*/  STL [R1+0x68], RZ ;  /* 0x000068ff01007387 */ /* 0x0003e20000100800 */
[----:B------:R-:W-:Y:S01]  /*116f0*/  MOV R2, 0x11720 ;  /* 0x0001172000027802 */ /* 0x000fe20000000f00 */
[----:B------:R-:W-:Y:S02]  /*11700*/  IMAD.MOV.U32 R251, RZ, RZ, R132 ;  /* 0x000000fffffb7224 */ /* 0x000fe400078e0084 */
[----:B-1----:R-:W-:Y:S05]  /*11710*/  CALL.REL.NOINC `($__internal_3_$__cuda_sm70_shflsync_idx_p) ;  /* 0x0000102000007944 */ /* 0x002fea0003c00000 */
[----:B-----5:R-:W-:Y:S01]  /*11720*/  MOV R0, R251 ;  /* 0x000000fb00007202 */ /* 0x020fe20000000f00 */
[----:B-1----:R-:W-:-:S05]  /*11730*/  BRA `(.L_x_583) ;  /* 0xffff5df000007947 */ /* 0x002fca000383ffff */
.L_x_533:
[----:B------:R-:W-:Y:S01]  /*11740*/  MOV R0, 0x1 ;  /* 0x0000000100007802 */ /* 0x000fe20000000f00 */
[----:B------:R-:W-:Y:S01]  /*11750*/  IMAD.MOV.U32 R251, RZ, RZ, R132 ;  /* 0x000000fffffb7224 */ /* 0x000fe200078e0084 */
[----:B------:R-:W-:Y:S01]  /*11760*/  MOV R2, 0x117a0 ;  /* 0x000117a000027802 */ /* 0x000fe20000000f00 */
[----:B------:R-:W-:Y:S02]  /*11770*/  IMAD.MOV.U32 R3, RZ, RZ, 0x1c1f ;  /* 0x00001c1fff037424 */ /* 0x000fe400078e00ff */
[----:B------:R2:W-:Y:S04]  /*11780*/  STL [R1+0x68], R0 ;  /* 0x0000680001007387 */ /* 0x0005e80000100800 */
[----:B-12---:R-:W-:Y:S05]  /*11790*/  CALL.REL.NOINC `($__internal_3_$__cuda_sm70_shflsync_idx_p) ;  /* 0x00000fa000007944 */ /* 0x006fea0003c00000 */
[----:B-----5:R-:W-:Y:S01]  /*117a0*/  FMNMX.FTZ R0, R4, R134, !PT ;  /* 0x0000008604007209 */ /* 0x020fe20007810000 */
[----:B------:R-:W-:Y:S03]  /*117b0*/  IMAD.IADD R133, R133, 0x1, R251 ;  /* 0x0000000185857824 */ /* 0x000fe600078e02fb */
[----:B------:R-:W-:Y:S02]  /*117c0*/  FMNMX.FTZ R0, R5, R0, !PT ;  /* 0x0000000005007209 */ /* 0x000fe40007810000 */
[C---:B------:R-:W-:Y:S02]  /*117d0*/  ISETP.GT.AND P3, PT, R133.reuse, RZ, PT ;  /* 0x000000ff8500720c */ /* 0x040fe40003f64270 */
[C---:B------:R-:W-:Y:S02]  /*117e0*/  ISETP.GT.AND P2, PT, R133.reuse, 0x1, PT ;  /* 0x000000018500780c */ /* 0x040fe40003f44270 */
[----:B------:R-:W-:Y:S02]  /*117f0*/  FSEL R6, R6, -INF , P3 ;  /* 0xff80000006067808 */ /* 0x000fe40001800000 */
[----:B------:R-:W-:Y:S02]  /*11800*/  ISETP.GT.AND P1, PT, R133, 0x8, PT ;  /* 0x000000088500780c */ /* 0x000fe40003f24270 */
[----:B------:R-:W-:Y:S02]  /*11810*/  FSEL R7, R7, -INF , P2 ;  /* 0xff80000007077808 */ /* 0x000fe40001000000 */
[----:B------:R-:W-:Y:S02]  /*11820*/  FMNMX.FTZ R2, R6, R135, !PT ;  /* 0x0000008706027209 */ /* 0x000fe40007810000 */
[----:B------:R-:W-:Y:S02]  /*11830*/  ISETP.GT.AND P0, PT, R133, 0x9, PT ;  /* 0x000000098500780c */ /* 0x000fe40003f04270 */
[----:B------:R-:W-:Y:S02]  /*11840*/  FSEL R10, R10, -INF , P1 ;  /* 0xff8000000a0a7808 */ /* 0x000fe40000800000 */
[----:B------:R-:W-:Y:S02]  /*11850*/  FMNMX.FTZ R2, R7, R2, !PT ;  /* 0x0000000207027209 */ /* 0x000fe40007810000 */
[----:B------:R-:W-:Y:S02]  /*11860*/  FSEL R11, R11, -INF , P0 ;  /* 0xff8000000b0b7808 */ /* 0x000fe40000000000 */
[C---:B------:R-:W-:Y:S02]  /*11870*/  ISETP.GT.AND P3, PT, R133.reuse, 0x10, PT ;  /* 0x000000108500780c */ /* 0x040fe40003f64270 */
[----:B------:R-:W-:Y:S02]  /*11880*/  FMNMX.FTZ R0, R8, R0, !PT ;  /* 0x0000000008007209 */ /* 0x000fe40007810000 */
[----:B------:R-:W-:Y:S02]  /*11890*/  FMNMX.FTZ R2, R10, R2, !PT ;  /* 0x000000020a027209 */ /* 0x000fe40007810000 */
[----:B------:R-:W-:Y:S02]  /*118a0*/  ISETP.GT.AND P2, PT, R133, 0x11, PT ;  /* 0x000000118500780c */ /* 0x000fe40003f44270 */
[----:B------:R-:W-:Y:S02]  /*118b0*/  FSEL R14, R14, -INF , P3 ;  /* 0xff8000000e0e7808 */ /* 0x000fe40001800000 */
        /* <DEDUP_REMOVED lines=31> */
[----:B------:R-:W-:Y:S02]  /*11ab0*/  FMNMX.FTZ R0, R25, R0, !PT ;  /* 0x0000000019007209 */ /* 0x000fe40007810000 */
[----:B------:R-:W-:Y:S02]  /*11ac0*/  FSEL R30, R30, -INF , P3 ;  /* 0xff8000001e1e7808 */ /* 0x000fe40001800000 */
[----:B------:R-:W-:Y:S02]  /*11ad0*/  FMNMX.FTZ R176, R27, R2, !PT ;  /* 0x000000021bb07209 */ /* 0x000fe40007810000 */
[----:B------:R-:W-:Y:S02]  /*11ae0*/  ISETP.GT.AND P1, PT, R133, 0x38, PT ;  /* 0x000000388500780c */ /* 0x000fe40003f24270 */
[----:B------:R-:W-:Y:S01]  /*11af0*/  FMNMX.FTZ R132, R28, R0, !PT ;  /* 0x000000001c847209 */ /* 0x000fe20007810000 */
[----:B------:R-:W-:Y:S01]  /*11b00*/  IMAD.MOV.U32 R0, RZ, RZ, 0x2 ;  /* 0x00000002ff007424 */ /* 0x000fe200078e00ff */
[----:B------:R-:W-:Y:S02]  /*11b10*/  FSEL R31, R31, -INF , P2 ;  /* 0xff8000001f1f7808 */ /* 0x000fe40001000000 */
[----:B------:R-:W-:Y:S02]  /*11b20*/  FMNMX.FTZ R176, R30, R176, !PT ;  /* 0x000000b01eb07209 */ /* 0x000fe40007810000 */
[----:B------:R-:W-:Y:S02]  /*11b30*/  ISETP.GT.AND P0, PT, R133, 0x39, PT ;  /* 0x000000398500780c */ /* 0x000fe40003f04270 */
[----:B------:R-:W-:Y:S02]  /*11b40*/  FMNMX.FTZ R132, R29, R132, !PT ;  /* 0x000000841d847209 */ /* 0x000fe40007810000 */
[----:B------:R-:W-:Y:S02]  /*11b50*/  FSEL R34, R34, -INF , P1 ;  /* 0xff80000022227808 */ /* 0x000fe40000800000 */
[----:B------:R-:W-:Y:S02]  /*11b60*/  FMNMX.FTZ R176, R31, R176, !PT ;  /* 0x000000b01fb07209 */ /* 0x000fe40007810000 */
[----:B------:R-:W-:Y:S02]  /*11b70*/  FMNMX.FTZ R132, R32, R132, !PT ;  /* 0x0000008420847209 */ /* 0x000fe40007810000 */
[----:B------:R-:W-:Y:S02]  /*11b80*/  FSEL R35, R35, -INF , P0 ;  /* 0xff80000023237808 */ /* 0x000fe40000000000 */
[----:B------:R-:W-:Y:S02]  /*11b90*/  FMNMX.FTZ R176, R34, R176, !PT ;  /* 0x000000b022b07209 */ /* 0x000fe40007810000 */
[----:B------:R-:W-:Y:S02]  /*11ba0*/  FMNMX.FTZ R132, R33, R132, !PT ;  /* 0x0000008421847209 */ /* 0x000fe40007810000 */
[----:B------:R-:W-:Y:S02]  /*11bb0*/  FMNMX.FTZ R176, R35, R176, !PT ;  /* 0x000000b023b07209 */ /* 0x000fe40007810000 */
[----:B------:R-:W-:Y:S02]  /*11bc0*/  MOV R2, 0x11be0 ;  /* 0x00011be000027802 */ /* 0x000fe40000000f00 */
[----:B-1----:R-:W-:Y:S05]  /*11bd0*/  CALL.REL.NOINC `($__internal_2_$__cuda_sm70_shflsync_bfly_p) ;  /* 0x00000b0000007944 */ /* 0x002fea0003c00000 */
[----:B------:R-:W-:Y:S01]  /*11be0*/  FMNMX.FTZ R132, R132, R0, !PT ;  /* 0x0000000084847209 */ /* 0x000fe20007810000 */
[----:B------:R-:W-:Y:S01]  /*11bf0*/  IMAD.MOV.U32 R0, RZ, RZ, 0x1 ;  /* 0x00000001ff007424 */ /* 0x000fe200078e00ff */
[----:B------:R-:W-:Y:S02]  /*11c00*/  MOV R2, 0x11c20 ;  /* 0x00011c2000027802 */ /* 0x000fe40000000f00 */
        /* <DEDUP_REMOVED lines=8> */
[----:B------:R-:W-:Y:S02]  /*11c90*/  MOV R2, 0x11cb0 ;  /* 0x00011cb000027802 */ /* 0x000fe40000000f00 */
[----:B------:R-:W-:Y:S05]  /*11ca0*/  CALL.REL.NOINC `($__internal_2_$__cuda_sm70_shflsync_bfly_p) ;  /* 0x00000a3000007944 */ /* 0x000fea0003c00000 */
[----:B------:R-:W-:-:S05]  /*11cb0*/  BRA `(.L_x_584) ;  /* 0xffff5f2000007947 */ /* 0x000fca000383ffff */
.L_x_536:
[----:B------:R-:W-:Y:S01]  /*11cc0*/  MOV R3, 0x181f ;  /* 0x0000181f00037802 */ /* 0x000fe20000000f00 */
[----:B------:R1:W-:Y:S01]  /*11cd0*/  STL [R1+0x68], RZ ;  /* 0x000068ff01007387 */ /* 0x0003e20000100800 */
[----:B------:R-:W-:Y:S01]  /*11ce0*/  MOV R2, 0x11d10 ;  /* 0x00011d1000027802 */ /* 0x000fe20000000f00 */
[----:B------:R-:W-:Y:S02]  /*11cf0*/  IMAD.MOV.U32 R251, RZ, RZ, R4 ;  /* 0x000000fffffb7224 */ /* 0x000fe400078e0004 */
[----:B-1----:R-:W-:Y:S05]  /*11d00*/  CALL.REL.NOINC `($__internal_3_$__cuda_sm70_shflsync_idx_p) ;  /* 0x00000a3000007944 */ /* 0x002fea0003c00000 */
[----:B------:R-:W-:Y:S01]  /*11d10*/  MOV R2, R251 ;  /* 0x000000fb00027202 */ /* 0x000fe20000000f00 */
[----:B-1---5:R-:W-:-:S05]  /*11d20*/  BRA `(.L_x_585) ;  /* 0xffff81c000007947 */ /* 0x022fca000383ffff */
.L_x_539:
[----:B------:R-:W-:Y:S01]  /*11d30*/  MOV R3, 0x181f ;  /* 0x0000181f00037802 */ /* 0x000fe20000000f00 */
[----:B------:R1:W-:Y:S01]  /*11d40*/  STL [R1+0x68], RZ ;  /* 0x000068ff01007387 */ /* 0x0003e20000100800 */
[----:B------:R-:W-:Y:S01]  /*11d50*/  MOV R2, 0x11d80 ;  /* 0x00011d8000027802 */ /* 0x000fe20000000f00 */
[----:B------:R-:W-:Y:S02]  /*11d60*/  IMAD.MOV.U32 R251, RZ, RZ, R133 ;  /* 0x000000fffffb7224 */ /* 0x000fe400078e0085 */
[----:B-1---5:R-:W-:Y:S05]  /*11d70*/  CALL.REL.NOINC `($__internal_3_$__cuda_sm70_shflsync_idx_p) ;  /* 0x000009c000007944 */ /* 0x022fea0003c00000 */
[----:B------:R-:W-:Y:S01]  /*11d80*/  MOV R132, R251 ;  /* 0x000000fb00847202 */ /* 0x000fe20000000f00 */
[----:B-1---5:R-:W-:-:S05]  /*11d90*/  BRA `(.L_x_586) ;  /* 0xffff95b000007947 */ /* 0x022fca000383ffff */
.L_x_540:
[----:B------:R-:W-:Y:S01]  /*11da0*/  MOV R3, 0x181f ;  /* 0x0000181f00037802 */ /* 0x000fe20000000f00 */
[----:B------:R3:W-:Y:S01]  /*11db0*/  STL [R1+0x68], RZ ;  /* 0x000068ff01007387 */ /* 0x0007e20000100800 */
[----:B------:R-:W-:Y:S01]  /*11dc0*/  MOV R2, 0x11df0 ;  /* 0x00011df000027802 */ /* 0x000fe20000000f00 */
[----:B------:R-:W-:Y:S02]  /*11dd0*/  IMAD.MOV.U32 R251, RZ, RZ, R178 ;  /* 0x000000fffffb7224 */ /* 0x000fe400078e00b2 */
[----:B-123-5:R-:W-:Y:S05]  /*11de0*/  CALL.REL.NOINC `($__internal_3_$__cuda_sm70_shflsync_idx_p) ;  /* 0x0000095000007944 */ /* 0x02efea0003c00000 */
[----:B------:R-:W2:Y:S04]  /*11df0*/  LDL R176, [R1+0x54] ;  /* 0x0000540001b07983 */ /* 0x000ea80000100800 */
[----:B-----5:R-:W3:Y:S01]  /*11e00*/  LDL R0, [R1+0x50] ;  /* 0x0000500001007983 */ /* 0x020ee20000100800 */
[----:B--2---:R-:W-:Y:S04]  /*11e10*/  IADD3 R2, -R176, 0x10, RZ ;  /* 0x00000010b0027810 */ /* 0x004fe80007ffe1ff */
[----:B------:R-:W-:Y:S04]  /*11e20*/  LOP3.LUT R2, R2, 0xf, RZ, 0xc0, !PT ;  /* 0x0000000f02027812 */ /* 0x000fe800078ec0ff */
[----:B------:R-:W-:Y:S04]  /*11e30*/  IADD3 R2, P1, P0, R2, R251, R183 ;  /* 0x000000fb02027210 */ /* 0x000fe8000783e0b7 */
[----:B------:R-:W-:Y:S02]  /*11e40*/  IADD3.X R3, RZ, R132, R179, P1, P0 ;  /* 0x00000084ff037210 */ /* 0x000fe40000fe04b3 */
[----:B------:R-:W-:Y:S11]  /*11e50*/  ISETP.NE.U32.AND P0, PT, R176, RZ, PT ;  /* 0x000000ffb000720c */ /* 0x000ff60003f05070 */
[----:B------:R-:W-:Y:S02]  /*11e60*/  @!UPT UIADD3 URZ, URZ, URZ, URZ ;  /* 0x0000003f3f3ff290 */ /* 0x000fe4000fffe03f */
[----:B------:R-:W-:Y:S01]  /*11e70*/  @!PT LDS RZ, [RZ] ;  /* 0x00000000fffff984 */ /* 0x000fe20000000800 */
[----:B------:R-:W-:Y:S01]  /*11e80*/  @!PT LDS RZ, [RZ] ;  /* 0x00000000fffff984 */ /* 0x000fe20000000800 */
[----:B------:R-:W-:Y:S01]  /*11e90*/  @!PT LDS RZ, [RZ] ;  /* 0x00000000fffff984 */ /* 0x000fe20000000800 */
[----:B---3--:R2:W-:Y:S02]  /*11ea0*/  LDGSTS.E.BYPASS.LTC128B.128.ZFILL [R0+0x10100], [R2.64], P0 ;  /* 0x1010000002007fae */ /* 0x0085e40008141d46 */
[C---:B--2---:R-:W-:Y:S05]  /*11eb0*/  IADD3 R2, P0, R251.reuse, R184, RZ ;  /* 0x000000b8fb027210 */ /* 0x044fea0007f1e0ff */
[C---:B------:R-:W-:Y:S01]  /*11ec0*/  IMAD.X R3, R132.reuse, 0x1, R180, P0 ;  /* 0x0000000184037824 */ /* 0x040fe200000e06b4 */
[C---:B------:R-:W-:Y:S04]  /*11ed0*/  IADD3 R176, P0, R251.reuse, R185, RZ ;  /* 0x000000b9fbb07210 */ /* 0x040fe80007f1e0ff */
[----:B------:R2:W-:Y:S01]  /*11ee0*/  LDGSTS.E.BYPASS.LTC128B.128 [R0+0x12100], [R2.64], !P5 ;  /* 0x1210000002007fae */ /* 0x0005e2000e901d46 */
[C---:B------:R-:W-:Y:S05]  /*11ef0*/  IMAD.X R177, R132.reuse, 0x1, R181, P0 ;  /* 0x0000000184b17824 */ /* 0x040fea00000e06b5 */
[----:B------:R3:W-:Y:S01]  /*11f00*/  LDGSTS.E.BYPASS.LTC128B.128 [R0+0x14100], [R176.64], !P4 ;  /* 0x14100000b0007fae */ /* 0x0007e2000e101d46 */
[----:B--2---:R-:W-:Y:S01]  /*11f10*/  IADD3 R2, P0, R251, R186, RZ ;  /* 0x000000bafb027210 */ /* 0x004fe20007f1e0ff */
[----:B------:R-:W-:Y:S04]  /*11f20*/  IMAD.MOV.U32 R251, RZ, RZ, R133 ;  /* 0x000000fffffb7224 */ /* 0x000fe800078e0085 */
[----:B------:R-:W-:Y:S05]  /*11f30*/  IMAD.X R3, R132, 0x1, R182, P0 ;  /* 0x0000000184037824 */ /* 0x000fea00000e06b6 */
[----:B------:R3:W-:Y:S02]  /*11f40*/  LDGSTS.E.BYPASS.LTC128B.128 [R0+0x16100], [R2.64], !P3 ;  /* 0x1610000002007fae */ /* 0x0007e4000d901d46 */
[----:B---3--:R-:W-:Y:S01]  /*11f50*/  IMAD.MOV.U32 R0, RZ, RZ, 0x1 ;  /* 0x00000001ff007424 */ /* 0x008fe200078e00ff */
        /* <DEDUP_REMOVED lines=13> */
.L_x_541:
[----:B------:R-:W-:Y:S02]  /*12030*/  MOV R0, 0x2 ;  /* 0x0000000200007802 */ /* 0x000fe40000000f00 */
[----:B------:R-:W-:Y:S02]  /*12040*/  MOV R2, 0x12060 ;  /* 0x0001206000027802 */ /* 0x000fe40000000f00 */
[----:B-----5:R-:W-:Y:S05]  /*12050*/  CALL.REL.NOINC `($__internal_2_$__cuda_sm70_shflsync_bfly_p) ;  /* 0x0000068000007944 */ /* 0x020fea0003c00000 */
        /* <DEDUP_REMOVED lines=14> */
.L_x_543:
[----:B------:R1:W5:Y:S01]  /*12140*/  LDL R132, [R1+0x7c] ;  /* 0x00007c0001847983 */ /* 0x0003620000100800 */
[----:B------:R-:W-:-:S02]  /*12150*/  MOV R0, 0x2 ;  /* 0x0000000200007802 */ /* 0x000fc40000000f00 */
[----:B------:R-:W-:Y:S02]  /*12160*/  MOV R2, 0x12180 ;  /* 0x0001218000027802 */ /* 0x000fe40000000f00 */
[----:B-1---5:R-:W-:Y:S05]  /*12170*/  CALL.REL.NOINC `($__internal_2_$__cuda_sm70_shflsync_bfly_p) ;  /* 0x0000056000007944 */ /* 0x022fea0003c00000 */
[----:B------:R-:W-:Y:S01]  /*12180*/  MOV R4, R0 ;  /* 0x0000000000047202 */ /* 0x000fe20000000f00 */
[----:B------:R-:W-:Y:S05]  /*12190*/  BRA `(.L_x_589) ;  /* 0xffffb53000007947 */ /* 0x000fea000383ffff */
.L_x_544:
[----:B------:R-:W-:Y:S01]  /*121a0*/  IMAD.MOV.U32 R132, RZ, RZ, R4 ;  /* 0x000000ffff847224 */ /* 0x000fe200078e0004 */
[----:B------:R-:W-:Y:S02]  /*121b0*/  MOV R0, 0x1 ;  /* 0x0000000100007802 */ /* 0x000fe40000000f00 */
[----:B------:R-:W-:Y:S02]  /*121c0*/  MOV R2, 0x121e0 ;  /* 0x000121e000027802 */ /* 0x000fe40000000f00 */
[----:B------:R-:W-:Y:S05]  /*121d0*/  CALL.REL.NOINC `($__internal_2_$__cuda_sm70_shflsync_bfly_p) ;  /* 0x0000050000007944 */ /* 0x000fea0003c00000 */
[----:B------:R1:W5:Y:S01]  /*121e0*/  LDL R132, [R1+0x78] ;  /* 0x0000780001847983 */ /* 0x0003620000100800 */
[----:B------:R-:W-:Y:S01]  /*121f0*/  FADD.FTZ R4, R4, R0 ;  /* 0x0000000004047221 */ /* 0x000fe20000010000 */
[----:B------:R-:W-:Y:S02]  /*12200*/  MOV R0, 0x2 ;  /* 0x0000000200007802 */ /* 0x000fe40000000f00 */
[----:B------:R-:W-:Y:S02]  /*12210*/  MOV R2, 0x12230 ;  /* 0x0001223000027802 */ /* 0x000fe40000000f00 */
[----:B-1---5:R-:W-:Y:S05]  /*12220*/  CALL.REL.NOINC `($__internal_2_$__cuda_sm70_shflsync_bfly_p) ;  /* 0x000004b000007944 */ /* 0x022fea0003c00000 */
[----:B------:R-:W2:Y:S02]  /*12230*/  LDL.LU R2, [R1+0x78] ;  /* 0x0000780001027983 */ /* 0x000ea40000300800 */
[----:B--2---:R-:W-:Y:S01]  /*12240*/  FADD.FTZ R5, R2, R0 ;  /* 0x0000000002057221 */ /* 0x004fe20000010000 */
[----:B------:R-:W-:-:S02]  /*12250*/  MOV R0, 0x1 ;  /* 0x0000000100007802 */ /* 0x000fc40000000f00 */
[----:B------:R-:W-:Y:S02]  /*12260*/  MOV R2, 0x12290 ;  /* 0x0001229000027802 */ /* 0x000fe40000000f00 */
[----:B------:R-:W-:Y:S02]  /*12270*/  MOV R132, R5 ;  /* 0x0000000500847202 */ /* 0x000fe40000000f00 */
[----:B------:R-:W-:Y:S05]  /*12280*/  CALL.REL.NOINC `($__internal_2_$__cuda_sm70_shflsync_bfly_p) ;  /* 0x0000045000007944 */ /* 0x000fea0003c00000 */
[----:B------:R-:W-:Y:S01]  /*12290*/  MOV R3, R0 ;  /* 0x0000000000037202 */ /* 0x000fe20000000f00 */
[----:B------:R-:W-:Y:S05]  /*122a0*/  BRA `(.L_x_590) ;  /* 0xffffb4b000007947 */ /* 0x000fea000383ffff */
.L_x_559:
[----:B------:R2:W-:Y:S01]  /*122b0*/  STL [R1+0x68], RZ ;  /* 0x000068ff01007387 */ /* 0x0005e20000100800 */
[----:B------:R-:W-:Y:S01]  /*122c0*/  IMAD.MOV.U32 R251, RZ, RZ, R5 ;  /* 0x000000fffffb7224 */ /* 0x000fe200078e0005 */
[----:B------:R-:W-:Y:S02]  /*122d0*/  MOV R3, 0x181f ;  /* 0x0000181f00037802 */ /* 0x000fe40000000f00 */
[----:B------:R-:W-:Y:S02]  /*122e0*/  MOV R2, 0x12300 ;  /* 0x0001230000027802 */ /* 0x000fe40000000f00 */
[----:B-12---:R-:W-:Y:S05]  /*122f0*/  CALL.REL.NOINC `($__internal_3_$__cuda_sm70_shflsync_idx_p) ;  /* 0x0000044000007944 */ /* 0x006fea0003c00000 */
[----:B-----5:R-:W-:Y:S01]  /*12300*/  MOV R4, R251 ;  /* 0x000000fb00047202 */ /* 0x020fe20000000f00 */
[----:B-1----:R-:W-:Y:S05]  /*12310*/  BRA `(.L_x_591) ;  /* 0xffffd98000007947 */ /* 0x002fea000383ffff */
.L_x_560:
[----:B------:R4:W-:Y:S01]  /*12320*/  STL [R1+0x68], RZ ;  /* 0x000068ff01007387 */ /* 0x0009e20000100800 */
[----:B------:R-:W-:Y:S01]  /*12330*/  IMAD.MOV.U32 R251, RZ, RZ, R13 ;  /* 0x000000fffffb7224 */ /* 0x000fe200078e000d */
[----:B------:R-:W-:-:S02]  /*12340*/  MOV R3, 0x181f ;  /* 0x0000181f00037802 */ /* 0x000fc40000000f00 */
[----:B------:R-:W-:Y:S02]  /*12350*/  MOV R2, 0x12370 ;  /* 0x0001237000027802 */ /* 0x000fe40000000f00 */
[----:B-1234-:R-:W-:Y:S05]  /*12360*/  CALL.REL.NOINC `($__internal_3_$__cuda_sm70_shflsync_idx_p) ;  /* 0x000003d000007944 */ /* 0x01efea0003c00000 */
[----:B-----5:R-:W-:Y:S01]  /*12370*/  MOV R0, R251 ;  /* 0x000000fb00007202 */ /* 0x020fe20000000f00 */
[----:B-1----:R-:W-:Y:S05]  /*12380*/  BRA `(.L_x_592) ;  /* 0xffffd93000007947 */ /* 0x002fea000383ffff */
.L_x_563:
[----:B-1----:R-:W-:Y:S01]  /*12390*/  MOV R0, 0x1 ;  /* 0x0000000100007802 */ /* 0x002fe20000000f00 */
[----:B------:R-:W-:Y:S01]  /*123a0*/  IMAD.MOV.U32 R251, RZ, RZ, R5 ;  /* 0x000000fffffb7224 */ /* 0x000fe200078e0005 */
[----:B------:R-:W-:Y:S01]  /*123b0*/  MOV R2, 0x123f0 ;  /* 0x000123f000027802 */ /* 0x000fe20000000f00 */
[----:B------:R-:W-:Y:S02]  /*123c0*/  IMAD.MOV.U32 R3, RZ, RZ, 0x181f ;  /* 0x0000181fff037424 */ /* 0x000fe400078e00ff */
[----:B------:R1:W-:Y:S04]  /*123d0*/  STL [R1+0x68], R0 ;  /* 0x0000680001007387 */ /* 0x0003e80000100800 */
[----:B-1-34-:R-:W-:Y:S05]  /*123e0*/  CALL.REL.NOINC `($__internal_3_$__cuda_sm70_shflsync_idx_p) ;  /* 0x0000035000007944 */ /* 0x01afea0003c00000 */
        /* <DEDUP_REMOVED lines=9> */
.L_x_566:
[----:B-1----:R-:W-:Y:S01]  /*12480*/  MOV R0, 0x2 ;  /* 0x0000000200007802 */ /* 0x002fe20000000f00 */
[----:B------:R-:W-:Y:S01]  /*12490*/  IMAD.MOV.U32 R251, RZ, RZ, R5 ;  /* 0x000000fffffb7224 */ /* 0x000fe200078e0005 */
[----:B------:R-:W-:Y:S01]  /*124a0*/  MOV R2, 0x124e0 ;  /* 0x000124e000027802 */ /* 0x000fe20000000f00 */
[----:B------:R-:W-:-:S02]  /*124b0*/  IMAD.MOV.U32 R3, RZ, RZ, 0x181f ;  /* 0x0000181fff037424 */ /* 0x000fc400078e00ff */
[----:B------:R1:W-:Y:S04]  /*124c0*/  STL [R1+0x68], R0 ;  /* 0x0000680001007387 */ /* 0x0003e80000100800 */
[----:B-1234-:R-:W-:Y:S05]  /*124d0*/  CALL.REL.NOINC `($__internal_3_$__cuda_sm70_shflsync_idx_p) ;  /* 0x0000026000007944 */ /* 0x01efea0003c00000 */
[----:B-----5:R-:W-:Y:S01]  /*124e0*/  MOV R4, R251 ;  /* 0x000000fb00047202 */ /* 0x020fe20000000f00 */
[----:B-1----:R-:W-:Y:S05]  /*124f0*/  BRA `(.L_x_594) ;  /* 0xffffdc2000007947 */ /* 0x002fea000383ffff */
.L_x_567:
[----:B-1----:R-:W-:Y:S01]  /*12500*/  MOV R0, 0x2 ;  /* 0x0000000200007802 */ /* 0x002fe20000000f00 */
[----:B------:R-:W-:Y:S01]  /*12510*/  IMAD.MOV.U32 R251, RZ, RZ, R13 ;  /* 0x000000fffffb7224 */ /* 0x000fe200078e000d */
[----:B------:R-:W-:Y:S01]  /*12520*/  MOV R2, 0x12560 ;  /* 0x0001256000027802 */ /* 0x000fe20000000f00 */
[----:B------:R-:W-:Y:S02]  /*12530*/  IMAD.MOV.U32 R3, RZ, RZ, 0x181f ;  /* 0x0000181fff037424 */ /* 0x000fe400078e00ff */
[----:B------:R1:W-:Y:S04]  /*12540*/  STL [R1+0x68], R0 ;  /* 0x0000680001007387 */ /* 0x0003e80000100800 */
[----:B-1234-:R-:W-:Y:S05]  /*12550*/  CALL.REL.NOINC `($__internal_3_$__cuda_sm70_shflsync_idx_p) ;  /* 0x000001e000007944 */ /* 0x01efea0003c00000 */
[----:B-----5:R-:W-:Y:S01]  /*12560*/  MOV R0, R251 ;  /* 0x000000fb00007202 */ /* 0x020fe20000000f00 */
[----:B-1----:R-:W-:Y:S05]  /*12570*/  BRA `(.L_x_595) ;  /* 0xffffdbc000007947 */ /* 0x002fea000383ffff */
.L_x_570:
[----:B---3--:R-:W-:Y:S01]  /*12580*/  MOV R0, 0x3 ;  /* 0x0000000300007802 */ /* 0x008fe20000000f00 */
[----:B------:R-:W-:Y:S01]  /*12590*/  IMAD.MOV.U32 R251, RZ, RZ, R5 ;  /* 0x000000fffffb7224 */ /* 0x000fe200078e0005 */
[----:B--2---:R-:W-:Y:S01]  /*125a0*/  MOV R2, 0x125e0 ;  /* 0x000125e000027802 */ /* 0x004fe20000000f00 */
[----:B------:R-:W-:-:S02]  /*125b0*/  IMAD.MOV.U32 R3, RZ, RZ, 0x181f ;  /* 0x0000181fff037424 */ /* 0x000fc400078e00ff */
        /* <DEDUP_REMOVED lines=11> */
.L_x_572:
[----:B------:R4:W-:Y:S01]  /*12670*/  STL [R1+0x68], RZ ;  /* 0x000068ff01007387 */ /* 0x0009e20000100800 */
[----:B------:R-:W-:Y:S01]  /*12680*/  IMAD.MOV.U32 R251, RZ, RZ, R81 ;  /* 0x000000fffffb7224 */ /* 0x000fe200078e0051 */
[----:B-1----:R-:W-:Y:S02]  /*12690*/  MOV R3, 0x1f ;  /* 0x0000001f00037802 */ /* 0x002fe40000000f00 */
[----:B--2---:R-:W-:-:S02]  /*126a0*/  MOV R2, 0x126c0 ;  /* 0x000126c000027802 */ /* 0x004fc40000000f00 */
[----:B---345:R-:W-:Y:S05]  /*126b0*/  CALL.REL.NOINC `($__internal_3_$__cuda_sm70_shflsync_idx_p) ;  /* 0x0000008000007944 */ /* 0x038fea0003c00000 */
[----:B-----5:R-:W-:Y:S01]  /*126c0*/  MOV R0, R251 ;  /* 0x000000fb00007202 */ /* 0x020fe20000000f00 */
[----:B-1----:R-:W-:Y:S05]  /*126d0*/  BRA `(.L_x_597) ;  /* 0xffffdec000007947 */ /* 0x002fea000383ffff */
        .weak           $__internal_2_$__cuda_sm70_shflsync_bfly_p
        .type           $__internal_2_$__cuda_sm70_shflsync_bfly_p,@function
        .size           $__internal_2_$__cuda_sm70_shflsync_bfly_p,($__internal_3_$__cuda_sm70_shflsync_idx_p - $__internal_2_$__cuda_sm70_shflsync_bfly_p)
$__internal_2_$__cuda_sm70_shflsync_bfly_p:
[----:B------:R-:W-:Y:S02]  /*126e0*/  MOV R177, 0xffffffff ;  /* 0xffffffff00b17802 */ /* 0x000fe40000000f00 */
[----:B------:R-:W-:-:S02]  /*126f0*/  MOV R3, 0x1f ;  /* 0x0000001f00037802 */ /* 0x000fc40000000f00 */
[----:B------:R-:W-:Y:S04]  /*12700*/  WARPSYNC R177 ;  /* 0x000000b100007348 */ /* 0x000fe80003800000 */
[----:B------:R1:W2:Y:S02]  /*12710*/  SHFL.BFLY PT, R0, R132, R0, R3 ;  /* 0x0c00000084007389 */ /* 0x0002a400000e0003 */
[----:B-1----:R-:W-:-:S04]  /*12720*/  MOV R3, 0x0 ;  /* 0x0000000000037802 */ /* 0x002fc80000000f00 */
[----:B--2---:R-:W-:Y:S05]  /*12730*/  RET.REL.NODEC R2 `(_ZN7cutlass13device_kernelIN5flash19enable_sm80_to_sm89INS1_16FlashAttnFwdSm80INS1_25CollectiveMainloopFwdSm80ILi8ELi1ELb1EN4cute5tupleIJNS5_1CILi128EEENS7_ILi64EEENS7_ILi256EEEEEELi256ENS_6half_tEfNS_4arch4Sm80ELb1ELb0ELb0ELb0ELb1ELb0ELb1ELb0EEENS1_21CollectiveEpilogueFwdINS6_IJS8_SA_S9_EEENS6_IJNS7_ILi1EEESI_SI_EEESC_SE_Li256ELb0ELb1ELb0ELb0EEENS1_30DynamicPersistentTileSchedulerILi256ELi256ELb0ELb1ELb0EEEEEEEEEvNT_6ParamsE) ;  /* 0xfffed8c002007950 */ /* 0x004fea0003c3ffff */
        .weak           $__internal_3_$__cuda_sm70_shflsync_idx_p
        .type           $__internal_3_$__cuda_sm70_shflsync_idx_p,@function
        .size           $__internal_3_$__cuda_sm70_shflsync_idx_p,(.L_x_1774 - $__internal_3_$__cuda_sm70_shflsync_idx_p)
$__internal_3_$__cuda_sm70_shflsync_idx_p:
[----:B------:R1:W-:Y:S04]  /*12740*/  STL [R1+0x10c], R4 ;  /* 0x00010c0401007387 */ /* 0x0003e80000100800 */
[----:B------:R2:W-:Y:S01]  /*12750*/  STL [R1+0x108], R0 ;  /* 0x0001080001007387 */ /* 0x0005e20000100800 */
[----:B-1----:R-:W-:-:S03]  /*12760*/  MOV R4, 0xffffffff ;  /* 0xffffffff00047802 */ /* 0x002fc60000000f00 */
[----:B--2---:R-:W2:Y:S01]  /*12770*/  LDL.LU R0, [R1+0x68] ;  /* 0x0000680001007983 */ /* 0x004ea20000300800 */
[----:B------:R-:W-:Y:S04]  /*12780*/  WARPSYNC R4 ;  /* 0x0000000400007348 */ /* 0x000fe80003800000 */
[----:B--2---:R1:W2:Y:S04]  /*12790*/  SHFL.IDX PT, R251, R251, R0, R3 ;  /* 0x00000000fbfb7389 */ /* 0x0042a800000e0003 */
[----:B-1----:R1:W5:Y:S04]  /*127a0*/  LDL.LU R4, [R1+0x10c] ;  /* 0x00010c0001047983 */ /* 0x0023680000300800 */
[----:B------:R1:W5:Y:S01]  /*127b0*/  LDL.LU R0, [R1+0x108] ;  /* 0x0001080001007983 */ /* 0x0003620000300800 */
[----:B------:R-:W-:-:S04]  /*127c0*/  MOV R3, 0x0 ;  /* 0x0000000000037802 */ /* 0x000fc80000000f00 */
[----:B--2---:R-:W-:Y:S05]  /*127d0*/  RET.REL.NODEC R2 `(_ZN7cutlass13device_kernelIN5flash19enable_sm80_to_sm89INS1_16FlashAttnFwdSm80INS1_25CollectiveMainloopFwdSm80ILi8ELi1ELb1EN4cute5tupleIJNS5_1CILi128EEENS7_ILi64EEENS7_ILi256EEEEEELi256ENS_6half_tEfNS_4arch4Sm80ELb1ELb0ELb0ELb0ELb1ELb0ELb1ELb0EEENS1_21CollectiveEpilogueFwdINS6_IJS8_SA_S9_EEENS6_IJNS7_ILi1EEESI_SI_EEESC_SE_Li256ELb0ELb1ELb0ELb0EEENS1_30DynamicPersistentTileSchedulerILi256ELi256ELb0ELb1ELb0EEEEEEEEEvNT_6ParamsE) ;  /* 0xfffed82002007950 */ /* 0x004fea0003c3ffff */
.L_x_598:
        /* <DEDUP_REMOVED lines=10> */
.L_x_1774:


//--------------------- .text._ZN7cutlass13device_kernelIN5flash19enable_sm80_to_sm89INS1_16FlashAttnFwdSm80INS1_25CollectiveMainloopFwdSm80ILi8ELi1ELb1EN4cute5tupleIJNS5_1CILi128EEENS7_ILi64EEENS7_ILi256EEEEEELi256ENS_6half_tEfNS_4arch4Sm80ELb1ELb0ELb0ELb1ELb1ELb0ELb1ELb0EEENS1_21CollectiveEpilogueFwdINS6_IJS8_SA_S9_EEENS6_IJNS7_ILi1EEESI_SI_EEESC_SE_Li256ELb1ELb1ELb0ELb0EEENS1_19SingleTileSchedulerILb1ELb0ELb1ELi128EEEEEEEEEvNT_6ParamsE --------------------------
	.section	.text._ZN7cutlass13device_kernelIN5flash19enable_sm80_to_sm89INS1_16FlashAttnFwdSm80INS1_25CollectiveMainloopFwdSm80ILi8ELi1ELb1EN4cute5tupleIJNS5_1CILi128EEENS7_ILi64EEENS7_ILi256EEEEEELi256ENS_6half_tEfNS_4arch4Sm80ELb1ELb0ELb0ELb1ELb1ELb0ELb1ELb0EEENS1_21CollectiveEpilogueFwdINS6_IJS8_SA_S9_EEENS6_IJNS7_ILi1EEESI_SI_EEESC_SE_Li256ELb1ELb1ELb0ELb0EEENS1_19SingleTileSchedulerILb1ELb0ELb1ELi128EEEEEEEEEvNT_6ParamsE,"ax",@progbits
	.sectioninfo	@"SHI_REGISTERS=255"
	.align	128
.text._ZN7cutlass13device_kernelIN5flash19enable_sm80_to_sm89INS1_16FlashAttnFwdSm80INS1_25CollectiveMainloopFwdSm80ILi8ELi1ELb1EN4cute5tupleIJNS5_1CILi128EEENS7_ILi64EEENS7_ILi256EEEEEELi256ENS_6half_tEfNS_4arch4Sm80ELb1ELb0ELb0ELb1ELb1ELb0ELb1ELb0EEENS1_21CollectiveEpilogueFwdINS6_IJS8_SA_S9_EEENS6_IJNS7_ILi1EEESI_SI_EEESC_SE_Li256ELb1ELb1ELb0ELb0EEENS1_19SingleTileSchedulerILb1ELb0ELb1ELi128EEEEEEEEEvNT_6ParamsE:
        .type           _ZN7cutlass13device_kernelIN5flash19enable_sm80_to_sm89INS1_16FlashAttnFwdSm80INS1_25CollectiveMainloopFwdSm80ILi8ELi1ELb1EN4cute5tupleIJNS5_1CILi128EEENS7_ILi64EEENS7_ILi256EEEEEELi256ENS_6half_tEfNS_4arch4Sm80ELb1ELb0ELb0ELb1ELb1ELb0ELb1ELb0EEENS1_21CollectiveEpilogueFwdINS6_IJS8_SA_S9_EEENS6_IJNS7_ILi1EEESI_SI_EEESC_SE_Li256ELb1ELb1ELb0ELb0EEENS1_19SingleTileSchedulerILb1ELb0ELb1ELi128EEEEEEEEEvNT_6ParamsE,@function
        .size           _ZN7cutlass13device_kernelIN5flash19enable_sm80_to_sm89INS1_16FlashAttnFwdSm80INS1_25CollectiveMainloopFwdSm80ILi8ELi1ELb1EN4cute5tupleIJNS5_1CILi128EEENS7_ILi64EEENS7_ILi256EEEEEELi256ENS_6half_tEfNS_4arch4Sm80ELb1ELb0ELb0ELb1ELb1ELb0ELb1ELb0EEENS1_21CollectiveEpilogueFwdINS6_IJS8_SA_S9_EEENS6_IJNS7_ILi1EEESI_SI_EEESC_SE_Li256ELb1ELb1ELb0ELb0EEENS1_19SingleTileSchedulerILb1ELb0ELb1ELi128EEEEEEEEEvNT_6ParamsE,(.L_x_1777 - _ZN7cutlass13device_kernelIN5flash19enable_sm80_to_sm89INS1_16FlashAttnFwdSm80INS1_25CollectiveMainloopFwdSm80ILi8ELi1ELb1EN4cute5tupleIJNS5_1CILi128EEENS7_ILi64EEENS7_ILi256EEEEEELi256ENS_6half_tEfNS_4arch4Sm80ELb1ELb0ELb0ELb1ELb1ELb0ELb1ELb0EEENS1_21CollectiveEpilogueFwdINS6_IJS8_SA_S9_EEENS6_IJNS7_ILi1EEESI_SI_EEESC_SE_Li256ELb1ELb1ELb0ELb0EEENS1_19SingleTileSchedulerILb1ELb0ELb1ELi128EEEEEEEEEvNT_6ParamsE)
        .other          _ZN7cutlass13device_kernelIN5flash19enable_sm80_to_sm89INS1_16FlashAttnFwdSm80INS1_25CollectiveMainloopFwdSm80ILi8ELi1ELb1EN4cute5tupleIJNS5_1CILi128EEENS7_ILi64EEENS7_ILi256EEEEEELi256ENS_6half_tEfNS_4arch4Sm80ELb1ELb0ELb0ELb1ELb1ELb0ELb1ELb0EEENS1_21CollectiveEpilogueFwdINS6_IJS8_SA_S9_EEENS6_IJNS7_ILi1EEESI_SI_EEESC_SE_Li256ELb1ELb1ELb0ELb0EEENS1_19SingleTileSchedulerILb1ELb0ELb1ELi128EEEEEEEEEvNT_6ParamsE,@"STO_CUDA_ENTRY STV_DEFAULT"
_ZN7cutlass13device_kernelIN5flash19enable_sm80_to_sm89INS1_16FlashAttnFwdSm80INS1_25CollectiveMainloopFwdSm80ILi8ELi1ELb1EN4cute5tupleIJNS5_1CILi128EEENS7_ILi64EEENS7_ILi256EEEEEELi256ENS_6half_tEfNS_4arch4Sm80ELb1ELb0ELb0ELb1ELb1ELb0ELb1ELb0EEENS1_21CollectiveEpilogueFwdINS6_IJS8_SA_S9_EEENS6_IJNS7_ILi1EEESI_SI_EEESC_SE_Li256ELb1ELb1ELb0ELb0EEENS1_19SingleTileSchedulerILb1ELb0ELb1ELi128EEEEEEEEEvNT_6ParamsE:
        /* <DEDUP_REMOVED lines=21> */
.L_x_600:
        /* <DEDUP_REMOVED lines=13> */
.L_x_602:
[----:B------:R-:W-:Y:S02]  /*0220*/  ULDC UR5, c[0x0][0x54c] ;  /* 0x0001530000057ab9 */ /* 0x000fe40000000800 */
.L_x_601:
[----:B------:R-:W-:Y:S02]  /*0230*/  ULDC UR4, c[0x0][0x548] ;  /* 0x0001520000047ab9 */ /* 0x000fe40000000800 */
[----:B------:R-:W-:-:S02]  /*0240*/  USHF.L.U32 UR11, UR10, 0x7, URZ ;  /* 0x000000070a0b7899 */ /* 0x000fc4000800063f */
[----:B------:R-:W-:-:S04]  /*0250*/  UIMAD UR4, UR5, UR4, URZ ;  /* 0x00000004050472a4 */ /* 0x000fc8000f8e023f */
[----:B------:R-:W-:-:S04]  /*0260*/  UISETP.GE.AND UP0, UPT, UR11, UR4, UPT ;  /* 0x000000040b00728c */ /* 0x000fc8000bf06270 */
[----:B------:R-:W-:Y:S01]  /*0270*/  USEL UR14, UR14, 0xffffffff, !UP0 ;  /* 0xffffffff0e0e7887 */ /* 0x000fe2000c000000 */
[----:B------:R-:W-:Y:S05]  /*0280*/  BRA `(.L_x_603) ;  /* 0x000001b000007947 */ /* 0x000fea0003800000 */
.L_x_599:
        /* <DEDUP_REMOVED lines=8> */
.L_x_604:
        /* <DEDUP_REMOVED lines=13> */
.L_x_606:
[----:B------:R-:W-:Y:S02]  /*03e0*/  ULDC UR5, c[0x0][0x54c] ;  /* 0x0001530000057ab9 */ /* 0x000fe40000000800 */
.L_x_605:
[----:B------:R-:W-:Y:S02]  /*03f0*/  ULDC UR4, c[0x0][0x548] ;  /* 0x0001520000047ab9 */ /* 0x000fe40000000800 */
[----:B------:R-:W-:-:S02]  /*0400*/  USHF.L.U32 UR11, UR10, 0x7, URZ ;  /* 0x000000070a0b7899 */ /* 0x000fc4000800063f */
[----:B------:R-:W-:-:S04]  /*0410*/  UIMAD UR4, UR5, UR4, URZ ;  /* 0x00000004050472a4 */ /* 0x000fc8000f8e023f */
[----:B------:R-:W-:-:S04]  /*0420*/  UISETP.GE.AND UP0, UPT, UR11, UR4, UPT ;  /* 0x000000040b00728c */ /* 0x000fc8000bf06270 */
[----:B------:R-:W-:-:S06]  /*0430*/  USEL UR14, UR14, 0xffffffff, !UP0 ;  /* 0xffffffff0e0e7887 */ /* 0x000fcc000c000000 */
.L_x_603:
        /* <DEDUP_REMOVED lines=40> */
[----:B-1234-:R-:W-:Y:S05]  /*06c0*/  @P0 BRA `(.L_x_607) ;  /* 0x0000006000000947 */ /* 0x01efea0003800000 */
[----:B------:R-:W-:Y:S05]  /*06d0*/  @!P1 BRA `(.L_x_607) ;  /* 0x0000005000009947 */ /* 0x000fea0003800000 */
[----:B------:R-:W2:Y:S04]  /*06e0*/  LDG.E R2, [R6.64] ;  /* 0x0000001006027981 */ /* 0x000ea8000c1e1900 */
[----:B------:R-:W3:Y:S01]  /*06f0*/  LDG.E R0, [R6.64+0x4] ;  /* 0x0000041006007981 */ /* 0x000ee2000c1e1900 */
[----:B--2---:R-:W1:Y:S08]  /*0700*/  R2UR UR13, R2 ;  /* 0x00000000020d73c2 */ /* 0x004e7000000e0000 */
[----:B---3--:R-:W1:Y:S02]  /*0710*/  R2UR UR4, R0 ;  /* 0x00000000000473c2 */ /* 0x008e6400000e0000 */
[----:B-1----:R-:W-:-:S06]  /*0720*/  UIADD3 UR13, -UR13, UR4, URZ ;  /* 0x000000040d0d7290 */ /* 0x002fcc000fffe13f */
.L_x_607:
        /* <DEDUP_REMOVED lines=10> */
.L_x_608:
        /* <DEDUP_REMOVED lines=12> */
.L_x_609:
[----:B------:R-:W-:Y:S01]  /*0890*/  ULDC UR4, c[0x0][0x2c4] ;  /* 0x0000b10000047ab9 */ /* 0x000fe20000000800 */
[----:B------:R-:W-:Y:S01]  /*08a0*/  PLOP3.LUT P2, PT, PT, PT, PT, 0x80, 0x0 ;  /* 0x000000000000781c */ /* 0x000fe20003f4f070 */
[----:B------:R-:W-:Y:S01]  /*08b0*/  UISETP.NE.AND UP1, UPT, UR4, 0x1, UPT ;  /* 0x000000010400788c */ /* 0x000fe2000bf25270 */
[----:B------:R-:W-:Y:S01]  /*08c0*/  CS2R R10, SRZ ;  /* 0x00000000000a7805 */ /* 0x000fe2000001ff00 */
[----:B------:R-:W-:Y:S01]  /*08d0*/  UIADD3 UR7, -UR12, UR7, URZ ;  /* 0x000000070c077290 */ /* 0x000fe2000fffe13f */
[----:B------:R-:W-:Y:S01]  /*08e0*/  IMAD.MOV.U32 R130, RZ, RZ, RZ ;  /* 0x000000ffff827224 */ /* 0x000fe200078e00ff */
[----:B------:R-:W-:Y:S01]  /*08f0*/  ULDC.64 UR4, c[0x0][0x2c8] ;  /* 0x0000b20000047ab9 */ /* 0x000fe20000000a00 */
[----:B------:R-:W-:Y:S01]  /*0900*/  CS2R R128, SRZ ;  /* 0x0000000000807805 */ /* 0x000fe2000001ff00 */
[----:B------:R-:W-:Y:S01]  /*0910*/  UIADD3 UR6, UR7, 0x40, -UR13 ;  /* 0x0000004007067890 */ /* 0x000fe2000fffe80d */
[----:B------:R-:W-:Y:S01]  /*0920*/  CS2R R14, SRZ ;  /* 0x00000000000e7805 */ /* 0x000fe2000001ff00 */
[----:B------:R-:W-:Y:S01]  /*0930*/  IMAD.MOV.U32 R126, RZ, RZ, RZ ;  /* 0x000000ffff7e7224 */ /* 0x000fe200078e00ff */
[----:B------:R-:W-:Y:S01]  /*0940*/  CS2R R124, SRZ ;  /* 0x00000000007c7805 */ /* 0x000fe2000001ff00 */
[----:B------:R-:W-:Y:S01]  /*0950*/  MOV R122, RZ ;  /* 0x000000ff007a7202 */ /* 0x000fe20000000f00 */
[----:B------:R-:W-:Y:S01]  /*0960*/  @UP1 UIADD3 UR18, UR11, 0x7f, URZ ;  /* 0x0000007f0b121890 */ /* 0x000fe2000fffe03f */
[----:B------:R-:W-:Y:S01]  /*0970*/  CS2R R120, SRZ ;  /* 0x0000000000787805 */ /* 0x000fe2000001ff00 */
[----:B------:R-:W-:Y:S01]  /*0980*/  CS2R R12, SRZ ;  /* 0x00000000000c7805 */ /* 0x000fe2000001ff00 */
[----:B------:R-:W-:Y:S01]  /*0990*/  IMAD.MOV.U32 R118, RZ, RZ, RZ ;  /* 0x000000ffff767224 */ /* 0x000fe200078e00ff */
[----:B------:R-:W-:Y:S01]  /*09a0*/  UIMAD.WIDE.U32 UR18, UR18, UR4, URZ ;  /* 0x00000004121272a5 */ /* 0x000fe2000f8e003f */
[----:B------:R-:W-:Y:S01]  /*09b0*/  CS2R R116, SRZ ;  /* 0x0000000000747805 */ /* 0x000fe2000001ff00 */
[----:B------:R-:W-:Y:S01]  /*09c0*/  UIADD3 UR4, UR11, 0x7f, URZ ;  /* 0x0000007f0b047890 */ /* 0x000fe2000fffe03f */
[----:B------:R-:W-:Y:S01]  /*09d0*/  CS2R R16, SRZ ;  /* 0x0000000000107805 */ /* 0x000fe2000001ff00 */
[----:B------:R-:W-:Y:S01]  /*09e0*/  @UP1 USHF.R.U32.HI UR4, URZ, UR5, UR19 ;  /* 0x000000053f041299 */ /* 0x000fe20008011613 */
[----:B------:R-:W-:Y:S01]  /*09f0*/  MOV R114, RZ ;  /* 0x000000ff00727202 */ /* 0x000fe20000000f00 */
[----:B------:R-:W-:Y:S01]  /*0a00*/  UIADD3 UR5, UR7, 0x3f, URZ ;  /* 0x0000003f07057890 */ /* 0x000fe2000fffe03f */
[----:B------:R-:W-:Y:S01]  /*0a10*/  CS2R R112, SRZ ;  /* 0x0000000000707805 */ /* 0x000fe2000001ff00 */
[----:B------:R-:W-:Y:S01]  /*0a20*/  UIADD3 UR6, UR6, UR4, URZ ;  /* 0x0000000406067290 */ /* 0x000fe2000fffe03f */
[----:B------:R-:W-:Y:S01]  /*0a30*/  CS2R R18, SRZ ;  /* 0x0000000000127805 */ /* 0x000fe2000001ff00 */
[----:B------:R-:W-:Y:S01]  /*0a40*/  USHF.R.S32.HI UR18, URZ, 0x1f, UR5 ;  /* 0x0000001f3f127899 */ /* 0x000fe20008011405 */
[----:B------:R-:W-:Y:S01]  /*0a50*/  IMAD.MOV.U32 R110, RZ, RZ, RZ ;  /* 0x000000ffff6e7224 */ /* 0x000fe200078e00ff */
[----:B------:R-:W-:Y:S01]  /*0a60*/  USHF.R.S32.HI UR4, URZ, 0x1f, UR6 ;  /* 0x0000001f3f047899 */ /* 0x000fe20008011406 */
[----:B------:R-:W-:Y:S01]  /*0a70*/  CS2R R108, SRZ ;  /* 0x00000000006c7805 */ /* 0x000fe2000001ff00 */
[----:B------:R-:W-:Y:S01]  /*0a80*/  ULEA.HI UR18, UR18, UR5, URZ, 0x6 ;  /* 0x0000000512127291 */ /* 0x000fe2000f8f303f */
[----:B------:R-:W-:Y:S01]  /*0a90*/  CS2R R106, SRZ ;  /* 0x00000000006a7805 */ /* 0x000fe2000001ff00 */
[----:B------:R-:W-:Y:S01]  /*0aa0*/  ULEA.HI UR4, UR4, UR6, URZ, 0x6 ;  /* 0x0000000604047291 */ /* 0x000fe2000f8f303f */
[----:B------:R-:W-:Y:S01]  /*0ab0*/  CS2R R20, SRZ ;  /* 0x0000000000147805 */ /* 0x000fe2000001ff00 */
[----:B------:R-:W-:Y:S01]  /*0ac0*/  USHF.R.S32.HI UR18, URZ, 0x6, UR18 ;  /* 0x000000063f127899 */ /* 0x000fe20008011412 */
[----:B------:R-:W-:Y:S01]  /*0ad0*/  MOV R104, RZ ;  /* 0x000000ff00687202 */ /* 0x000fe20000000f00 */
[----:B------:R-:W-:Y:S01]  /*0ae0*/  USHF.R.S32.HI UR4, URZ, 0x6, UR4 ;  /* 0x000000063f047899 */ /* 0x000fe20008011404 */
[----:B------:R-:W-:Y:S01]  /*0af0*/  CS2R R102, SRZ ;  /* 0x0000000000667805 */ /* 0x000fe2000001ff00 */
[----:B------:R-:W-:Y:S01]  /*0b00*/  IMAD.MOV.U32 R23, RZ, RZ, RZ ;  /* 0x000000ffff177224 */ /* 0x000fe200078e00ff */
[----:B------:R-:W-:Y:S01]  /*0b10*/  MOV R100, RZ ;  /* 0x000000ff00647202 */ /* 0x000fe20000000f00 */
[----:B------:R-:W-:Y:S01]  /*0b20*/  UISETP.LT.AND UP0, UPT, UR18, UR4, UPT ;  /* 0x000000041200728c */ /* 0x000fe2000bf01270 */
[----:B------:R-:W-:Y:S01]  /*0b30*/  CS2R R98, SRZ ;  /* 0x0000000000627805 */ /* 0x000fe2000001ff00 */
[----:B------:R-:W-:Y:S01]  /*0b40*/  CS2R R24, SRZ ;  /* 0x0000000000187805 */ /* 0x000fe2000001ff00 */
[----:B------:R-:W-:Y:S01]  /*0b50*/  IMAD.MOV.U32 R96, RZ, RZ, RZ ;  /* 0x000000ffff607224 */ /* 0x000fe200078e00ff */
[----:B------:R-:W-:Y:S01]  /*0b60*/  USEL UR6, UR18, UR4, UP0 ;  /* 0x0000000412067287 */ /* 0x000fe20008000000 */
[----:B------:R-:W-:Y:S01]  /*0b70*/  CS2R R94, SRZ ;  /* 0x00000000005e7805 */ /* 0x000fe2000001ff00 */
[----:B------:R-:W-:Y:S01]  /*0b80*/  MOV R92, RZ ;  /* 0x000000ff005c7202 */ /* 0x000fe20000000f00 */
[----:B------:R-:W-:Y:S01]  /*0b90*/  CS2R R90, SRZ ;  /* 0x00000000005a7805 */ /* 0x000fe2000001ff00 */
[----:B------:R-:W-:Y:S01]  /*0ba0*/  UISETP.GE.AND UP0, UPT, UR6, 0x1, UPT ;  /* 0x000000010600788c */ /* 0x000fe2000bf06270 */
[----:B------:R-:W-:Y:S01]  /*0bb0*/  CS2R R26, SRZ ;  /* 0x00000000001a7805 */ /* 0x000fe2000001ff00 */
[----:B------:R-:W-:Y:S01]  /*0bc0*/  IMAD.MOV.U32 R88, RZ, RZ, RZ ;  /* 0x000000ffff587224 */ /* 0x000fe200078e00ff */
[----:B------:R-:W-:Y:S01]  /*0bd0*/  CS2R R86, SRZ ;  /* 0x0000000000567805 */ /* 0x000fe2000001ff00 */
[----:B------:R-:W-:Y:S01]  /*0be0*/  MOV R84, RZ ;  /* 0x000000ff00547202 */ /* 0x000fe20000000f00 */
[----:B------:R-:W-:Y:S01]  /*0bf0*/  CS2R R82, SRZ ;  /* 0x0000000000527805 */ /* 0x000fe2000001ff00 */
[----:B------:R-:W-:Y:S01]  /*0c00*/  PLOP3.LUT P0, PT, PT, PT, UP0, 0x80, 0x0 ;  /* 0x000000000000781c */ /* 0x000fe20003f0f008 */
[----:B------:R-:W-:Y:S01]  /*0c10*/  CS2R R28, SRZ ;  /* 0x00000000001c7805 */ /* 0x000fe2000001ff00 */
[----:B------:R-:W-:Y:S01]  /*0c20*/  IMAD.MOV.U32 R80, RZ, RZ, RZ ;  /* 0x000000ffff507224 */ /* 0x000fe200078e00ff */
[----:B------:R-:W-:Y:S01]  /*0c30*/  CS2R R78, SRZ ;  /* 0x00000000004e7805 */ /* 0x000fe2000001ff00 */
[----:B------:R-:W-:Y:S01]  /*0c40*/  MOV R76, RZ ;  /* 0x000000ff004c7202 */ /* 0x000fe20000000f00 */
[----:B------:R-:W-:Y:S01]  /*0c50*/  CS2R R74, SRZ ;  /* 0x00000000004a7805 */ /* 0x000fe2000001ff00 */
        /* <DEDUP_REMOVED lines=47> */
[----:B------:R-:W-:-:S03]  /*0f50*/  ULDC.64 UR4, c[0x0][0x2b0] ;  /* 0x0000ac0000047ab9 */ /* 0x000fc60000000a00 */
[----:B------:R-:W-:Y:S01]  /*0f60*/  LEA.HI R22, R98, R101, RZ, 0x3 ;  /* 0x0000006562167211 */ /* 0x000fe200078f18ff */
[----:B------:R1:W2:Y:S01]  /*0f70*/  @P0 LDG.E R0, [R2.64] ;  /* 0x0000001002000981 */ /* 0x0002a2000c1e1900 */
[----:B------:R-:W-:Y:S02]  /*0f80*/  IMAD.MOV.U32 R17, RZ, RZ, RZ ;  /* 0x000000ffff117224 */ /* 0x000fe400078e00ff */
[----:B------:R-:W-:Y:S01]  /*0f90*/  SHF.R.S32.HI R20, RZ, 0x3, R22 ;  /* 0x00000003ff147819 */ /* 0x000fe20000011416 */
[----:B-1----:R-:W-:Y:S01]  /*0fa0*/  IMAD.MOV.U32 R2, RZ, RZ, c[0x0][0x2b8] ;  /* 0x0000ae00ff027624 */ /* 0x002fe200078e00ff */
[----:B------:R-:W-:Y:S04]  /*0fb0*/  BAR.SYNC.DEFER_BLOCKING 0x0 ;  /* 0x0000000000007b1d */ /* 0x000fe80000010000 */
[----:B------:R-:W-:-:S02]  /*0fc0*/  ISETP.NE.AND P2, PT, R2, 0x1, PT ;  /* 0x000000010200780c */ /* 0x000fc40003f45270 */
        /* <DEDUP_REMOVED lines=10> */
[----:B------:R-:W-:Y:S01]  /*1070*/  ULDC.64 UR4, c[0x0][0x178] ;  /* 0x00005e0000047ab9 */ /* 0x000fe20000000a00 */
[----:B------:R-:W-:Y:S02]  /*1080*/  IMAD.U32 R0, RZ, RZ, UR6 ;  /* 0x00000006ff007e24 */ /* 0x000fe4000f8e00ff */
[----:B------:R-:W-:-:S04]  /*1090*/  IMAD R110, R19, 0x20, R20 ;  /* 0x00000020136e7824 */ /* 0x000fc800078e0214 */
[----:B------:R-:W-:Y:S01]  /*10a0*/  IMAD R0, R0, 0x40, R110 ;  /* 0x0000004000007824 */ /* 0x000fe200078e026e */
[----:B------:R-:W-:Y:S02]  /*10b0*/  UIMAD UR21, UR21, UR4, URZ ;  /* 0x00000004151572a4 */ /* 0x000fe4000f8e023f */
[----:B------:R-:W-:Y:S01]  /*10c0*/  UIMAD.WIDE.U32 UR22, UR20, UR4, URZ ;  /* 0x00000004141672a5 */ /* 0x000fe2000f8e003f */
[----:B------:R-:W-:Y:S01]  /*10d0*/  IADD3 R4, R110, UR11, RZ ;  /* 0x0000000b6e047c10 */ /* 0x000fe2000fffe0ff */
[----:B------:R-:W-:Y:S01]  /*10e0*/  IMAD.SHL.U32 R108, R19, 0x8, RZ ;  /* 0x00000008136c7824 */ /* 0x000fe200078e00ff */
[----:B------:R-:W-:Y:S01]  /*10f0*/  IADD3 R0, R0, -0x40, RZ ;  /* 0xffffffc000007810 */ /* 0x000fe20007ffe0ff */
[----:B------:R-:W-:Y:S03]  /*1100*/  STL [R1+0x84], R110 ;  /* 0x0000846e01007387 */ /* 0x000fe60000100800 */
[----:B------:R-:W-:-:S02]  /*1110*/  ISETP.GE.AND P3, PT, R0, UR7, PT ;  /* 0x0000000700007c0c */ /* 0x000fc4000bf66270 */
[----:B------:R-:W-:Y:S02]  /*1120*/  IADD3 R16, R0, UR12, RZ ;  /* 0x0000000c00107c10 */ /* 0x000fe4000fffe0ff */
        /* <DEDUP_REMOVED lines=16> */
[----:B------:R-:W-:Y:S01]  /*1230*/  USHF.R.S32.HI UR21, URZ, 0x1f, UR14 ;  /* 0x0000001f3f157899 */ /* 0x000fe2000801140e */
[C---:B------:R-:W-:Y:S01]  /*1240*/  IADD3 R21, R108.reuse, 0x40, RZ ;  /* 0x000000406c157810 */ /* 0x040fe20007ffe0ff */
[----:B------:R-:W-:Y:S01]  /*1250*/  UIMAD UR20, UR8, UR4, URZ ;  /* 0x00000004081472a4 */ /* 0x000fe2000f8e023f */
[C---:B------:R-:W-:Y:S01]  /*1260*/  IADD3 R35, R108.reuse, 0x80, RZ ;  /* 0x000000806c237810 */ /* 0x040fe20007ffe0ff */
[----:B------:R-:W-:Y:S01]  /*1270*/  USEL UR21, UR21, URZ, !UP2 ;  /* 0x0000003f15157287 */ /* 0x000fe2000d000000 */
        /* <DEDUP_REMOVED lines=10> */
[----:B------:R-:W-:Y:S01]  /*1320*/  LEA.HI R97, R98, R101, RZ, 0x5 ;  /* 0x0000006562617211 */ /* 0x000fe200078f28ff */
[----:B------:R-:W-:Y:S01]  /*1330*/  UIADD3 UR25, UR25, UR20, URZ ;  /* 0x0000001419197290 */ /* 0x000fe2000fffe03f */
[----:B-1----:R-:W-:Y:S01]  /*1340*/  @P1 IMAD.HI.U32 R2, R4, c[0x0][0x2c8], RZ ;  /* 0x0000b20004021a27 */ /* 0x002fe200078e00ff */
[----:B------:R-:W-:Y:S01]  /*1350*/  UIMAD UR5, UR22, UR5, UR21 ;  /* 0x00000005160572a4 */ /* 0x000fe2000f8e0215 */
[----:B------:R-:W-:Y:S01]  /*1360*/  SHF.R.S32.HI R96, RZ, 0x5, R97 ;  /* 0x00000005ff607819 */ /* 0x000fe20000011461 */
[----:B------:R-:W-:Y:S01]  /*1370*/  UIMAD.WIDE.U32 UR22, UR22, UR4, UR24 ;  /* 0x00000004161672a5 */ /* 0x000fe2000f8e0018 */
[----:B------:R-:W-:Y:S01]  /*1380*/  SHF.R.S32.HI R109, RZ, 0x1f, R108 ;  /* 0x0000001fff6d7819 */ /* 0x000fe2000001146c */
[----:B------:R-:W-:Y:S01]  /*1390*/  ULDC UR21, c[0x0][0x2c4] ;  /* 0x0000b10000157ab9 */ /* 0x000fe20000000800 */
[----:B------:R-:W-:Y:S01]  /*13a0*/  @P0 SHF.R.U32.HI R0, RZ, c[0x0][0x2cc], R2 ;  /* 0x0000b300ff000a19 */ /* 0x000fe20000011602 */
[----:B------:R-:W-:-:S02]  /*13b0*/  UIADD3 UR5, UR23, UR5, URZ ;  /* 0x0000000517057290 */ /* 0x000fc4000fffe03f */
[----:B------:R-:W-:Y:S01]  /*13c0*/  IMAD.U32 R3, RZ, RZ, UR23 ;  /* 0x00000017ff037e24 */ /* 0x000fe2000f8e00ff */
[--C-:B------:R-:W-:Y:S01]  /*13d0*/  SHF.R.S32.HI R6, RZ, 0x1f, R0.reuse ;  /* 0x0000001fff067819 */ /* 0x100fe20000011400 */
[----:B------:R-:W-:Y:S01]  /*13e0*/  IMAD.MOV R5, RZ, RZ, -R0 ;  /* 0x000000ffff057224 */ /* 0x000fe200078e0a00 */
[----:B------:R-:W-:Y:S01]  /*13f0*/  UIMAD UR21, UR13, UR21, URZ ;  /* 0x000000150d1572a4 */ /* 0x000fe2000f8e023f */
[----:B------:R-:W-:Y:S01]  /*1400*/  IMAD.U32 R2, RZ, RZ, UR22 ;  /* 0x00000016ff027e24 */ /* 0x000fe2000f8e00ff */
[----:B------:R-:W-:Y:S01]  /*1410*/  ULEA UR24, UR6, 0xffffffc0, 0x6 ;  /* 0xffffffc006187891 */ /* 0x000fe2000f8e303f */
        /* <DEDUP_REMOVED lines=11> */
[----:B------:R-:W-:Y:S01]  /*14d0*/  IMAD.SHL.U32 R6, R20, 0x40, RZ ;  /* 0x0000004014067824 */ /* 0x000fe200078e00ff */
[----:B------:R-:W-:Y:S01]  /*14e0*/  UIADD3 UR20, UR23, UR20, URZ ;  /* 0x0000001417147290 */ /* 0x000fe2000fffe03f */
[----:B------:R-:W-:Y:S01]  /*14f0*/  IMAD.IADD R3, R3, 0x1, R5 ;  /* 0x0000000103037824 */ /* 0x000fe200078e0205 */
[----:B------:R-:W-:Y:S01]  /*1500*/  UIMAD UR8, UR8, UR4, URZ ;  /* 0x00000004080872a4 */ /* 0x000fe2000f8e023f */
[----:B------:R-:W-:Y:S01]  /*1510*/  IMAD R5, R0, c[0x0][0x1a8], RZ ;  /* 0x00006a0000057a24 */ /* 0x000fe200078e02ff */
[----:B------:R-:W-:Y:S01]  /*1520*/  LOP3.LUT R0, R6, 0x1c0, RZ, 0xc0, !PT ;  /* 0x000001c006007812 */ /* 0x000fe200078ec0ff */
[C---:B------:R-:W-:Y:S01]  /*1530*/  IMAD.WIDE.U32 R2, R4.reuse, c[0x0][0x1a8], R2 ;  /* 0x00006a0004027a25 */ /* 0x040fe200078e0002 */
[----:B------:R-:W-:Y:S02]  /*1540*/  UIMAD.WIDE.U32 UR26, UR9, UR4, URZ ;  /* 0x00000004091a72a5 */ /* 0x000fe4000f8e003f */
[----:B------:R-:W-:Y:S01]  /*1550*/  UIMAD UR8, UR9, UR5, UR8 ;  /* 0x00000005090872a4 */ /* 0x000fe2000f8e0208 */
[----:B------:R-:W-:Y:S01]  /*1560*/  IMAD R6, R4, c[0x0][0x1ac], R5 ;  /* 0x00006b0004067a24 */ /* 0x000fe200078e0205 */
[----:B------:R-:W-:Y:S01]  /*1570*/  SHF.R.U32.HI R5, RZ, 0x3, R0 ;  /* 0x00000003ff057819 */ /* 0x000fe20000011600 */
[----:B------:R-:W-:Y:S01]  /*1580*/  UIADD3 UR24, UR7, -UR24, URZ ;  /* 0x8000001807187290 */ /* 0x000fe2000fffe03f */
[----:B------:R-:W-:Y:S01]  /*1590*/  LOP3.LUT R4, R0, 0x38, R108, 0xf8, !PT ;  /* 0x0000003800047812 */ /* 0x000fe200078ef86c */
[----:B------:R-:W-:Y:S01]  /*15a0*/  IMAD.IADD R0, R3, 0x1, R6 ;  /* 0x0000000103007824 */ /* 0x000fe200078e0206 */
[----:B------:R-:W-:Y:S01]  /*15b0*/  LEA R14, P0, R2, c[0x0][0x160], 0x1 ;  /* 0x00005800020e7a11 */ /* 0x000fe200078008ff */
[----:B------:R-:W-:Y:S01]  /*15c0*/  UIADD3 UR8, UR27, UR8, URZ ;  /* 0x000000081b087290 */ /* 0x000fe2000fffe03f */
[----:B------:R-:W-:Y:S01]  /*15d0*/  LEA.HI R3, R98, R101, RZ, 0x6 ;  /* 0x0000006562037211 */ /* 0x000fe200078f30ff */
[----:B------:R-:W-:Y:S01]  /*15e0*/  UISETP.GE.AND UP0, UPT, UR6, 0x2, UPT ;  /* 0x000000020600788c */ /* 0x000fe2000bf06270 */
[----:B------:R-:W-:-:S02]  /*15f0*/  LEA.HI.X R13, R2, c[0x0][0x164], R0, 0x1, P0 ;  /* 0x00005900020d7a11 */ /* 0x000fc400000f0c00 */
[----:B------:R-:W-:Y:S01]  /*1600*/  SHFL.IDX PT, R2, R14, RZ, 0x181f ;  /* 0x00181fff0e027589 */ /* 0x000fe200000e0000 */
[----:B------:R-:W-:Y:S01]  /*1610*/  IMAD.SHL.U32 R0, R3, 0x8, RZ ;  /* 0x0000000803007824 */ /* 0x000fe200078e00ff */
[----:B------:R-:W-:Y:S02]  /*1620*/  LOP3.LUT R4, R4, R5, RZ, 0x3c, !PT ;  /* 0x0000000504047212 */ /* 0x000fe400078e3cff */
[----:B------:R-:W1:Y:S01]  /*1630*/  SHFL.IDX PT, R3, R13, RZ, 0x181f ;  /* 0x00181fff0d037589 */ /* 0x000e6200000e0000 */
[----:B------:R-:W-:Y:S02]  /*1640*/  ISETP.GE.AND P0, PT, R15, UR21, PT ;  /* 0x000000150f007c0c */ /* 0x000fe4000bf06270 */
[----:B------:R-:W-:Y:S02]  /*1650*/  LOP3.LUT R6, R4, 0xfffffe00, R0, 0xf8, !PT ;  /* 0xfffffe0004067812 */ /* 0x000fe400078ef800 */
[----:B------:R-:W-:Y:S02]  /*1660*/  SHF.R.S32.HI R5, RZ, 0x1f, R21 ;  /* 0x0000001fff057819 */ /* 0x000fe40000011415 */
[----:B------:R-:W-:Y:S01]  /*1670*/  SHF.R.S32.HI R4, RZ, 0x1f, R35 ;  /* 0x0000001fff047819 */ /* 0x000fe20000011423 */
[----:B------:R-:W-:Y:S01]  /*1680*/  IMAD.SHL.U32 R99, R6, 0x2, RZ ;  /* 0x0000000206637824 */ /* 0x000fe200078e00ff */
[----:B------:R-:W-:-:S02]  /*1690*/  SHF.R.S32.HI R0, RZ, 0x1f, R34 ;  /* 0x0000001fff007819 */ /* 0x000fc40000011422 */
[----:B------:R-:W-:Y:S02]  /*16a0*/  LEA.HI R5, R5, R21, RZ, 0x3 ;  /* 0x0000001505057211 */ /* 0x000fe400078f18ff */
[----:B------:R-:W-:Y:S02]  /*16b0*/  LEA.HI R4, R4, R35, RZ, 0x3 ;  /* 0x0000002304047211 */ /* 0x000fe400078f18ff */
[----:B------:R-:W-:Y:S02]  /*16c0*/  LEA.HI R0, R0, R34, RZ, 0x3 ;  /* 0x0000002200007211 */ /* 0x000fe400078f18ff */
[----:B------:R-:W-:Y:S02]  /*16d0*/  LOP3.LUT R106, R5, 0xfffffff8, RZ, 0xc0, !PT ;  /* 0xfffffff8056a7812 */ /* 0x000fe400078ec0ff */
[----:B------:R-:W-:Y:S01]  /*16e0*/  LOP3.LUT R104, R4, 0xfffffff8, RZ, 0xc0, !PT ;  /* 0xfffffff804687812 */ /* 0x000fe200078ec0ff */
[----:B------:R-:W-:Y:S01]  /*16f0*/  SHFL.IDX PT, R5, R13, 0x1, 0x181f ;  /* 0x00381f000d057f89 */ /* 0x000fe200000e0000 */
[----:B------:R-:W-:-:S02]  /*1700*/  LOP3.LUT R102, R0, 0xfffffff8, RZ, 0xc0, !PT ;  /* 0xfffffff800667812 */ /* 0x000fc400078ec0ff */
[----:B------:R-:W-:Y:S01]  /*1710*/  IADD3 R0, R15, 0x20, RZ ;  /* 0x000000200f007810 */ /* 0x000fe20007ffe0ff */
[----:B------:R-:W3:Y:S01]  /*1720*/  SHFL.IDX PT, R4, R14, 0x1, 0x181f ;  /* 0x00381f000e047f89 */ /* 0x000ee200000e0000 */
[----:B-1----:R-:W-:Y:S01]  /*1730*/  @!P0 IMAD.WIDE R10, R108, 0x2, R2 ;  /* 0x000000026c0a8825 */ /* 0x002fe200078e0202 */
[----:B------:R-:W-:Y:S02]  /*1740*/  IADD3 R20, -R20, UR24, RZ ;  /* 0x0000001814147c10 */ /* 0x000fe4000fffe1ff */
[----:B------:R-:W-:Y:S01]  /*1750*/  SHF.R.S32.HI R107, RZ, 0x1f, R106 ;  /* 0x0000001fff6b7819 */ /* 0x000fe2000001146a */
[----:B------:R-:W-:Y:S01]  /*1760*/  @!P0 IMAD.WIDE R8, R106, 0x2, R2 ;  /* 0x000000026a088825 */ /* 0x000fe200078e0202 */
[----:B------:R1:W-:Y:S01]  /*1770*/  @!P0 LDGSTS.E.BYPASS.LTC128B.128 [R99+0x100], [R10.64], !P6 ;  /* 0x001000000a638fae */ /* 0x0003e2000f101d50 */
[----:B------:R-:W-:Y:S02]  /*1780*/  SHF.R.S32.HI R105, RZ, 0x1f, R104 ;  /* 0x0000001fff697819 */ /* 0x000fe40000011468 */
[----:B------:R-:W-:Y:S01]  /*1790*/  @!P0 IMAD.WIDE R6, R104, 0x2, R2 ;  /* 0x0000000268068825 */ /* 0x000fe200078e0202 */
[----:B------:R3:W-:Y:S01]  /*17a0*/  @!P0 LDGSTS.E.BYPASS.LTC128B.128 [R99+0x4100], [R8.64], !P5 ;  /* 0x0410000008638fae */ /* 0x0007e2000e901d50 */
[----:B------:R-:W-:-:S02]  /*17b0*/  SHF.R.S32.HI R103, RZ, 0x1f, R102 ;  /* 0x0000001fff677819 */ /* 0x000fc40000011466 */
[----:B------:R-:W-:Y:S01]  /*17c0*/  @!P0 IMAD.WIDE R2, R102, 0x2, R2 ;  /* 0x0000000266028825 */ /* 0x000fe200078e0202 */
[----:B------:R4:W-:Y:S04]  /*17d0*/  @!P0 LDGSTS.E.BYPASS.LTC128B.128 [R99+0x8100], [R6.64], !P4 ;  /* 0x0810000006638fae */ /* 0x0009e8000e101d50 */
[----:B------:R5:W-:Y:S01]  /*17e0*/  @!P0 LDGSTS.E.BYPASS.LTC128B.128 [R99+0xc100], [R2.64], !P3 ;  /* 0x0c10000002638fae */ /* 0x000be2000d901d50 */
[----:B------:R-:W-:Y:S01]  /*17f0*/  ISETP.GE.AND P0, PT, R0, UR21, PT ;  /* 0x0000001500007c0c */ /* 0x000fe2000bf06270 */
[----:B------:R-:W-:-:S04]  /*1800*/  IMAD.MOV R0, RZ, RZ, -R12 ;  /* 0x000000ffff007224 */ /* 0x000fc800078e0a0c */
[----:B------:R-:W-:Y:S01]  /*1810*/  IMAD R18, R0, c[0x0][0x2b8], R16 ;  /* 0x0000ae0000127a24 */ /* 0x000fe200078e0210 */
[----:B------:R-:W-:-:S04]  /*1820*/  IADD3 R0, R15, 0x40, RZ ;  /* 0x000000400f007810 */ /* 0x000fc80007ffe0ff */
[----:B------:R-:W-:-:S03]  /*1830*/  SHF.R.S32.HI R12, RZ, 0x1f, R18 ;  /* 0x0000001fff0c7819 */ /* 0x000fc60000011412 */
[----:B---3--:R-:W-:-:S04]  /*1840*/  @!P0 IMAD.WIDE R8, R106, 0x2, R4 ;  /* 0x000000026a088825 */ /* 0x008fc800078e0204 */
[--C-:B----4-:R-:W-:Y:S01]  /*1850*/  @!P0 IMAD.WIDE R6, R108, 0x2, R4.reuse ;  /* 0x000000026c068825 */ /* 0x110fe200078e0204 */
[----:B-----5:R-:W-:Y:S04]  /*1860*/  SHFL.IDX PT, R2, R14, 0x2, 0x181f ;  /* 0x00581f000e027f89 */ /* 0x020fe800000e0000 */
[----:B------:R-:W1:Y:S04]  /*1870*/  SHFL.IDX PT, R3, R13, 0x2, 0x181f ;  /* 0x00581f000d037f89 */ /* 0x000e6800000e0000 */
[----:B------:R3:W-:Y:S04]  /*1880*/  @!P0 LDGSTS.E.BYPASS.LTC128B.128 [R99+0x1100], [R6.64], !P6 ;  /* 0x0110000006638fae */ /* 0x0007e8000f101d50 */
[----:B------:R4:W-:Y:S01]  /*1890*/  @!P0 LDGSTS.E.BYPASS.LTC128B.128 [R99+0x5100], [R8.64], !P5 ;  /* 0x0510000008638fae */ /* 0x0009e2000e901d50 */
[----:B---3--:R-:W-:-:S04]  /*18a0*/  @!P0 IMAD.WIDE R6, R104, 0x2, R4 ;  /* 0x0000000268068825 */ /* 0x008fc800078e0204 */
[----:B------:R-:W-:Y:S01]  /*18b0*/  @!P0 IMAD.WIDE R4, R102, 0x2, R4 ;  /* 0x0000000266048825 */ /* 0x000fe200078e0204 */
[----:B------:R3:W-:Y:S04]  /*18c0*/  @!P0 LDGSTS.E.BYPASS.LTC128B.128 [R99+0x9100], [R6.64], !P4 ;  /* 0x0910000006638fae */ /* 0x0007e8000e101d50 */
[----:B------:R5:W-:Y:S01]  /*18d0*/  @!P0 LDGSTS.E.BYPASS.LTC128B.128 [R99+0xd100], [R4.64], !P3 ;  /* 0x0d10000004638fae */ /* 0x000be2000d901d50 */
[----:B------:R-:W-:Y:S01]  /*18e0*/  ISETP.GE.AND P0, PT, R0, UR21, PT ;  /* 0x0000001500007c0c */ /* 0x000fe2000bf06270 */
[----:B------:R-:W-:-:S04]  /*18f0*/  IMAD R0, R12, c[0x0][0x1e0], RZ ;  /* 0x000078000c007a24 */ /* 0x000fc800078e02ff */
[----:B------:R-:W-:-:S08]  /*1900*/  IMAD R0, R18, c[0x0][0x1e4], R0 ;  /* 0x0000790012007a24 */ /* 0x000fd000078e0200 */
[----:B-1----:R-:W-:-:S04]  /*1910*/  @!P0 IMAD.WIDE R10, R108, 0x2, R2 ;  /* 0x000000026c0a8825 */ /* 0x002fc800078e0202 */
[--C-:B----4-:R-:W-:Y:S01]  /*1920*/  @!P0 IMAD.WIDE R8, R106, 0x2, R2.reuse ;  /* 0x000000026a088825 */ /* 0x110fe200078e0202 */
[----:B------:R1:W-:Y:S03]  /*1930*/  @!P0 LDGSTS.E.BYPASS.LTC128B.128 [R99+0x2100], [R10.64], !P6 ;  /* 0x021000000a638fae */ /* 0x0003e6000f101d50 */
[----:B---3--:R-:W-:Y:S01]  /*1940*/  @!P0 IMAD.WIDE R6, R104, 0x2, R2 ;  /* 0x0000000268068825 */ /* 0x008fe200078e0202 */
[----:B------:R3:W-:Y:S03]  /*1950*/  @!P0 LDGSTS.E.BYPASS.LTC128B.128 [R99+0x6100], [R8.64], !P5 ;  /* 0x0610000008638fae */ /* 0x0007e6000e901d50 */
[----:B-----5:R-:W-:Y:S01]  /*1960*/  IMAD.WIDE.U32 R4, R18, c[0x0][0x1e0], RZ ;  /* 0x0000780012047a25 */ /* 0x020fe200078e00ff */
[----:B------:R4:W-:Y:S03]  /*1970*/  @!P0 LDGSTS.E.BYPASS.LTC128B.128 [R99+0xa100], [R6.64], !P4 ;  /* 0x0a10000006638fae */ /* 0x0009e6000e101d50 */
[----:B------:R-:W-:-:S02]  /*1980*/  IMAD.IADD R5, R5, 0x1, R0 ;  /* 0x0000000105057824 */ /* 0x000fc400078e0200 */
[----:B------:R-:W-:-:S05]  /*1990*/  @!P0 IMAD.WIDE R2, R102, 0x2, R2 ;  /* 0x0000000266028825 */ /* 0x000fca00078e0202 */
[----:B------:R5:W-:Y:S01]  /*19a0*/  @!P0 LDGSTS.E.BYPASS.LTC128B.128 [R99+0xe100], [R2.64], !P3 ;  /* 0x0e10000002638fae */ /* 0x000be2000d901d50 */
[----:B-1----:R-:W-:-:S03]  /*19b0*/  IMAD R10, R12, c[0x0][0x208], RZ ;  /* 0x000082000c0a7a24 */ /* 0x002fc600078e02ff */
[----:B----4-:R-:W-:Y:S04]  /*19c0*/  SHFL.IDX PT, R6, R14, 0x3, 0x181f ;  /* 0x00781f000e067f89 */ /* 0x010fe800000e0000 */
[----:B------:R1:W4:Y:S01]  /*19d0*/  SHFL.IDX PT, R7, R13, 0x3, 0x181f ;  /* 0x00781f000d077f89 */ /* 0x00032200000e0000 */
[----:B-----5:R-:W-:Y:S01]  /*19e0*/  IMAD.WIDE.U32 R2, R18, c[0x0][0x208], RZ ;  /* 0x0000820012027a25 */ /* 0x020fe200078e00ff */
[----:B--2---:R-:W-:-:S03]  /*19f0*/  SHF.R.S32.HI R11, RZ, 0x1f, R17 ;  /* 0x0000001fff0b7819 */ /* 0x004fc60000011411 */
[----:B---3--:R-:W-:Y:S01]  /*1a00*/  IMAD.WIDE.U32 R8, R17, c[0x0][0x1f0], R4 ;  /* 0x00007c0011087a25 */ /* 0x008fe200078e0004 */
[----:B------:R-:W-:Y:S01]  /*1a10*/  IADD3 R5, R15, 0x60, RZ ;  /* 0x000000600f057810 */ /* 0x000fe20007ffe0ff */
[----:B------:R-:W-:Y:S02]  /*1a20*/  STL [R1+0x48], R17 ;  /* 0x0000481101007387 */ /* 0x000fe40000100800 */
[----:B------:R-:W-:Y:S01]  /*1a30*/  IMAD R0, R11, c[0x0][0x1f0], RZ ;  /* 0x00007c000b007a24 */ /* 0x000fe200078e02ff */
[----:B------:R-:W-:Y:S01]  /*1a40*/  ISETP.GE.AND P1, PT, R5, UR21, PT ;  /* 0x0000001505007c0c */ /* 0x000fe2000bf26270 */
[----:B------:R-:W-:Y:S01]  /*1a50*/  IMAD R4, R18, c[0x0][0x20c], R10 ;  /* 0x0000830012047a24 */ /* 0x000fe200078e020a */
[----:B------:R-:W-:Y:S01]  /*1a60*/  STL [R1+0x7c], R108 ;  /* 0x00007c6c01007387 */ /* 0x000fe20000100800 */
[----:B------:R-:W-:Y:S01]  /*1a70*/  IMAD R10, R17, c[0x0][0x1f4], R0 ;  /* 0x00007d00110a7a24 */ /* 0x000fe200078e0200 */
[----:B------:R-:W-:Y:S01]  /*1a80*/  IADD3 R0, P0, R8, UR22, RZ ;  /* 0x0000001608007c10 */ /* 0x000fe2000ff1e0ff */
[----:B------:R-:W-:Y:S01]  /*1a90*/  IMAD.IADD R5, R3, 0x1, R4 ;  /* 0x0000000103057824 */ /* 0x000fe200078e0204 */
[----:B------:R-:W-:Y:S01]  /*1aa0*/  STL [R1+0x44], R99 ;  /* 0x0000446301007387 */ /* 0x000fe20000100800 */
[----:B------:R-:W-:Y:S01]  /*1ab0*/  IMAD.MOV.U32 R4, RZ, RZ, R2 ;  /* 0x000000ffff047224 */ /* 0x000fe200078e0002 */
[----:B------:R-:W-:-:S02]  /*1ac0*/  IADD3.X R8, R9, UR20, R10, P0, !PT ;  /* 0x0000001409087c10 */ /* 0x000fc400087fe40a */
[C---:B-1----:R-:W-:Y:S01]  /*1ad0*/  LEA R13, P0, R0.reuse, c[0x0][0x1c8], 0x1 ;  /* 0x00007200000d7a11 */ /* 0x042fe200078008ff */
[----:B------:R-:W-:Y:S01]  /*1ae0*/  IMAD.WIDE.U32 R4, R17, c[0x0][0x218], R4 ;  /* 0x0000860011047a25 */ /* 0x000fe200078e0004 */
[----:B------:R-:W-:Y:S02]  /*1af0*/  STL [R1+0xb0], R106 ;  /* 0x0000b06a01007387 */ /* 0x000fe40000100800 */
[----:B------:R-:W-:Y:S01]  /*1b00*/  LEA.HI.X R12, R0, c[0x0][0x1cc], R8, 0x1, P0 ;  /* 0x00007300000c7a11 */ /* 0x000fe200000f0c08 */
[----:B------:R-:W-:Y:S01]  /*1b10*/  IMAD R0, R11, c[0x0][0x218], RZ ;  /* 0x000086000b007a24 */ /* 0x000fe200078e02ff */
[----:B------:R-:W-:Y:S01]  /*1b20*/  SHFL.IDX PT, R2, R13, RZ, 0x181f ;  /* 0x00181fff0d027589 */ /* 0x000fe200000e0000 */
[----:B----4-:R-:W-:-:S03]  /*1b30*/  @!P1 IMAD.WIDE R10, R108, 0x2, R6 ;  /* 0x000000026c0a9825 */ /* 0x010fc600078e0206 */
[----:B------:R-:W1:Y:S01]  /*1b40*/  SHFL.IDX PT, R3, R12, RZ, 0x181f ;  /* 0x00181fff0c037589 */ /* 0x000e6200000e0000 */
[----:B------:R-:W-:Y:S02]  /*1b50*/  IMAD R0, R17, c[0x0][0x21c], R0 ;  /* 0x0000870011007a24 */ /* 0x000fe400078e0200 */
[----:B------:R-:W-:Y:S01]  /*1b60*/  @!P1 IMAD.WIDE R8, R106, 0x2, R6 ;  /* 0x000000026a089825 */ /* 0x000fe200078e0206 */
[----:B------:R2:W-:Y:S01]  /*1b70*/  @!P1 LDGSTS.E.BYPASS.LTC128B.128 [R99+0x3100], [R10.64], !P6 ;  /* 0x031000000a639fae */ /* 0x0005e2000f101d50 */
[----:B------:R-:W-:-:S03]  /*1b80*/  ISETP.GE.AND P6, PT, R108, c[0x0][0x1d4], PT ;  /* 0x000075006c007a0c */ /* 0x000fc60003fc6270 */
[----:B------:R3:W-:Y:S04]  /*1b90*/  @!P1 LDGSTS.E.BYPASS.LTC128B.128 [R99+0x7100], [R8.64], !P5 ;  /* 0x0710000008639fae */ /* 0x0007e8000e901d50 */
[----:B------:R-:W-:Y:S04]  /*1ba0*/  STL [R1+0xb4], R104 ;  /* 0x0000b46801007387 */ /* 0x000fe80000100800 */
[----:B------:R-:W-:Y:S04]  /*1bb0*/  STL [R1+0x58], R102 ;  /* 0x0000586601007387 */ /* 0x000fe80000100800 */
[----:B------:R-:W-:Y:S01]  /*1bc0*/  STL [R1+0x4c], R18 ;  /* 0x00004c1201007387 */ /* 0x000fe20000100800 */
[----:B--2---:R-:W-:-:S02]  /*1bd0*/  IADD3 R10, P0, R4, UR26, RZ ;  /* 0x0000001a040a7c10 */ /* 0x004fc4000ff1e0ff */
[----:B------:R-:W-:Y:S02]  /*1be0*/  LEA.HI R11, R98, R101, RZ, 0x4 ;  /* 0x00000065620b7211 */ /* 0x000fe400078f20ff */
[----:B------:R-:W-:Y:S01]  /*1bf0*/  IADD3.X R4, R5, UR8, R0, P0, !PT ;  /* 0x0000000805047c10 */ /* 0x000fe200087fe400 */
[--C-:B---3--:R-:W-:Y:S01]  /*1c00*/  @!P1 IMAD.WIDE R8, R104, 0x2, R6.reuse ;  /* 0x0000000268089825 */ /* 0x108fe200078e0206 */
[----:B------:R-:W-:Y:S02]  /*1c10*/  ISETP.GE.AND P0, PT, R20, 0x1, PT ;  /* 0x000000011400780c */ /* 0x000fe40003f06270 */
[----:B------:R-:W-:Y:S01]  /*1c20*/  LEA R0, P5, R10, c[0x0][0x1f8], 0x1 ;  /* 0x00007e000a007a11 */ /* 0x000fe200078a08ff */
[----:B------:R-:W-:Y:S01]  /*1c30*/  @!P1 IMAD.WIDE R6, R102, 0x2, R6 ;  /* 0x0000000266069825 */ /* 0x000fe200078e0206 */
[----:B------:R2:W-:Y:S01]  /*1c40*/  @!P1 LDGSTS.E.BYPASS.LTC128B.128 [R99+0xb100], [R8.64], !P4 ;  /* 0x0b10000008639fae */ /* 0x0005e2000e101d50 */
[----:B------:R-:W-:Y:S02]  /*1c50*/  ISETP.GE.AND P4, PT, R35, c[0x0][0x1d4], PT ;  /* 0x0000750023007a0c */ /* 0x000fe40003f86270 */
[----:B------:R-:W-:Y:S01]  /*1c60*/  LEA.HI.X R10, R10, c[0x0][0x1fc], R4, 0x1, P5 ;  /* 0x00007f000a0a7a11 */ /* 0x000fe200028f0c04 */
[----:B------:R-:W3:Y:S01]  /*1c70*/  SHFL.IDX PT, R14, R0, RZ, 0x181f ;  /* 0x00181fff000e7589 */ /* 0x000ee200000e0000 */
[----:B------:R-:W-:-:S03]  /*1c80*/  ISETP.GE.AND P5, PT, R21, c[0x0][0x1d4], PT ;  /* 0x0000750015007a0c */ /* 0x000fc60003fa6270 */
[----:B------:R4:W-:Y:S01]  /*1c90*/  @!P1 LDGSTS.E.BYPASS.LTC128B.128 [R99+0xf100], [R6.64], !P3 ;  /* 0x0f10000006639fae */ /* 0x0009e2000d901d50 */
[--C-:B-1----:R-:W-:Y:S01]  /*1ca0*/  @P0 IMAD.WIDE R4, R104, 0x2, R2.reuse ;  /* 0x0000000268040825 */ /* 0x102fe200078e0202 */
[----:B------:R-:W-:Y:S02]  /*1cb0*/  ISETP.GE.AND P3, PT, R34, c[0x0][0x1d4], PT ;  /* 0x0000750022007a0c */ /* 0x000fe40003f66270 */
[----:B------:R-:W1:Y:S01]  /*1cc0*/  SHFL.IDX PT, R17, R10, RZ, 0x181f ;  /* 0x00181fff0a117589 */ /* 0x000e6200000e0000 */
[----:B------:R-:W-:Y:S02]  /*1cd0*/  ISETP.GT.AND P1, PT, R20, 0x20, PT ;  /* 0x000000201400780c */ /* 0x000fe40003f24270 */
[----:B------:R-:W-:Y:S01]  /*1ce0*/  SEL R100, RZ, 0x10, P3 ;  /* 0x00000010ff647807 */ /* 0x000fe20001800000 */
[----:B------:R-:W5:Y:S04]  /*1cf0*/  SHFL.IDX PT, R15, R0, 0x1, 0x181f ;  /* 0x00381f00000f7f89 */ /* 0x000f6800000e0000 */
[----:B------:R-:W0:Y:S04]  /*1d00*/  LDGDEPBAR ;  /* 0x00000000000079af */ /* 0x000e280000000000 */
[----:B------:R1:W3:Y:S01]  /*1d10*/  SHFL.IDX PT, R16, R10, 0x1, 0x181f ;  /* 0x00381f000a107f89 */ /* 0x0002e200000e0000 */
[----:B--2---:R-:W-:-:S05]  /*1d20*/  @P0 IMAD.WIDE R8, R108, 0x2, R2 ;  /* 0x000000026c080825 */ /* 0x004fca00078e0202 */
[----:B------:R2:W-:Y:S01]  /*1d30*/  @P0 LDGSTS.E.BYPASS.LTC128B.128 [R99+0x10100], [R8.64], !P6 ;  /* 0x1010000008630fae */ /* 0x0005e2000f101d50 */
[----:B----4-:R-:W-:-:S04]  /*1d40*/  @P0 IMAD.WIDE R6, R106, 0x2, R2 ;  /* 0x000000026a060825 */ /* 0x010fc800078e0202 */
[----:B------:R-:W-:Y:S01]  /*1d50*/  @P0 IMAD.WIDE R2, R102, 0x2, R2 ;  /* 0x0000000266020825 */ /* 0x000fe200078e0202 */
[----:B------:R4:W-:Y:S04]  /*1d60*/  @P0 LDGSTS.E.BYPASS.LTC128B.128 [R99+0x12100], [R6.64], !P5 ;  /* 0x1210000006630fae */ /* 0x0009e8000e901d50 */
[----:B------:R5:W-:Y:S01]  /*1d70*/  @P0 LDGSTS.E.BYPASS.LTC128B.128 [R99+0x14100], [R4.64], !P4 ;  /* 0x1410000004630fae */ /* 0x000be2000e101d50 */
[----:B-1----:R-:W-:-:S03]  /*1d80*/  LOP3.LUT R10, R11, 0xfffffff0, RZ, 0xc0, !PT ;  /* 0xfffffff00b0a7812 */ /* 0x002fc600078ec0ff */
[----:B------:R1:W-:Y:S02]  /*1d90*/  @P0 LDGSTS.E.BYPASS.LTC128B.128 [R99+0x16100], [R2.64], !P3 ;  /* 0x1610000002630fae */ /* 0x0003e4000d901d50 */
[----:B------:R-:W-:-:S05]  /*1da0*/  IMAD.IADD R10, R101, 0x1, -R10 ;  /* 0x00000001650a7824 */ /* 0x000fca00078e0a0a */
[----:B------:R-:W-:Y:S01]  /*1db0*/  SHF.R.S32.HI R18, RZ, 0x1f, R10 ;  /* 0x0000001fff127819 */ /* 0x000fe2000001140a */
[----:B--2---:R-:W-:-:S03]  /*1dc0*/  IMAD.WIDE R8, R108, 0x2, RZ ;  /* 0x000000026c087825 */ /* 0x004fc600078e02ff */
[----:B------:R-:W-:Y:S02]  /*1dd0*/  LEA.HI R18, R18, R10, RZ, 0x3 ;  /* 0x0000000a12127211 */ /* 0x000fe400078f18ff */
[----:B---3--:R-:W-:Y:S02]  /*1de0*/  IADD3 R32, P0, R14, R8, RZ ;  /* 0x000000080e207210 */ /* 0x008fe40007f1e0ff */
[----:B----4-:R-:W-:Y:S01]  /*1df0*/  SHF.R.S32.HI R6, RZ, 0x4, R11 ;  /* 0x00000004ff067819 */ /* 0x010fe2000001140b */
[----:B------:R-:W-:Y:S02]  /*1e00*/  IMAD.SHL.U32 R7, R19, 0x40, RZ ;  /* 0x0000004013077824 */ /* 0x000fe400078e00ff */
[----:B------:R-:W-:Y:S01]  /*1e10*/  IMAD.X R33, R17, 0x1, R9, P0 ;  /* 0x0000000111217824 */ /* 0x000fe200000e0609 */
[----:B-----5:R2:W-:Y:S01]  /*1e20*/  SHFL.IDX PT, R4, R13, 0x1, 0x181f ;  /* 0x00381f000d047f89 */ /* 0x0205e200000e0000 */
[----:B------:R-:W-:Y:S02]  /*1e30*/  LEA.HI R0, R11, R6, RZ, 0x1 ;  /* 0x000000060b007211 */ /* 0x000fe400078f08ff */
[----:B------:R-:W-:Y:S01]  /*1e40*/  IADD3 R30, P0, R8, R15, RZ ;  /* 0x0000000f081e7210 */ /* 0x000fe20007f1e0ff */
[----:B------:R3:W4:Y:S01]  /*1e50*/  SHFL.IDX PT, R5, R12, 0x1, 0x181f ;  /* 0x00381f000c057f89 */ /* 0x00072200000e0000 */
[----:B------:R-:W-:Y:S01]  /*1e60*/  LOP3.LUT R0, R0, 0xfffffffe, RZ, 0xc0, !PT ;  /* 0xfffffffe00007812 */ /* 0x000fe200078ec0ff */
[----:B-1----:R-:W-:Y:S01]  /*1e70*/  IMAD.WIDE R2, R106, 0x2, RZ ;  /* 0x000000026a027825 */ /* 0x002fe200078e02ff */
[----:B------:R-:W-:-:S03]  /*1e80*/  LOP3.LUT R11, R18, 0xfffffff8, RZ, 0xc0, !PT ;  /* 0xfffffff8120b7812 */ /* 0x000fc600078ec0ff */
[----:B------:R-:W-:Y:S01]  /*1e90*/  IMAD.X R31, R9, 0x1, R16, P0 ;  /* 0x00000001091f7824 */ /* 0x000fe200000e0610 */
[----:B------:R-:W-:Y:S01]  /*1ea0*/  IADD3 R28, P0, R14, R2, RZ ;  /* 0x000000020e1c7210 */ /* 0x000fe20007f1e0ff */
[----:B------:R-:W-:-:S04]  /*1eb0*/  IMAD.IADD R11, R10, 0x1, -R11 ;  /* 0x000000010a0b7824 */ /* 0x000fc800078e0a0b */
[----:B------:R-:W-:Y:S01]  /*1ec0*/  IMAD.X R29, R17, 0x1, R3, P0 ;  /* 0x00000001111d7824 */ /* 0x000fe200000e0603 */
[----:B------:R-:W-:-:S05]  /*1ed0*/  IADD3 R26, P0, R2, R15, RZ ;  /* 0x0000000f021a7210 */ /* 0x000fca0007f1e0ff */
[----:B------:R-:W-:Y:S02]  /*1ee0*/  IMAD.X R27, R3, 0x1, R16, P0 ;  /* 0x00000001031b7824 */ /* 0x000fe400000e0610 */
[----:B--2---:R-:W-:Y:S01]  /*1ef0*/  IMAD.IADD R13, R6, 0x1, -R0 ;  /* 0x00000001060d7824 */ /* 0x004fe200078e0a00 */
[----:B------:R-:W-:Y:S01]  /*1f00*/  LOP3.LUT R0, R7, 0x1c0, RZ, 0xc0, !PT ;  /* 0x000001c007007812 */ /* 0x000fe200078ec0ff */
[----:B------:R-:W-:-:S03]  /*1f10*/  IMAD.WIDE R2, R104, 0x2, RZ ;  /* 0x0000000268027825 */ /* 0x000fc600078e02ff */
[----:B---3--:R-:W-:Y:S01]  /*1f20*/  LOP3.LUT R12, R0, 0x8, R22, 0xf8, !PT ;  /* 0x00000008000c7812 */ /* 0x008fe200078ef816 */
[----:B----4-:R-:W-:Y:S01]  /*1f30*/  @P1 IMAD.WIDE R8, R108, 0x2, R4 ;  /* 0x000000026c081825 */ /* 0x010fe200078e0204 */
[----:B------:R-:W-:Y:S02]  /*1f40*/  SHF.R.U32.HI R0, RZ, 0x3, R0 ;  /* 0x00000003ff007819 */ /* 0x000fe40000011600 */
[----:B------:R-:W-:Y:S01]  /*1f50*/  IADD3 R22, P0, R2, R15, RZ ;  /* 0x0000000f02167210 */ /* 0x000fe20007f1e0ff */
[----:B------:R-:W-:Y:S01]  /*1f60*/  @P1 IMAD.WIDE R6, R106, 0x2, R4 ;  /* 0x000000026a061825 */ /* 0x000fe200078e0204 */
[----:B------:R1:W-:Y:S01]  /*1f70*/  @P1 LDGSTS.E.BYPASS.LTC128B.128 [R99+0x11100], [R8.64], !P6 ;  /* 0x1110000008631fae */ /* 0x0003e2000f101d50 */
[----:B------:R-:W-:Y:S02]  /*1f80*/  LOP3.LUT R0, R12, R0, RZ, 0x3c, !PT ;  /* 0x000000000c007212 */ /* 0x000fe400078e3cff */
[----:B------:R-:W-:Y:S01]  /*1f90*/  IMAD.X R23, R3, 0x1, R16, P0 ;  /* 0x0000000103177824 */ /* 0x000fe200000e0610 */
[----:B------:R2:W-:Y:S02]  /*1fa0*/  @P1 LDGSTS.E.BYPASS.LTC128B.128 [R99+0x13100], [R6.64], !P5 ;  /* 0x1310000006631fae */ /* 0x0005e4000e901d50 */
[----:B------:R-:W-:-:S04]  /*1fb0*/  IMAD R0, R13, 0x200, R0 ;  /* 0x000002000d007824 */ /* 0x000fc800078e0200 */
[----:B------:R-:W-:-:S05]  /*1fc0*/  IMAD.SHL.U32 R134, R0, 0x2, RZ ;  /* 0x0000000200867824 */ /* 0x000fca00078e00ff */
[C---:B------:R-:W-:Y:S02]  /*1fd0*/  IADD3 R0, R134.reuse, 0x10100, RZ ;  /* 0x0001010086007810 */ /* 0x040fe40007ffe0ff */
[----:B------:R-:W-:Y:S01]  /*1fe0*/  IADD3 R111, R134, 0x10120, RZ ;  /* 0x00010120866f7810 */ /* 0x000fe20007ffe0ff */
[----:B-1----:R-:W-:-:S04]  /*1ff0*/  @P1 IMAD.WIDE R8, R104, 0x2, R4 ;  /* 0x0000000268081825 */ /* 0x002fc800078e0204 */
[----:B------:R-:W-:Y:S01]  /*2000*/  @P1 IMAD.WIDE R4, R102, 0x2, R4 ;  /* 0x0000000266041825 */ /* 0x000fe200078e0204 */
[----:B------:R1:W-:Y:S03]  /*2010*/  @P1 LDGSTS.E.BYPASS.LTC128B.128 [R99+0x15100], [R8.64], !P4 ;  /* 0x1510000008631fae */ /* 0x0003e6000e101d50 */
[----:B--2---:R-:W-:Y:S01]  /*2020*/  IMAD.SHL.U32 R6, R11, 0x40, RZ ;  /* 0x000000400b067824 */ /* 0x004fe200078e00ff */
[----:B------:R2:W-:Y:S01]  /*2030*/  @P1 LDGSTS.E.BYPASS.LTC128B.128 [R99+0x17100], [R4.64], !P3 ;  /* 0x1710000004631fae */ /* 0x0005e2000d901d50 */
[----:B------:R-:W-:Y:S01]  /*2040*/  IMAD.SHL.U32 R7, R13, 0x8, RZ ;  /* 0x000000080d077824 */ /* 0x000fe200078e00ff */
[----:B------:R-:W-:Y:S01]  /*2050*/  IADD3 R24, P1, R14, R2, RZ ;  /* 0x000000020e187210 */ /* 0x000fe20007f3e0ff */
[----:B------:R-:W-:Y:S01]  /*2060*/  IMAD.SHL.U32 R2, R18, 0x40, RZ ;  /* 0x0000004012027824 */ /* 0x000fe200078e00ff */
[----:B------:R-:W0:Y:S01]  /*2070*/  LDGDEPBAR ;  /* 0x00000000000079af */ /* 0x000e220000000000 */
[----:B------:R-:W-:-:S02]  /*2080*/  LOP3.LUT R6, R6, 0x1c0, RZ, 0xc0, !PT ;  /* 0x000001c006067812 */ /* 0x000fc400078ec0ff */
[----:B------:R-:W-:Y:S01]  /*2090*/  IMAD.X R25, R17, 0x1, R3, P1 ;  /* 0x0000000111197824 */ /* 0x000fe200008e0603 */
[----:B------:R-:W-:Y:S02]  /*20a0*/  LOP3.LUT P1, RZ, R19, 0x2, RZ, 0xc0, !PT ;  /* 0x0000000213ff7812 */ /* 0x000fe4000782c0ff */
[----:B------:R-:W-:Y:S02]  /*20b0*/  LOP3.LUT R7, R6, 0x8, R7, 0xf8, !PT ;  /* 0x0000000806077812 */ /* 0x000fe400078ef807 */
[----:B------:R-:W-:Y:S02]  /*20c0*/  SHF.R.U32.HI R6, RZ, 0x3, R6 ;  /* 0x00000003ff067819 */ /* 0x000fe40000011606 */
[----:B------:R-:W-:Y:S02]  /*20d0*/  IADD3 R3, R99, 0x100, RZ ;  /* 0x0000010063037810 */ /* 0x000fe40007ffe0ff */
[----:B------:R-:W-:-:S05]  /*20e0*/  LOP3.LUT R6, R7, R6, RZ, 0x3c, !PT ;  /* 0x0000000607067212 */ /* 0x000fca00078e3cff */
[----:B------:R-:W-:Y:S02]  /*20f0*/  @P1 IADD3 R111, R0, -0x20, RZ ;  /* 0xffffffe0006f1810 */ /* 0x000fe40007ffe0ff */
[----:B------:R-:W-:-:S03]  /*2100*/  LOP3.LUT P1, RZ, R11, 0x2, RZ, 0xc0, !PT ;  /* 0x000000020bff7812 */ /* 0x000fc6000782c0ff */
[----:B------:R-:W-:Y:S01]  /*2110*/  STL [R1], R111 ;  /* 0x0000006f01007387 */ /* 0x000fe20000100800 */
[----:B--2---:R-:W-:Y:S01]  /*2120*/  IMAD.WIDE R4, R102, 0x2, RZ ;  /* 0x0000000266047825 */ /* 0x004fe200078e02ff */
[----:B------:R-:W-:-:S04]  /*2130*/  DEPBAR.LE SB0, 0x1 ;  /* 0x000080400000791a */ /* 0x000fc80000000000 */
[----:B------:R-:W-:Y:S01]  /*2140*/  BAR.SYNC.DEFER_BLOCKING 0x0 ;  /* 0x0000000000007b1d */ /* 0x000fe20000010000 */
[----:B------:R-:W-:-:S05]  /*2150*/  IADD3 R12, P0, R14, R4, RZ ;  /* 0x000000040e0c7210 */ /* 0x000fca0007f1e0ff */
[----:B------:R-:W-:Y:S01]  /*2160*/  IMAD.X R13, R17, 0x1, R5, P0 ;  /* 0x00000001110d7824 */ /* 0x000fe200000e0605 */
[----:B-1----:R-:W-:Y:S01]  /*2170*/  IADD3 R8, P0, R4, R15, RZ ;  /* 0x0000000f04087210 */ /* 0x002fe20007f1e0ff */
[----:B------:R-:W-:Y:S01]  /*2180*/  STL [R1+0xc4], R109 ;  /* 0x0000c46d01007387 */ /* 0x000fe20000100800 */
[----:B------:R-:W-:Y:S01]  /*2190*/  LOP3.LUT R4, R6, 0xfffffe00, R2, 0xf8, !PT ;  /* 0xfffffe0006047812 */ /* 0x000fe200078ef802 */
[----:B------:R-:W-:Y:S01]  /*21a0*/  IMAD.MOV.U32 R2, RZ, RZ, 0x20 ;  /* 0x00000020ff027424 */ /* 0x000fe200078e00ff */
[----:B------:R-:W-:Y:S01]  /*21b0*/  IADD3 R6, R111, 0x800, RZ ;  /* 0x000008006f067810 */ /* 0x000fe20007ffe0ff */
[----:B------:R-:W-:Y:S01]  /*21c0*/  IMAD.X R9, R5, 0x1, R16, P0 ;  /* 0x0000000105097824 */ /* 0x000fe200000e0610 */
[----:B------:R-:W-:Y:S01]  /*21d0*/  LOP3.LUT P0, RZ, R11, 0x4, RZ, 0xc0, !PT ;  /* 0x000000040bff7812 */ /* 0x000fe2000780c0ff */
[----:B------:R-:W-:Y:S01]  /*21e0*/  IMAD.MOV.U32 R5, RZ, RZ, 0x10 ;  /* 0x00000010ff057424 */ /* 0x000fe200078e00ff */
[----:B------:R-:W-:Y:S01]  /*21f0*/  STL [R1+0x94], R100 ;  /* 0x0000946401007387 */ /* 0x000fe20000100800 */
[----:B------:R-:W-:Y:S01]  /*2200*/  IMAD R232, R96, 0x400, R4 ;  /* 0x0000040060e87824 */ /* 0x000fe200078e0204 */
[----:B------:R-:W-:-:S02]  /*2210*/  SEL R0, R2, 0xffffffe0, !P0 ;  /* 0xffffffe002007807 */ /* 0x000fc40004000000 */
[----:B------:R-:W-:Y:S01]  /*2220*/  SEL R5, R5, 0xfffffff0, !P1 ;  /* 0xfffffff005057807 */ /* 0x000fe20004800000 */
[----:B------:R-:W-:Y:S01]  /*2230*/  STL [R1+0xbc], R107 ;  /* 0x0000bc6b01007387 */ /* 0x000fe20000100800 */
[C---:B------:R-:W-:Y:S01]  /*2240*/  LEA R240, R232.reuse, 0x100, 0x1 ;  /* 0x00000100e8f07811 */ /* 0x040fe200078e08ff */
[----:B------:R-:W-:Y:S01]  /*2250*/  IMAD.SHL.U32 R232, R232, 0x2, RZ ;  /* 0x00000002e8e87824 */ /* 0x000fe200078e00ff */
[----:B------:R-:W-:Y:S01]  /*2260*/  ISETP.GE.AND P1, PT, R108, c[0x0][0x1d4], PT ;  /* 0x000075006c007a0c */ /* 0x000fe20003f26270 */
[----:B------:R-:W-:Y:S02]  /*2270*/  STL [R1+0xc0], R105 ;  /* 0x0000c06901007387 */ /* 0x000fe40000100800 */
[--C-:B------:R-:W-:Y:S01]  /*2280*/  IMAD R236, R5, 0x2, R240.reuse ;  /* 0x0000000205ec7824 */ /* 0x100fe200078e02f0 */
[----:B------:R-:W-:Y:S01]  /*2290*/  ISETP.LT.OR P0, PT, R20, 0x1, P1 ;  /* 0x000000011400780c */ /* 0x000fe20000f01670 */
[C---:B------:R-:W-:Y:S01]  /*22a0*/  IMAD R240, R0.reuse, 0x2, R240 ;  /* 0x0000000200f07824 */ /* 0x040fe200078e02f0 */
[----:B------:R-:W-:Y:S01]  /*22b0*/  LDSM.16.M88.4 R168, [R232+0x100] ;  /* 0x00010000e8a8783b */ /* 0x000fe20000000200 */
[----:B------:R-:W-:Y:S01]  /*22c0*/  IMAD R244, R0, 0x2, R236 ;  /* 0x0000000200f47824 */ /* 0x000fe200078e02ec */
[----:B------:R-:W-:-:S02]  /*22d0*/  ISETP.GE.AND P1, PT, R21, c[0x0][0x1d4], PT ;  /* 0x0000750015007a0c */ /* 0x000fc40003f26270 */
        /* <DEDUP_REMOVED lines=16> */
[----:B------:R1:W-:Y:S04]  /*23e0*/  STL [R1+0x50], R3 ;  /* 0x0000500301007387 */ /* 0x0003e80000100800 */
[----:B------:R-:W-:Y:S01]  /*23f0*/  STL [R1+0x90], R103 ;  /* 0x0000906701007387 */ /* 0x000fe20000100800 */
[----:B------:R-:W-:-:S04]  /*2400*/  DEPBAR.LE SB0, 0x0 ;  /* 0x000080000000791a */ /* 0x000fc80000000000 */
[----:B------:R-:W-:Y:S01]  /*2410*/  BAR.SYNC.DEFER_BLOCKING 0x0 ;  /* 0x0000000000007b1d */ /* 0x000fe20000010000 */
[----:B-1----:R-:W-:-:S05]  /*2420*/  IADD3 R3, R99, 0x4100, RZ ;  /* 0x0000410063037810 */ /* 0x002fca0007ffe0ff */
[----:B------:R-:W-:Y:S04]  /*2430*/  LDSM.16.M88.4 R36, [R134+0x10100] ;  /* 0x010100008624783b */ /* 0x000fe80000000200 */
[----:B------:R-:W1:Y:S04]  /*2440*/  LDSM.16.M88.4 R40, [R134+0x10900] ;  /* 0x010900008628783b */ /* 0x000e680000000200 */
[----:B------:R-:W-:Y:S04]  /*2450*/  LDSM.16.M88.4 R48, [R134+0x11100] ;  /* 0x011100008630783b */ /* 0x000fe80000000200 */
[----:B------:R-:W-:Y:S04]  /*2460*/  LDSM.16.M88.4 R56, [R134+0x11900] ;  /* 0x011900008638783b */ /* 0x000fe80000000200 */
[----:B------:R-:W-:Y:S04]  /*2470*/  LDSM.16.M88.4 R44, [R111] ;  /* 0x000000006f2c783b */ /* 0x000fe80000000200 */
[----:B------:R-:W2:Y:S04]  /*2480*/  LDSM.16.M88.4 R52, [R111+0x800] ;  /* 0x000800006f34783b */ /* 0x000ea80000000200 */
[----:B------:R-:W3:Y:S04]  /*2490*/  LDSM.16.M88.4 R72, [R111+0x1000] ;  /* 0x001000006f48783b */ /* 0x000ee80000000200 */
[----:B------:R-:W4:Y:S04]  /*24a0*/  LDSM.16.M88.4 R76, [R111+0x1800] ;  /* 0x001800006f4c783b */ /* 0x000f280000000200 */
[----:B------:R-:W-:Y:S01]  /*24b0*/  @!PT LDS RZ, [RZ] ;  /* 0x00000000fffff984 */ /* 0x000fe20000000800 */
[----:B------:R-:W-:Y:S01]  /*24c0*/  @!PT LDS RZ, [RZ] ;  /* 0x00000000fffff984 */ /* 0x000fe20000000800 */
[----:B------:R-:W-:Y:S01]  /*24d0*/  @!PT LDS RZ, [RZ] ;  /* 0x00000000fffff984 */ /* 0x000fe20000000800 */
[----:B------:R5:W-:Y:S01]  /*24e0*/  LDGSTS.E.BYPASS.LTC128B.128 [R99+0x100], [R32.64], !P0 ;  /* 0x0010000020637fae */ /* 0x000be2000c101d50 */
[----:B------:R-:W-:-:S02]  /*24f0*/  ISETP.LT.OR P0, PT, R20, 0x1, P1 ;  /* 0x000000011400780c */ /* 0x000fc40000f01670 */
[----:B------:R-:W-:-:S11]  /*2500*/  ISETP.GE.AND P1, PT, R35, c[0x0][0x1d4], PT ;  /* 0x0000750023007a0c */ /* 0x000fd60003f26270 */
[----:B------:R1:W-:Y:S01]  /*2510*/  LDGSTS.E.BYPASS.LTC128B.128 [R99+0x2100], [R28.64], !P0 ;  /* 0x021000001c637fae */ /* 0x0003e2000c101d50 */
[----:B------:R-:W-:Y:S02]  /*2520*/  ISETP.LT.OR P0, PT, R20, 0x1, P1 ;  /* 0x000000011400780c */ /* 0x000fe40000f01670 */
[----:B------:R-:W-:-:S11]  /*2530*/  ISETP.GE.AND P1, PT, R34, c[0x0][0x1d4], PT ;  /* 0x0000750022007a0c */ /* 0x000fd60003f26270 */
[----:B------:R1:W-:Y:S01]  /*2540*/  LDGSTS.E.BYPASS.LTC128B.128 [R99+0x4100], [R24.64], !P0 ;  /* 0x0410000018637fae */ /* 0x0003e2000c101d50 */
[C---:B------:R-:W-:Y:S02]  /*2550*/  ISETP.LT.OR P0, PT, R20.reuse, 0x1, P1 ;  /* 0x000000011400780c */ /* 0x040fe40000f01670 */
[----:B------:R-:W-:-:S11]  /*2560*/  ISETP.LT.OR P1, PT, R20, 0x21, P1 ;  /* 0x000000211400780c */ /* 0x000fd60000f21670 */
[----:B------:R1:W-:Y:S01]  /*2570*/  LDGSTS.E.BYPASS.LTC128B.128 [R99+0x6100], [R12.64], !P0 ;  /* 0x061000000c637fae */ /* 0x0003e2000c101d50 */
[----:B------:R-:W-:-:S04]  /*2580*/  ISETP.GE.AND P0, PT, R108, c[0x0][0x1d4], PT ;  /* 0x000075006c007a0c */ /* 0x000fc80003f06270 */
[----:B------:R-:W-:-:S13]  /*2590*/  ISETP.LT.OR P0, PT, R20, 0x21, P0 ;  /* 0x000000211400780c */ /* 0x000fda0000701670 */
[----:B------:R2:W-:Y:S01]  /*25a0*/  LDGSTS.E.BYPASS.LTC128B.128 [R99+0x1100], [R30.64], !P0 ;  /* 0x011000001e637fae */ /* 0x0005e2000c101d50 */
[----:B------:R-:W-:-:S04]  /*25b0*/  ISETP.GE.AND P0, PT, R21, c[0x0][0x1d4], PT ;  /* 0x0000750015007a0c */ /* 0x000fc80003f06270 */
[----:B------:R-:W-:Y:S01]  /*25c0*/  ISETP.LT.OR P0, PT, R20, 0x21, P0 ;  /* 0x000000211400780c */ /* 0x000fe20000701670 */
[C---:B-1----:R-:W-:Y:S11]  /*25d0*/  HMMA.16816.F32 R12, R168.reuse, R40, RZ ;  /* 0x00000028a80c723c */ /* 0x042ff600000018ff */
[----:B------:R-:W-:Y:S01]  /*25e0*/  @!UPT UIADD3 URZ, URZ, URZ, URZ ;  /* 0x0000003f3f3ff290 */ /* 0x000fe2000fffe03f */
[----:B------:R1:W-:Y:S01]  /*25f0*/  LDGSTS.E.BYPASS.LTC128B.128 [R99+0x3100], [R26.64], !P0 ;  /* 0x031000001a637fae */ /* 0x0003e2000c101d50 */
[----:B------:R-:W-:Y:S02]  /*2600*/  LOP3.LUT P0, RZ, R19, 0x4, RZ, 0xc0, !PT ;  /* 0x0000000413ff7812 */ /* 0x000fe4000780c0ff */
[----:B------:R-:W-:Y:S02]  /*2610*/  HMMA.16816.F32 R16, R168, R38, RZ ;  /* 0x00000026a810723c */ /* 0x000fe400000018ff */
[----:B------:R-:W-:Y:S02]  /*2620*/  SEL R2, R2, 0xffffffe0, !P0 ;  /* 0xffffffe002027807 */ /* 0x000fe40004000000 */
[----:B------:R-:W-:-:S03]  /*2630*/  ISETP.GE.AND P0, PT, R35, c[0x0][0x1d4], PT ;  /* 0x0000750023007a0c */ /* 0x000fc60003f06270 */
[----:B------:R-:W-:Y:S01]  /*2640*/  IMAD R252, R2, 0x2, R134 ;  /* 0x0000000202fc7824 */ /* 0x000fe200078e0286 */
[----:B------:R-:W-:Y:S01]  /*2650*/  ISETP.LT.OR P0, PT, R20, 0x21, P0 ;  /* 0x000000211400780c */ /* 0x000fe20000701670 */
[----:B--2---:R-:W-:Y:S01]  /*2660*/  HMMA.16816.F32 R28, R168, R42, RZ ;  /* 0x0000002aa81c723c */ /* 0x004fe200000018ff */
[----:B------:R-:W-:Y:S01]  /*2670*/  IMAD R249, R2, 0x2, R111 ;  /* 0x0000000202f97824 */ /* 0x000fe200078e026f */
[----:B------:R-:W-:-:S05]  /*2680*/  IADD3 R2, R99, 0x2100, RZ ;  /* 0x0000210063027810 */ /* 0x000fca0007ffe0ff */
[----:B------:R2:W-:Y:S01]  /*2690*/  STL [R1+0xa8], R2 ;  /* 0x0000a80201007387 */ /* 0x0005e20000100800 */
[----:B------:R-:W-:Y:S03]  /*26a0*/  HMMA.16816.F32 R60, R172, R52, R12 ;  /* 0x00000034ac3c723c */ /* 0x000fe6000000180c */
[----:B------:R3:W-:Y:S04]  /*26b0*/  STL [R1+0xa4], R3 ;  /* 0x0000a40301007387 */ /* 0x0007e80000100800 */
[----:B------:R4:W-:Y:S01]  /*26c0*/  LDGSTS.E.BYPASS.LTC128B.128 [R99+0x5100], [R22.64], !P0 ;  /* 0x0510000016637fae */ /* 0x0009e2000c101d50 */
[----:B-1----:R-:W-:Y:S01]  /*26d0*/  HMMA.16816.F32 R24, R168, R36, RZ ;  /* 0x00000024a818723c */ /* 0x002fe200000018ff */
[----:B------:R-:W-:-:S02]  /*26e0*/  PLOP3.LUT P0, PT, PT, PT, UP0, 0x40, 0x0 ;  /* 0x000000000000781c */ /* 0x000fc40003f0e808 */
[----:B------:R1:W-:Y:S01]  /*26f0*/  LDGSTS.E.BYPASS.LTC128B.128 [R99+0x7100], [R8.64], !P1 ;  /* 0x0710000008637fae */ /* 0x0003e2000c901d50 */
[----:B------:R-:W-:-:S03]  /*2700*/  ISETP.GT.AND P1, PT, R110, 0x3f, PT ;  /* 0x0000003f6e00780c */ /* 0x000fc60003f24270 */
[----:B------:R-:W1:Y:S01]  /*2710*/  LDSM.16.M88.4 R40, [R252+0x10100] ;  /* 0x01010000fc28783b */ /* 0x000e620000000200 */
[----:B------:R-:W-:Y:S03]  /*2720*/  HMMA.16816.F32 R68, R172, R46, R16 ;  /* 0x0000002eac44723c */ /* 0x000fe60000001810 */
[----:B------:R-:W-:Y:S04]  /*2730*/  LDSM.16.M88.4 R80, [R111+0x4000] ;  /* 0x004000006f50783b */ /* 0x000fe80000000200 */
[----:B------:R-:W-:Y:S01]  /*2740*/  LDSM.16.M88.4 R84, [R134+0x17100] ;  /* 0x017100008654783b */ /* 0x000fe20000000200 */
[----:B------:R-:W-:Y:S01]  /*2750*/  HMMA.16816.F32 R16, R168, R50, RZ ;  /* 0x00000032a810723c */ /* 0x000fe200000018ff */
[----:B--2---:R-:W-:-:S02]  /*2760*/  IADD3 R2, R99, 0x6100, RZ ;  /* 0x0000610063027810 */ /* 0x004fc40007ffe0ff */
[----:B------:R-:W-:Y:S01]  /*2770*/  LDSM.16.M88.4 R92, [R252+0x16900] ;  /* 0x01690000fc5c783b */ /* 0x000fe20000000200 */
[----:B---3--:R-:W-:-:S03]  /*2780*/  IADD3 R3, R111, 0x1000, RZ ;  /* 0x000010006f037810 */ /* 0x008fc60007ffe0ff */
[----:B------:R-:W-:Y:S01]  /*2790*/  LDSM.16.M88.4 R88, [R252+0x17900] ;  /* 0x01790000fc58783b */ /* 0x000fe20000000200 */
[----:B------:R-:W-:Y:S03]  /*27a0*/  HMMA.16816.F32 R64, R172, R44, R24 ;  /* 0x0000002cac40723c */ /* 0x000fe60000001818 */
[----:B------:R2:W-:Y:S04]  /*27b0*/  STL [R1+0xa0], R2 ;  /* 0x0000a00201007387 */ /* 0x0005e80000100800 */
[----:B------:R3:W-:Y:S01]  /*27c0*/  STL [R1+0x3c], R6 ;  /* 0x00003c0601007387 */ /* 0x0007e20000100800 */
[C---:B------:R-:W-:Y:S03]  /*27d0*/  HMMA.16816.F32 R24, R168.reuse, R48, RZ ;  /* 0x00000030a818723c */ /* 0x040fe600000018ff */
[----:B------:R-:W4:Y:S04]  /*27e0*/  LDSM.16.M88.4 R48, [R252+0x10900] ;  /* 0x01090000fc30783b */ /* 0x000f280000000200 */
[----:B------:R5:W-:Y:S01]  /*27f0*/  STL [R1+0x38], R3 ;  /* 0x0000380301007387 */ /* 0x000be20000100800 */
[C---:B------:R-:W-:Y:S03]  /*2800*/  HMMA.16816.F32 R12, R168.reuse, R56, RZ ;  /* 0x00000038a80c723c */ /* 0x040fe600000018ff */
[----:B------:R-:W0:Y:S05]  /*2810*/  LDGDEPBAR ;  /* 0x00000000000079af */ /* 0x000e2a0000000000 */
[----:B-1----:R-:W-:Y:S01]  /*2820*/  HMMA.16816.F32 R8, R168, R58, RZ ;  /* 0x0000003aa808723c */ /* 0x002fe200000018ff */
[----:B------:R-:W1:Y:S01]  /*2830*/  LDSM.16.M88.4 R56, [R252+0x11100] ;  /* 0x01110000fc38783b */ /* 0x000e620000000200 */
[----:B--2---:R-:W-:-:S06]  /*2840*/  IADD3 R2, R111, 0x1800, RZ ;  /* 0x000018006f027810 */ /* 0x004fcc0007ffe0ff */
[----:B------:R-:W-:Y:S01]  /*2850*/  HMMA.16816.F32 R44, R172, R54, R28 ;  /* 0x00000036ac2c723c */ /* 0x000fe2000000181c */
[----:B------:R-:W2:Y:S01]  /*2860*/  LDSM.16.M88.4 R28, [R252+0x11900] ;  /* 0x01190000fc1c783b */ /* 0x000ea20000000200 */
[----:B---3--:R-:W-:-:S03]  /*2870*/  IADD3 R6, R111, 0x2000, RZ ;  /* 0x000020006f067810 */ /* 0x008fc60007ffe0ff */
[----:B------:R-:W-:Y:S03]  /*2880*/  LDSM.16.M88.4 R52, [R249+0x1000] ;  /* 0x00100000f934783b */ /* 0x000fe60000000200 */
[C---:B------:R-:W-:Y:S01]  /*2890*/  HMMA.16816.F32 R36, R172.reuse, R72, R24 ;  /* 0x00000048ac24723c */ /* 0x040fe20000001818 */
[C---:B-----5:R-:W-:Y:S01]  /*28a0*/  IADD3 R3, R111.reuse, 0x2800, RZ ;  /* 0x000028006f037810 */ /* 0x060fe20007ffe0ff */
[----:B------:R3:W-:Y:S04]  /*28b0*/  STL [R1+0x34], R2 ;  /* 0x0000340201007387 */ /* 0x0007e80000100800 */
[----:B------:R5:W-:Y:S02]  /*28c0*/  STL [R1+0x30], R6 ;  /* 0x0000300601007387 */ /* 0x000be40000100800 */
[C---:B------:R-:W-:Y:S02]  /*28d0*/  HMMA.16816.F32 R32, R172.reuse, R74, R16 ;  /* 0x0000004aac20723c */ /* 0x040fe40000001810 */
[----:B------:R-:W1:Y:S04]  /*28e0*/  LDSM.16.M88.4 R16, [R249] ;  /* 0x00000000f910783b */ /* 0x000e680000000200 */
[----:B------:R-:W-:Y:S02]  /*28f0*/  LDSM.16.M88.4 R72, [R134+0x12100] ;  /* 0x012100008648783b */ /* 0x000fe40000000200 */
[----:B----4-:R-:W-:Y:S02]  /*2900*/  HMMA.16816.F32 R24, R172, R76, R12 ;  /* 0x0000004cac18723c */ /* 0x010fe4000000180c */
[----:B------:R4:W-:Y:S06]  /*2910*/  STL [R1+0x2c], R3 ;  /* 0x00002c0301007387 */ /* 0x0009ec0000100800 */
[----:B------:R-:W-:Y:S01]  /*2920*/  HMMA.16816.F32 R12, R192, R40, R64 ;  /* 0x00000028c00c723c */ /* 0x000fe20000001840 */
[----:B------:R-:W2:Y:S01]  /*2930*/  LDSM.16.M88.4 R64, [R249+0x800] ;  /* 0x00080000f940783b */ /* 0x000ea20000000200 */
[----:B---3--:R-:W-:-:S02]  /*2940*/  IADD3 R2, R111, 0x3000, RZ ;  /* 0x000030006f027810 */ /* 0x008fc40007ffe0ff */
[----:B-----5:R-:W-:-:S04]  /*2950*/  IADD3 R6, R111, 0x3800, RZ ;  /* 0x000038006f067810 */ /* 0x020fc80007ffe0ff */
[----:B------:R-:W-:Y:S01]  /*2960*/  HMMA.16816.F32 R20, R172, R78, R8 ;  /* 0x0000004eac14723c */ /* 0x000fe20000001808 */
[----:B------:R-:W-:Y:S04]  /*2970*/  LDSM.16.M88.4 R76, [R134+0x14100] ;  /* 0x01410000864c783b */ /* 0x000fe80000000200 */
[----:B------:R3:W-:Y:S03]  /*2980*/  STL [R1+0x28], R2 ;  /* 0x0000280201007387 */ /* 0x0007e60000100800 */
[----:B------:R-:W-:Y:S01]  /*2990*/  HMMA.16816.F32 R8, R192, R42, R68 ;  /* 0x0000002ac008723c */ /* 0x000fe20000001844 */
[----:B------:R-:W-:Y:S01]  /*29a0*/  LDSM.16.M88.4 R68, [R134+0x12900] ;  /* 0x012900008644783b */ /* 0x000fe20000000200 */
[----:B----4-:R-:W-:-:S03]  /*29b0*/  IADD3 R3, R111, 0x4000, RZ ;  /* 0x000040006f037810 */ /* 0x010fc60007ffe0ff */
[----:B------:R4:W-:Y:S03]  /*29c0*/  STL [R1+0x24], R6 ;  /* 0x0000240601007387 */ /* 0x0009e60000100800 */
[C---:B------:R-:W-:Y:S01]  /*29d0*/  HMMA.16816.F32 R60, R192.reuse, R48, R60 ;  /* 0x00000030c03c723c */ /* 0x040fe2000000183c */
[----:B------:R5:W-:Y:S07]  /*29e0*/  STL [R1+0x20], R3 ;  /* 0x0000200301007387 */ /* 0x000bee0000100800 */
[----:B------:R-:W-:Y:S01]  /*29f0*/  HMMA.16816.F32 R44, R192, R50, R44 ;  /* 0x00000032c02c723c */ /* 0x000fe2000000182c */
[----:B---3--:R-:W-:-:S07]  /*2a00*/  IADD3 R2, R111, 0x4800, RZ ;  /* 0x000048006f027810 */ /* 0x008fce0007ffe0ff */
[----:B-1----:R-:W-:Y:S01]  /*2a10*/  HMMA.16816.F32 R40, R192, R56, R36 ;  /* 0x00000038c028723c */ /* 0x002fe20000001824 */
[----:B------:R1:W-:Y:S01]  /*2a20*/  STL [R1+0x1c], R2 ;  /* 0x00001c0201007387 */ /* 0x0003e20000100800 */
[----:B----4-:R-:W-:-:S06]  /*2a30*/  IADD3 R6, R111, 0x5000, RZ ;  /* 0x000050006f067810 */ /* 0x010fcc0007ffe0ff */
[----:B------:R-:W-:Y:S01]  /*2a40*/  HMMA.16816.F32 R36, R192, R58, R32 ;  /* 0x0000003ac024723c */ /* 0x000fe20000001820 */
[----:B------:R-:W3:Y:S01]  /*2a50*/  LDSM.16.M88.4 R56, [R249+0x1800] ;  /* 0x00180000f938783b */ /* 0x000ee20000000200 */
[----:B-----5:R-:W-:-:S03]  /*2a60*/  IADD3 R3, R111, 0x5800, RZ ;  /* 0x000058006f037810 */ /* 0x020fc60007ffe0ff */
[----:B------:R4:W-:Y:S03]  /*2a70*/  STL [R1+0x18], R6 ;  /* 0x0000180601007387 */ /* 0x0009e60000100800 */
[C---:B--2---:R-:W-:Y:S01]  /*2a80*/  HMMA.16816.F32 R32, R192.reuse, R28, R24 ;  /* 0x0000001cc020723c */ /* 0x044fe20000001818 */
[----:B------:R2:W-:Y:S07]  /*2a90*/  STL [R1+0x14], R3 ;  /* 0x0000140301007387 */ /* 0x0005ee0000100800 */
[----:B------:R-:W-:Y:S01]  /*2aa0*/  HMMA.16816.F32 R28, R192, R30, R20 ;  /* 0x0000001ec01c723c */ /* 0x000fe20000001814 */
[----:B-1----:R-:W-:-:S07]  /*2ab0*/  IADD3 R2, R111, 0x6000, RZ ;  /* 0x000060006f027810 */ /* 0x002fce0007ffe0ff */
[----:B------:R-:W-:Y:S01]  /*2ac0*/  HMMA.16816.F32 R24, R196, R16, R12 ;  /* 0x00000010c418723c */ /* 0x000fe2000000180c */
[----:B------:R1:W-:Y:S01]  /*2ad0*/  STL [R1+0x10], R2 ;  /* 0x0000100201007387 */ /* 0x0003e20000100800 */
[----:B----4-:R-:W-:-:S06]  /*2ae0*/  IADD3 R6, R111, 0x6800, RZ ;  /* 0x000068006f067810 */ /* 0x010fcc0007ffe0ff */
[C---:B------:R-:W-:Y:S01]  /*2af0*/  HMMA.16816.F32 R20, R196.reuse, R18, R8 ;  /* 0x00000012c414723c */ /* 0x040fe20000001808 */
[C---:B--2---:R-:W-:Y:S01]  /*2b00*/  IADD3 R3, R111.reuse, 0x7000, RZ ;  /* 0x000070006f037810 */ /* 0x044fe20007ffe0ff */
[----:B------:R-:W-:Y:S06]  /*2b10*/  STL [R1+0xc], R6 ;  /* 0x00000c0601007387 */ /* 0x000fec0000100800 */
[C---:B------:R-:W-:Y:S01]  /*2b20*/  HMMA.16816.F32 R16, R196.reuse, R64, R60 ;  /* 0x00000040c410723c */ /* 0x040fe2000000183c */
[----:B------:R-:W-:Y:S07]  /*2b30*/  LDSM.16.M88.4 R60, [R134+0x13900] ;  /* 0x01390000863c783b */ /* 0x000fee0000000200 */
[----:B------:R-:W-:Y:S01]  /*2b40*/  HMMA.16816.F32 R12, R196, R66, R44 ;  /* 0x00000042c40c723c */ /* 0x000fe2000000182c */
[----:B------:R-:W2:Y:S01]  /*2b50*/  LDSM.16.M88.4 R64, [R134+0x13100] ;  /* 0x013100008640783b */ /* 0x000ea20000000200 */
[----:B-1----:R-:W-:-:S05]  /*2b60*/  IADD3 R2, R111, 0x7800, RZ ;  /* 0x000078006f027810 */ /* 0x002fca0007ffe0ff */
[----:B------:R-:W-:Y:S01]  /*2b70*/  STL [R1+0x4], R2 ;  /* 0x0000040201007387 */ /* 0x000fe20000100800 */
[C---:B------:R-:W-:Y:S03]  /*2b80*/  HMMA.16816.F32 R8, R196.reuse, R52, R40 ;  /* 0x00000034c408723c */ /* 0x040fe60000001828 */
[----:B------:R-:W-:Y:S05]  /*2b90*/  STL [R1+0x8], R3 ;  /* 0x0000080301007387 */ /* 0x000fea0000100800 */
[C---:B------:R-:W-:Y:S08]  /*2ba0*/  HMMA.16816.F32 R52, R196.reuse, R54, R36 ;  /* 0x00000036c434723c */ /* 0x040ff00000001824 */
[C---:B---3--:R-:W-:Y:S01]  /*2bb0*/  HMMA.16816.F32 R48, R196.reuse, R56, R32 ;  /* 0x00000038c430723c */ /* 0x048fe20000001820 */
[----:B------:R-:W-:Y:S07]  /*2bc0*/  LDSM.16.M88.4 R32, [R111+0x2800] ;  /* 0x002800006f20783b */ /* 0x000fee0000000200 */
[----:B------:R-:W-:Y:S01]  /*2bd0*/  HMMA.16816.F32 R44, R196, R58, R28 ;  /* 0x0000003ac42c723c */ /* 0x000fe2000000181c */
[----:B------:R-:W1:Y:S07]  /*2be0*/  LDSM.16.M88.4 R56, [R111+0x2000] ;  /* 0x002000006f38783b */ /* 0x000e6e0000000200 */
[C---:B------:R-:W-:Y:S08]  /*2bf0*/  HMMA.16816.F32 R40, R200.reuse, R72, R24 ;  /* 0x00000048c828723c */ /* 0x040ff00000001818 */
[C---:B------:R-:W-:Y:S01]  /*2c00*/  HMMA.16816.F32 R36, R200.reuse, R74, R20 ;  /* 0x0000004ac824723c */ /* 0x040fe20000001814 */
[----:B------:R-:W3:Y:S04]  /*2c10*/  LDSM.16.M88.4 R20, [R111+0x3000] ;  /* 0x003000006f14783b */ /* 0x000ee80000000200 */
[----:B------:R-:W-:Y:S03]  /*2c20*/  LDSM.16.M88.4 R72, [R252+0x13100] ;  /* 0x01310000fc48783b */ /* 0x000fe60000000200 */
[C---:B------:R-:W-:Y:S08]  /*2c30*/  HMMA.16816.F32 R28, R200.reuse, R68, R16 ;  /* 0x00000044c81c723c */ /* 0x040ff00000001810 */
[C---:B------:R-:W-:Y:S01]  /*2c40*/  HMMA.16816.F32 R24, R200.reuse, R70, R12 ;  /* 0x00000046c818723c */ /* 0x040fe2000000180c */
[----:B------:R-:W-:Y:S07]  /*2c50*/  LDSM.16.M88.4 R68, [R252+0x12900] ;  /* 0x01290000fc44783b */ /* 0x000fee0000000200 */
[C---:B--2---:R-:W-:Y:S08]  /*2c60*/  HMMA.16816.F32 R16, R200.reuse, R64, R8 ;  /* 0x00000040c810723c */ /* 0x044ff00000001808 */
[C---:B------:R-:W-:Y:S01]  /*2c70*/  HMMA.16816.F32 R12, R200.reuse, R66, R52 ;  /* 0x00000042c80c723c */ /* 0x040fe20000001834 */
[----:B------:R-:W2:Y:S07]  /*2c80*/  LDSM.16.M88.4 R64, [R111+0x3800] ;  /* 0x003800006f40783b */ /* 0x000eae0000000200 */
[C---:B------:R-:W-:Y:S01]  /*2c90*/  HMMA.16816.F32 R8, R200.reuse, R60, R48 ;  /* 0x0000003cc808723c */ /* 0x040fe20000001830 */
[----:B------:R-:W4:Y:S07]  /*2ca0*/  LDSM.16.M88.4 R48, [R252+0x12100] ;  /* 0x01210000fc30783b */ /* 0x000f2e0000000200 */
[----:B------:R-:W-:Y:S01]  /*2cb0*/  HMMA.16816.F32 R44, R200, R62, R44 ;  /* 0x0000003ec82c723c */ /* 0x000fe2000000182c */
[----:B------:R-:W-:Y:S07]  /*2cc0*/  LDSM.16.M88.4 R60, [R249+0x2800] ;  /* 0x00280000f93c783b */ /* 0x000fee0000000200 */
[C---:B-1----:R-:W-:Y:S08]  /*2cd0*/  HMMA.16816.F32 R40, R204.reuse, R56, R40 ;  /* 0x00000038cc28723c */ /* 0x042ff00000001828 */
[C---:B------:R-:W-:Y:S01]  /*2ce0*/  HMMA.16816.F32 R52, R204.reuse, R58, R36 ;  /* 0x0000003acc34723c */ /* 0x040fe20000001824 */
[----:B------:R-:W-:Y:S07]  /*2cf0*/  LDSM.16.M88.4 R56, [R249+0x3000] ;  /* 0x00300000f938783b */ /* 0x000fee0000000200 */
[C---:B------:R-:W-:Y:S08]  /*2d00*/  HMMA.16816.F32 R36, R204.reuse, R32, R28 ;  /* 0x00000020cc24723c */ /* 0x040ff0000000181c */
[C---:B------:R-:W-:Y:S08]  /*2d10*/  HMMA.16816.F32 R32, R204.reuse, R34, R24 ;  /* 0x00000022cc20723c */ /* 0x040ff00000001818 */
[C---:B---3--:R-:W-:Y:S08]  /*2d20*/  HMMA.16816.F32 R28, R204.reuse, R20, R16 ;  /* 0x00000014cc1c723c */ /* 0x048ff00000001810 */
[C---:B------:R-:W-:Y:S01]  /*2d30*/  HMMA.16816.F32 R24, R204.reuse, R22, R12 ;  /* 0x00000016cc18723c */ /* 0x040fe2000000180c */
[----:B------:R-:W1:Y:S07]  /*2d40*/  LDSM.16.M88.4 R20, [R252+0x13900] ;  /* 0x01390000fc14783b */ /* 0x000e6e0000000200 */
[C---:B--2---:R-:W-:Y:S08]  /*2d50*/  HMMA.16816.F32 R16, R204.reuse, R64, R8 ;  /* 0x00000040cc10723c */ /* 0x044ff00000001808 */
[----:B------:R-:W-:Y:S01]  /*2d60*/  HMMA.16816.F32 R12, R204, R66, R44 ;  /* 0x00000042cc0c723c */ /* 0x000fe2000000182c */
[----:B------:R-:W2:Y:S07]  /*2d70*/  LDSM.16.M88.4 R64, [R249+0x2000] ;  /* 0x00200000f940783b */ /* 0x000eae0000000200 */
[C---:B----4-:R-:W-:Y:S08]  /*2d80*/  HMMA.16816.F32 R8, R208.reuse, R48, R40 ;  /* 0x00000030d008723c */ /* 0x050ff00000001828 */
[C---:B------:R-:W-:Y:S08]  /*2d90*/  HMMA.16816.F32 R52, R208.reuse, R50, R52 ;  /* 0x00000032d034723c */ /* 0x040ff00000001834 */
[C---:B------:R-:W-:Y:S08]  /*2da0*/  HMMA.16816.F32 R48, R208.reuse, R68, R36 ;  /* 0x00000044d030723c */ /* 0x040ff00000001824 */
[C---:B------:R-:W-:Y:S01]  /*2db0*/  HMMA.16816.F32 R44, R208.reuse, R70, R32 ;  /* 0x00000046d02c723c */ /* 0x040fe20000001820 */
[----:B------:R-:W3:Y:S07]  /*2dc0*/  LDSM.16.M88.4 R68, [R249+0x3800] ;  /* 0x00380000f944783b */ /* 0x000eee0000000200 */
[C---:B------:R-:W-:Y:S08]  /*2dd0*/  HMMA.16816.F32 R40, R208.reuse, R72, R28 ;  /* 0x00000048d028723c */ /* 0x040ff0000000181c */
[C---:B------:R-:W-:Y:S01]  /*2de0*/  HMMA.16816.F32 R36, R208.reuse, R74, R24 ;  /* 0x0000004ad024723c */ /* 0x040fe20000001818 */
[----:B------:R-:W-:Y:S07]  /*2df0*/  LDSM.16.M88.4 R72, [R134+0x14900] ;  /* 0x014900008648783b */ /* 0x000fee0000000200 */
[----:B-1----:R-:W-:Y:S08]  /*2e00*/  HMMA.16816.F32 R28, R208, R22, R12 ;  /* 0x00000016d01c723c */ /* 0x002ff0000000180c */
[----:B--2---:R-:W-:Y:S08]  /*2e10*/  HMMA.16816.F32 R24, R212, R64, R8 ;  /* 0x00000040d418723c */ /* 0x004ff00000001808 */
[----:B------:R-:W-:Y:S08]  /*2e20*/  HMMA.16816.F32 R32, R208, R20, R16 ;  /* 0x00000014d020723c */ /* 0x000ff00000001810 */
[C---:B------:R-:W-:Y:S01]  /*2e30*/  HMMA.16816.F32 R20, R212.reuse, R66, R52 ;  /* 0x00000042d414723c */ /* 0x040fe20000001834 */
[----:B------:R-:W1:Y:S04]  /*2e40*/  LDSM.16.M88.4 R52, [R134+0x15100] ;  /* 0x015100008634783b */ /* 0x000e680000000200 */
[----:B------:R-:W2:Y:S03]  /*2e50*/  LDSM.16.M88.4 R64, [R134+0x15900] ;  /* 0x015900008640783b */ /* 0x000ea60000000200 */
[C---:B------:R-:W-:Y:S08]  /*2e60*/  HMMA.16816.F32 R8, R212.reuse, R56, R40 ;  /* 0x00000038d408723c */ /* 0x040ff00000001828 */
[C---:B---3--:R-:W-:Y:S08]  /*2e70*/  HMMA.16816.F32 R28, R212.reuse, R70, R28 ;  /* 0x00000046d41c723c */ /* 0x048ff0000000181c */
[----:B------:R-:W-:Y:S08]  /*2e80*/  HMMA.16816.F32 R16, R212, R60, R48 ;  /* 0x0000003cd410723c */ /* 0x000ff00000001830 */
[----:B------:R-:W-:Y:S08]  /*2e90*/  HMMA.16816.F32 R24, R216, R76, R24 ;  /* 0x0000004cd818723c */ /* 0x000ff00000001818 */
[C---:B------:R-:W-:Y:S01]  /*2ea0*/  HMMA.16816.F32 R12, R212.reuse, R62, R44 ;  /* 0x0000003ed40c723c */ /* 0x040fe2000000182c */
[----:B------:R-:W3:Y:S07]  /*2eb0*/  LDSM.16.M88.4 R60, [R111+0x4800] ;  /* 0x004800006f3c783b */ /* 0x000eee0000000200 */
[C---:B------:R-:W-:Y:S01]  /*2ec0*/  HMMA.16816.F32 R36, R212.reuse, R58, R36 ;  /* 0x0000003ad424723c */ /* 0x040fe20000001824 */
[----:B------:R-:W4:Y:S07]  /*2ed0*/  LDSM.16.M88.4 R56, [R111+0x5000] ;  /* 0x005000006f38783b */ /* 0x000f2e0000000200 */
[----:B------:R-:W-:Y:S01]  /*2ee0*/  HMMA.16816.F32 R32, R212, R68, R32 ;  /* 0x00000044d420723c */ /* 0x000fe20000001820 */
[----:B------:R-:W-:Y:S07]  /*2ef0*/  LDSM.16.M88.4 R68, [R252+0x15100] ;  /* 0x01510000fc44783b */ /* 0x000fee0000000200 */
[C---:B------:R-:W-:Y:S01]  /*2f00*/  HMMA.16816.F32 R48, R216.reuse, R78, R20 ;  /* 0x0000004ed830723c */ /* 0x040fe20000001814 */
[----:B------:R-:W-:Y:S07]  /*2f10*/  LDSM.16.M88.4 R76, [R252+0x15900] ;  /* 0x01590000fc4c783b */ /* 0x000fee0000000200 */
[C---:B-1----:R-:W-:Y:S08]  /*2f20*/  HMMA.16816.F32 R20, R216.reuse, R52, R8 ;  /* 0x00000034d814723c */ /* 0x042ff00000001808 */
[C---:B--2---:R-:W-:Y:S08]  /*2f30*/  HMMA.16816.F32 R8, R216.reuse, R66, R28 ;  /* 0x00000042d808723c */ /* 0x044ff0000000181c */
[----:B------:R-:W-:Y:S08]  /*2f40*/  HMMA.16816.F32 R44, R216, R72, R16 ;  /* 0x00000048d82c723c */ /* 0x000ff00000001810 */
[----:B------:R-:W-:Y:S01]  /*2f50*/  HMMA.16816.F32 R28, R220, R80, R24 ;  /* 0x00000050dc1c723c */ /* 0x000fe20000001818 */
[----:B------:R-:W1:Y:S07]  /*2f60*/  LDSM.16.M88.4 R24, [R111+0x5800] ;  /* 0x005800006f18783b */ /* 0x000e6e0000000200 */
[C---:B------:R-:W-:Y:S01]  /*2f70*/  HMMA.16816.F32 R40, R216.reuse, R74, R12 ;  /* 0x0000004ad828723c */ /* 0x040fe2000000180c */
[----:B------:R-:W2:Y:S07]  /*2f80*/  LDSM.16.M88.4 R72, [R252+0x14900] ;  /* 0x01490000fc48783b */ /* 0x000eae0000000200 */
[C---:B------:R-:W-:Y:S08]  /*2f90*/  HMMA.16816.F32 R16, R216.reuse, R54, R36 ;  /* 0x00000036d810723c */ /* 0x040ff00000001824 */
[----:B------:R-:W-:Y:S01]  /*2fa0*/  HMMA.16816.F32 R12, R216, R64, R32 ;  /* 0x00000040d80c723c */ /* 0x000fe20000001820 */
[----:B------:R-:W5:Y:S07]  /*2fb0*/  LDSM.16.M88.4 R32, [R252+0x14100] ;  /* 0x01410000fc20783b */ /* 0x000f6e0000000200 */
[C---:B---3--:R-:W-:Y:S08]  /*2fc0*/  HMMA.16816.F32 R52, R220.reuse, R60, R44 ;  /* 0x0000003cdc34723c */ /* 0x048ff0000000182c */
[C---:B------:R-:W-:Y:S01]  /*2fd0*/  HMMA.16816.F32 R36, R220.reuse, R82, R48 ;  /* 0x00000052dc24723c */ /* 0x040fe20000001830 */
[----:B------:R-:W-:Y:S07]  /*2fe0*/  LDSM.16.M88.4 R80, [R134+0x16900] ;  /* 0x016900008650783b */ /* 0x000fee0000000200 */
[C---:B------:R-:W-:Y:S01]  /*2ff0*/  HMMA.16816.F32 R44, R220.reuse, R62, R40 ;  /* 0x0000003edc2c723c */ /* 0x040fe20000001828 */
[----:B------:R-:W-:Y:S07]  /*3000*/  LDSM.16.M88.4 R60, [R249+0x4800] ;  /* 0x00480000f93c783b */ /* 0x000fee0000000200 */
[C---:B----4-:R-:W-:Y:S01]  /*3010*/  HMMA.16816.F32 R40, R220.reuse, R58, R16 ;  /* 0x0000003adc28723c */ /* 0x050fe20000001810 */
[----:B------:R-:W3:Y:S07]  /*3020*/  LDSM.16.M88.4 R16, [R249+0x4000] ;  /* 0x00400000f910783b */ /* 0x000eee0000000200 */
[C---:B------:R-:W-:Y:S01]  /*3030*/  HMMA.16816.F32 R48, R220.reuse, R56, R20 ;  /* 0x00000038dc30723c */ /* 0x040fe20000001814 */
[----:B------:R-:W-:Y:S07]  /*3040*/  LDSM.16.M88.4 R56, [R249+0x5800] ;  /* 0x00580000f938783b */ /* 0x000fee0000000200 */
[C---:B-1----:R-:W-:Y:S08]  /*3050*/  HMMA.16816.F32 R64, R220.reuse, R24, R12 ;  /* 0x00000018dc40723c */ /* 0x042ff0000000180c */
[----:B------:R-:W-:Y:S08]  /*3060*/  HMMA.16816.F32 R20, R220, R26, R8 ;  /* 0x0000001adc14723c */ /* 0x000ff00000001808 */
[C---:B--2---:R-:W-:Y:S01]  /*3070*/  HMMA.16816.F32 R24, R224.reuse, R72, R52 ;  /* 0x00000048e018723c */ /* 0x044fe20000001834 */
[----:B------:R-:W1:Y:S07]  /*3080*/  LDSM.16.M88.4 R52, [R249+0x5000] ;  /* 0x00500000f934783b */ /* 0x000e6e0000000200 */
[C---:B-----5:R-:W-:Y:S08]  /*3090*/  HMMA.16816.F32 R12, R224.reuse, R32, R28 ;  /* 0x00000020e00c723c */ /* 0x060ff0000000181c */
[C---:B------:R-:W-:Y:S08]  /*30a0*/  HMMA.16816.F32 R8, R224.reuse, R34, R36 ;  /* 0x00000022e008723c */ /* 0x040ff00000001824 */
[C---:B------:R-:W-:Y:S01]  /*30b0*/  HMMA.16816.F32 R32, R224.reuse, R74, R44 ;  /* 0x0000004ae020723c */ /* 0x040fe2000000182c */
[----:B------:R-:W-:Y:S07]  /*30c0*/  LDSM.16.M88.4 R72, [R111+0x6000] ;  /* 0x006000006f48783b */ /* 0x000fee0000000200 */
[C---:B------:R-:W-:Y:S08]  /*30d0*/  HMMA.16816.F32 R44, R224.reuse, R70, R40 ;  /* 0x00000046e02c723c */ /* 0x040ff00000001828 */
[C---:B------:R-:W-:Y:S01]  /*30e0*/  HMMA.16816.F32 R48, R224.reuse, R68, R48 ;  /* 0x00000044e030723c */ /* 0x040fe20000001830 */
[----:B------:R-:W-:Y:S07]  /*30f0*/  LDSM.16.M88.4 R68, [R134+0x17900] ;  /* 0x017900008644783b */ /* 0x000fee0000000200 */
[C---:B------:R-:W-:Y:S01]  /*3100*/  HMMA.16816.F32 R40, R224.reuse, R76, R64 ;  /* 0x0000004ce028723c */ /* 0x040fe20000001840 */
[----:B------:R-:W2:Y:S07]  /*3110*/  LDSM.16.M88.4 R64, [R134+0x16100] ;  /* 0x016100008640783b */ /* 0x000eae0000000200 */
[----:B------:R-:W-:Y:S01]  /*3120*/  HMMA.16816.F32 R36, R224, R78, R20 ;  /* 0x0000004ee024723c */ /* 0x000fe20000001814 */
[----:B------:R-:W4:Y:S07]  /*3130*/  LDSM.16.M88.4 R76, [R111+0x6800] ;  /* 0x006800006f4c783b */ /* 0x000f2e0000000200 */
[C---:B---3--:R-:W-:Y:S08]  /*3140*/  HMMA.16816.F32 R28, R228.reuse, R16, R12 ;  /* 0x00000010e41c723c */ /* 0x048ff0000000180c */
[C---:B------:R-:W-:Y:S08]  /*3150*/  HMMA.16816.F32 R20, R228.reuse, R18, R8 ;  /* 0x00000012e414723c */ /* 0x040ff00000001808 */
[C---:B------:R-:W-:Y:S08]  /*3160*/  HMMA.16816.F32 R16, R228.reuse, R60, R24 ;  /* 0x0000003ce410723c */ /* 0x040ff00000001818 */
[C---:B------:R-:W-:Y:S01]  /*3170*/  HMMA.16816.F32 R12, R228.reuse, R62, R32 ;  /* 0x0000003ee40c723c */ /* 0x040fe20000001820 */
[----:B------:R-:W-:Y:S07]  /*3180*/  LDSM.16.M88.4 R32, [R111+0x7800] ;  /* 0x007800006f20783b */ /* 0x000fee0000000200 */
[C---:B-1----:R-:W-:Y:S08]  /*3190*/  HMMA.16816.F32 R8, R228.reuse, R52, R48 ;  /* 0x00000034e408723c */ /* 0x042ff00000001830 */
[C---:B------:R-:W-:Y:S08]  /*31a0*/  HMMA.16816.F32 R60, R228.reuse, R56, R40 ;  /* 0x00000038e43c723c */ /* 0x040ff00000001828 */
[C---:B------:R-:W-:Y:S08]  /*31b0*/  HMMA.16816.F32 R24, R228.reuse, R54, R44 ;  /* 0x00000036e418723c */ /* 0x040ff0000000182c */
[----:B------:R-:W-:Y:S01]  /*31c0*/  HMMA.16816.F32 R56, R228, R58, R36 ;  /* 0x0000003ae438723c */ /* 0x000fe20000001824 */
[----:B------:R-:W1:Y:S07]  /*31d0*/  LDSM.16.M88.4 R36, [R111+0x7000] ;  /* 0x007000006f24783b */ /* 0x000e6e0000000200 */
[C---:B--2---:R-:W-:Y:S08]  /*31e0*/  HMMA.16816.F32 R52, R232.reuse, R64, R28 ;  /* 0x00000040e834723c */ /* 0x044ff0000000181c */
[C---:B------:R-:W-:Y:S08]  /*31f0*/  HMMA.16816.F32 R48, R232.reuse, R66, R20 ;  /* 0x00000042e830723c */ /* 0x040ff00000001814 */
[C---:B------:R-:W-:Y:S08]  /*3200*/  HMMA.16816.F32 R44, R232.reuse, R80, R16 ;  /* 0x00000050e82c723c */ /* 0x040ff00000001810 */
[C---:B------:R-:W-:Y:S08]  /*3210*/  HMMA.16816.F32 R28, R232.reuse, R84, R8 ;  /* 0x00000054e81c723c */ /* 0x040ff00000001808 */
[C---:B------:R-:W-:Y:S08]  /*3220*/  HMMA.16816.F32 R20, R232.reuse, R68, R60 ;  /* 0x00000044e814723c */ /* 0x040ff0000000183c */
[C---:B------:R-:W-:Y:S01]  /*3230*/  HMMA.16816.F32 R40, R232.reuse, R82, R12 ;  /* 0x00000052e828723c */ /* 0x040fe2000000180c */
[----:B------:R-:W2:Y:S07]  /*3240*/  LDSM.16.M88.4 R80, [R252+0x16100] ;  /* 0x01610000fc50783b */ /* 0x000eae0000000200 */
[C---:B------:R-:W-:Y:S01]  /*3250*/  HMMA.16816.F32 R24, R232.reuse, R86, R24 ;  /* 0x00000056e818723c */ /* 0x040fe20000001818 */
[----:B------:R-:W3:Y:S07]  /*3260*/  LDSM.16.M88.4 R84, [R252+0x17100] ;  /* 0x01710000fc54783b */ /* 0x000eee0000000200 */
[----:B------:R-:W-:Y:S08]  /*3270*/  HMMA.16816.F32 R16, R232, R70, R56 ;  /* 0x00000046e810723c */ /* 0x000ff00000001838 */
[C---:B------:R-:W-:Y:S01]  /*3280*/  HMMA.16816.F32 R12, R236.reuse, R72, R52 ;  /* 0x00000048ec0c723c */ /* 0x040fe20000001834 */
[----:B------:R-:W5:Y:S07]  /*3290*/  LDSM.16.M88.4 R52, [R249+0x6000] ;  /* 0x00600000f934783b */ /* 0x000f6e0000000200 */
[C---:B------:R-:W-:Y:S08]  /*32a0*/  HMMA.16816.F32 R8, R236.reuse, R74, R48 ;  /* 0x0000004aec08723c */ /* 0x040ff00000001830 */
[C---:B----4-:R-:W-:Y:S01]  /*32b0*/  HMMA.16816.F32 R68, R236.reuse, R76, R44 ;  /* 0x0000004cec44723c */ /* 0x050fe2000000182c */
[----:B------:R-:W4:Y:S07]  /*32c0*/  LDSM.16.M88.4 R44, [R249+0x6800] ;  /* 0x00680000f92c783b */ /* 0x000f2e0000000200 */
[C---:B-1----:R-:W-:Y:S08]  /*32d0*/  HMMA.16816.F32 R72, R236.reuse, R36, R28 ;  /* 0x00000024ec48723c */ /* 0x042ff0000000181c */
[C---:B------:R-:W-:Y:S08]  /*32e0*/  HMMA.16816.F32 R60, R236.reuse, R32, R20 ;  /* 0x00000020ec3c723c */ /* 0x040ff00000001814 */
[C---:B------:R-:W-:Y:S01]  /*32f0*/  HMMA.16816.F32 R76, R236.reuse, R78, R40 ;  /* 0x0000004eec4c723c */ /* 0x040fe20000001828 */
[----:B------:R-:W1:Y:S07]  /*3300*/  LDSM.16.M88.4 R40, [R249+0x7000] ;  /* 0x00700000f928783b */ /* 0x000e6e0000000200 */
[----:B------:R-:W-:Y:S01]  /*3310*/  HMMA.16816.F32 R64, R236, R38, R24 ;  /* 0x00000026ec40723c */ /* 0x000fe20000001818 */
[----:B------:R-:W1:Y:S01]  /*3320*/  LDSM.16.M88.4 R36, [R249+0x7800] ;  /* 0x00780000f924783b */ /* 0x000e620000000200 */
[----:B------:R-:W-:-:S06]  /*3330*/  DEPBAR.LE SB0, 0x0 ;  /* 0x000080000000791a */ /* 0x000fcc0000000000 */
[----:B------:R-:W-:Y:S08]  /*3340*/  HMMA.16816.F32 R56, R236, R34, R16 ;  /* 0x00000022ec38723c */ /* 0x000ff00000001810 */
[C---:B--2---:R-:W-:Y:S08]  /*3350*/  HMMA.16816.F32 R48, R240.reuse, R80, R12 ;  /* 0x00000050f030723c */ /* 0x044ff0000000180c */
[C---:B------:R-:W-:Y:S08]  /*3360*/  HMMA.16816.F32 R32, R240.reuse, R82, R8 ;  /* 0x00000052f020723c */ /* 0x040ff00000001808 */
[C---:B------:R-:W-:Y:S08]  /*3370*/  HMMA.16816.F32 R28, R240.reuse, R92, R68 ;  /* 0x0000005cf01c723c */ /* 0x040ff00000001844 */
[C---:B---3--:R-:W-:Y:S08]  /*3380*/  HMMA.16816.F32 R20, R240.reuse, R84, R72 ;  /* 0x00000054f014723c */ /* 0x048ff00000001848 */
[C---:B------:R-:W-:Y:S08]  /*3390*/  HMMA.16816.F32 R12, R240.reuse, R88, R60 ;  /* 0x00000058f00c723c */ /* 0x040ff0000000183c */
[C---:B------:R-:W-:Y:S08]  /*33a0*/  HMMA.16816.F32 R24, R240.reuse, R94, R76 ;  /* 0x0000005ef018723c */ /* 0x040ff0000000184c */
[C---:B------:R-:W-:Y:S08]  /*33b0*/  HMMA.16816.F32 R16, R240.reuse, R86, R64 ;  /* 0x00000056f010723c */ /* 0x040ff00000001840 */
[----:B------:R-:W-:Y:S08]  /*33c0*/  HMMA.16816.F32 R8, R240, R90, R56 ;  /* 0x0000005af008723c */ /* 0x000ff00000001838 */
[C---:B-----5:R-:W-:Y:S08]  /*33d0*/  HMMA.16816.F32 R56, R244.reuse, R52, R48 ;  /* 0x00000034f438723c */ /* 0x060ff00000001830 */
[C---:B------:R-:W-:Y:S08]  /*33e0*/  HMMA.16816.F32 R52, R244.reuse, R54, R32 ;  /* 0x00000036f434723c */ /* 0x040ff00000001820 */
[C---:B----4-:R-:W-:Y:S08]  /*33f0*/  HMMA.16816.F32 R48, R244.reuse, R44, R28 ;  /* 0x0000002cf430723c */ /* 0x050ff0000000181c */
[C---:B-1----:R-:W-:Y:S08]  /*3400*/  HMMA.16816.F32 R32, R244.reuse, R40, R20 ;  /* 0x00000028f420723c */ /* 0x042ff00000001814 */
[C---:B------:R-:W-:Y:S08]  /*3410*/  HMMA.16816.F32 R28, R244.reuse, R36, R12 ;  /* 0x00000024f41c723c */ /* 0x040ff0000000180c */
[C---:B------:R-:W-:Y:S08]  /*3420*/  HMMA.16816.F32 R44, R244.reuse, R46, R24 ;  /* 0x0000002ef42c723c */ /* 0x040ff00000001818 */
[C---:B------:R-:W-:Y:S08]  /*3430*/  HMMA.16816.F32 R40, R244.reuse, R42, R16 ;  /* 0x0000002af428723c */ /* 0x040ff00000001810 */
[----:B------:R-:W-:Y:S01]  /*3440*/  HMMA.16816.F32 R36, R244, R38, R8 ;  /* 0x00000026f424723c */ /* 0x000fe20000001808 */
[----:B------:R-:W-:Y:S06]  /*3450*/  BAR.SYNC.DEFER_BLOCKING 0x0 ;  /* 0x0000000000007b1d */ /* 0x000fec0000010000 */
[----:B------:R-:W-:Y:S05]  /*3460*/  @P0 BRA `(.L_x_611) ;  /* 0x0000052000000947 */ /* 0x000fea0003800000 */
[----:B------:R-:W-:Y:S01]  /*3470*/  ULEA UR4, UR6, UR12, 0x6 ;  /* 0x0000000c06047291 */ /* 0x000fe2000f8e303f */
[----:B------:R-:W-:Y:S01]  /*3480*/  IMAD.MOV.U32 R9, RZ, RZ, RZ ;  /* 0x000000ffff097224 */ /* 0x000fe200078e00ff */
[----:B------:R-:W-:-:S04]  /*3490*/  P2R R11, PR, RZ, 0x8 ;  /* 0x00000008ff0b7803 */ /* 0x000fc80000000000 */
        /* <DEDUP_REMOVED lines=12> */
[----:B------:R-:W-:Y:S01]  /*3560*/  IMAD.SHL.U32 R60, R108, 0x2, RZ ;  /* 0x000000026c3c7824 */ /* 0x000fe200078e00ff */
[----:B------:R-:W-:Y:S01]  /*3570*/  SEL R26, RZ, 0x10, P5 ;  /* 0x00000010ff1a7807 */ /* 0x000fe20002800000 */
[----:B------:R-:W-:Y:S01]  /*3580*/  IMAD R10, R2, c[0x0][0x2b8], R3 ;  /* 0x0000ae00020a7a24 */ /* 0x000fe200078e0203 */
[----:B------:R-:W-:Y:S01]  /*3590*/  IADD3 R8, -R27, 0x10, RZ ;  /* 0x000000101b087810 */ /* 0x000fe20007ffe1ff */
[----:B------:R-:W-:Y:S01]  /*35a0*/  IMAD.SHL.U32 R20, R104, 0x2, RZ ;  /* 0x0000000268147824 */ /* 0x000fe200078e00ff */
[----:B------:R-:W-:Y:S01]  /*35b0*/  SEL R25, RZ, 0x10, P4 ;  /* 0x00000010ff197807 */ /* 0x000fe20002000000 */
[----:B------:R-:W-:Y:S01]  /*35c0*/  IMAD.SHL.U32 R22, R102, 0x2, RZ ;  /* 0x0000000266167824 */ /* 0x000fe200078e00ff */
[----:B------:R-:W-:Y:S01]  /*35d0*/  SHF.R.S32.HI R2, RZ, 0x1f, R10 ;  /* 0x0000001fff027819 */ /* 0x000fe2000001140a */
[----:B------:R3:W-:Y:S01]  /*35e0*/  STL [R1+0x4c], R10 ;  /* 0x00004c0a01007387 */ /* 0x0007e20000100800 */
[----:B------:R-:W-:-:S02]  /*35f0*/  LOP3.LUT R8, R8, 0xf, RZ, 0xc0, !PT ;  /* 0x0000000f08087812 */ /* 0x000fc400078ec0ff */
[----:B------:R-:W-:Y:S02]  /*3600*/  SHF.L.U64.HI R21, R106, 0x1, R107 ;  /* 0x000000016a157819 */ /* 0x000fe4000001026b */
[----:B------:R-:W-:Y:S02]  /*3610*/  SHF.L.U64.HI R23, R104, 0x1, R105 ;  /* 0x0000000168177819 */ /* 0x000fe40000010269 */
[----:B------:R-:W-:Y:S01]  /*3620*/  SHF.L.U64.HI R24, R102, 0x1, R103 ;  /* 0x0000000166187819 */ /* 0x000fe20000010267 */
[----:B-1----:R-:W-:Y:S02]  /*3630*/  IMAD R6, R2, c[0x0][0x1e0], RZ ;  /* 0x0000780002067a24 */ /* 0x002fe400078e02ff */
[----:B------:R-:W-:-:S04]  /*3640*/  IMAD.WIDE.U32 R2, R10, c[0x0][0x1e0], RZ ;  /* 0x000078000a027a25 */ /* 0x000fc800078e00ff */
[----:B------:R-:W-:-:S04]  /*3650*/  IMAD R6, R10, c[0x0][0x1e4], R6 ;  /* 0x000079000a067a24 */ /* 0x000fc800078e0206 */
[----:B------:R-:W-:Y:S01]  /*3660*/  IMAD.IADD R3, R3, 0x1, R6 ;  /* 0x0000000103037824 */ /* 0x000fe200078e0206 */
[----:B---3--:R-:W-:-:S04]  /*3670*/  IADD3 R10, -R26, 0x10, RZ ;  /* 0x000000101a0a7810 */ /* 0x008fc80007ffe1ff */
[----:B------:R-:W-:Y:S02]  /*3680*/  LOP3.LUT R10, R10, 0xf, RZ, 0xc0, !PT ;  /* 0x0000000f0a0a7812 */ /* 0x000fe400078ec0ff */
[----:B--2---:R-:W-:Y:S01]  /*3690*/  SHF.R.S32.HI R6, RZ, 0x1f, R9 ;  /* 0x0000001fff067819 */ /* 0x004fe20000011409 */
[----:B------:R-:W-:Y:S01]  /*36a0*/  IMAD.WIDE.U32 R2, R9, c[0x0][0x1f0], R2 ;  /* 0x00007c0009027a25 */ /* 0x000fe200078e0002 */
[----:B------:R1:W-:Y:S03]  /*36b0*/  STL [R1+0x48], R9 ;  /* 0x0000480901007387 */ /* 0x0003e60000100800 */
[----:B------:R-:W-:Y:S01]  /*36c0*/  IMAD R6, R6, c[0x0][0x1f0], RZ ;  /* 0x00007c0006067a24 */ /* 0x000fe200078e02ff */
[----:B------:R-:W-:-:S03]  /*36d0*/  IADD3 R2, P0, R2, UR22, RZ ;  /* 0x0000001602027c10 */ /* 0x000fc6000ff1e0ff */
[----:B------:R-:W-:-:S05]  /*36e0*/  IMAD R6, R9, c[0x0][0x1f4], R6 ;  /* 0x00007d0009067a24 */ /* 0x000fca00078e0206 */
[----:B------:R-:W-:Y:S02]  /*36f0*/  IADD3.X R3, R3, UR20, R6, P0, !PT ;  /* 0x0000001403037c10 */ /* 0x000fe400087fe406 */
[----:B------:R-:W-:-:S04]  /*3700*/  LEA R7, P0, R2, c[0x0][0x1c8], 0x1 ;  /* 0x0000720002077a11 */ /* 0x000fc800078008ff */
[----:B------:R-:W-:Y:S02]  /*3710*/  LEA.HI.X R6, R2, c[0x0][0x1cc], R3, 0x1, P0 ;  /* 0x0000730002067a11 */ /* 0x000fe400000f0c03 */
[----:B------:R-:W2:Y:S04]  /*3720*/  SHFL.IDX PT, R2, R7, 0x1, 0x181f ;  /* 0x00381f0007027f89 */ /* 0x000ea800000e0000 */
[----:B------:R-:W3:Y:S01]  /*3730*/  SHFL.IDX PT, R3, R6, 0x1, 0x181f ;  /* 0x00381f0006037f89 */ /* 0x000ee200000e0000 */
[----:B-1----:R-:W-:Y:S02]  /*3740*/  SHF.L.U64.HI R9, R108, 0x1, R109 ;  /* 0x000000016c097819 */ /* 0x002fe4000001026d */
[----:B--2---:R-:W-:Y:S01]  /*3750*/  IADD3 R18, P3, P0, R8, R2, R60 ;  /* 0x0000000208127210 */ /* 0x004fe2000787e03c */
[----:B------:R-:W-:-:S03]  /*3760*/  IMAD.SHL.U32 R8, R106, 0x2, RZ ;  /* 0x000000026a087824 */ /* 0x000fc600078e00ff */
[-C--:B---3--:R-:W-:Y:S02]  /*3770*/  IADD3.X R19, RZ, R3.reuse, R9, P3, P0 ;  /* 0x00000003ff137210 */ /* 0x088fe40001fe0409 */
[----:B------:R-:W-:Y:S02]  /*3780*/  IADD3 R16, P3, P0, R10, R2, R8 ;  /* 0x000000020a107210 */ /* 0x000fe4000787e008 */
[----:B------:R-:W-:Y:S02]  /*3790*/  IADD3 R10, -R25, 0x10, RZ ;  /* 0x00000010190a7810 */ /* 0x000fe40007ffe1ff */
[----:B------:R-:W-:Y:S02]  /*37a0*/  IADD3.X R17, RZ, R3, R21, P3, P0 ;  /* 0x00000003ff117210 */ /* 0x000fe40001fe0415 */
[----:B------:R-:W-:-:S04]  /*37b0*/  LOP3.LUT R10, R10, 0xf, RZ, 0xc0, !PT ;  /* 0x0000000f0a0a7812 */ /* 0x000fc800078ec0ff */
[----:B------:R-:W-:Y:S02]  /*37c0*/  IADD3 R14, P3, P0, R10, R2, R20 ;  /* 0x000000020a0e7210 */ /* 0x000fe4000787e014 */
[----:B------:R-:W-:Y:S02]  /*37d0*/  IADD3 R10, -R100, 0x10, RZ ;  /* 0x00000010640a7810 */ /* 0x000fe40007ffe1ff */
[----:B------:R-:W-:Y:S02]  /*37e0*/  IADD3.X R15, RZ, R3, R23, P3, P0 ;  /* 0x00000003ff0f7210 */ /* 0x000fe40001fe0417 */
[----:B------:R-:W-:-:S04]  /*37f0*/  LOP3.LUT R10, R10, 0xf, RZ, 0xc0, !PT ;  /* 0x0000000f0a0a7812 */ /* 0x000fc800078ec0ff */
[----:B------:R-:W-:Y:S02]  /*3800*/  IADD3 R12, P3, P0, R10, R2, R22 ;  /* 0x000000020a0c7210 */ /* 0x000fe4000787e016 */
[----:B------:R-:W1:Y:S02]  /*3810*/  SHFL.IDX PT, R2, R7, RZ, 0x181f ;  /* 0x00181fff07027589 */ /* 0x000e6400000e0000 */
[----:B------:R-:W-:Y:S02]  /*3820*/  IADD3.X R13, RZ, R3, R24, P3, P0 ;  /* 0x00000003ff0d7210 */ /* 0x000fe40001fe0418 */
[----:B------:R-:W2:Y:S01]  /*3830*/  SHFL.IDX PT, R3, R6, RZ, 0x181f ;  /* 0x00181fff06037589 */ /* 0x000ea200000e0000 */
[----:B------:R-:W-:Y:S02]  /*3840*/  ISETP.NE.AND P3, PT, R11, RZ, PT ;  /* 0x000000ff0b00720c */ /* 0x000fe40003f65270 */
        /* <DEDUP_REMOVED lines=20> */
.L_x_611:
[----:B-1----:R-:W-:Y:S01]  /*3990*/  LOP3.LUT R2, R97, 0xffffffe0, RZ, 0xc0, !PT ;  /* 0xffffffe061027812 */ /* 0x002fe200078ec0ff */
[----:B------:R-:W-:Y:S01]  /*39a0*/  UMOV UR4, 0xffffffc0 ;  /* 0xffffffc000047882 */ /* 0x000fe20000000000 */
[----:B------:R-:W-:Y:S01]  /*39b0*/  LEA.HI R3, R98, R101, RZ, 0x2 ;  /* 0x0000006562037211 */ /* 0x000fe200078f10ff */
[----:B------:R-:W-:Y:S01]  /*39c0*/  UIMAD UR4, UR6, UR4, 0x41 ;  /* 0x00000041060474a4 */ /* 0x000fe2000f8e0204 */
[----:B------:R-:W-:Y:S01]  /*39d0*/  SHF.R.S32.HI R7, RZ, 0x1f, R96 ;  /* 0x0000001fff077819 */ /* 0x000fe20000011460 */
[----:B------:R-:W-:Y:S01]  /*39e0*/  IMAD.IADD R2, R101, 0x1, -R2 ;  /* 0x0000000165027824 */ /* 0x000fe200078e0a02 */
[----:B------:R-:W-:Y:S01]  /*39f0*/  LOP3.LUT R3, R3, 0xfffffffc, RZ, 0xc0, !PT ;  /* 0xfffffffc03037812 */ /* 0x000fe200078ec0ff */
[----:B------:R-:W-:Y:S01]  /*3a00*/  IMAD.SHL.U32 R135, R4, 0x2, RZ ;  /* 0x0000000204877824 */ /* 0x000fe200078e00ff */
[----:B------:R-:W-:Y:S01]  /*3a10*/  LEA.HI R7, R7, R96, RZ, 0x3 ;  /* 0x0000006007077211 */ /* 0x000fe200078f18ff */
[----:B------:R-:W-:Y:S01]  /*3a20*/  @UP1 USHF.L.U32 UR10, UR10, 0x7, URZ ;  /* 0x000000070a0a1899 */ /* 0x000fe2000800063f */
[----:B------:R-:W-:Y:S01]  /*3a30*/  SHF.R.S32.HI R6, RZ, 0x1f, R2 ;  /* 0x0000001fff067819 */ /* 0x000fe20000011402 */
[----:B------:R-:W-:Y:S01]  /*3a40*/  IMAD.IADD R3, R101, 0x1, -R3 ;  /* 0x0000000165037824 */ /* 0x000fe200078e0a03 */
[----:B------:R-:W-:Y:S01]  /*3a50*/  LOP3.LUT R7, R7, 0xffffff8, RZ, 0xc0, !PT ;  /* 0x0ffffff807077812 */ /* 0x000fe200078ec0ff */
[--C-:B------:R-:W-:Y:S01]  /*3a60*/  IMAD R248, R5, 0x2, R135.reuse ;  /* 0x0000000205f87824 */ /* 0x100fe200078e0287 */
[----:B------:R-:W-:Y:S01]  /*3a70*/  LEA.HI R6, R6, R2, RZ, 0x2 ;  /* 0x0000000206067211 */ /* 0x000fe200078f10ff */
[----:B------:R-:W-:Y:S01]  /*3a80*/  IMAD R251, R0, 0x2, R135 ;  /* 0x0000000200fb7824 */ /* 0x000fe200078e0287 */
[----:B------:R-:W-:Y:S01]  /*3a90*/  LEA.HI R8, R3, R3, RZ, 0x1 ;  /* 0x0000000303087211 */ /* 0x000fe200078f08ff */
[----:B------:R-:W-:Y:S01]  /*3aa0*/  IMAD.IADD R9, R96, 0x1, -R7 ;  /* 0x0000000160097824 */ /* 0x000fe200078e0a07 */
[----:B------:R-:W-:Y:S01]  /*3ab0*/  PLOP3.LUT P0, PT, PT, PT, UP1, 0x80, 0x0 ;  /* 0x000000000000781c */ /* 0x000fe20003f0f018 */
[----:B------:R-:W-:Y:S01]  /*3ac0*/  LDSM.16.MT88.4 R24, [R135+0x100] ;  /* 0x000100008718783b */ /* 0x000fe20000004200 */
[----:B------:R-:W-:Y:S01]  /*3ad0*/  LEA.HI.SX32 R7, R6, UR11, 0x1e ;  /* 0x0000000b06077c11 */ /* 0x000fe2000f8ff2ff */
[----:B------:R-:W-:Y:S01]  /*3ae0*/  IMAD R250, R0, 0x2, R248 ;  /* 0x0000000200fa7824 */ /* 0x000fe200078e02f8 */
[----:B------:R-:W-:Y:S01]  /*3af0*/  LOP3.LUT R8, R8, 0x1ffffffe, RZ, 0xc0, !PT ;  /* 0x1ffffffe08087812 */ /* 0x000fe200078ec0ff */
[----:B------:R-:W-:Y:S01]  /*3b00*/  LDSM.16.MT88.4 R64, [R135+0x2100] ;  /* 0x002100008740783b */ /* 0x000fe20000004200 */
[----:B------:R-:W-:Y:S01]  /*3b10*/  LOP3.LUT R6, R6, 0x7ffffffc, RZ, 0xc0, !PT ;  /* 0x7ffffffc06067812 */ /* 0x000fe200078ec0ff */
[----:B------:R-:W-:-:S02]  /*3b20*/  IMAD R7, R9, 0x10, R7 ;  /* 0x0000001009077824 */ /* 0x000fc400078e0207 */
[----:B------:R-:W-:Y:S01]  /*3b30*/  IMAD.IADD R3, R3, 0x1, -R8 ;  /* 0x0000000103037824 */ /* 0x000fe200078e0a08 */
[----:B------:R-:W-:Y:S01]  /*3b40*/  LDSM.16.MT88.4 R72, [R248+0x2100] ;  /* 0x00210000f848783b */ /* 0x000fe20000004200 */
[----:B------:R-:W-:Y:S02]  /*3b50*/  IMAD.IADD R2, R2, 0x1, -R6 ;  /* 0x0000000102027824 */ /* 0x000fe400078e0a06 */
[----:B------:R-:W-:Y:S01]  /*3b60*/  IMAD R133, R3, 0x8, R7 ;  /* 0x0000000803857824 */ /* 0x000fe200078e0207 */
[----:B------:R-:W-:Y:S01]  /*3b70*/  LDSM.16.MT88.4 R68, [R250+0x900] ;  /* 0x00090000fa44783b */ /* 0x000fe20000004200 */
[----:B------:R-:W-:Y:S01]  /*3b80*/  IMAD.U32 R6, RZ, RZ, UR4 ;  /* 0x00000004ff067e24 */ /* 0x000fe2000f8e00ff */
[----:B------:R-:W-:Y:S01]  /*3b90*/  ULDC.64 UR4, c[0x0][0x2c8] ;  /* 0x0000b20000047ab9 */ /* 0x000fe20000000a00 */
[----:B------:R-:W-:Y:S01]  /*3ba0*/  @P0 IMAD.HI.U32 R7, R133, c[0x0][0x2c8], RZ ;  /* 0x0000b20085070a27 */ /* 0x000fe200078e00ff */
[----:B------:R-:W-:Y:S01]  /*3bb0*/  PLOP3.LUT P0, PT, PT, PT, UP1, 0x80, 0x0 ;  /* 0x000000000000781c */ /* 0x000fe20003f0f018 */
[----:B------:R-:W-:Y:S02]  /*3bc0*/  STL [R1+0x9c], R133 ;  /* 0x00009c8501007387 */ /* 0x000fe40000100800 */
[----:B------:R-:W-:-:S02]  /*3bd0*/  IMAD.MOV.U32 R3, RZ, RZ, R133 ;  /* 0x000000ffff037224 */ /* 0x000fc400078e0085 */
[----:B------:R-:W-:Y:S01]  /*3be0*/  IMAD.SHL.U32 R10, R2, 0x2, RZ ;  /* 0x00000002020a7824 */ /* 0x000fe200078e00ff */
[----:B------:R-:W0:Y:S04]  /*3bf0*/  LDGDEPBAR ;  /* 0x00000000000079af */ /* 0x000e280000000000 */
[----:B------:R-:W-:Y:S01]  /*3c00*/  IADD3 R2, -R10, UR7, R6 ;  /* 0x000000070a027c10 */ /* 0x000fe2000fffe106 */
[----:B------:R-:W-:Y:S02]  /*3c10*/  STL [R1+0xac], R10 ;  /* 0x0000ac0a01007387 */ /* 0x000fe40000100800 */
[----:B------:R-:W-:Y:S02]  /*3c20*/  @P0 SHF.R.U32.HI R3, RZ, c[0x0][0x2cc], R7 ;  /* 0x0000b300ff030a19 */ /* 0x000fe40000011607 */
[----:B------:R-:W-:-:S02]  /*3c30*/  IADD3 R6, R2, -UR13, RZ ;  /* 0x8000000d02067c10 */ /* 0x000fc4000fffe0ff */
[----:B------:R-:W-:Y:S01]  /*3c40*/  IADD3 R7, -R10, UR24, RZ ;  /* 0x000000180a077c10 */ /* 0x000fe2000fffe1ff */
[----:B------:R-:W1:Y:S01]  /*3c50*/  SHFL.IDX PT, R8, R3, RZ, 0x1c1f ;  /* 0x001c1fff03087589 */ /* 0x000e6200000e0000 */
[----:B------:R-:W-:Y:S02]  /*3c60*/  UIMAD.WIDE.U32 UR24, UR10, UR4, URZ ;  /* 0x000000040a1872a5 */ /* 0x000fe4000f8e003f */
[----:B------:R-:W-:Y:S01]  /*3c70*/  UIADD3 UR10, UR6, -0x2, URZ ;  /* 0xfffffffe060a7890 */ /* 0x000fe2000fffe03f */
[----:B------:R-:W2:Y:S04]  /*3c80*/  SHFL.IDX PT, R3, R3, 0x1, 0x1c1f ;  /* 0x003c1f0003037f89 */ /* 0x000ea800000e0000 */
[----:B------:R-:W-:Y:S02]  /*3c90*/  @UP1 UMOV UR21, UR25 ;  /* 0x0000001900151c82 */ /* 0x000fe40008000000 */
[----:B------:R-:W-:-:S04]  /*3ca0*/  @UP1 USHF.R.U32.HI UR11, URZ, UR5, UR21 ;  /* 0x000000053f0b1299 */ /* 0x000fc80008011615 */
[----:B------:R-:W-:-:S04]  /*3cb0*/  UIADD3 UR11, UR11, UR7, -UR13 ;  /* 0x000000070b0b7290 */ /* 0x000fc8000fffe80d */
[----:B------:R-:W-:-:S04]  /*3cc0*/  USHF.R.S32.HI UR4, URZ, 0x1f, UR11 ;  /* 0x0000001f3f047899 */ /* 0x000fc8000801140b */
[----:B------:R-:W-:Y:S01]  /*3cd0*/  ULEA.HI UR4, UR4, UR11, URZ, 0x6 ;  /* 0x0000000b04047291 */ /* 0x000fe2000f8f303f */
[----:B-1----:R-:W-:-:S03]  /*3ce0*/  IMAD.IADD R2, R6, 0x1, R8 ;  /* 0x0000000106027824 */ /* 0x002fc600078e0208 */
[----:B------:R-:W-:Y:S01]  /*3cf0*/  USHF.R.S32.HI UR4, URZ, 0x6, UR4 ;  /* 0x000000063f047899 */ /* 0x000fe20008011404 */
[----:B--2---:R-:W-:Y:S01]  /*3d00*/  IMAD.IADD R3, R6, 0x1, R3 ;  /* 0x0000000106037824 */ /* 0x004fe200078e0203 */
[----:B------:R-:W-:Y:S02]  /*3d10*/  IMNMX R2, R7, R2, PT ;  /* 0x0000000207027217 */ /* 0x000fe40003800200 */
[----:B------:R-:W-:Y:S02]  /*3d20*/  UISETP.LT.AND UP0, UPT, URZ, UR4, UPT ;  /* 0x000000043f00728c */ /* 0x000fe4000bf01270 */
[----:B------:R-:W-:Y:S02]  /*3d30*/  ISETP.GT.AND P0, PT, R2, RZ, PT ;  /* 0x000000ff0200720c */ /* 0x000fe40003f04270 */
[----:B------:R-:W-:Y:S02]  /*3d40*/  USEL UR4, URZ, UR4, !UP0 ;  /* 0x000000043f047287 */ /* 0x000fe4000c000000 */
[----:B------:R-:W-:-:S02]  /*3d50*/  FSEL R11, R56, -INF , P0 ;  /* 0xff800000380b7808 */ /* 0x000fc40000000000 */
[----:B------:R-:W-:Y:S01]  /*3d60*/  UISETP.GE.AND UP0, UPT, UR10, UR4, UPT ;  /* 0x000000040a00728c */ /* 0x000fe2000bf06270 */
[----:B------:R-:W-:-:S04]  /*3d70*/  ISETP.GT.AND P0, PT, R2, 0x1, PT ;  /* 0x000000010200780c */ /* 0x000fc80003f04270 */
[----:B------:R-:W-:Y:S02]  /*3d80*/  FSEL R10, R57, -INF , P0 ;  /* 0xff800000390a7808 */ /* 0x000fe40000000000 */
        /* <DEDUP_REMOVED lines=26> */
[----:B------:R-:W-:Y:S02]  /*3f30*/  ISETP.GT.AND P0, PT, R2, 0x39, PT ;  /* 0x000000390200780c */ /* 0x000fe40003f04270 */
[----:B------:R-:W-:Y:S02]  /*3f40*/  IMNMX R2, R7, R3, PT ;  /* 0x0000000307027217 */ /* 0x000fe40003800200 */
[----:B------:R-:W-:Y:S02]  /*3f50*/  FSEL R96, R37, -INF , P0 ;  /* 0xff80000025607808 */ /* 0x000fe40000000000 */
[----:B------:R-:W-:Y:S02]  /*3f60*/  ISETP.GT.AND P0, PT, R2, RZ, PT ;  /* 0x000000ff0200720c */ /* 0x000fe40003f04270 */
[----:B------:R-:W-:-:S02]  /*3f70*/  FMNMX.FTZ R3, R11, R10, !PT ;  /* 0x0000000a0b037209 */ /* 0x000fc40007810000 */
[----:B------:R-:W-:Y:S02]  /*3f80*/  FSEL R9, R58, -INF , P0 ;  /* 0xff8000003a097808 */ /* 0x000fe40000000000 */
[----:B------:R-:W-:Y:S02]  /*3f90*/  ISETP.GT.AND P0, PT, R2, 0x1, PT ;  /* 0x000000010200780c */ /* 0x000fe40003f04270 */
[----:B------:R-:W-:Y:S02]  /*3fa0*/  FMNMX.FTZ R3, R14, R3, !PT ;  /* 0x000000030e037209 */ /* 0x000fe40007810000 */
[----:B------:R-:W-:Y:S02]  /*3fb0*/  FSEL R8, R59, -INF , P0 ;  /* 0xff8000003b087808 */ /* 0x000fe40000000000 */
[----:B------:R-:W-:Y:S01]  /*3fc0*/  ISETP.GT.AND P0, PT, R2, 0x8, PT ;  /* 0x000000080200780c */ /* 0x000fe20003f04270 */
[----:B------:R-:W-:Y:S01]  /*3fd0*/  LDSM.16.MT88.4 R56, [R250+0x100] ;  /* 0x00010000fa38783b */ /* 0x000fe20000004200 */
[----:B------:R-:W-:-:S02]  /*3fe0*/  FMNMX.FTZ R3, R13, R3, !PT ;  /* 0x000000030d037209 */ /* 0x000fc40007810000 */
[----:B------:R-:W-:Y:S02]  /*3ff0*/  FSEL R7, R54, -INF , P0 ;  /* 0xff80000036077808 */ /* 0x000fe40000000000 */
[C---:B------:R-:W-:Y:S02]  /*4000*/  ISETP.GT.AND P0, PT, R2.reuse, 0x9, PT ;  /* 0x000000090200780c */ /* 0x040fe40003f04270 */
[----:B------:R-:W-:Y:S02]  /*4010*/  FMNMX.FTZ R3, R15, R3, !PT ;  /* 0x000000030f037209 */ /* 0x000fe40007810000 */
[----:B------:R-:W-:Y:S02]  /*4020*/  FSEL R12, R55, -INF , P0 ;  /* 0xff800000370c7808 */ /* 0x000fe40000000000 */
[----:B------:R-:W-:Y:S02]  /*4030*/  ISETP.GT.AND P0, PT, R2, 0x10, PT ;  /* 0x000000100200780c */ /* 0x000fe40003f04270 */
[----:B------:R-:W-:-:S02]  /*4040*/  FMNMX.FTZ R3, R16, R3, !PT ;  /* 0x0000000310037209 */ /* 0x000fc40007810000 */
[----:B------:R-:W-:Y:S02]  /*4050*/  FSEL R20, R50, -INF , P0 ;  /* 0xff80000032147808 */ /* 0x000fe40000000000 */
[C---:B------:R-:W-:Y:S02]  /*4060*/  ISETP.GT.AND P0, PT, R2.reuse, 0x11, PT ;  /* 0x000000110200780c */ /* 0x040fe40003f04270 */
[----:B------:R-:W-:Y:S02]  /*4070*/  FMNMX.FTZ R3, R21, R3, !PT ;  /* 0x0000000315037209 */ /* 0x000fe40007810000 */
[----:B------:R-:W-:Y:S02]  /*4080*/  FMNMX.FTZ R6, R9, R8, !PT ;  /* 0x0000000809067209 */ /* 0x000fe40007810000 */
[----:B------:R-:W-:Y:S02]  /*4090*/  FSEL R19, R51, -INF , P0 ;  /* 0xff80000033137808 */ /* 0x000fe40000000000 */
[----:B------:R-:W-:Y:S01]  /*40a0*/  ISETP.GT.AND P0, PT, R2, 0x18, PT ;  /* 0x000000180200780c */ /* 0x000fe20003f04270 */
[----:B------:R-:W-:Y:S01]  /*40b0*/  LDSM.16.MT88.4 R48, [R251+0x100] ;  /* 0x00010000fb30783b */ /* 0x000fe20000004200 */
[----:B------:R-:W-:-:S02]  /*40c0*/  FMNMX.FTZ R3, R22, R3, !PT ;  /* 0x0000000316037209 */ /* 0x000fc40007810000 */
[----:B------:R-:W-:Y:S02]  /*40d0*/  FMNMX.FTZ R6, R7, R6, !PT ;  /* 0x0000000607067209 */ /* 0x000fe40007810000 */
[----:B------:R-:W-:Y:S02]  /*40e0*/  FSEL R18, R46, -INF , P0 ;  /* 0xff8000002e127808 */ /* 0x000fe40000000000 */
[----:B------:R-:W-:Y:S02]  /*40f0*/  ISETP.GT.AND P0, PT, R2, 0x19, PT ;  /* 0x000000190200780c */ /* 0x000fe40003f04270 */
[----:B------:R-:W-:Y:S02]  /*4100*/  FMNMX.FTZ R3, R106, R3, !PT ;  /* 0x000000036a037209 */ /* 0x000fe40007810000 */
[----:B------:R-:W-:Y:S02]  /*4110*/  FMNMX.FTZ R6, R12, R6, !PT ;  /* 0x000000060c067209 */ /* 0x000fe40007810000 */
[----:B------:R-:W-:-:S02]  /*4120*/  FSEL R17, R47, -INF , P0 ;  /* 0xff8000002f117808 */ /* 0x000fc40000000000 */
[----:B------:R-:W-:Y:S02]  /*4130*/  FMNMX.FTZ R132, R105, R3, !PT ;  /* 0x0000000369847209 */ /* 0x000fe40007810000 */
[----:B------:R-:W-:Y:S02]  /*4140*/  ISETP.GT.AND P0, PT, R2, 0x20, PT ;  /* 0x000000200200780c */ /* 0x000fe40003f04270 */
[----:B------:R-:W-:Y:S02]  /*4150*/  FMNMX.FTZ R3, R20, R6, !PT ;  /* 0x0000000614037209 */ /* 0x000fe40007810000 */
[----:B------:R-:W-:Y:S02]  /*4160*/  FSEL R99, R34, -INF , P0 ;  /* 0xff80000022637808 */ /* 0x000fe40000000000 */
[----:B------:R-:W-:Y:S02]  /*4170*/  FMNMX.FTZ R3, R19, R3, !PT ;  /* 0x0000000313037209 */ /* 0x000fe40007810000 */
[----:B------:R-:W-:-:S02]  /*4180*/  ISETP.GT.AND P0, PT, R2, 0x21, PT ;  /* 0x000000210200780c */ /* 0x000fc40003f04270 */
[----:B------:R-:W-:Y:S02]  /*4190*/  FMNMX.FTZ R3, R18, R3, !PT ;  /* 0x0000000312037209 */ /* 0x000fe40007810000 */
[----:B------:R-:W-:Y:S02]  /*41a0*/  FSEL R98, R35, -INF , P0 ;  /* 0xff80000023627808 */ /* 0x000fe40000000000 */
[----:B------:R-:W-:Y:S01]  /*41b0*/  ISETP.GT.AND P0, PT, R2, 0x28, PT ;  /* 0x000000280200780c */ /* 0x000fe20003f04270 */
[----:B------:R-:W-:Y:S01]  /*41c0*/  LDSM.16.MT88.4 R32, [R251+0x900] ;  /* 0x00090000fb20783b */ /* 0x000fe20000004200 */
[----:B------:R-:W-:Y:S02]  /*41d0*/  FMNMX.FTZ R3, R17, R3, !PT ;  /* 0x0000000311037209 */ /* 0x000fe40007810000 */
[----:B------:R-:W-:Y:S02]  /*41e0*/  FSEL R95, R42, -INF , P0 ;  /* 0xff8000002a5f7808 */ /* 0x000fe40000000000 */
[----:B------:R-:W-:-:S02]  /*41f0*/  ISETP.GT.AND P0, PT, R2, 0x29, PT ;  /* 0x000000290200780c */ /* 0x000fc40003f04270 */
[----:B------:R-:W-:Y:S02]  /*4200*/  FMNMX.FTZ R3, R99, R3, !PT ;  /* 0x0000000363037209 */ /* 0x000fe40007810000 */
[----:B------:R-:W-:Y:S02]  /*4210*/  FMNMX.FTZ R132, R104, R132, !PT ;  /* 0x0000008468847209 */ /* 0x000fe40007810000 */
[----:B------:R-:W-:Y:S02]  /*4220*/  FSEL R97, R43, -INF , P0 ;  /* 0xff8000002b617808 */ /* 0x000fe40000000000 */
[----:B------:R-:W-:Y:S01]  /*4230*/  ISETP.GT.AND P0, PT, R2, 0x30, PT ;  /* 0x000000300200780c */ /* 0x000fe20003f04270 */
[----:B------:R-:W-:Y:S01]  /*4240*/  LDSM.16.MT88.4 R40, [R135+0x900] ;  /* 0x000900008728783b */ /* 0x000fe20000004200 */
[----:B------:R-:W-:Y:S02]  /*4250*/  FMNMX.FTZ R3, R98, R3, !PT ;  /* 0x0000000362037209 */ /* 0x000fe40007810000 */
[----:B------:R-:W-:-:S02]  /*4260*/  FMNMX.FTZ R132, R103, R132, !PT ;  /* 0x0000008467847209 */ /* 0x000fc40007810000 */
[----:B------:R-:W-:Y:S02]  /*4270*/  FSEL R94, R30, -INF , P0 ;  /* 0xff8000001e5e7808 */ /* 0x000fe40000000000 */
[----:B------:R-:W-:Y:S02]  /*4280*/  FMNMX.FTZ R3, R95, R3, !PT ;  /* 0x000000035f037209 */ /* 0x000fe40007810000 */
[----:B------:R-:W-:Y:S02]  /*4290*/  ISETP.GT.AND P0, PT, R2, 0x31, PT ;  /* 0x000000310200780c */ /* 0x000fe40003f04270 */
[----:B------:R-:W-:Y:S02]  /*42a0*/  FMNMX.FTZ R132, R102, R132, !PT ;  /* 0x0000008466847209 */ /* 0x000fe40007810000 */
[----:B------:R-:W-:Y:S02]  /*42b0*/  FMNMX.FTZ R3, R97, R3, !PT ;  /* 0x0000000361037209 */ /* 0x000fe40007810000 */
[----:B------:R-:W-:-:S02]  /*42c0*/  FSEL R93, R31, -INF , P0 ;  /* 0xff8000001f5d7808 */ /* 0x000fc40000000000 */
[----:B------:R-:W-:Y:S02]  /*42d0*/  ISETP.GT.AND P0, PT, R2, 0x38, PT ;  /* 0x000000380200780c */ /* 0x000fe40003f04270 */
[----:B------:R-:W-:Y:S02]  /*42e0*/  FMNMX.FTZ R132, R101, R132, !PT ;  /* 0x0000008465847209 */ /* 0x000fe40007810000 */
[----:B------:R-:W-:Y:S02]  /*42f0*/  FMNMX.FTZ R3, R94, R3, !PT ;  /* 0x000000035e037209 */ /* 0x000fe40007810000 */
[----:B------:R-:W-:Y:S02]  /*4300*/  FSEL R92, R38, -INF , P0 ;  /* 0xff800000265c7808 */ /* 0x000fe40000000000 */
[----:B------:R-:W-:Y:S02]  /*4310*/  FMNMX.FTZ R132, R100, R132, !PT ;  /* 0x0000008464847209 */ /* 0x000fe40007810000 */
[----:B------:R-:W-:-:S02]  /*4320*/  ISETP.GT.AND P0, PT, R2, 0x39, PT ;  /* 0x000000390200780c */ /* 0x000fc40003f04270 */
[----:B------:R-:W-:Y:S02]  /*4330*/  FMNMX.FTZ R2, R93, R3, !PT ;  /* 0x000000035d027209 */ /* 0x000fe40007810000 */
[----:B------:R-:W-:Y:S02]  /*4340*/  FMNMX.FTZ R132, R96, R132, !PT ;  /* 0x0000008460847209 */ /* 0x000fe40007810000 */
[----:B------:R-:W-:Y:S02]  /*4350*/  FSEL R91, R39, -INF , P0 ;  /* 0xff800000275b7808 */ /* 0x000fe40000000000 */
[----:B------:R-:W-:Y:S01]  /*4360*/  FMNMX.FTZ R2, R92, R2, !PT ;  /* 0x000000025c027209 */ /* 0x000fe20007810000 */
[----:B------:R-:W1:Y:S03]  /*4370*/  SHFL.BFLY PT, R6, R132, 0x2, 0x1f ;  /* 0x0c401f0084067f89 */ /* 0x000e6600000e0000 */
[----:B------:R-:W-:Y:S01]  /*4380*/  FMNMX.FTZ R2, R91, R2, !PT ;  /* 0x000000025b027209 */ /* 0x000fe20007810000 */
[----:B------:R-:W-:Y:S04]  /*4390*/  LDSM.16.MT88.4 R36, [R248+0x900] ;  /* 0x00090000f824783b */ /* 0x000fe80000004200 */
[----:B------:R-:W2:Y:S01]  /*43a0*/  SHFL.BFLY PT, R3, R2, 0x2, 0x1f ;  /* 0x0c401f0002037f89 */ /* 0x000ea200000e0000 */
[----:B-1----:R-:W-:-:S05]  /*43b0*/  FMNMX.FTZ R132, R6, R132, !PT ;  /* 0x0000008406847209 */ /* 0x002fca0007810000 */
[----:B------:R-:W1:Y:S01]  /*43c0*/  SHFL.BFLY PT, R6, R132, 0x1, 0x1f ;  /* 0x0c201f0084067f89 */ /* 0x000e6200000e0000 */
[----:B--2---:R-:W-:-:S05]  /*43d0*/  FMNMX.FTZ R2, R2, R3, !PT ;  /* 0x0000000302027209 */ /* 0x004fca0007810000 */
        /* <DEDUP_REMOVED lines=11> */
[----:B------:R-:W-:Y:S01]  /*4490*/  MUFU.EX2 R79, R11 ;  /* 0x0000000b004f7308 */ /* 0x000fe20000000800 */
[--C-:B------:R-:W-:Y:S01]  /*44a0*/  FFMA.FTZ R14, R14, c[0x0][0x2d0], -R6.reuse ;  /* 0x0000b4000e0e7a23 */ /* 0x100fe20000010806 */
[----:B------:R-:W-:Y:S01]  /*44b0*/  PLOP3.LUT P0, PT, PT, PT, UP0, 0x40, 0x0 ;  /* 0x000000000000781c */ /* 0x000fe20003f0e808 */
[----:B------:R-:W-:-:S02]  /*44c0*/  FFMA.FTZ R13, R13, c[0x0][0x2d0], -R6 ;  /* 0x0000b4000d0d7a23 */ /* 0x000fc40000010806 */
[--C-:B------:R-:W-:Y:S02]  /*44d0*/  FFMA.FTZ R9, R9, c[0x0][0x2d0], -R2.reuse ;  /* 0x0000b40009097a23 */ /* 0x100fe40000010802 */
[--C-:B------:R-:W-:Y:S01]  /*44e0*/  FFMA.FTZ R4, R8, c[0x0][0x2d0], -R2.reuse ;  /* 0x0000b40008047a23 */ /* 0x100fe20000010802 */
[----:B------:R-:W1:Y:S01]  /*44f0*/  MUFU.EX2 R78, R10 ;  /* 0x0000000a004e7308 */ /* 0x000e620000000800 */
[----:B------:R-:W-:Y:S02]  /*4500*/  FFMA.FTZ R7, R7, c[0x0][0x2d0], -R2 ;  /* 0x0000b40007077a23 */ /* 0x000fe40000010802 */
[----:B------:R-:W-:-:S05]  /*4510*/  FFMA.FTZ R0, R22, c[0x0][0x2d0], -R6 ;  /* 0x0000b40016007a23 */ /* 0x000fca0000010806 */
[----:B------:R2:W-:Y:S08]  /*4520*/  MUFU.EX2 R77, R9 ;  /* 0x00000009004d7308 */ /* 0x0005f00000000800 */
[----:B------:R3:W-:Y:S01]  /*4530*/  MUFU.EX2 R76, R4 ;  /* 0x00000004004c7308 */ /* 0x0007e20000000800 */
[----:B--2---:R-:W2:Y:S07]  /*4540*/  LDSM.16.MT88.4 R8, [R248+0x100] ;  /* 0x00010000f808783b */ /* 0x004eae0000004200 */
[----:B------:R-:W-:Y:S01]  /*4550*/  MUFU.EX2 R82, R14 ;  /* 0x0000000e00527308 */ /* 0x000fe20000000800 */
[----:B---3--:R-:W-:-:S07]  /*4560*/  FFMA.FTZ R4, R12, c[0x0][0x2d0], -R2 ;  /* 0x0000b4000c047a23 */ /* 0x008fce0000010802 */
[----:B------:R-:W3:Y:S01]  /*4570*/  MUFU.EX2 R85, R13 ;  /* 0x0000000d00557308 */ /* 0x000ee20000000800 */
[----:B-1----:R-:W-:-:S07]  /*4580*/  F2FP.PACK_AB R12, R78, R79 ;  /* 0x0000004f4e0c723e */ /* 0x002fce00000000ff */
[----:B------:R-:W-:Y:S08]  /*4590*/  MUFU.EX2 R80, R7 ;  /* 0x0000000700507308 */ /* 0x000ff00000000800 */
[----:B------:R1:W4:Y:S01]  /*45a0*/  MUFU.EX2 R84, R4 ;  /* 0x0000000400547308 */ /* 0x0003220000000800 */
[----:B---3--:R-:W-:Y:S02]  /*45b0*/  F2FP.PACK_AB R14, R85, R82 ;  /* 0x00000052550e723e */ /* 0x008fe400000000ff */
[----:B------:R-:W-:-:S05]  /*45c0*/  F2FP.PACK_AB R13, R76, R77 ;  /* 0x0000004d4c0d723e */ /* 0x000fca00000000ff */
[----:B------:R3:W-:Y:S01]  /*45d0*/  MUFU.EX2 R89, R0 ;  /* 0x0000000000597308 */ /* 0x0007e20000000800 */
[----:B-1----:R-:W-:Y:S01]  /*45e0*/  FFMA.FTZ R4, R15, c[0x0][0x2d0], -R6 ;  /* 0x0000b4000f047a23 */ /* 0x002fe20000010806 */
[----:B----4-:R-:W-:-:S06]  /*45f0*/  F2FP.PACK_AB R15, R84, R80 ;  /* 0x00000050540f723e */ /* 0x010fcc00000000ff */
[----:B------:R1:W-:Y:S01]  /*4600*/  MUFU.EX2 R83, R4 ;  /* 0x0000000400537308 */ /* 0x0003e20000000800 */
[----:B---3--:R-:W-:Y:S01]  /*4610*/  FFMA.FTZ R0, R20, c[0x0][0x2d0], -R2 ;  /* 0x0000b40014007a23 */ /* 0x008fe20000010802 */
[C---:B--2---:R-:W-:Y:S06]  /*4620*/  HMMA.16816.F32 R44, R12.reuse, R8, RZ ;  /* 0x000000080c2c723c */ /* 0x044fec00000018ff */
[----:B------:R2:W-:Y:S02]  /*4630*/  MUFU.EX2 R7, R0 ;  /* 0x0000000000077308 */ /* 0x0005e40000000800 */
[----:B------:R-:W-:Y:S01]  /*4640*/  HMMA.16816.F32 R60, R12, R24, RZ ;  /* 0x000000180c3c723c */ /* 0x000fe200000018ff */
[----:B-1----:R-:W-:-:S05]  /*4650*/  FFMA.FTZ R4, R16, c[0x0][0x2d0], -R6 ;  /* 0x0000b40010047a23 */ /* 0x002fca0000010806 */
[----:B------:R1:W3:Y:S02]  /*4660*/  MUFU.EX2 R88, R4 ;  /* 0x0000000400587308 */ /* 0x0002e40000000800 */
[----:B------:R-:W-:Y:S01]  /*4670*/  HMMA.16816.F32 R52, R12, R26, RZ ;  /* 0x0000001a0c34723c */ /* 0x000fe200000018ff */
[----:B--2---:R-:W-:-:S05]  /*4680*/  FFMA.FTZ R0, R19, c[0x0][0x2d0], -R2 ;  /* 0x0000b40013007a23 */ /* 0x004fca0000010802 */
[----:B------:R2:W4:Y:S02]  /*4690*/  MUFU.EX2 R81, R0 ;  /* 0x0000000000517308 */ /* 0x0005240000000800 */
[----:B------:R-:W-:Y:S01]  /*46a0*/  HMMA.16816.F32 R24, R12, R48, RZ ;  /* 0x000000300c18723c */ /* 0x000fe200000018ff */
[----:B-1----:R-:W-:-:S07]  /*46b0*/  FFMA.FTZ R4, R21, c[0x0][0x2d0], -R6 ;  /* 0x0000b40015047a23 */ /* 0x002fce0000010806 */
[----:B------:R-:W-:Y:S01]  /*46c0*/  HMMA.16816.F32 R28, R12, R10, RZ ;  /* 0x0000000a0c1c723c */ /* 0x000fe200000018ff */
[----:B---3--:R-:W-:Y:S01]  /*46d0*/  F2FP.PACK_AB R8, R88, R83 ;  /* 0x000000535808723e */ /* 0x008fe200000000ff */
[----:B------:R-:W1:Y:S01]  /*46e0*/  MUFU.EX2 R90, R4 ;  /* 0x00000004005a7308 */ /* 0x000e620000000800 */
[----:B--2---:R-:W-:-:S05]  /*46f0*/  FFMA.FTZ R0, R18, c[0x0][0x2d0], -R2 ;  /* 0x0000b40012007a23 */ /* 0x004fca0000010802 */
[----:B------:R-:W-:Y:S01]  /*4700*/  HMMA.16816.F32 R20, R12, R50, RZ ;  /* 0x000000320c14723c */ /* 0x000fe200000018ff */
[----:B----4-:R-:W-:Y:S01]  /*4710*/  F2FP.PACK_AB R9, R81, R7 ;  /* 0x000000075109723e */ /* 0x010fe200000000ff */
[----:B------:R-:W-:Y:S01]  /*4720*/  LDSM.16.MT88.4 R48, [R250+0x2100] ;  /* 0x00210000fa30783b */ /* 0x000fe20000004200 */
[----:B------:R2:W-:Y:S01]  /*4730*/  MUFU.EX2 R87, R0 ;  /* 0x0000000000577308 */ /* 0x0005e20000000800 */
[----:B-1----:R-:W-:Y:S01]  /*4740*/  F2FP.PACK_AB R10, R89, R90 ;  /* 0x0000005a590a723e */ /* 0x002fe200000000ff */
[----:B--2---:R-:W-:-:S03]  /*4750*/  FFMA.FTZ R0, R17, c[0x0][0x2d0], -R2 ;  /* 0x0000b40011007a23 */ /* 0x004fc60000010802 */
[----:B------:R-:W-:Y:S03]  /*4760*/  HMMA.16816.F32 R16, R12, R56, RZ ;  /* 0x000000380c10723c */ /* 0x000fe600000018ff */
[----:B------:R-:W1:Y:S02]  /*4770*/  MUFU.EX2 R86, R0 ;  /* 0x0000000000567308 */ /* 0x000e640000000800 */
[----:B-1----:R-:W-:-:S07]  /*4780*/  F2FP.PACK_AB R11, R86, R87 ;  /* 0x00000057560b723e */ /* 0x002fce00000000ff */
[C---:B------:R-:W-:Y:S01]  /*4790*/  HMMA.16816.F32 R108, R8.reuse, R36, R44 ;  /* 0x00000024086c723c */ /* 0x040fe2000000182c */
[----:B------:R-:W1:Y:S07]  /*47a0*/  LDSM.16.MT88.4 R44, [R135+0x2900] ;  /* 0x00290000872c783b */ /* 0x000e6e0000004200 */
[C---:B------:R-:W-:Y:S08]  /*47b0*/  HMMA.16816.F32 R24, R8.reuse, R32, R24 ;  /* 0x000000200818723c */ /* 0x040ff00000001818 */
[C---:B------:R-:W-:Y:S01]  /*47c0*/  HMMA.16816.F32 R148, R8.reuse, R38, R28 ;  /* 0x000000260894723c */ /* 0x040fe2000000181c */
[----:B------:R-:W2:Y:S07]  /*47d0*/  LDSM.16.MT88.4 R36, [R248+0x2900] ;  /* 0x00290000f824783b */ /* 0x000eae0000004200 */
[----:B------:R-:W-:Y:S01]  /*47e0*/  HMMA.16816.F32 R140, R8, R34, R20 ;  /* 0x00000022088c723c */ /* 0x000fe20000001814 */
[----:B------:R-:W-:-:S02]  /*47f0*/  IMAD.MOV.U32 R129, RZ, RZ, R110 ;  /* 0x000000ffff817224 */ /* 0x000fc400078e006e */
[----:B------:R-:W-:Y:S02]  /*4800*/  IMAD.MOV.U32 R128, RZ, RZ, R111 ;  /* 0x000000ffff807224 */ /* 0x000fe400078e006f */
[----:B------:R-:W-:Y:S02]  /*4810*/  IMAD.MOV.U32 R131, RZ, RZ, R108 ;  /* 0x000000ffff837224 */ /* 0x000fe400078e006c */
[----:B------:R-:W-:Y:S01]  /*4820*/  IMAD.MOV.U32 R130, RZ, RZ, R109 ;  /* 0x000000ffff827224 */ /* 0x000fe200078e006d */
[----:B------:R-:W-:Y:S01]  /*4830*/  HMMA.16816.F32 R32, R12, R58, RZ ;  /* 0x0000003a0c20723c */ /* 0x000fe200000018ff */
[----:B------:R-:W-:Y:S01]  /*4840*/  IMAD.MOV.U32 R112, RZ, RZ, R25 ;  /* 0x000000ffff707224 */ /* 0x000fe200078e0019 */
[----:B------:R-:W-:Y:S01]  /*4850*/  LDSM.16.MT88.4 R56, [R251+0x2900] ;  /* 0x00290000fb38783b */ /* 0x000fe20000004200 */
[----:B------:R-:W-:Y:S02]  /*4860*/  IMAD.MOV.U32 R111, RZ, RZ, R26 ;  /* 0x000000ffff6f7224 */ /* 0x000fe400078e001a */
[----:B------:R-:W-:-:S02]  /*4870*/  IMAD.MOV.U32 R110, RZ, RZ, R24 ;  /* 0x000000ffff6e7224 */ /* 0x000fc400078e0018 */
[----:B------:R-:W-:Y:S01]  /*4880*/  IMAD.MOV.U32 R107, RZ, RZ, R27 ;  /* 0x000000ffff6b7224 */ /* 0x000fe200078e001b */
[----:B------:R-:W-:Y:S08]  /*4890*/  HMMA.16816.F32 R28, R12, R64, RZ ;  /* 0x000000400c1c723c */ /* 0x000ff000000018ff */
[C---:B------:R-:W-:Y:S01]  /*48a0*/  HMMA.16816.F32 R164, R8.reuse, R40, R60 ;  /* 0x0000002808a4723c */ /* 0x040fe2000000183c */
[----:B------:R-:W-:Y:S07]  /*48b0*/  LDSM.16.MT88.4 R60, [R135+0x4100] ;  /* 0x00410000873c783b */ /* 0x000fee0000004200 */
[----:B------:R-:W-:Y:S01]  /*48c0*/  HMMA.16816.F32 R156, R8, R42, R52 ;  /* 0x0000002a089c723c */ /* 0x000fe20000001834 */
[----:B------:R-:W3:Y:S07]  /*48d0*/  LDSM.16.MT88.4 R40, [R251+0x2100] ;  /* 0x00210000fb28783b */ /* 0x000eee0000004200 */
[C---:B------:R-:W-:Y:S01]  /*48e0*/  HMMA.16816.F32 R24, R12.reuse, R66, RZ ;  /* 0x000000420c18723c */ /* 0x040fe200000018ff */
[----:B------:R-:W-:Y:S07]  /*48f0*/  LDSM.16.MT88.4 R64, [R135+0x4900] ;  /* 0x004900008740783b */ /* 0x000fee0000004200 */
[----:B------:R-:W-:Y:S08]  /*4900*/  HMMA.16816.F32 R20, R12, R72, RZ ;  /* 0x000000480c14723c */ /* 0x000ff000000018ff */
[C---:B------:R-:W-:Y:S08]  /*4910*/  HMMA.16816.F32 R52, R8.reuse, R70, R32 ;  /* 0x000000460834723c */ /* 0x040ff00000001820 */
[C---:B-1----:R-:W-:Y:S08]  /*4920*/  HMMA.16816.F32 R28, R8.reuse, R44, R28 ;  /* 0x0000002c081c723c */ /* 0x042ff0000000181c */
[C---:B------:R-:W-:Y:S08]  /*4930*/  HMMA.16816.F32 R16, R8.reuse, R68, R16 ;  /* 0x000000440810723c */ /* 0x040ff00000001810 */
[----:B------:R-:W-:Y:S01]  /*4940*/  HMMA.16816.F32 R24, R8, R46, R24 ;  /* 0x0000002e0818723c */ /* 0x000fe20000001818 */
[----:B------:R-:W-:Y:S01]  /*4950*/  IMAD.MOV.U32 R109, RZ, RZ, R52 ;  /* 0x000000ffff6d7224 */ /* 0x000fe200078e0034 */
[----:B------:R-:W-:Y:S01]  /*4960*/  LDSM.16.MT88.4 R44, [R251+0x4100] ;  /* 0x00410000fb2c783b */ /* 0x000fe20000004200 */
[----:B------:R-:W-:-:S02]  /*4970*/  IMAD.MOV.U32 R108, RZ, RZ, R53 ;  /* 0x000000ffff6c7224 */ /* 0x000fc400078e0035 */
[----:B------:R-:W-:Y:S02]  /*4980*/  IMAD.MOV.U32 R5, RZ, RZ, R54 ;  /* 0x000000ffff057224 */ /* 0x000fe400078e0036 */
[----:B------:R-:W-:Y:S01]  /*4990*/  IMAD.MOV.U32 R0, RZ, RZ, R55 ;  /* 0x000000ffff007224 */ /* 0x000fe200078e0037 */
[----:B--2---:R-:W-:Y:S01]  /*49a0*/  HMMA.16816.F32 R20, R8, R36, R20 ;  /* 0x000000240814723c */ /* 0x004fe20000001814 */
[----:B------:R-:W-:Y:S01]  /*49b0*/  IMAD.MOV.U32 R116, RZ, RZ, R28 ;  /* 0x000000ffff747224 */ /* 0x000fe200078e001c */
[----:B------:R-:W1:Y:S01]  /*49c0*/  LDSM.16.MT88.4 R52, [R250+0x2900] ;  /* 0x00290000fa34783b */ /* 0x000e620000004200 */
[----:B------:R-:W-:Y:S02]  /*49d0*/  IMAD.MOV.U32 R115, RZ, RZ, R29 ;  /* 0x000000ffff737224 */ /* 0x000fe400078e001d */
[----:B------:R-:W-:Y:S02]  /*49e0*/  IMAD.MOV.U32 R114, RZ, RZ, R30 ;  /* 0x000000ffff727224 */ /* 0x000fe400078e001e */
[----:B------:R-:W-:Y:S01]  /*49f0*/  IMAD.MOV.U32 R113, RZ, RZ, R31 ;  /* 0x000000ffff717224 */ /* 0x000fe200078e001f */
[----:B---3--:R-:W-:Y:S01]  /*4a00*/  HMMA.16816.F32 R32, R12, R40, RZ ;  /* 0x000000280c20723c */ /* 0x008fe200000018ff */
[----:B------:R-:W-:-:S02]  /*4a10*/  IMAD.MOV.U32 R178, RZ, RZ, R16 ;  /* 0x000000ffffb27224 */ /* 0x000fc400078e0010 */
[----:B------:R-:W-:Y:S02]  /*4a20*/  IMAD.MOV.U32 R177, RZ, RZ, R17 ;  /* 0x000000ffffb17224 */ /* 0x000fe400078e0011 */
[----:B------:R-:W-:Y:S02]  /*4a30*/  IMAD.MOV.U32 R176, RZ, RZ, R18 ;  /* 0x000000ffffb07224 */ /* 0x000fe400078e0012 */
[----:B------:R-:W-:Y:S01]  /*4a40*/  IMAD.MOV.U32 R4, RZ, RZ, R19 ;  /* 0x000000ffff047224 */ /* 0x000fe200078e0013 */
[----:B------:R-:W-:Y:S01]  /*4a50*/  HMMA.16816.F32 R28, R12, R42, RZ ;  /* 0x0000002a0c1c723c */ /* 0x000fe200000018ff */
[----:B------:R-:W2:Y:S01]  /*4a60*/  LDSM.16.MT88.4 R40, [R248+0x4100] ;  /* 0x00410000f828783b */ /* 0x000ea20000004200 */
[----:B------:R-:W-:Y:S02]  /*4a70*/  IMAD.MOV.U32 R120, RZ, RZ, R24 ;  /* 0x000000ffff787224 */ /* 0x000fe400078e0018 */
[----:B------:R-:W-:Y:S02]  /*4a80*/  IMAD.MOV.U32 R119, RZ, RZ, R25 ;  /* 0x000000ffff777224 */ /* 0x000fe400078e0019 */
[----:B------:R-:W-:-:S02]  /*4a90*/  IMAD.MOV.U32 R118, RZ, RZ, R26 ;  /* 0x000000ffff767224 */ /* 0x000fc400078e001a */
[C---:B------:R-:W-:Y:S01]  /*4aa0*/  HMMA.16816.F32 R16, R12.reuse, R74, RZ ;  /* 0x0000004a0c10723c */ /* 0x040fe200000018ff */
[----:B------:R-:W-:Y:S02]  /*4ab0*/  IMAD.MOV.U32 R117, RZ, RZ, R27 ;  /* 0x000000ffff757224 */ /* 0x000fe400078e001b */
[----:B------:R-:W-:Y:S02]  /*4ac0*/  IMAD.MOV.U32 R73, RZ, RZ, R20 ;  /* 0x000000ffff497224 */ /* 0x000fe400078e0014 */
[----:B------:R-:W-:Y:S02]  /*4ad0*/  IMAD.MOV.U32 R72, RZ, RZ, R21 ;  /* 0x000000ffff487224 */ /* 0x000fe400078e0015 */
[----:B------:R-:W-:Y:S01]  /*4ae0*/  IMAD.MOV.U32 R37, RZ, RZ, R22 ;  /* 0x000000ffff257224 */ /* 0x000fe200078e0016 */
[----:B------:R-:W-:Y:S01]  /*4af0*/  HMMA.16816.F32 R24, R12, R48, RZ ;  /* 0x000000300c18723c */ /* 0x000fe200000018ff */
[----:B------:R-:W-:-:S06]  /*4b00*/  IMAD.MOV.U32 R36, RZ, RZ, R23 ;  /* 0x000000ffff247224 */ /* 0x000fcc00078e0017 */
[----:B------:R-:W-:Y:S01]  /*4b10*/  IMAD.MOV.U32 R49, RZ, RZ, R111 ;  /* 0x000000ffff317224 */ /* 0x000fe200078e006f */
[----:B------:R-:W-:Y:S01]  /*4b20*/  HMMA.16816.F32 R20, R12, R50, RZ ;  /* 0x000000320c14723c */ /* 0x000fe200000018ff */
[----:B------:R-:W-:-:S06]  /*4b30*/  IMAD.MOV.U32 R48, RZ, RZ, R112 ;  /* 0x000000ffff307224 */ /* 0x000fcc00078e0070 */
[----:B------:R-:W-:Y:S01]  /*4b40*/  IMAD.MOV.U32 R51, RZ, RZ, R110 ;  /* 0x000000ffff337224 */ /* 0x000fe200078e006e */
[C---:B------:R-:W-:Y:S01]  /*4b50*/  HMMA.16816.F32 R180, R8.reuse, R56, R32 ;  /* 0x0000003808b4723c */ /* 0x040fe20000001820 */
[----:B------:R-:W3:Y:S06]  /*4b60*/  LDSM.16.MT88.4 R32, [R248+0x4900] ;  /* 0x00490000f820783b */ /* 0x000eec0000004200 */
[----:B------:R-:W-:Y:S01]  /*4b70*/  IMAD.MOV.U32 R56, RZ, RZ, R73 ;  /* 0x000000ffff387224 */ /* 0x000fe200078e0049 */
[----:B------:R-:W-:Y:S01]  /*4b80*/  HMMA.16816.F32 R188, R8, R38, R16 ;  /* 0x0000002608bc723c */ /* 0x000fe20000001810 */
[----:B------:R-:W-:-:S07]  /*4b90*/  IMAD.MOV.U32 R57, RZ, RZ, R72 ;  /* 0x000000ffff397224 */ /* 0x000fce00078e0048 */
[----:B------:R-:W-:Y:S07]  /*4ba0*/  HMMA.16816.F32 R16, R12, R60, RZ ;  /* 0x0000003c0c10723c */ /* 0x000fee00000018ff */
[----:B------:R-:W-:Y:S01]  /*4bb0*/  IMAD.MOV.U32 R60, RZ, RZ, R116 ;  /* 0x000000ffff3c7224 */ /* 0x000fe200078e0074 */
[----:B------:R-:W-:Y:S01]  /*4bc0*/  HMMA.16816.F32 R68, R8, R58, R28 ;  /* 0x0000003a0844723c */ /* 0x000fe2000000181c */
[----:B------:R-:W-:-:S06]  /*4bd0*/  IMAD.MOV.U32 R61, RZ, RZ, R115 ;  /* 0x000000ffff3d7224 */ /* 0x000fcc00078e0073 */
[----:B------:R-:W-:Y:S01]  /*4be0*/  IMAD.MOV.U32 R58, RZ, RZ, R37 ;  /* 0x000000ffff3a7224 */ /* 0x000fe200078e0025 */
[C---:B-1----:R-:W-:Y:S01]  /*4bf0*/  HMMA.16816.F32 R72, R8.reuse, R52, R24 ;  /* 0x000000340848723c */ /* 0x042fe20000001818 */
[----:B------:R-:W-:Y:S02]  /*4c00*/  IMAD.MOV.U32 R59, RZ, RZ, R36 ;  /* 0x000000ffff3b7224 */ /* 0x000fe400078e0024 */
[----:B------:R-:W1:Y:S04]  /*4c10*/  LDSM.16.MT88.4 R36, [R251+0x4900] ;  /* 0x00490000fb24783b */ /* 0x000e680000004200 */
[----:B------:R-:W-:Y:S01]  /*4c20*/  IMAD.MOV.U32 R52, RZ, RZ, R120 ;  /* 0x000000ffff347224 */ /* 0x000fe200078e0078 */
[----:B------:R-:W-:Y:S01]  /*4c30*/  HMMA.16816.F32 R152, R8, R54, R20 ;  /* 0x000000360898723c */ /* 0x000fe20000001814 */
[----:B------:R-:W-:-:S06]  /*4c40*/  IMAD.MOV.U32 R53, RZ, RZ, R119 ;  /* 0x000000ffff357224 */ /* 0x000fcc00078e0077 */
[----:B------:R-:W-:Y:S01]  /*4c50*/  IMAD.MOV.U32 R54, RZ, RZ, R118 ;  /* 0x000000ffff367224 */ /* 0x000fe200078e0076 */
[----:B--2---:R-:W-:Y:S01]  /*4c60*/  HMMA.16816.F32 R24, R12, R40, RZ ;  /* 0x000000280c18723c */ /* 0x004fe200000018ff */
[----:B------:R-:W-:-:S07]  /*4c70*/  IMAD.MOV.U32 R55, RZ, RZ, R117 ;  /* 0x000000ffff377224 */ /* 0x000fce00078e0075 */
[----:B------:R-:W-:Y:S01]  /*4c80*/  HMMA.16816.F32 R20, R12, R42, RZ ;  /* 0x0000002a0c14723c */ /* 0x000fe200000018ff */
[----:B------:R-:W2:Y:S07]  /*4c90*/  LDSM.16.MT88.4 R40, [R250+0x4100] ;  /* 0x00410000fa28783b */ /* 0x000eae0000004200 */
[----:B------:R-:W-:Y:S08]  /*4ca0*/  HMMA.16816.F32 R160, R8, R64, R16 ;  /* 0x0000004008a0723c */ /* 0x000ff00000001810 */
[----:B------:R-:W-:Y:S07]  /*4cb0*/  HMMA.16816.F32 R16, R12, R44, RZ ;  /* 0x0000002c0c10723c */ /* 0x000fee00000018ff */
[----:B------:R-:W-:Y:S01]  /*4cc0*/  IMAD.MOV.U32 R44, RZ, RZ, R109 ;  /* 0x000000ffff2c7224 */ /* 0x000fe200078e006d */
[----:B---3--:R-:W-:Y:S01]  /*4cd0*/  HMMA.16816.F32 R144, R8, R32, R24 ;  /* 0x000000200890723c */ /* 0x008fe20000001818 */
[----:B------:R-:W3:Y:S01]  /*4ce0*/  LDSM.16.MT88.4 R24, [R250+0x4900] ;  /* 0x00490000fa18783b */ /* 0x000ee20000004200 */
[----:B------:R-:W-:-:S05]  /*4cf0*/  IMAD.MOV.U32 R45, RZ, RZ, R108 ;  /* 0x000000ffff2d7224 */ /* 0x000fca00078e006c */
[--C-:B------:R-:W-:Y:S01]  /*4d00*/  FFMA.FTZ R33, R94, c[0x0][0x2d0], -R2.reuse ;  /* 0x0000b4005e217a23 */ /* 0x100fe20000010802 */
[----:B------:R-:W-:Y:S01]  /*4d10*/  HMMA.16816.F32 R28, R12, R62, RZ ;  /* 0x0000003e0c1c723c */ /* 0x000fe200000018ff */
[----:B------:R-:W-:-:S06]  /*4d20*/  FFMA.FTZ R32, R93, c[0x0][0x2d0], -R2 ;  /* 0x0000b4005d207a23 */ /* 0x000fcc0000010802 */
[----:B------:R-:W-:Y:S01]  /*4d30*/  IMAD.MOV.U32 R62, RZ, RZ, R114 ;  /* 0x000000ffff3e7224 */ /* 0x000fe200078e0072 */
[----:B-1----:R-:W-:Y:S01]  /*4d40*/  HMMA.16816.F32 R136, R8, R36, R16 ;  /* 0x000000240888723c */ /* 0x002fe20000001810 */
[----:B------:R-:W-:-:S06]  /*4d50*/  IMAD.MOV.U32 R63, RZ, RZ, R113 ;  /* 0x000000ffff3f7224 */ /* 0x000fcc00078e0071 */
[--C-:B------:R-:W-:Y:S01]  /*4d60*/  FFMA.FTZ R36, R102, c[0x0][0x2d0], -R6.reuse ;  /* 0x0000b40066247a23 */ /* 0x100fe20000010806 */
[----:B--2---:R-:W-:Y:S01]  /*4d70*/  HMMA.16816.F32 R16, R12, R40, RZ ;  /* 0x000000280c10723c */ /* 0x004fe200000018ff */
[----:B------:R-:W-:Y:S02]  /*4d80*/  FFMA.FTZ R37, R101, c[0x0][0x2d0], -R6 ;  /* 0x0000b40065257a23 */ /* 0x000fe40000010806 */
[----:B------:R-:W-:Y:S02]  /*4d90*/  IMAD.MOV.U32 R101, RZ, RZ, R130 ;  /* 0x000000ffff657224 */ /* 0x000fe400078e0082 */
[----:B------:R-:W-:-:S03]  /*4da0*/  IMAD.MOV.U32 R102, RZ, RZ, R129 ;  /* 0x000000ffff667224 */ /* 0x000fc600078e0081 */
[C---:B------:R-:W-:Y:S07]  /*4db0*/  HMMA.16816.F32 R120, R8.reuse, R34, R20 ;  /* 0x000000220878723c */ /* 0x040fee0000001814 */
[--C-:B------:R-:W-:Y:S01]  /*4dc0*/  FFMA.FTZ R35, R92, c[0x0][0x2d0], -R2.reuse ;  /* 0x0000b4005c237a23 */ /* 0x100fe20000010802 */
[----:B------:R-:W-:Y:S01]  /*4dd0*/  HMMA.16816.F32 R124, R8, R66, R28 ;  /* 0x00000042087c723c */ /* 0x000fe2000000181c */
[----:B------:R-:W1:Y:S01]  /*4de0*/  LDSM.16.MT88.4 R28, [R135+0x6100] ;  /* 0x00610000871c783b */ /* 0x000e620000004200 */
[----:B------:R-:W-:-:S06]  /*4df0*/  FFMA.FTZ R34, R91, c[0x0][0x2d0], -R2 ;  /* 0x0000b4005b227a23 */ /* 0x000fcc0000010802 */
[----:B------:R-:W-:Y:S07]  /*4e00*/  HMMA.16816.F32 R20, R12, R46, RZ ;  /* 0x0000002e0c14723c */ /* 0x000fee00000018ff */
[----:B------:R-:W-:Y:S01]  /*4e10*/  IMAD.MOV.U32 R46, RZ, RZ, R5 ;  /* 0x000000ffff2e7224 */ /* 0x000fe200078e0005 */
[----:B---3--:R-:W-:Y:S01]  /*4e20*/  HMMA.16816.F32 R116, R8, R24, R16 ;  /* 0x000000180874723c */ /* 0x008fe20000001810 */
[----:B------:R-:W-:Y:S02]  /*4e30*/  IMAD.MOV.U32 R47, RZ, RZ, R0 ;  /* 0x000000ffff2f7224 */ /* 0x000fe400078e0000 */
[----:B------:R-:W-:-:S02]  /*4e40*/  FADD.FTZ R0, R79, R78 ;  /* 0x0000004e4f007221 */ /* 0x000fc40000010000 */
[----:B------:R-:W-:Y:S02]  /*4e50*/  FADD.FTZ R5, R77, R76 ;  /* 0x0000004c4d057221 */ /* 0x000fe40000010000 */
[----:B------:R-:W-:Y:S01]  /*4e60*/  IMAD.MOV.U32 R76, RZ, RZ, R178 ;  /* 0x000000ffff4c7224 */ /* 0x000fe200078e00b2 */
[----:B------:R-:W-:Y:S01]  /*4e70*/  HMMA.16816.F32 R16, R12, R42, RZ ;  /* 0x0000002a0c10723c */ /* 0x000fe200000018ff */
[----:B------:R-:W-:Y:S02]  /*4e80*/  IMAD.MOV.U32 R77, RZ, RZ, R177 ;  /* 0x000000ffff4d7224 */ /* 0x000fe400078e00b1 */
[----:B------:R-:W-:Y:S02]  /*4e90*/  IMAD.MOV.U32 R78, RZ, RZ, R176 ;  /* 0x000000ffff4e7224 */ /* 0x000fe400078e00b0 */
[----:B------:R-:W-:Y:S02]  /*4ea0*/  FADD.FTZ R0, R82, R0 ;  /* 0x0000000052007221 */ /* 0x000fe40000010000 */
[----:B------:R-:W-:Y:S01]  /*4eb0*/  IMAD.MOV.U32 R79, RZ, RZ, R4 ;  /* 0x000000ffff4f7224 */ /* 0x000fe200078e0004 */
[----:B------:R-:W-:Y:S01]  /*4ec0*/  HMMA.16816.F32 R108, R8, R38, R20 ;  /* 0x00000026086c723c */ /* 0x000fe20000001814 */
[----:B------:R-:W2:Y:S01]  /*4ed0*/  LDSM.16.MT88.4 R20, [R135+0x6900] ;  /* 0x006900008714783b */ /* 0x000ea20000004200 */
[----:B------:R-:W-:-:S02]  /*4ee0*/  FADD.FTZ R5, R80, R5 ;  /* 0x0000000550057221 */ /* 0x000fc40000010000 */
[----:B------:R-:W-:Y:S02]  /*4ef0*/  FADD.FTZ R4, R85, R0 ;  /* 0x0000000055047221 */ /* 0x000fe40000010000 */
[----:B------:R-:W-:Y:S02]  /*4f00*/  FADD.FTZ R0, R84, R5 ;  /* 0x0000000554007221 */ /* 0x000fe40000010000 */
[----:B------:R-:W-:Y:S02]  /*4f10*/  FADD.FTZ R4, R83, R4 ;  /* 0x0000000453047221 */ /* 0x000fe40000010000 */
[----:B------:R-:W-:Y:S02]  /*4f20*/  FADD.FTZ R0, R7, R0 ;  /* 0x0000000007007221 */ /* 0x000fe40000010000 */
[--C-:B------:R-:W-:Y:S02]  /*4f30*/  FFMA.FTZ R24, R106, c[0x0][0x2d0], -R6.reuse ;  /* 0x0000b4006a187a23 */ /* 0x100fe40000010806 */
[----:B------:R-:W-:-:S02]  /*4f40*/  FFMA.FTZ R38, R100, c[0x0][0x2d0], -R6 ;  /* 0x0000b40064267a23 */ /* 0x000fc40000010806 */
[----:B------:R-:W-:Y:S01]  /*4f50*/  HMMA.16816.F32 R112, R8, R26, R16 ;  /* 0x0000001a0870723c */ /* 0x000fe20000001810 */
[----:B------:R-:W-:Y:S02]  /*4f60*/  FFMA.FTZ R39, R96, c[0x0][0x2d0], -R6 ;  /* 0x0000b40060277a23 */ /* 0x000fe40000010806 */
[----:B------:R-:W-:Y:S02]  /*4f70*/  FADD.FTZ R25, R88, R4 ;  /* 0x0000000458197221 */ /* 0x000fe40000010000 */
[----:B------:R-:W-:Y:S02]  /*4f80*/  IMAD.MOV.U32 R106, RZ, RZ, R49 ;  /* 0x000000ffff6a7224 */ /* 0x000fe400078e0031 */
[----:B------:R-:W-:Y:S01]  /*4f90*/  FFMA.FTZ R26, R105, c[0x0][0x2d0], -R6 ;  /* 0x0000b400691a7a23 */ /* 0x000fe20000010806 */
[----:B-1----:R-:W-:Y:S01]  /*4fa0*/  HMMA.16816.F32 R16, R12, R28, RZ ;  /* 0x0000001c0c10723c */ /* 0x002fe200000018ff */
[----:B------:R-:W-:Y:S02]  /*4fb0*/  FADD.FTZ R27, R81, R0 ;  /* 0x00000000511b7221 */ /* 0x000fe40000010000 */
[----:B------:R-:W-:Y:S01]  /*4fc0*/  MUFU.EX2 R0, R26 ;  /* 0x0000001a00007308 */ /* 0x000fe20000000800 */
[----:B------:R-:W-:-:S02]  /*4fd0*/  IMAD.MOV.U32 R105, RZ, RZ, R48 ;  /* 0x000000ffff697224 */ /* 0x000fc400078e0030 */
[----:B------:R-:W-:Y:S02]  /*4fe0*/  IMAD.MOV.U32 R100, RZ, RZ, R131 ;  /* 0x000000ffff647224 */ /* 0x000fe400078e0083 */
[--C-:B------:R-:W-:Y:S02]  /*4ff0*/  FFMA.FTZ R28, R104, c[0x0][0x2d0], -R6.reuse ;  /* 0x0000b400681c7a23 */ /* 0x100fe40000010806 */
[----:B------:R-:W-:Y:S02]  /*5000*/  FFMA.FTZ R29, R103, c[0x0][0x2d0], -R6 ;  /* 0x0000b400671d7a23 */ /* 0x000fe40000010806 */
[----:B------:R-:W-:Y:S02]  /*5010*/  IMAD.MOV.U32 R104, RZ, RZ, R51 ;  /* 0x000000ffff687224 */ /* 0x000fe400078e0033 */
[----:B------:R-:W-:-:S10]  /*5020*/  IMAD.MOV.U32 R103, RZ, RZ, R128 ;  /* 0x000000ffff677224 */ /* 0x000fd400078e0080 */
[----:B--2---:R-:W-:Y:S08]  /*5030*/  HMMA.16816.F32 R184, R8, R20, R16 ;  /* 0x0000001408b8723c */ /* 0x004ff00000001810 */
[----:B------:R-:W-:Y:S07]  /*5040*/  HMMA.16816.F32 R16, R12, R30, RZ ;  /* 0x0000001e0c10723c */ /* 0x000fee00000018ff */
[----:B------:R-:W-:-:S02]  /*5050*/  FFMA.FTZ R31, R95, c[0x0][0x2d0], -R2 ;  /* 0x0000b4005f1f7a23 */ /* 0x000fc40000010802 */
[--C-:B------:R-:W-:Y:S11]  /*5060*/  FFMA.FTZ R30, R97, c[0x0][0x2d0], -R2.reuse ;  /* 0x0000b400611e7a23 */ /* 0x100ff60000010802 */
[----:B------:R-:W-:Y:S04]  /*5070*/  @!UPT UIADD3 URZ, URZ, URZ, URZ ;  /* 0x0000003f3f3ff290 */ /* 0x000fe8000fffe03f */
[----:B------:R-:W-:Y:S01]  /*5080*/  HMMA.16816.F32 R176, R8, R22, R16 ;  /* 0x0000001608b0723c */ /* 0x000fe20000001810 */
[----:B------:R-:W1:Y:S04]  /*5090*/  LDSM.16.MT88.4 R20, [R248+0x6100] ;  /* 0x00610000f814783b */ /* 0x000e680000004200 */
[----:B------:R-:W2:Y:S03]  /*50a0*/  LDSM.16.MT88.4 R16, [R248+0x6900] ;  /* 0x00690000f810783b */ /* 0x000ea60000004200 */
[C---:B-1----:R-:W-:Y:S08]  /*50b0*/  HMMA.16816.F32 R4, R12.reuse, R20, RZ ;  /* 0x000000140c04723c */ /* 0x042ff000000018ff */
[----:B------:R-:W-:Y:S11]  /*50c0*/  HMMA.16816.F32 R20, R12, R22, RZ ;  /* 0x000000160c14723c */ /* 0x000ff600000018ff */
[----:B------:R-:W-:Y:S05]  /*50d0*/  @!UPT UIADD3 URZ, URZ, URZ, URZ ;  /* 0x0000003f3f3ff290 */ /* 0x000fea000fffe03f */
[C---:B--2---:R-:W-:Y:S01]  /*50e0*/  HMMA.16816.F32 R80, R8.reuse, R16, R4 ;  /* 0x000000100850723c */ /* 0x044fe20000001804 */
[----:B------:R1:W2:Y:S06]  /*50f0*/  MUFU.EX2 R4, R24 ;  /* 0x0000001800047308 */ /* 0x0002ac0000000800 */
[----:B------:R-:W-:Y:S01]  /*5100*/  FADD.FTZ R5, R90, R25 ;  /* 0x000000195a057221 */ /* 0x000fe20000010000 */
[----:B------:R-:W-:Y:S01]  /*5110*/  HMMA.16816.F32 R64, R8, R18, R20 ;  /* 0x000000120840723c */ /* 0x000fe20000001814 */
[----:B------:R-:W-:Y:S01]  /*5120*/  FADD.FTZ R17, R87, R27 ;  /* 0x0000001b57117221 */ /* 0x000fe20000010000 */
[----:B------:R-:W3:Y:S01]  /*5130*/  MUFU.EX2 R16, R28 ;  /* 0x0000001c00107308 */ /* 0x000ee20000000800 */
[--C-:B------:R-:W-:Y:S01]  /*5140*/  FFMA.FTZ R6, R99, c[0x0][0x2d0], -R2.reuse ;  /* 0x0000b40063067a23 */ /* 0x100fe20000010802 */
[----:B------:R-:W-:Y:S03]  /*5150*/  LDSM.16.MT88.4 R20, [R251+0x6900] ;  /* 0x00690000fb14783b */ /* 0x000fe60000004200 */
[----:B------:R-:W-:Y:S01]  /*5160*/  FADD.FTZ R18, R89, R5 ;  /* 0x0000000559127221 */ /* 0x000fe20000010000 */
[----:B-1----:R-:W1:Y:S01]  /*5170*/  LDSM.16.MT88.4 R24, [R251+0x6100] ;  /* 0x00610000fb18783b */ /* 0x002e620000004200 */
[----:B------:R-:W-:Y:S01]  /*5180*/  FFMA.FTZ R5, R98, c[0x0][0x2d0], -R2 ;  /* 0x0000b40062057a23 */ /* 0x000fe20000010802 */
[----:B------:R-:W4:Y:S01]  /*5190*/  MUFU.EX2 R6, R6 ;  /* 0x0000000600067308 */ /* 0x000f220000000800 */
[----:B------:R-:W-:-:S02]  /*51a0*/  FADD.FTZ R19, R86, R17 ;  /* 0x0000001156137221 */ /* 0x000fc40000010000 */
[----:B--2---:R-:W-:Y:S01]  /*51b0*/  FADD.FTZ R17, R4, R18 ;  /* 0x0000001204117221 */ /* 0x004fe20000010000 */
[----:B------:R-:W-:-:S03]  /*51c0*/  F2FP.PACK_AB R4, R0, R4 ;  /* 0x000000040004723e */ /* 0x000fc600000000ff */
[----:B------:R-:W-:Y:S01]  /*51d0*/  FADD.FTZ R2, R0, R17 ;  /* 0x0000001100027221 */ /* 0x000fe20000010000 */
[----:B------:R-:W2:Y:S03]  /*51e0*/  MUFU.EX2 R5, R5 ;  /* 0x0000000500057308 */ /* 0x000ea60000000800 */
[----:B---3--:R-:W-:-:S05]  /*51f0*/  FADD.FTZ R2, R16, R2 ;  /* 0x0000000210027221 */ /* 0x008fca0000010000 */
[----:B------:R2:W3:Y:S01]  /*5200*/  MUFU.EX2 R7, R29 ;  /* 0x0000001d00077308 */ /* 0x0004e20000000800 */
[----:B----4-:R-:W-:-:S04]  /*5210*/  FADD.FTZ R0, R6, R19 ;  /* 0x0000001306007221 */ /* 0x010fc80000010000 */
[C---:B--2---:R-:W-:Y:S01]  /*5220*/  FADD.FTZ R29, R5.reuse, R0 ;  /* 0x00000000051d7221 */ /* 0x044fe20000010000 */
[----:B------:R-:W-:Y:S01]  /*5230*/  F2FP.PACK_AB R5, R5, R6 ;  /* 0x000000060505723e */ /* 0x000fe200000000ff */
[C---:B---3--:R-:W-:Y:S01]  /*5240*/  FADD.FTZ R28, R7.reuse, R2 ;  /* 0x00000002071c7221 */ /* 0x048fe20000010000 */
[----:B------:R-:W-:Y:S01]  /*5250*/  F2FP.PACK_AB R6, R7, R16 ;  /* 0x000000100706723e */ /* 0x000fe200000000ff */
[----:B------:R-:W2:Y:S01]  /*5260*/  MUFU.EX2 R2, R31 ;  /* 0x0000001f00027308 */ /* 0x000ea20000000800 */
[C---:B-1----:R-:W-:Y:S07]  /*5270*/  HMMA.16816.F32 R16, R12.reuse, R24, RZ ;  /* 0x000000180c10723c */ /* 0x042fee00000018ff */
[----:B------:R-:W1:Y:S01]  /*5280*/  MUFU.EX2 R0, R30 ;  /* 0x0000001e00007308 */ /* 0x000e620000000800 */
[----:B------:R-:W-:Y:S01]  /*5290*/  HMMA.16816.F32 R24, R12, R26, RZ ;  /* 0x0000001a0c18723c */ /* 0x000fe200000018ff */
[----:B--2---:R-:W-:Y:S11]  /*52a0*/  FADD.FTZ R7, R2, R29 ;  /* 0x0000001d02077221 */ /* 0x004ff60000010000 */
[----:B------:R-:W-:Y:S04]  /*52b0*/  @!UPT UIADD3 URZ, URZ, URZ, URZ ;  /* 0x0000003f3f3ff290 */ /* 0x000fe8000fffe03f */
[C---:B------:R-:W-:Y:S01]  /*52c0*/  HMMA.16816.F32 R48, R8.reuse, R20, R16 ;  /* 0x000000140830723c */ /* 0x040fe20000001810 */
[----:B------:R-:W2:Y:S07]  /*52d0*/  MUFU.EX2 R17, R36 ;  /* 0x0000002400117308 */ /* 0x000eae0000000800 */
[----:B------:R-:W-:Y:S01]  /*52e0*/  HMMA.16816.F32 R40, R8, R22, R24 ;  /* 0x000000160828723c */ /* 0x000fe20000001818 */
[----:B------:R-:W3:Y:S06]  /*52f0*/  MUFU.EX2 R16, R37 ;  /* 0x0000002500107308 */ /* 0x000eec0000000800 */
[C---:B-1----:R-:W-:Y:S01]  /*5300*/  FADD.FTZ R23, R0.reuse, R7 ;  /* 0x0000000700177221 */ /* 0x042fe20000010000 */
[----:B------:R-:W-:Y:S01]  /*5310*/  F2FP.PACK_AB R7, R0, R2 ;  /* 0x000000020007723e */ /* 0x000fe200000000ff */
[----:B------:R-:W1:Y:S01]  /*5320*/  MUFU.EX2 R19, R33 ;  /* 0x0000002100137308 */ /* 0x000e620000000800 */
[----:B--2---:R-:W-:-:S07]  /*5330*/  FADD.FTZ R22, R17, R28 ;  /* 0x0000001c11167221 */ /* 0x004fce0000010000 */
[----:B------:R-:W2:Y:S01]  /*5340*/  MUFU.EX2 R21, R38 ;  /* 0x0000002600157308 */ /* 0x000ea20000000800 */
[C---:B---3--:R-:W-:Y:S01]  /*5350*/  FADD.FTZ R2, R16.reuse, R22 ;  /* 0x0000001610027221 */ /* 0x048fe20000010000 */
[----:B------:R-:W-:-:S06]  /*5360*/  F2FP.PACK_AB R128, R16, R17 ;  /* 0x000000111080723e */ /* 0x000fcc00000000ff */
[----:B------:R-:W3:Y:S01]  /*5370*/  MUFU.EX2 R18, R32 ;  /* 0x0000002000127308 */ /* 0x000ee20000000800 */
[----:B-1----:R-:W-:-:S07]  /*5380*/  FADD.FTZ R0, R19, R23 ;  /* 0x0000001713007221 */ /* 0x002fce0000010000 */
[----:B------:R-:W1:Y:S01]  /*5390*/  MUFU.EX2 R20, R39 ;  /* 0x0000002700147308 */ /* 0x000e620000000800 */
[----:B--2---:R-:W-:Y:S02]  /*53a0*/  FADD.FTZ R2, R21, R2 ;  /* 0x0000000215027221 */ /* 0x004fe40000010000 */
[C---:B---3--:R-:W-:Y:S01]  /*53b0*/  FADD.FTZ R16, R18.reuse, R0 ;  /* 0x0000000012107221 */ /* 0x048fe20000010000 */
[----:B------:R-:W-:Y:S01]  /*53c0*/  F2FP.PACK_AB R129, R18, R19 ;  /* 0x000000131281723e */ /* 0x000fe200000000ff */
[C---:B-1----:R-:W-:Y:S01]  /*53d0*/  FADD.FTZ R0, R20.reuse, R2 ;  /* 0x0000000214007221 */ /* 0x042fe20000010000 */
[----:B------:R-:W-:Y:S02]  /*53e0*/  F2FP.PACK_AB R130, R20, R21 ;  /* 0x000000151482723e */ /* 0x000fe400000000ff */
[----:B------:R-:W1:Y:S01]  /*53f0*/  MUFU.EX2 R2, R35 ;  /* 0x0000002300027308 */ /* 0x000e620000000800 */
[----:B------:R-:W2:Y:S04]  /*5400*/  LDSM.16.MT88.4 R20, [R250+0x6100] ;  /* 0x00610000fa14783b */ /* 0x000ea80000004200 */
[----:B------:R3:W-:Y:S01]  /*5410*/  STL [R1+0x54], R0 ;  /* 0x0000540001007387 */ /* 0x0007e20000100800 */
[----:B-1----:R-:W-:-:S02]  /*5420*/  FADD.FTZ R16, R2, R16 ;  /* 0x0000001002107221 */ /* 0x002fc40000010000 */
[----:B---3--:R-:W1:Y:S01]  /*5430*/  MUFU.EX2 R0, R34 ;  /* 0x0000002200007308 */ /* 0x008e620000000800 */
[----:B--2---:R-:W-:Y:S01]  /*5440*/  HMMA.16816.F32 R24, R12, R20, RZ ;  /* 0x000000140c18723c */ /* 0x004fe200000018ff */
[C---:B-1----:R-:W-:Y:S01]  /*5450*/  FADD.FTZ R16, R0.reuse, R16 ;  /* 0x0000001000107221 */ /* 0x042fe20000010000 */
[----:B------:R-:W-:-:S06]  /*5460*/  F2FP.PACK_AB R131, R0, R2 ;  /* 0x000000020083723e */ /* 0x000fcc00000000ff */
[----:B------:R-:W-:Y:S01]  /*5470*/  HMMA.16816.F32 R12, R12, R22, RZ ;  /* 0x000000160c0c723c */ /* 0x000fe200000018ff */
[----:B------:R-:W-:Y:S04]  /*5480*/  STL [R1+0x80], R16 ;  /* 0x0000801001007387 */ /* 0x000fe80000100800 */
[----:B------:R-:W1:Y:S11]  /*5490*/  LDSM.16.MT88.4 R16, [R250+0x6900] ;  /* 0x00690000fa10783b */ /* 0x000e760000004200 */
[C---:B-1----:R-:W-:Y:S08]  /*54a0*/  HMMA.16816.F32 R24, R8.reuse, R16, R24 ;  /* 0x000000100818723c */ /* 0x042ff00000001818 */
[----:B------:R-:W-:Y:S01]  /*54b0*/  HMMA.16816.F32 R12, R8, R18, R12 ;  /* 0x00000012080c723c */ /* 0x000fe2000000180c */
        /* <DEDUP_REMOVED lines=25> */
[----:B------:R-:W2:Y:S03]  /*5650*/  LDSM.16.MT88.4 R152, [R248+0x1900] ;  /* 0x00190000f898783b */ /* 0x000ea60000004200 */
[C---:B-1----:R-:W-:Y:S01]  /*5660*/  HMMA.16816.F32 R84, R4.reuse, R8, R160 ;  /* 0x000000080454723c */ /* 0x042fe200000018a0 */
[----:B------:R-:W1:Y:S07]  /*5670*/  LDSM.16.MT88.4 R160, [R135+0x1900] ;  /* 0x0019000087a0783b */ /* 0x000e6e0000004200 */
[----:B------:R-:W-:Y:S01]  /*5680*/  HMMA.16816.F32 R88, R4, R10, R124 ;  /* 0x0000000a0458723c */ /* 0x000fe2000000187c */
[----:B------:R-:W3:Y:S07]  /*5690*/  LDSM.16.MT88.4 R8, [R248+0x5100] ;  /* 0x00510000f808783b */ /* 0x000eee0000004200 */
[C---:B--2---:R-:W-:Y:S08]  /*56a0*/  HMMA.16816.F32 R156, R128.reuse, R152, R156 ;  /* 0x00000098809c723c */ /* 0x044ff0000000189c */
[C---:B------:R-:W-:Y:S08]  /*56b0*/  HMMA.16816.F32 R152, R128.reuse, R154, R20 ;  /* 0x0000009a8098723c */ /* 0x040ff00000001814 */
[----:B-1----:R-:W-:Y:S08]  /*56c0*/  HMMA.16816.F32 R164, R128, R160, R164 ;  /* 0x000000a080a4723c */ /* 0x002ff000000018a4 */
[C---:B---3--:R-:W-:Y:S01]  /*56d0*/  HMMA.16816.F32 R92, R4.reuse, R8, R144 ;  /* 0x00000008045c723c */ /* 0x048fe20000001890 */
[----:B------:R-:W1:Y:S07]  /*56e0*/  LDSM.16.MT88.4 R144, [R251+0x1900] ;  /* 0x00190000fb90783b */ /* 0x000e6e0000004200 */
[----:B------:R-:W-:Y:S01]  /*56f0*/  HMMA.16816.F32 R96, R4, R10, R120 ;  /* 0x0000000a0460723c */ /* 0x000fe20000001878 */
[----:B------:R-:W2:Y:S07]  /*5700*/  LDSM.16.MT88.4 R8, [R251+0x5100] ;  /* 0x00510000fb08783b */ /* 0x000eae0000004200 */
[C---:B------:R-:W-:Y:S08]  /*5710*/  HMMA.16816.F32 R160, R128.reuse, R162, R16 ;  /* 0x000000a280a0723c */ /* 0x040ff00000001810 */
[----:B-1----:R-:W-:Y:S08]  /*5720*/  HMMA.16816.F32 R148, R128, R144, R148 ;  /* 0x000000908094723c */ /* 0x002ff00000001894 */
[C---:B--2---:R-:W-:Y:S01]  /*5730*/  HMMA.16816.F32 R100, R4.reuse, R8, R136 ;  /* 0x000000080464723c */ /* 0x044fe20000001888 */
[----:B------:R-:W1:Y:S07]  /*5740*/  LDSM.16.MT88.4 R136, [R250+0x1900] ;  /* 0x00190000fa88783b */ /* 0x000e6e0000004200 */
[----:B------:R-:W-:Y:S01]  /*5750*/  HMMA.16816.F32 R104, R4, R10, R108 ;  /* 0x0000000a0468723c */ /* 0x000fe2000000186c */
[----:B------:R-:W2:Y:S07]  /*5760*/  LDSM.16.MT88.4 R8, [R250+0x5100] ;  /* 0x00510000fa08783b */ /* 0x000eae0000004200 */
[C---:B------:R-:W-:Y:S08]  /*5770*/  HMMA.16816.F32 R144, R128.reuse, R146, R28 ;  /* 0x000000928090723c */ /* 0x040ff0000000181c */
[----:B-1----:R-:W-:Y:S08]  /*5780*/  HMMA.16816.F32 R140, R128, R136, R140 ;  /* 0x00000088808c723c */ /* 0x002ff0000000188c */
[C---:B--2---:R-:W-:Y:S08]  /*5790*/  HMMA.16816.F32 R108, R4.reuse, R8, R116 ;  /* 0x00000008046c723c */ /* 0x044ff00000001874 */
[----:B------:R-:W-:Y:S01]  /*57a0*/  HMMA.16816.F32 R112, R4, R10, R112 ;  /* 0x0000000a0470723c */ /* 0x000fe20000001870 */
[----:B------:R-:W1:Y:S07]  /*57b0*/  LDSM.16.MT88.4 R8, [R135+0x7100] ;  /* 0x007100008708783b */ /* 0x000e6e0000004200 */
[----:B------:R-:W-:Y:S08]  /*57c0*/  HMMA.16816.F32 R136, R128, R138, R32 ;  /* 0x0000008a8088723c */ /* 0x000ff00000001820 */
[C---:B-1----:R-:W-:Y:S08]  /*57d0*/  HMMA.16816.F32 R184, R4.reuse, R8, R184 ;  /* 0x0000000804b8723c */ /* 0x042ff000000018b8 */
[C---:B------:R-:W-:Y:S01]  /*57e0*/  HMMA.16816.F32 R176, R4.reuse, R10, R176 ;  /* 0x0000000a04b0723c */ /* 0x040fe200000018b0 */
[----:B------:R-:W1:Y:S07]  /*57f0*/  LDSM.16.MT88.4 R8, [R248+0x7100] ;  /* 0x00710000f808783b */ /* 0x000e6e0000004200 */
[C---:B-1----:R-:W-:Y:S01]  /*5800*/  HMMA.16816.F32 R120, R4.reuse, R8, R80 ;  /* 0x000000080478723c */ /* 0x042fe20000001850 */
[----:B------:R-:W-:Y:S07]  /*5810*/  LDSM.16.MT88.4 R80, [R248+0x5900] ;  /* 0x00590000f850783b */ /* 0x000fee0000004200 */
[C---:B------:R-:W-:Y:S01]  /*5820*/  HMMA.16816.F32 R116, R4.reuse, R10, R64 ;  /* 0x0000000a0474723c */ /* 0x040fe20000001840 */
[----:B------:R-:W1:Y:S04]  /*5830*/  LDSM.16.MT88.4 R8, [R251+0x7100] ;  /* 0x00710000fb08783b */ /* 0x000e680000004200 */
[----:B------:R-:W-:Y:S03]  /*5840*/  LDSM.16.MT88.4 R64, [R250+0x3900] ;  /* 0x00390000fa40783b */ /* 0x000fe60000004200 */
[C---:B-1----:R-:W-:Y:S01]  /*5850*/  HMMA.16816.F32 R124, R4.reuse, R10, R40 ;  /* 0x0000000a047c723c */ /* 0x042fe20000001828 */
[----:B------:R-:W1:Y:S07]  /*5860*/  LDSM.16.MT88.4 R40, [R135+0x3900] ;  /* 0x003900008728783b */ /* 0x000e6e0000004200 */
[----:B------:R-:W-:Y:S01]  /*5870*/  HMMA.16816.F32 R180, R4, R8, R48 ;  /* 0x0000000804b4723c */ /* 0x000fe20000001830 */
[----:B------:R-:W2:Y:S04]  /*5880*/  LDSM.16.MT88.4 R48, [R248+0x3900] ;  /* 0x00390000f830783b */ /* 0x000ea80000004200 */
[----:B------:R-:W3:Y:S03]  /*5890*/  LDSM.16.MT88.4 R8, [R250+0x7100] ;  /* 0x00710000fa08783b */ /* 0x000ee60000004200 */
[C---:B-1----:R-:W-:Y:S08]  /*58a0*/  HMMA.16816.F32 R36, R128.reuse, R40, R36 ;  /* 0x000000288024723c */ /* 0x042ff00000001824 */
[C---:B------:R-:W-:Y:S08]  /*58b0*/  HMMA.16816.F32 R40, R128.reuse, R42, R44 ;  /* 0x0000002a8028723c */ /* 0x040ff0000000182c */
[C---:B--2---:R-:W-:Y:S08]  /*58c0*/  HMMA.16816.F32 R44, R128.reuse, R48, R52 ;  /* 0x00000030802c723c */ /* 0x044ff00000001834 */
[----:B------:R-:W-:Y:S01]  /*58d0*/  HMMA.16816.F32 R48, R128, R50, R56 ;  /* 0x000000328030723c */ /* 0x000fe20000001838 */
[----:B------:R-:W1:Y:S07]  /*58e0*/  LDSM.16.MT88.4 R56, [R251+0x3900] ;  /* 0x00390000fb38783b */ /* 0x000e6e0000004200 */
[C---:B---3--:R-:W-:Y:S08]  /*58f0*/  HMMA.16816.F32 R24, R4.reuse, R8, R24 ;  /* 0x000000080418723c */ /* 0x048ff00000001818 */
[----:B------:R-:W-:Y:S01]  /*5900*/  HMMA.16816.F32 R12, R4, R10, R12 ;  /* 0x0000000a040c723c */ /* 0x000fe2000000180c */
[----:B------:R-:W-:Y:S07]  /*5910*/  LDSM.16.MT88.4 R4, [R250+0x7900] ;  /* 0x00790000fa04783b */ /* 0x000fee0000004200 */
[C---:B-1----:R-:W-:Y:S08]  /*5920*/  HMMA.16816.F32 R52, R128.reuse, R56, R60 ;  /* 0x000000388034723c */ /* 0x042ff0000000183c */
[C---:B------:R-:W-:Y:S01]  /*5930*/  HMMA.16816.F32 R60, R128.reuse, R64, R72 ;  /* 0x00000040803c723c */ /* 0x040fe20000001848 */
[----:B------:R-:W1:Y:S07]  /*5940*/  LDSM.16.MT88.4 R72, [R135+0x5900] ;  /* 0x005900008748783b */ /* 0x000e6e0000004200 */
[C---:B------:R-:W-:Y:S08]  /*5950*/  HMMA.16816.F32 R64, R128.reuse, R66, R76 ;  /* 0x000000428040723c */ /* 0x040ff0000000184c */
[C---:B------:R-:W-:Y:S08]  /*5960*/  HMMA.16816.F32 R76, R128.reuse, R80, R92 ;  /* 0x00000050804c723c */ /* 0x040ff0000000185c */
[C---:B------:R-:W-:Y:S01]  /*5970*/  HMMA.16816.F32 R80, R128.reuse, R82, R96 ;  /* 0x000000528050723c */ /* 0x040fe20000001860 */
[----:B------:R-:W2:Y:S07]  /*5980*/  LDSM.16.MT88.4 R96, [R250+0x5900] ;  /* 0x00590000fa60783b */ /* 0x000eae0000004200 */
[C---:B------:R-:W-:Y:S08]  /*5990*/  HMMA.16816.F32 R56, R128.reuse, R58, R68 ;  /* 0x0000003a8038723c */ /* 0x040ff00000001844 */
        /* <DEDUP_REMOVED lines=9> */
[C---:B--2---:R-:W-:Y:S01]  /*5a30*/  HMMA.16816.F32 R108, R128.reuse, R112, R120 ;  /* 0x00000070806c723c */ /* 0x044fe20000001878 */
[----:B------:R-:W2:Y:S07]  /*5a40*/  LDSM.16.MT88.4 R120, [R251+0x7900] ;  /* 0x00790000fb78783b */ /* 0x000eae0000004200 */
[C---:B------:R-:W-:Y:S08]  /*5a50*/  HMMA.16816.F32 R112, R128.reuse, R114, R116 ;  /* 0x000000728070723c */ /* 0x040ff00000001874 */
[C---:B-1----:R-:W-:Y:S08]  /*5a60*/  HMMA.16816.F32 R100, R128.reuse, R104, R184 ;  /* 0x000000688064723c */ /* 0x042ff000000018b8 */
[C---:B------:R-:W-:Y:S08]  /*5a70*/  HMMA.16816.F32 R104, R128.reuse, R106, R176 ;  /* 0x0000006a8068723c */ /* 0x040ff000000018b0 */
[C---:B--2---:R-:W-:Y:S08]  /*5a80*/  HMMA.16816.F32 R116, R128.reuse, R120, R180 ;  /* 0x000000788074723c */ /* 0x044ff000000018b4 */
[C---:B------:R-:W-:Y:S08]  /*5a90*/  HMMA.16816.F32 R120, R128.reuse, R122, R124 ;  /* 0x0000007a8078723c */ /* 0x040ff0000000187c */
[C---:B------:R-:W-:Y:S08]  /*5aa0*/  HMMA.16816.F32 R124, R128.reuse, R4, R24 ;  /* 0x00000004807c723c */ /* 0x040ff00000001818 */
[----:B------:R-:W-:Y:S01]  /*5ab0*/  HMMA.16816.F32 R128, R128, R6, R12 ;  /* 0x000000068080723c */ /* 0x000fe2000000180c */
[----:B------:R-:W-:Y:S07]  /*5ac0*/  @P0 BRA `(.L_x_612) ;  /* 0x000040e000000947 */ /* 0x000fee0003800000 */
[----:B------:R-:W2:Y:S04]  /*5ad0*/  LDL R8, [R1+0xc4] ;  /* 0x0000c40001087983 */ /* 0x000ea80000100800 */
[----:B------:R-:W2:Y:S04]  /*5ae0*/  LDL R9, [R1+0x7c] ;  /* 0x00007c0001097983 */ /* 0x000ea80000100800 */
[----:B------:R-:W3:Y:S04]  /*5af0*/  LDL R188, [R1+0xbc] ;  /* 0x0000bc0001bc7983 */ /* 0x000ee80000100800 */
[----:B------:R-:W3:Y:S04]  /*5b00*/  LDL R189, [R1+0xb0] ;  /* 0x0000b00001bd7983 */ /* 0x000ee80000100800 */
[----:B------:R-:W4:Y:S04]  /*5b10*/  LDL R190, [R1+0xc0] ;  /* 0x0000c00001be7983 */ /* 0x000f280000100800 */
[----:B------:R-:W4:Y:S01]  /*5b20*/  LDL R191, [R1+0xb4] ;  /* 0x0000b40001bf7983 */ /* 0x000f220000100800 */
[----:B------:R-:W-:Y:S01]  /*5b30*/  PLOP3.LUT P0, PT, PT, PT, UP1, 0x80, 0x0 ;  /* 0x000000000000781c */ /* 0x000fe20003f0f018 */
[----:B------:R-:W-:Y:S01]  /*5b40*/  IMAD.MOV.U32 R2, RZ, RZ, R132 ;  /* 0x000000ffff027224 */ /* 0x000fe200078e0084 */
[----:B------:R-:W-:-:S11]  /*5b50*/  UMOV UR5, 0x1 ;  /* 0x0000000100057882 */ /* 0x000fd60000000000 */
[----:B------:R-:W-:Y:S01]  /*5b60*/  @P0 IMAD.HI.U32 R0, R133, c[0x0][0x2c8], RZ ;  /* 0x0000b20085000a27 */ /* 0x000fe200078e00ff */
[----:B------:R-:W-:-:S03]  /*5b70*/  PLOP3.LUT P0, PT, PT, PT, UP1, 0x80, 0x0 ;  /* 0x000000000000781c */ /* 0x000fc60003f0f018 */
[----:B------:R-:W-:-:S10]  /*5b80*/  IMAD.MOV.U32 R133, RZ, RZ, R3 ;  /* 0x000000ffff857224 */ /* 0x000fd400078e0003 */
[----:B------:R-:W-:-:S05]  /*5b90*/  @P0 SHF.R.U32.HI R4, RZ, c[0x0][0x2cc], R0 ;  /* 0x0000b300ff040a19 */ /* 0x000fca0000011600 */
[----:B------:R3:W-:Y:S01]  /*5ba0*/  @P0 STL [R1+0x98], R4 ;  /* 0x0000980401000387 */ /* 0x0007e20000100800 */
[C---:B--2---:R-:W-:Y:S01]  /*5bb0*/  SHF.L.U64.HI R3, R9.reuse, 0x1, R8 ;  /* 0x0000000109037819 */ /* 0x044fe20000010208 */
[----:B------:R-:W-:-:S04]  /*5bc0*/  IMAD.SHL.U32 R0, R9, 0x2, RZ ;  /* 0x0000000209007824 */ /* 0x000fc800078e00ff */
[----:B------:R1:W-:Y:S01]  /*5bd0*/  STL [R1+0x78], R3 ;  /* 0x0000780301007387 */ /* 0x0003e20000100800 */
[----:B---3--:R-:W-:-:S03]  /*5be0*/  SHF.L.U64.HI R4, R189, 0x1, R188 ;  /* 0x00000001bd047819 */ /* 0x008fc600000102bc */
[----:B------:R2:W-:Y:S04]  /*5bf0*/  STL [R1+0xb8], R0 ;  /* 0x0000b80001007387 */ /* 0x0005e80000100800 */
[----:B------:R4:W-:Y:S01]  /*5c00*/  STL [R1+0x74], R4 ;  /* 0x0000740401007387 */ /* 0x0009e20000100800 */
[----:B-1----:R-:W-:Y:S01]  /*5c10*/  IMAD.SHL.U32 R3, R189, 0x2, RZ ;  /* 0x00000002bd037824 */ /* 0x002fe200078e00ff */
[----:B--2---:R-:W-:-:S04]  /*5c20*/  SEL R0, RZ, 0x10, P5 ;  /* 0x00000010ff007807 */ /* 0x004fc80002800000 */
[----:B------:R1:W-:Y:S01]  /*5c30*/  STL [R1+0x70], R3 ;  /* 0x0000700301007387 */ /* 0x0003e20000100800 */
[----:B----4-:R-:W-:-:S03]  /*5c40*/  SHF.L.U64.HI R4, R191, 0x1, R190 ;  /* 0x00000001bf047819 */ /* 0x010fc600000102be */
[----:B------:R2:W-:Y:S04]  /*5c50*/  STL [R1+0x8c], R0 ;  /* 0x00008c0001007387 */ /* 0x0005e80000100800 */
[----:B------:R3:W-:Y:S01]  /*5c60*/  STL [R1+0x6c], R4 ;  /* 0x00006c0401007387 */ /* 0x0007e20000100800 */
[----:B-1----:R-:W-:Y:S01]  /*5c70*/  IMAD.SHL.U32 R3, R191, 0x2, RZ ;  /* 0x00000002bf037824 */ /* 0x002fe200078e00ff */
[----:B--2---:R-:W-:-:S04]  /*5c80*/  SEL R0, RZ, 0x10, P4 ;  /* 0x00000010ff007807 */ /* 0x004fc80002000000 */
[----:B------:R3:W-:Y:S04]  /*5c90*/  STL [R1+0x68], R3 ;  /* 0x0000680301007387 */ /* 0x0007e80000100800 */
[----:B------:R3:W-:Y:S02]  /*5ca0*/  STL [R1+0x88], R0 ;  /* 0x0000880001007387 */ /* 0x0007e40000100800 */
.L_x_615:
[----:B------:R-:W2:Y:S01]  /*5cb0*/  LDL R5, [R1] ;  /* 0x0000000001057983 */ /* 0x000ea20000100800 */
[----:B------:R-:W-:Y:S04]  /*5cc0*/  DEPBAR.LE SB0, 0x0 ;  /* 0x000080000000791a */ /* 0x000fe80000000000 */
[----:B---3--:R-:W3:Y:S04]  /*5cd0*/  LDL R4, [R1+0x3c] ;  /* 0x00003c0001047983 */ /* 0x008ee80000100800 */
[----:B------:R-:W-:Y:S01]  /*5ce0*/  BAR.SYNC.DEFER_BLOCKING 0x0 ;  /* 0x0000000000007b1d */ /* 0x000fe20000010000 */
[----:B------:R-:W-:Y:S05]  /*5cf0*/  ISETP.LE.AND P0, PT, RZ, UR10, PT ;  /* 0x0000000aff007c0c */ /* 0x000fea000bf03270 */
[----:B------:R-:W4:Y:S04]  /*5d00*/  LDL R3, [R1+0x38] ;  /* 0x0000380001037983 */ /* 0x000f280000100800 */
[----:B------:R-:W4:Y:S04]  /*5d10*/  LDL R0, [R1+0x34] ;  /* 0x0000340001007983 */ /* 0x000f280000100800 */
[----:B------:R1:W5:Y:S04]  /*5d20*/  LDL R132, [R1+0x40] ;  /* 0x0000400001847983 */ /* 0x0003680000100800 */
[----:B------:R1:W1:Y:S04]  /*5d30*/  LDSM.16.M88.4 R8, [R134+0x10100] ;  /* 0x010100008608783b */ /* 0x0002680000000200 */
[----:B------:R1:W1:Y:S04]  /*5d40*/  LDSM.16.M88.4 R16, [R134+0x10900] ;  /* 0x010900008610783b */ /* 0x0002680000000200 */
[----:B------:R1:W1:Y:S04]  /*5d50*/  LDSM.16.M88.4 R24, [R134+0x11100] ;  /* 0x011100008618783b */ /* 0x0002680000000200 */
[----:B------:R1:W1:Y:S04]  /*5d60*/  LDSM.16.M88.4 R32, [R134+0x11900] ;  /* 0x011900008620783b */ /* 0x0002680000000200 */
[----:B--2---:R2:W1:Y:S04]  /*5d70*/  LDSM.16.M88.4 R176, [R5] ;  /* 0x0000000005b0783b */ /* 0x0044680000000200 */
[----:B---3--:R2:W3:Y:S04]  /*5d80*/  LDSM.16.M88.4 R180, [R4] ;  /* 0x0000000004b4783b */ /* 0x0084e80000000200 */
[----:B----4-:R2:W4:Y:S04]  /*5d90*/  LDSM.16.M88.4 R184, [R3] ;  /* 0x0000000003b8783b */ /* 0x0105280000000200 */
[----:B------:R2:W1:Y:S01]  /*5da0*/  LDSM.16.M88.4 R188, [R0] ;  /* 0x0000000000bc783b */ /* 0x0004620000000200 */
[----:B------:R-:W-:-:S05]  /*5db0*/  @!P0 BRA `(.L_x_613) ;  /* 0x000004b000008947 */ /* 0x000fca0003800000 */
[----:B--2---:R-:W2:Y:S01]  /*5dc0*/  LDL R3, [R1+0x4c] ;  /* 0x00004c0001037983 */ /* 0x004ea20000100800 */
[----:B-----5:R-:W-:Y:S03]  /*5dd0*/  LOP3.LUT R132, R132, 0xffffbfff, RZ, 0xc0, !PT ;  /* 0xffffbfff84847812 */ /* 0x020fe600078ec0ff */
[----:B----4-:R-:W4:Y:S01]  /*5de0*/  LDL R6, [R1+0x48] ;  /* 0x0000480001067983 */ /* 0x010f220000100800 */
[----:B------:R-:W-:Y:S03]  /*5df0*/  @P1 LOP3.LUT R132, R132, 0x4000, RZ, 0xfc, !PT ;  /* 0x0000400084841812 */ /* 0x000fe600078efcff */
[----:B---3--:R-:W3:Y:S04]  /*5e00*/  LDL R13, [R1+0x50] ;  /* 0x00005000010d7983 */ /* 0x008ee80000100800 */
[----:B------:R-:W-:Y:S04]  /*5e10*/  STL [R1+0x40], R132 ;  /* 0x0000408401007387 */ /* 0x000fe80000100800 */
[----:B------:R-:W3:Y:S04]  /*5e20*/  LDL R29, [R1+0xb8] ;  /* 0x0000b800011d7983 */ /* 0x000ee80000100800 */
        /* <DEDUP_REMOVED lines=8> */
[----:B------:R-:W3:Y:S01]  /*5eb0*/  LDL R30, [R1+0xa0] ;  /* 0x0000a000011e7983 */ /* 0x000ee20000100800 */
[----:B--2---:R-:W-:Y:S01]  /*5ec0*/  SHF.R.S32.HI R0, RZ, 0x1f, R3 ;  /* 0x0000001fff007819 */ /* 0x004fe20000011403 */
[C---:B------:R-:W-:Y:S04]  /*5ed0*/  IMAD.WIDE.U32 R4, R3.reuse, c[0x0][0x208], RZ ;  /* 0x0000820003047a25 */ /* 0x040fe800078e00ff */
[----:B------:R-:W-:Y:S04]  /*5ee0*/  IMAD R0, R0, c[0x0][0x208], RZ ;  /* 0x0000820000007a24 */ /* 0x000fe800078e02ff */
[----:B------:R-:W-:Y:S04]  /*5ef0*/  IMAD R0, R3, c[0x0][0x20c], R0 ;  /* 0x0000830003007a24 */ /* 0x000fe800078e0200 */
[----:B------:R-:W-:Y:S01]  /*5f00*/  IMAD.IADD R5, R5, 0x1, R0 ;  /* 0x0000000105057824 */ /* 0x000fe200078e0200 */
[----:B----4-:R-:W-:Y:S03]  /*5f10*/  SHF.R.S32.HI R0, RZ, 0x1f, R6 ;  /* 0x0000001fff007819 */ /* 0x010fe60000011406 */
        /* <DEDUP_REMOVED lines=8> */
[----:B------:R2:W-:Y:S04]  /*5fa0*/  SHFL.IDX PT, R0, R12, 0x1, 0x181f ;  /* 0x00381f000c007f89 */ /* 0x0005e800000e0000 */
[----:B------:R-:W4:Y:S04]  /*5fb0*/  SHFL.IDX PT, R5, R3, RZ, 0x181f ;  /* 0x00181fff03057589 */ /* 0x000f2800000e0000 */
[----:B------:R-:W1:Y:S01]  /*5fc0*/  SHFL.IDX PT, R3, R3, 0x1, 0x181f ;  /* 0x00381f0003037f89 */ /* 0x000e6200000e0000 */
[C---:B---3--:R-:W-:Y:S03]  /*5fd0*/  IADD3 R6, P0, R4.reuse, R29, RZ ;  /* 0x0000001d04067210 */ /* 0x048fe60007f1e0ff */
[----:B--2---:R-:W2:Y:S02]  /*5fe0*/  LDL R12, [R1+0x90] ;  /* 0x00009000010c7983 */ /* 0x004ea40000100800 */
[C---:B----4-:R-:W-:Y:S05]  /*5ff0*/  IMAD.X R7, R5.reuse, 0x1, R28, P0 ;  /* 0x0000000105077824 */ /* 0x050fea00000e061c */
[----:B------:R3:W-:Y:S02]  /*6000*/  LDGSTS.E.BYPASS.LTC128B.128 [R13], [R6.64], !P6 ;  /* 0x00000000060d7fae */ /* 0x0007e4000f101d50 */
[C---:B---3--:R-:W-:Y:S05]  /*6010*/  IADD3 R6, P0, R4.reuse, R23, RZ ;  /* 0x0000001704067210 */ /* 0x048fea0007f1e0ff */
[C---:B------:R-:W-:Y:S05]  /*6020*/  IMAD.X R7, R5.reuse, 0x1, R22, P0 ;  /* 0x0000000105077824 */ /* 0x040fea00000e0616 */
[----:B------:R3:W-:Y:S02]  /*6030*/  LDGSTS.E.BYPASS.LTC128B.128 [R21], [R6.64], !P5 ;  /* 0x0000000006157fae */ /* 0x0007e4000e901d50 */
[C---:B---3--:R-:W-:Y:S02]  /*6040*/  IADD3 R6, P0, R4.reuse, R20, RZ ;  /* 0x0000001404067210 */ /* 0x048fe40007f1e0ff */
[----:B------:R-:W3:Y:S03]  /*6050*/  LDL R21, [R1+0x8c] ;  /* 0x00008c0001157983 */ /* 0x000ee60000100800 */
[----:B------:R-:W-:Y:S05]  /*6060*/  IMAD.X R7, R5, 0x1, R15, P0 ;  /* 0x0000000105077824 */ /* 0x000fea00000e060f */
[----:B------:R4:W-:Y:S04]  /*6070*/  LDGSTS.E.BYPASS.LTC128B.128 [R14], [R6.64], !P4 ;  /* 0x00000000060e7fae */ /* 0x0009e8000e101d50 */
[----:B----4-:R-:W4:Y:S01]  /*6080*/  LDL R14, [R1+0x88] ;  /* 0x00008800010e7983 */ /* 0x010f220000100800 */
[C---:B------:R-:W-:Y:S05]  /*6090*/  IMAD.SHL.U32 R6, R31.reuse, 0x2, RZ ;  /* 0x000000021f067824 */ /* 0x040fea00078e00ff */
[----:B------:R-:W-:Y:S02]  /*60a0*/  IADD3 R4, P0, R4, R6, RZ ;  /* 0x0000000604047210 */ /* 0x000fe40007f1e0ff */
[----:B--2---:R-:W-:Y:S02]  /*60b0*/  SHF.L.U64.HI R7, R31, 0x1, R12 ;  /* 0x000000011f077819 */ /* 0x004fe4000001020c */
[----:B------:R-:W2:Y:S03]  /*60c0*/  LDL R12, [R1+0x94] ;  /* 0x00009400010c7983 */ /* 0x000ea60000100800 */
[----:B------:R-:W-:Y:S05]  /*60d0*/  IMAD.X R5, R5, 0x1, R7, P0 ;  /* 0x0000000105057824 */ /* 0x000fea00000e0607 */
[----:B------:R1:W-:Y:S02]  /*60e0*/  LDGSTS.E.BYPASS.LTC128B.128 [R30], [R4.64], !P3 ;  /* 0x00000000041e7fae */ /* 0x0003e4000d901d50 */
[----:B-1----:R-:W-:Y:S05]  /*60f0*/  IADD3 R4, P0, R0, R29, RZ ;  /* 0x0000001d00047210 */ /* 0x002fea0007f1e0ff */
[----:B------:R-:W-:Y:S05]  /*6100*/  IMAD.X R5, R3, 0x1, R28, P0 ;  /* 0x0000000103057824 */ /* 0x000fea00000e061c */
[----:B------:R3:W-:Y:S02]  /*6110*/  LDGSTS.E.BYPASS.LTC128B.128 [R13+0x1000], [R4.64], !P6 ;  /* 0x01000000040d7fae */ /* 0x0007e4000f101d50 */
[C---:B---3--:R-:W-:Y:S04]  /*6120*/  IADD3 R4, -R21.reuse, 0x10, RZ ;  /* 0x0000001015047810 */ /* 0x048fe80007ffe1ff */
[----:B------:R-:W-:Y:S04]  /*6130*/  LOP3.LUT R4, R4, 0xf, RZ, 0xc0, !PT ;  /* 0x0000000f04047812 */ /* 0x000fe800078ec0ff */
[-C--:B------:R-:W-:Y:S04]  /*6140*/  IADD3 R4, P1, P0, R4, R0.reuse, R23 ;  /* 0x0000000004047210 */ /* 0x080fe8000783e017 */
[-C--:B------:R-:W-:Y:S02]  /*6150*/  IADD3.X R5, RZ, R3.reuse, R22, P1, P0 ;  /* 0x00000003ff057210 */ /* 0x080fe40000fe0416 */
[----:B------:R-:W-:Y:S11]  /*6160*/  ISETP.NE.U32.AND P0, PT, R21, RZ, PT ;  /* 0x000000ff1500720c */ /* 0x000ff60003f05070 */
[----:B------:R-:W-:Y:S02]  /*6170*/  @!UPT UIADD3 URZ, URZ, URZ, URZ ;  /* 0x0000003f3f3ff290 */ /* 0x000fe4000fffe03f */
[----:B------:R4:W-:Y:S02]  /*6180*/  LDGSTS.E.BYPASS.LTC128B.128.ZFILL [R13+0x3000], [R4.64], P0 ;  /* 0x03000000040d7fae */ /* 0x0009e40008141d50 */
[----:B----4-:R-:W-:Y:S04]  /*6190*/  IADD3 R4, -R14, 0x10, RZ ;  /* 0x000000100e047810 */ /* 0x010fe80007ffe1ff */
[----:B------:R-:W-:Y:S04]  /*61a0*/  LOP3.LUT R4, R4, 0xf, RZ, 0xc0, !PT ;  /* 0x0000000f04047812 */ /* 0x000fe800078ec0ff */
[-C--:B------:R-:W-:Y:S04]  /*61b0*/  IADD3 R4, P1, P0, R4, R0.reuse, R20 ;  /* 0x0000000004047210 */ /* 0x080fe8000783e014 */
[-C--:B------:R-:W-:Y:S02]  /*61c0*/  IADD3.X R5, RZ, R3.reuse, R15, P1, P0 ;  /* 0x00000003ff057210 */ /* 0x080fe40000fe040f */
[----:B------:R-:W-:Y:S11]  /*61d0*/  ISETP.NE.U32.AND P0, PT, R14, RZ, PT ;  /* 0x000000ff0e00720c */ /* 0x000ff60003f05070 */
[----:B------:R-:W-:Y:S02]  /*61e0*/  @!UPT UIADD3 URZ, URZ, URZ, URZ ;  /* 0x0000003f3f3ff290 */ /* 0x000fe4000fffe03f */
[----:B------:R2:W-:Y:S02]  /*61f0*/  LDGSTS.E.BYPASS.LTC128B.128.ZFILL [R13+0x5000], [R4.64], P0 ;  /* 0x05000000040d7fae */ /* 0x0005e40008141d50 */
[----:B--2---:R-:W-:Y:S04]  /*6200*/  IADD3 R4, -R12, 0x10, RZ ;  /* 0x000000100c047810 */ /* 0x004fe80007ffe1ff */
[----:B------:R-:W-:Y:S04]  /*6210*/  LOP3.LUT R4, R4, 0xf, RZ, 0xc0, !PT ;  /* 0x0000000f04047812 */ /* 0x000fe800078ec0ff */
[----:B------:R-:W-:Y:S04]  /*6220*/  IADD3 R4, P1, P0, R4, R0, R6 ;  /* 0x0000000004047210 */ /* 0x000fe8000783e006 */
[----:B------:R-:W-:Y:S02]  /*6230*/  IADD3.X R5, RZ, R3, R7, P1, P0 ;  /* 0x00000003ff057210 */ /* 0x000fe40000fe0407 */
[----:B------:R-:W-:Y:S02]  /*6240*/  ISETP.NE.U32.AND P0, PT, R12, RZ, PT ;  /* 0x000000ff0c00720c */ /* 0x000fe40003f05070 */
[----:B------:R-:W-:Y:S11]  /*6250*/  LOP3.LUT P1, RZ, R132, 0x4000, RZ, 0xc0, !PT ;  /* 0x0000400084ff7812 */ /* 0x000ff6000782c0ff */
[----:B------:R1:W-:Y:S02]  /*6260*/  LDGSTS.E.BYPASS.LTC128B.128.ZFILL [R13+0x7000], [R4.64], P0 ;  /* 0x07000000040d7fae */ /* 0x0003e40008141d50 */
.L_x_613:
[C---:B-12---:R-:W-:Y:S01]  /*6270*/  HMMA.16816.F32 R4, R168.reuse, R8, RZ ;  /* 0x00000008a804723c */ /* 0x046fe200000018ff */
[----:B------:R-:W2:Y:S01]  /*6280*/  LDL R3, [R1+0x28] ;  /* 0x0000280001037983 */ /* 0x000ea20000100800 */
[----:B------:R-:W-:Y:S05]  /*6290*/  UISETP.GE.AND UP0, UPT, UR10, 0x1, UPT ;  /* 0x000000010a00788c */ /* 0x000fea000bf06270 */
[----:B------:R-:W0:Y:S01]  /*62a0*/  LDGDEPBAR ;  /* 0x00000000000079af */ /* 0x000e220000000000 */
[C---:B------:R-:W-:Y:S01]  /*62b0*/  HMMA.16816.F32 R8, R168.reuse, R10, RZ ;  /* 0x0000000aa808723c */ /* 0x040fe200000018ff */
[----:B------:R-:W-:Y:S04]  /*62c0*/  PLOP3.LUT P0, PT, PT, PT, UP0, 0x40, 0x0 ;  /* 0x000000000000781c */ /* 0x000fe80003f0e808 */
[----:B----4-:R-:W4:Y:S03]  /*62d0*/  LDL R0, [R1+0x24] ;  /* 0x0000240001007983 */ /* 0x010f260000100800 */
[C---:B------:R-:W-:Y:S08]  /*62e0*/  HMMA.16816.F32 R12, R168.reuse, R16, RZ ;  /* 0x00000010a80c723c */ /* 0x040ff000000018ff */
        /* <DEDUP_REMOVED lines=8> */
[C---:B---3--:R-:W-:Y:S08]  /*6370*/  HMMA.16816.F32 R12, R172.reuse, R180, R12 ;  /* 0x000000b4ac0c723c */ /* 0x048ff0000000180c */
[C---:B------:R-:W-:Y:S01]  /*6380*/  HMMA.16816.F32 R16, R172.reuse, R182, R16 ;  /* 0x000000b6ac10723c */ /* 0x040fe20000001810 */
[----:B------:R-:W3:Y:S07]  /*6390*/  LDSM.16.M88.4 R180, [R252+0x10900] ;  /* 0x01090000fcb4783b */ /* 0x000eee0000000200 */
[C---:B------:R-:W-:Y:S08]  /*63a0*/  HMMA.16816.F32 R20, R172.reuse, R184, R20 ;  /* 0x000000b8ac14723c */ /* 0x040ff00000001814 */
[C---:B------:R-:W-:Y:S01]  /*63b0*/  HMMA.16816.F32 R24, R172.reuse, R186, R24 ;  /* 0x000000baac18723c */ /* 0x040fe20000001818 */
[----:B------:R-:W-:Y:S07]  /*63c0*/  LDSM.16.M88.4 R184, [R252+0x11900] ;  /* 0x01190000fcb8783b */ /* 0x000fee0000000200 */
[C---:B------:R-:W-:Y:S01]  /*63d0*/  HMMA.16816.F32 R28, R172.reuse, R188, R28 ;  /* 0x000000bcac1c723c */ /* 0x040fe2000000181c */
[----:B------:R-:W4:Y:S06]  /*63e0*/  LDL R188, [R1+0x30] ;  /* 0x0000300001bc7983 */ /* 0x000f2c0000100800 */
[----:B------:R-:W4:Y:S01]  /*63f0*/  LDL R189, [R1+0x2c] ;  /* 0x00002c0001bd7983 */ /* 0x000f220000100800 */
[----:B------:R-:W-:Y:S08]  /*6400*/  HMMA.16816.F32 R32, R172, R190, R32 ;  /* 0x000000beac20723c */ /* 0x000ff00000001820 */
[C---:B-1----:R-:W-:Y:S08]  /*6410*/  HMMA.16816.F32 R4, R192.reuse, R176, R4 ;  /* 0x000000b0c004723c */ /* 0x042ff00000001804 */
[C---:B------:R-:W-:Y:S01]  /*6420*/  HMMA.16816.F32 R8, R192.reuse, R178, R8 ;  /* 0x000000b2c008723c */ /* 0x040fe20000001808 */
[----:B------:R-:W1:Y:S07]  /*6430*/  LDSM.16.M88.4 R176, [R252+0x11100] ;  /* 0x01110000fcb0783b */ /* 0x000e6e0000000200 */
[C---:B---3--:R-:W-:Y:S08]  /*6440*/  HMMA.16816.F32 R12, R192.reuse, R180, R12 ;  /* 0x000000b4c00c723c */ /* 0x048ff0000000180c */
[C---:B------:R-:W-:Y:S01]  /*6450*/  HMMA.16816.F32 R16, R192.reuse, R182, R16 ;  /* 0x000000b6c010723c */ /* 0x040fe20000001810 */
[----:B------:R-:W3:Y:S07]  /*6460*/  LDSM.16.M88.4 R180, [R249] ;  /* 0x00000000f9b4783b */ /* 0x000eee0000000200 */
[C---:B-1----:R-:W-:Y:S08]  /*6470*/  HMMA.16816.F32 R20, R192.reuse, R176, R20 ;  /* 0x000000b0c014723c */ /* 0x042ff00000001814 */
[C---:B------:R-:W-:Y:S01]  /*6480*/  HMMA.16816.F32 R24, R192.reuse, R178, R24 ;  /* 0x000000b2c018723c */ /* 0x040fe20000001818 */
[----:B------:R-:W1:Y:S07]  /*6490*/  LDSM.16.M88.4 R176, [R249+0x800] ;  /* 0x00080000f9b0783b */ /* 0x000e6e0000000200 */
[C---:B------:R-:W-:Y:S08]  /*64a0*/  HMMA.16816.F32 R28, R192.reuse, R184, R28 ;  /* 0x000000b8c01c723c */ /* 0x040ff0000000181c */
[----:B------:R-:W-:Y:S01]  /*64b0*/  HMMA.16816.F32 R32, R192, R186, R32 ;  /* 0x000000bac020723c */ /* 0x000fe20000001820 */
[----:B------:R-:W1:Y:S07]  /*64c0*/  LDSM.16.M88.4 R184, [R249+0x1000] ;  /* 0x00100000f9b8783b */ /* 0x000e6e0000000200 */
[C---:B---3--:R-:W-:Y:S08]  /*64d0*/  HMMA.16816.F32 R4, R196.reuse, R180, R4 ;  /* 0x000000b4c404723c */ /* 0x048ff00000001804 */
[C---:B------:R-:W-:Y:S01]  /*64e0*/  HMMA.16816.F32 R8, R196.reuse, R182, R8 ;  /* 0x000000b6c408723c */ /* 0x040fe20000001808 */
[----:B------:R-:W3:Y:S07]  /*64f0*/  LDSM.16.M88.4 R180, [R249+0x1800] ;  /* 0x00180000f9b4783b */ /* 0x000eee0000000200 */
[C---:B-1----:R-:W-:Y:S08]  /*6500*/  HMMA.16816.F32 R12, R196.reuse, R176, R12 ;  /* 0x000000b0c40c723c */ /* 0x042ff0000000180c */
[C---:B------:R-:W-:Y:S01]  /*6510*/  HMMA.16816.F32 R16, R196.reuse, R178, R16 ;  /* 0x000000b2c410723c */ /* 0x040fe20000001810 */
[----:B------:R-:W1:Y:S07]  /*6520*/  LDSM.16.M88.4 R176, [R134+0x12100] ;  /* 0x0121000086b0783b */ /* 0x000e6e0000000200 */
[C---:B------:R-:W-:Y:S08]  /*6530*/  HMMA.16816.F32 R20, R196.reuse, R184, R20 ;  /* 0x000000b8c414723c */ /* 0x040ff00000001814 */
[C---:B------:R-:W-:Y:S01]  /*6540*/  HMMA.16816.F32 R24, R196.reuse, R186, R24 ;  /* 0x000000bac418723c */ /* 0x040fe20000001818 */
[----:B------:R-:W2:Y:S07]  /*6550*/  LDSM.16.M88.4 R184, [R134+0x12900] ;  /* 0x0129000086b8783b */ /* 0x000eae0000000200 */
[C---:B---3--:R-:W-:Y:S08]  /*6560*/  HMMA.16816.F32 R28, R196.reuse, R180, R28 ;  /* 0x000000b4c41c723c */ /* 0x048ff0000000181c */
[----:B------:R-:W-:Y:S01]  /*6570*/  HMMA.16816.F32 R32, R196, R182, R32 ;  /* 0x000000b6c420723c */ /* 0x000fe20000001820 */
[----:B------:R-:W3:Y:S07]  /*6580*/  LDSM.16.M88.4 R180, [R134+0x13100] ;  /* 0x0131000086b4783b */ /* 0x000eee0000000200 */
[C---:B-1----:R-:W-:Y:S08]  /*6590*/  HMMA.16816.F32 R4, R200.reuse, R176, R4 ;  /* 0x000000b0c804723c */ /* 0x042ff00000001804 */
[C---:B------:R-:W-:Y:S01]  /*65a0*/  HMMA.16816.F32 R8, R200.reuse, R178, R8 ;  /* 0x000000b2c808723c */ /* 0x040fe20000001808 */
[----:B------:R-:W1:Y:S07]  /*65b0*/  LDSM.16.M88.4 R176, [R134+0x13900] ;  /* 0x0139000086b0783b */ /* 0x000e6e0000000200 */
[C---:B--2---:R-:W-:Y:S08]  /*65c0*/  HMMA.16816.F32 R12, R200.reuse, R184, R12 ;  /* 0x000000b8c80c723c */ /* 0x044ff0000000180c */
[C---:B------:R-:W-:Y:S08]  /*65d0*/  HMMA.16816.F32 R16, R200.reuse, R186, R16 ;  /* 0x000000bac810723c */ /* 0x040ff00000001810 */
[C---:B---3--:R-:W-:Y:S08]  /*65e0*/  HMMA.16816.F32 R20, R200.reuse, R180, R20 ;  /* 0x000000b4c814723c */ /* 0x048ff00000001814 */
[C---:B------:R-:W-:Y:S08]  /*65f0*/  HMMA.16816.F32 R24, R200.reuse, R182, R24 ;  /* 0x000000b6c818723c */ /* 0x040ff00000001818 */
[C---:B-1----:R-:W-:Y:S08]  /*6600*/  HMMA.16816.F32 R28, R200.reuse, R176, R28 ;  /* 0x000000b0c81c723c */ /* 0x042ff0000000181c */
[----:B------:R-:W-:Y:S01]  /*6610*/  HMMA.16816.F32 R32, R200, R178, R32 ;  /* 0x000000b2c820723c */ /* 0x000fe20000001820 */
[----:B------:R1:W-:Y:S06]  /*6620*/  LDSM.16.M88.4 R176, [R3] ;  /* 0x0000000003b0783b */ /* 0x0003ec0000000200 */
[----:B-1----:R-:W2:Y:S06]  /*6630*/  LDL R3, [R1+0x18] ;  /* 0x0000180001037983 */ /* 0x002eac0000100800 */
[----:B----4-:R1:W3:Y:S06]  /*6640*/  LDSM.16.M88.4 R184, [R188] ;  /* 0x00000000bcb8783b */ /* 0x0102ec0000000200 */
[----:B------:R4:W3:Y:S06]  /*6650*/  LDSM.16.M88.4 R180, [R189] ;  /* 0x00000000bdb4783b */ /* 0x0008ec0000000200 */
[----:B-1----:R-:W2:Y:S06]  /*6660*/  LDL R188, [R1+0x1c] ;  /* 0x00001c0001bc7983 */ /* 0x002eac0000100800 */
[----:B----4-:R-:W4:Y:S01]  /*6670*/  LDL R189, [R1+0x20] ;  /* 0x0000200001bd7983 */ /* 0x010f220000100800 */
[C---:B---3--:R-:W-:Y:S08]  /*6680*/  HMMA.16816.F32 R4, R204.reuse, R184, R4 ;  /* 0x000000b8cc04723c */ /* 0x048ff00000001804 */
[C---:B------:R-:W-:Y:S01]  /*6690*/  HMMA.16816.F32 R8, R204.reuse, R186, R8 ;  /* 0x000000bacc08723c */ /* 0x040fe20000001808 */
[----:B------:R1:W3:Y:S07]  /*66a0*/  LDSM.16.M88.4 R184, [R0] ;  /* 0x0000000000b8783b */ /* 0x0002ee0000000200 */
[C---:B------:R-:W-:Y:S08]  /*66b0*/  HMMA.16816.F32 R12, R204.reuse, R180, R12 ;  /* 0x000000b4cc0c723c */ /* 0x040ff0000000180c */
[C---:B------:R-:W-:Y:S01]  /*66c0*/  HMMA.16816.F32 R16, R204.reuse, R182, R16 ;  /* 0x000000b6cc10723c */ /* 0x040fe20000001810 */
[----:B------:R-:W3:Y:S07]  /*66d0*/  LDSM.16.M88.4 R180, [R252+0x12100] ;  /* 0x01210000fcb4783b */ /* 0x000eee0000000200 */
[C---:B------:R-:W-:Y:S01]  /*66e0*/  HMMA.16816.F32 R20, R204.reuse, R176, R20 ;  /* 0x000000b0cc14723c */ /* 0x040fe20000001814 */
[----:B-1----:R-:W4:Y:S07]  /*66f0*/  LDL R0, [R1+0x14] ;  /* 0x0000140001007983 */ /* 0x002f2e0000100800 */
        /* <DEDUP_REMOVED lines=24> */
[C---:B------:R-:W-:Y:S01]  /*6880*/  HMMA.16816.F32 R24, R212.reuse, R182, R24 ;  /* 0x000000b6d418723c */ /* 0x040fe20000001818 */
[----:B------:R-:W3:Y:S07]  /*6890*/  LDSM.16.M88.4 R180, [R134+0x14900] ;  /* 0x0149000086b4783b */ /* 0x000eee0000000200 */
[C---:B-1----:R-:W-:Y:S08]  /*68a0*/  HMMA.16816.F32 R28, R212.reuse, R176, R28 ;  /* 0x000000b0d41c723c */ /* 0x042ff0000000181c */
[----:B------:R-:W-:Y:S01]  /*68b0*/  HMMA.16816.F32 R32, R212, R178, R32 ;  /* 0x000000b2d420723c */ /* 0x000fe20000001820 */
[----:B------:R-:W1:Y:S07]  /*68c0*/  LDSM.16.M88.4 R176, [R134+0x15100] ;  /* 0x0151000086b0783b */ /* 0x000e6e0000000200 */
[C---:B---3--:R-:W-:Y:S08]  /*68d0*/  HMMA.16816.F32 R4, R216.reuse, R184, R4 ;  /* 0x000000b8d804723c */ /* 0x048ff00000001804 */
[C---:B------:R-:W-:Y:S01]  /*68e0*/  HMMA.16816.F32 R8, R216.reuse, R186, R8 ;  /* 0x000000bad808723c */ /* 0x040fe20000001808 */
[----:B------:R-:W3:Y:S07]  /*68f0*/  LDSM.16.M88.4 R184, [R134+0x15900] ;  /* 0x0159000086b8783b */ /* 0x000eee0000000200 */
[C---:B------:R-:W-:Y:S08]  /*6900*/  HMMA.16816.F32 R12, R216.reuse, R180, R12 ;  /* 0x000000b4d80c723c */ /* 0x040ff0000000180c */
[C---:B------:R-:W-:Y:S08]  /*6910*/  HMMA.16816.F32 R16, R216.reuse, R182, R16 ;  /* 0x000000b6d810723c */ /* 0x040ff00000001810 */
[C---:B-1----:R-:W-:Y:S08]  /*6920*/  HMMA.16816.F32 R20, R216.reuse, R176, R20 ;  /* 0x000000b0d814723c */ /* 0x042ff00000001814 */
[C---:B------:R-:W-:Y:S08]  /*6930*/  HMMA.16816.F32 R24, R216.reuse, R178, R24 ;  /* 0x000000b2d818723c */ /* 0x040ff00000001818 */
[C---:B---3--:R-:W-:Y:S08]  /*6940*/  HMMA.16816.F32 R28, R216.reuse, R184, R28 ;  /* 0x000000b8d81c723c */ /* 0x048ff0000000181c */
[----:B------:R-:W-:Y:S01]  /*6950*/  HMMA.16816.F32 R32, R216, R186, R32 ;  /* 0x000000bad820723c */ /* 0x000fe20000001820 */
[----:B--2---:R1:W-:Y:S06]  /*6960*/  LDSM.16.M88.4 R184, [R3] ;  /* 0x0000000003b8783b */ /* 0x0043ec0000000200 */
[----:B-1----:R-:W2:Y:S06]  /*6970*/  LDL R3, [R1+0x8] ;  /* 0x0000080001037983 */ /* 0x002eac0000100800 */
[----:B------:R1:W-:Y:S06]  /*6980*/  LDSM.16.M88.4 R176, [R188] ;  /* 0x00000000bcb0783b */ /* 0x0003ec0000000200 */
[----:B----4-:R3:W4:Y:S06]  /*6990*/  LDSM.16.M88.4 R180, [R189] ;  /* 0x00000000bdb4783b */ /* 0x01072c0000000200 */
[----:B-1----:R-:W2:Y:S06]  /*69a0*/  LDL R188, [R1+0xc] ;  /* 0x00000c0001bc7983 */ /* 0x002eac0000100800 */
[----:B---3--:R-:W3:Y:S01]  /*69b0*/  LDL R189, [R1+0x10] ;  /* 0x0000100001bd7983 */ /* 0x008ee20000100800 */
[C---:B----4-:R-:W-:Y:S08]  /*69c0*/  HMMA.16816.F32 R4, R220.reuse, R180, R4 ;  /* 0x000000b4dc04723c */ /* 0x050ff00000001804 */
[C---:B------:R-:W-:Y:S01]  /*69d0*/  HMMA.16816.F32 R8, R220.reuse, R182, R8 ;  /* 0x000000b6dc08723c */ /* 0x040fe20000001808 */
[----:B------:R1:W4:Y:S07]  /*69e0*/  LDSM.16.M88.4 R180, [R0] ;  /* 0x0000000000b4783b */ /* 0x00032e0000000200 */
[C---:B------:R-:W-:Y:S08]  /*69f0*/  HMMA.16816.F32 R12, R220.reuse, R176, R12 ;  /* 0x000000b0dc0c723c */ /* 0x040ff0000000180c */
[C---:B------:R-:W-:Y:S01]  /*6a00*/  HMMA.16816.F32 R16, R220.reuse, R178, R16 ;  /* 0x000000b2dc10723c */ /* 0x040fe20000001810 */
[----:B------:R-:W4:Y:S07]  /*6a10*/  LDSM.16.M88.4 R176, [R252+0x14100] ;  /* 0x01410000fcb0783b */ /* 0x000f2e0000000200 */
[C---:B------:R-:W-:Y:S01]  /*6a20*/  HMMA.16816.F32 R20, R220.reuse, R184, R20 ;  /* 0x000000b8dc14723c */ /* 0x040fe20000001814 */
[----:B-1----:R-:W3:Y:S07]  /*6a30*/  LDL R0, [R1+0x4] ;  /* 0x0000040001007983 */ /* 0x002eee0000100800 */
        /* <DEDUP_REMOVED lines=35> */
[C---:B------:R-:W-:Y:S08]  /*6c70*/  HMMA.16816.F32 R24, R232.reuse, R186, R24 ;  /* 0x000000bae818723c */ /* 0x040ff00000001818 */
[C---:B----4-:R-:W-:Y:S08]  /*6c80*/  HMMA.16816.F32 R28, R232.reuse, R180, R28 ;  /* 0x000000b4e81c723c */ /* 0x050ff0000000181c */
[----:B------:R-:W-:Y:S01]  /*6c90*/  HMMA.16816.F32 R32, R232, R182, R32 ;  /* 0x000000b6e820723c */ /* 0x000fe20000001820 */
[----:B--2---:R-:W-:Y:S06]  /*6ca0*/  LDSM.16.M88.4 R180, [R3] ;  /* 0x0000000003b4783b */ /* 0x004fec0000000200 */
[----:B------:R-:W-:Y:S06]  /*6cb0*/  LDSM.16.M88.4 R184, [R188] ;  /* 0x00000000bcb8783b */ /* 0x000fec0000000200 */
[----:B---3--:R1:W2:Y:S02]  /*6cc0*/  LDSM.16.M88.4 R176, [R189] ;  /* 0x00000000bdb0783b */ /* 0x0082a40000000200 */
[----:B-1---5:R-:W-:Y:S01]  /*6cd0*/  MOV R189, R132 ;  /* 0x0000008400bd7202 */ /* 0x022fe20000000f00 */
[C---:B--2---:R-:W-:Y:S08]  /*6ce0*/  HMMA.16816.F32 R4, R236.reuse, R176, R4 ;  /* 0x000000b0ec04723c */ /* 0x044ff00000001804 */
[C---:B------:R-:W-:Y:S01]  /*6cf0*/  HMMA.16816.F32 R8, R236.reuse, R178, R8 ;  /* 0x000000b2ec08723c */ /* 0x040fe20000001808 */
[----:B------:R-:W1:Y:S07]  /*6d00*/  LDSM.16.M88.4 R176, [R0] ;  /* 0x0000000000b0783b */ /* 0x000e6e0000000200 */
[C---:B------:R-:W-:Y:S08]  /*6d10*/  HMMA.16816.F32 R12, R236.reuse, R184, R12 ;  /* 0x000000b8ec0c723c */ /* 0x040ff0000000180c */
[C---:B------:R-:W-:Y:S01]  /*6d20*/  HMMA.16816.F32 R16, R236.reuse, R186, R16 ;  /* 0x000000baec10723c */ /* 0x040fe20000001810 */
[----:B------:R-:W2:Y:S07]  /*6d30*/  LDSM.16.M88.4 R184, [R252+0x16100] ;  /* 0x01610000fcb8783b */ /* 0x000eae0000000200 */
[C---:B------:R-:W-:Y:S08]  /*6d40*/  HMMA.16816.F32 R20, R236.reuse, R180, R20 ;  /* 0x000000b4ec14723c */ /* 0x040ff00000001814 */
[C---:B------:R-:W-:Y:S01]  /*6d50*/  HMMA.16816.F32 R24, R236.reuse, R182, R24 ;  /* 0x000000b6ec18723c */ /* 0x040fe20000001818 */
[----:B------:R-:W3:Y:S07]  /*6d60*/  LDSM.16.M88.4 R180, [R252+0x16900] ;  /* 0x01690000fcb4783b */ /* 0x000eee0000000200 */
[C---:B-1----:R-:W-:Y:S08]  /*6d70*/  HMMA.16816.F32 R28, R236.reuse, R176, R28 ;  /* 0x000000b0ec1c723c */ /* 0x042ff0000000181c */
[----:B------:R-:W-:Y:S01]  /*6d80*/  HMMA.16816.F32 R32, R236, R178, R32 ;  /* 0x000000b2ec20723c */ /* 0x000fe20000001820 */
[----:B------:R-:W1:Y:S07]  /*6d90*/  LDSM.16.M88.4 R176, [R252+0x17100] ;  /* 0x01710000fcb0783b */ /* 0x000e6e0000000200 */
[C---:B--2---:R-:W-:Y:S08]  /*6da0*/  HMMA.16816.F32 R4, R240.reuse, R184, R4 ;  /* 0x000000b8f004723c */ /* 0x044ff00000001804 */
[C---:B------:R-:W-:Y:S01]  /*6db0*/  HMMA.16816.F32 R8, R240.reuse, R186, R8 ;  /* 0x000000baf008723c */ /* 0x040fe20000001808 */
[----:B------:R-:W2:Y:S07]  /*6dc0*/  LDSM.16.M88.4 R184, [R252+0x17900] ;  /* 0x01790000fcb8783b */ /* 0x000eae0000000200 */
[C---:B---3--:R-:W-:Y:S08]  /*6dd0*/  HMMA.16816.F32 R12, R240.reuse, R180, R12 ;  /* 0x000000b4f00c723c */ /* 0x048ff0000000180c */
        /* <DEDUP_REMOVED lines=11> */
[----:B------:R-:W-:Y:S05]  /*6e90*/  DEPBAR.LE SB0, 0x0 ;  /* 0x000080000000791a */ /* 0x000fea0000000000 */
[----:B------:R-:W-:Y:S01]  /*6ea0*/  BAR.SYNC.DEFER_BLOCKING 0x0 ;  /* 0x0000000000007b1d */ /* 0x000fe20000010000 */
[C---:B-1----:R-:W-:Y:S08]  /*6eb0*/  HMMA.16816.F32 R12, R244.reuse, R176, R12 ;  /* 0x000000b0f40c723c */ /* 0x042ff0000000180c */
[C---:B------:R-:W-:Y:S08]  /*6ec0*/  HMMA.16816.F32 R16, R244.reuse, R178, R16 ;  /* 0x000000b2f410723c */ /* 0x040ff00000001810 */
[C---:B--2---:R-:W-:Y:S08]  /*6ed0*/  HMMA.16816.F32 R20, R244.reuse, R184, R20 ;  /* 0x000000b8f414723c */ /* 0x044ff00000001814 */
[C---:B------:R-:W-:Y:S08]  /*6ee0*/  HMMA.16816.F32 R24, R244.reuse, R186, R24 ;  /* 0x000000baf418723c */ /* 0x040ff00000001818 */
[C---:B---3--:R-:W-:Y:S08]  /*6ef0*/  HMMA.16816.F32 R28, R244.reuse, R180, R28 ;  /* 0x000000b4f41c723c */ /* 0x048ff0000000181c */
[----:B------:R-:W-:Y:S01]  /*6f00*/  HMMA.16816.F32 R32, R244, R182, R32 ;  /* 0x000000b6f420723c */ /* 0x000fe20000001820 */
[----:B------:R-:W-:-:S07]  /*6f10*/  @P0 BRA `(.L_x_614) ;  /* 0x000005e000000947 */ /* 0x000fce0003800000 */
[----:B------:R-:W2:Y:S01]  /*6f20*/  LDL R0, [R1+0x84] ;  /* 0x0000840001007983 */ /* 0x000ea20000100800 */
[----:B------:R-:W-:Y:S01]  /*6f30*/  ULEA UR6, UR10, UR12, 0x6 ;  /* 0x0000000c0a067291 */ /* 0x000fe2000f8e303f */
[----:B------:R-:W-:Y:S01]  /*6f40*/  IMAD.MOV.U32 R178, RZ, RZ, RZ ;  /* 0x000000ffffb27224 */ /* 0x000fe200078e00ff */
[----:B------:R-:W-:Y:S01]  /*6f50*/  LOP3.LUT R189, R189, 0xffffbfff, RZ, 0xc0, !PT ;  /* 0xffffbfffbdbd7812 */ /* 0x000fe200078ec0ff */
[----:B------:R1:W-:Y:S03]  /*6f60*/  STL [R1+0xc8], R2 ;  /* 0x0000c80201007387 */ /* 0x0003e60000100800 */
[----:B------:R-:W-:Y:S01]  /*6f70*/  IMAD.U32 R3, RZ, RZ, UR6 ;  /* 0x00000006ff037e24 */ /* 0x000fe2000f8e00ff */
[----:B------:R-:W3:Y:S01]  /*6f80*/  LDL R183, [R1+0x78] ;  /* 0x0000780001b77983 */ /* 0x000ee20000100800 */
[----:B------:R-:W-:Y:S03]  /*6f90*/  @P2 LOP3.LUT R189, R189, 0x4000, RZ, 0xfc, !PT ;  /* 0x00004000bdbd2812 */ /* 0x000fe600078efcff */
[----:B------:R-:W4:Y:S01]  /*6fa0*/  LDL R182, [R1+0x44] ;  /* 0x0000440001b67983 */ /* 0x000f220000100800 */
[----:B------:R-:W-:Y:S03]  /*6fb0*/  LOP3.LUT R189, R189, 0xffff7fff, RZ, 0xc0, !PT ;  /* 0xffff7fffbdbd7812 */ /* 0x000fe600078ec0ff */
[----:B------:R-:W3:Y:S01]  /*6fc0*/  LDL R186, [R1+0x70] ;  /* 0x0000700001ba7983 */ /* 0x000ee20000100800 */
[----:B------:R-:W-:Y:S03]  /*6fd0*/  @P1 LOP3.LUT R189, R189, 0x8000, RZ, 0xfc, !PT ;  /* 0x00008000bdbd1812 */ /* 0x000fe600078efcff */
[----:B------:R-:W3:Y:S01]  /*6fe0*/  LDL R187, [R1+0x74] ;  /* 0x0000740001bb7983 */ /* 0x000ee20000100800 */
[----:B------:R-:W-:Y:S03]  /*6ff0*/  LOP3.LUT R189, R189, 0xfffeffff, RZ, 0xc0, !PT ;  /* 0xfffeffffbdbd7812 */ /* 0x000fe600078ec0ff */
[----:B------:R-:W3:Y:S01]  /*7000*/  LDL R185, [R1+0x68] ;  /* 0x0000680001b97983 */ /* 0x000ee20000100800 */
[----:B------:R-:W-:Y:S03]  /*7010*/  @P5 LOP3.LUT R189, R189, 0x10000, RZ, 0xfc, !PT ;  /* 0x00010000bdbd5812 */ /* 0x000fe600078efcff */
[----:B------:R-:W3:Y:S04]  /*7020*/  LDL R190, [R1+0x6c] ;  /* 0x00006c0001be7983 */ /* 0x000ee80000100800 */
[----:B-1----:R-:W3:Y:S01]  /*7030*/  LDL R2, [R1+0xb8] ;  /* 0x0000b80001027983 */ /* 0x002ee20000100800 */
        /* <DEDUP_REMOVED lines=12> */
[----:B------:R1:W2:Y:S02]  /*7100*/  @!P1 LDG.E R178, [R176.64] ;  /* 0x00000010b0b29981 */ /* 0x0002a4000c1e1900 */
[----:B------:R-:W-:Y:S04]  /*7110*/  IMAD R0, R0, c[0x0][0x1e0], RZ ;  /* 0x0000780000007a24 */ /* 0x000fe800078e02ff */
[C---:B------:R-:W-:Y:S02]  /*7120*/  IMAD R0, R179.reuse, c[0x0][0x1e4], R0 ;  /* 0x00007900b3007a24 */ /* 0x040fe400078e0200 */
[----:B-1----:R-:W-:Y:S04]  /*7130*/  IMAD.WIDE.U32 R176, R179, c[0x0][0x1e0], RZ ;  /* 0x00007800b3b07a25 */ /* 0x002fe800078e00ff */
[----:B------:R-:W-:Y:S01]  /*7140*/  IMAD.IADD R177, R177, 0x1, R0 ;  /* 0x00000001b1b17824 */ /* 0x000fe200078e0200 */
[----:B--2---:R-:W-:Y:S01]  /*7150*/  STL [R1+0x48], R178 ;  /* 0x000048b201007387 */ /* 0x004fe20000100800 */
[----:B------:R-:W-:Y:S02]  /*7160*/  SHF.R.S32.HI R3, RZ, 0x1f, R178 ;  /* 0x0000001fff037819 */ /* 0x000fe400000114b2 */
[----:B------:R-:W-:Y:S01]  /*7170*/  IMAD.WIDE.U32 R176, R178, c[0x0][0x1f0], R176 ;  /* 0x00007c00b2b07a25 */ /* 0x000fe200078e00b0 */
[----:B------:R-:W2:Y:S03]  /*7180*/  LDL R184, [R1+0x8c] ;  /* 0x00008c0001b87983 */ /* 0x000ea60000100800 */
[----:B------:R-:W-:Y:S01]  /*7190*/  IMAD R3, R3, c[0x0][0x1f0], RZ ;  /* 0x00007c0003037a24 */ /* 0x000fe200078e02ff */
[----:B------:R-:W-:Y:S01]  /*71a0*/  IADD3 R0, P0, R176, UR22, RZ ;  /* 0x00000016b0007c10 */ /* 0x000fe2000ff1e0ff */
[----:B------:R-:W2:Y:S02]  /*71b0*/  LDL R188, [R1+0x94] ;  /* 0x0000940001bc7983 */ /* 0x000ea40000100800 */
[----:B------:R-:W-:Y:S02]  /*71c0*/  IMAD R3, R178, c[0x0][0x1f4], R3 ;  /* 0x00007d00b2037a24 */ /* 0x000fe400078e0203 */
[----:B------:R-:W2:Y:S03]  /*71d0*/  LDL R191, [R1+0x88] ;  /* 0x0000880001bf7983 */ /* 0x000ea60000100800 */
[----:B------:R-:W-:Y:S02]  /*71e0*/  IADD3.X R3, R177, UR20, R3, P0, !PT ;  /* 0x00000014b1037c10 */ /* 0x000fe400087fe403 */
[C---:B------:R-:W-:Y:S04]  /*71f0*/  LEA R177, P0, R0.reuse, c[0x0][0x1c8], 0x1 ;  /* 0x0000720000b17a11 */ /* 0x040fe800078008ff */
[----:B------:R-:W-:Y:S01]  /*7200*/  LEA.HI.X R3, R0, c[0x0][0x1cc], R3, 0x1, P0 ;  /* 0x0000730000037a11 */ /* 0x000fe200000f0c03 */
[----:B------:R-:W3:Y:S04]  /*7210*/  SHFL.IDX PT, R132, R177, RZ, 0x181f ;  /* 0x00181fffb1847589 */ /* 0x000ee800000e0000 */
[----:B------:R-:W1:Y:S04]  /*7220*/  SHFL.IDX PT, R176, R3, RZ, 0x181f ;  /* 0x00181fff03b07589 */ /* 0x000e6800000e0000 */
[----:B------:R-:W2:Y:S04]  /*7230*/  SHFL.IDX PT, R0, R177, 0x1, 0x181f ;  /* 0x00381f00b1007f89 */ /* 0x000ea800000e0000 */
[----:B------:R-:W2:Y:S01]  /*7240*/  SHFL.IDX PT, R3, R3, 0x1, 0x181f ;  /* 0x00381f0003037f89 */ /* 0x000ea200000e0000 */
[----:B---3--:R-:W-:Y:S05]  /*7250*/  IADD3 R178, P0, R132, R2, RZ ;  /* 0x0000000284b27210 */ /* 0x008fea0007f1e0ff */
[----:B-1----:R-:W-:Y:S05]  /*7260*/  IMAD.X R179, R176, 0x1, R183, P0 ;  /* 0x00000001b0b37824 */ /* 0x002fea00000e06b7 */
[----:B----4-:R1:W-:Y:S02]  /*7270*/  LDGSTS.E.BYPASS.LTC128B.128 [R182+0x10100], [R178.64], !P6 ;  /* 0x10100000b2b67fae */ /* 0x0103e4000f101d50 */
[----:B-1----:R-:W-:Y:S05]  /*7280*/  IADD3 R178, P0, R132, R186, RZ ;  /* 0x000000ba84b27210 */ /* 0x002fea0007f1e0ff */
[----:B------:R-:W-:Y:S01]  /*7290*/  IMAD.X R179, R176, 0x1, R187, P0 ;  /* 0x00000001b0b37824 */ /* 0x000fe200000e06bb */
[----:B------:R-:W-:Y:S04]  /*72a0*/  IADD3 R180, P0, R132, R185, RZ ;  /* 0x000000b984b47210 */ /* 0x000fe80007f1e0ff */
[----:B------:R1:W-:Y:S01]  /*72b0*/  LDGSTS.E.BYPASS.LTC128B.128 [R182+0x12100], [R178.64], !P5 ;  /* 0x12100000b2b67fae */ /* 0x0003e2000e901d50 */
[----:B------:R-:W-:Y:S05]  /*72c0*/  IMAD.X R181, R176, 0x1, R190, P0 ;  /* 0x00000001b0b57824 */ /* 0x000fea00000e06be */
[----:B------:R3:W-:Y:S04]  /*72d0*/  LDGSTS.E.BYPASS.LTC128B.128 [R182+0x14100], [R180.64], !P4 ;  /* 0x14100000b4b67fae */ /* 0x0007e8000e101d50 */
[----:B-1----:R-:W3:Y:S04]  /*72e0*/  LDL R179, [R1+0x58] ;  /* 0x0000580001b37983 */ /* 0x002ee80000100800 */
[----:B------:R-:W4:Y:S04]  /*72f0*/  LDL R178, [R1+0x90] ;  /* 0x0000900001b27983 */ /* 0x000f280000100800 */
[----:B------:R1:W-:Y:S01]  /*7300*/  STL [R1+0x40], R189 ;  /* 0x000040bd01007387 */ /* 0x0003e20000100800 */
[C---:B---3--:R-:W-:Y:S01]  /*7310*/  IMAD.SHL.U32 R180, R179.reuse, 0x2, RZ ;  /* 0x00000002b3b47824 */ /* 0x048fe200078e00ff */
[----:B----4-:R-:W-:Y:S04]  /*7320*/  SHF.L.U64.HI R181, R179, 0x1, R178 ;  /* 0x00000001b3b57819 */ /* 0x010fe800000102b2 */
[----:B------:R-:W-:Y:S05]  /*7330*/  IADD3 R178, P0, R132, R180, RZ ;  /* 0x000000b484b27210 */ /* 0x000fea0007f1e0ff */
[----:B------:R-:W-:Y:S01]  /*7340*/  IMAD.X R179, R176, 0x1, R181, P0 ;  /* 0x00000001b0b37824 */ /* 0x000fe200000e06b5 */
[----:B--2---:R-:W-:Y:S02]  /*7350*/  IADD3 R176, P0, R0, R2, RZ ;  /* 0x0000000200b07210 */ /* 0x004fe40007f1e0ff */
[----:B------:R1:W5:Y:S03]  /*7360*/  LDL.LU R2, [R1+0xc8] ;  /* 0x0000c80001027983 */ /* 0x0003660000300800 */
[----:B------:R-:W-:Y:S01]  /*7370*/  IMAD.X R177, R3, 0x1, R183, P0 ;  /* 0x0000000103b17824 */ /* 0x000fe200000e06b7 */
[----:B------:R2:W-:Y:S04]  /*7380*/  LDGSTS.E.BYPASS.LTC128B.128 [R182+0x16100], [R178.64], !P3 ;  /* 0x16100000b2b67fae */ /* 0x0005e8000d901d50 */
[----:B------:R3:W-:Y:S01]  /*7390*/  LDGSTS.E.BYPASS.LTC128B.128 [R182+0x11100], [R176.64], !P6 ;  /* 0x11100000b0b67fae */ /* 0x0007e2000f101d50 */
[----:B--2---:R-:W-:Y:S02]  /*73a0*/  IADD3 R178, -R191, 0x10, RZ ;  /* 0x00000010bfb27810 */ /* 0x004fe40007ffe1ff */
[----:B---3--:R-:W-:Y:S02]  /*73b0*/  IADD3 R176, -R184, 0x10, RZ ;  /* 0x00000010b8b07810 */ /* 0x008fe40007ffe1ff */
[----:B------:R-:W-:Y:S02]  /*73c0*/  LOP3.LUT R178, R178, 0xf, RZ, 0xc0, !PT ;  /* 0x0000000fb2b27812 */ /* 0x000fe400078ec0ff */
[----:B------:R-:W-:Y:S04]  /*73d0*/  LOP3.LUT R176, R176, 0xf, RZ, 0xc0, !PT ;  /* 0x0000000fb0b07812 */ /* 0x000fe800078ec0ff */
[-C--:B------:R-:W-:Y:S04]  /*73e0*/  IADD3 R176, P2, P0, R176, R0.reuse, R186 ;  /* 0x00000000b0b07210 */ /* 0x080fe8000785e0ba */
[-C--:B------:R-:W-:Y:S02]  /*73f0*/  IADD3.X R177, RZ, R3.reuse, R187, P2, P0 ;  /* 0x00000003ffb17210 */ /* 0x080fe400017e04bb */
[----:B------:R-:W-:Y:S02]  /*7400*/  ISETP.NE.U32.AND P0, PT, R184, RZ, PT ;  /* 0x000000ffb800720c */ /* 0x000fe40003f05070 */
[-C--:B------:R-:W-:Y:S04]  /*7410*/  IADD3 R178, P2, P1, R178, R0.reuse, R185 ;  /* 0x00000000b2b27210 */ /* 0x080fe8000795e0b9 */
[-C--:B------:R-:W-:Y:S02]  /*7420*/  IADD3.X R179, RZ, R3.reuse, R190, P2, P1 ;  /* 0x00000003ffb37210 */ /* 0x080fe400017e24be */
[C---:B------:R-:W-:Y:S02]  /*7430*/  LOP3.LUT P1, RZ, R189.reuse, 0x8000, RZ, 0xc0, !PT ;  /* 0x00008000bdff7812 */ /* 0x040fe4000782c0ff */
[----:B------:R-:W-:Y:S03]  /*7440*/  LOP3.LUT P2, RZ, R189, 0x4000, RZ, 0xc0, !PT ;  /* 0x00004000bdff7812 */ /* 0x000fe6000784c0ff */
[----:B------:R2:W-:Y:S02]  /*7450*/  LDGSTS.E.BYPASS.LTC128B.128.ZFILL [R182+0x13100], [R176.64], P0 ;  /* 0x13100000b0b67fae */ /* 0x0005e40008141d50 */
[----:B--2---:R-:W-:Y:S04]  /*7460*/  IADD3 R176, -R188, 0x10, RZ ;  /* 0x00000010bcb07810 */ /* 0x004fe80007ffe1ff */
[----:B------:R-:W-:Y:S04]  /*7470*/  LOP3.LUT R176, R176, 0xf, RZ, 0xc0, !PT ;  /* 0x0000000fb0b07812 */ /* 0x000fe800078ec0ff */
[----:B------:R-:W-:Y:S04]  /*7480*/  IADD3 R176, P5, P0, R176, R0, R180 ;  /* 0x00000000b0b07210 */ /* 0x000fe800078be0b4 */
[----:B------:R-:W-:Y:S02]  /*7490*/  IADD3.X R177, RZ, R3, R181, P5, P0 ;  /* 0x00000003ffb17210 */ /* 0x000fe40002fe04b5 */
[----:B------:R-:W-:Y:S02]  /*74a0*/  ISETP.NE.U32.AND P0, PT, R191, RZ, PT ;  /* 0x000000ffbf00720c */ /* 0x000fe40003f05070 */
[----:B------:R-:W-:Y:S11]  /*74b0*/  LOP3.LUT P5, RZ, R189, 0x10000, RZ, 0xc0, !PT ;  /* 0x00010000bdff7812 */ /* 0x000ff600078ac0ff */
[----:B------:R1:W-:Y:S01]  /*74c0*/  LDGSTS.E.BYPASS.LTC128B.128.ZFILL [R182+0x15100], [R178.64], P0 ;  /* 0x15100000b2b67fae */ /* 0x0003e20008141d50 */
[----:B------:R-:W-:Y:S11]  /*74d0*/  ISETP.NE.U32.AND P0, PT, R188, RZ, PT ;  /* 0x000000ffbc00720c */ /* 0x000ff60003f05070 */
[----:B------:R-:W-:Y:S02]  /*74e0*/  @!UPT UIADD3 URZ, URZ, URZ, URZ ;  /* 0x0000003f3f3ff290 */ /* 0x000fe4000fffe03f */
[----:B------:R1:W-:Y:S02]  /*74f0*/  LDGSTS.E.BYPASS.LTC128B.128.ZFILL [R182+0x17100], [R176.64], P0 ;  /* 0x17100000b0b67fae */ /* 0x0003e40008141d50 */
.L_x_614:
[----:B------:R-:W2:Y:S01]  /*7500*/  LDL R132, [R1+0x98] ;  /* 0x0000980001847983 */ /* 0x000ea20000100800 */
[----:B------:R-:W-:Y:S01]  /*7510*/  PLOP3.LUT P0, PT, PT, PT, UP1, 0x80, 0x0 ;  /* 0x000000000000781c */ /* 0x000fe20003f0f018 */
[----:B------:R-:W-:Y:S01]  /*7520*/  UIMAD UR6, UR10, -0x40, UR5 ;  /* 0xffffffc00a0678a4 */ /* 0x000fe2000f8e0205 */
[----:B-1----:R-:W-:Y:S01]  /*7530*/  MOV R178, R189 ;  /* 0x000000bd00b27202 */ /* 0x002fe20000000f00 */
[----:B------:R1:W2:Y:S01]  /*7540*/  LDL R0, [R1+0x9c] ;  /* 0x00009c0001007983 */ /* 0x0002a20000100800 */
[----:B------:R-:W-:Y:S02]  /*7550*/  UISETP.GT.AND UP0, UPT, UR10, UR4, UPT ;  /* 0x000000040a00728c */ /* 0x000fe4000bf04270 */
[----:B------:R-:W-:Y:S01]  /*7560*/  LOP3.LUT R178, R178, 0xfff7ffff, RZ, 0xc0, !PT ;  /* 0xfff7ffffb2b27812 */ /* 0x000fe200078ec0ff */
[----:B------:R-:W3:Y:S01]  /*7570*/  LDL R3, [R1+0xac] ;  /* 0x0000ac0001037983 */ /* 0x000ee20000100800 */
[----:B------:R-:W-:Y:S02]  /*7580*/  UIADD3 UR10, UR10, -0x1, URZ ;  /* 0xffffffff0a0a7890 */ /* 0x000fe4000fffe03f */
[----:B------:R-:W-:Y:S01]  /*7590*/  @P6 LOP3.LUT R178, R178, 0x80000, RZ, 0xfc, !PT ;  /* 0x00080000b2b26812 */ /* 0x000fe200078efcff */
[----:B------:R-:W4:Y:S03]  /*75a0*/  LDL.LU R177, [R1+0x54] ;  /* 0x0000540001b17983 */ /* 0x000f260000300800 */
[----:B------:R-:W-:Y:S01]  /*75b0*/  LOP3.LUT R178, R178, 0xfffbffff, RZ, 0xc0, !PT ;  /* 0xfffbffffb2b27812 */ /* 0x000fe200078ec0ff */
[----:B------:R-:W0:Y:S03]  /*75c0*/  LDGDEPBAR ;  /* 0x00000000000079af */ /* 0x000e260000000000 */
[----:B------:R-:W-:Y:S04]  /*75d0*/  @P5 LOP3.LUT R178, R178, 0x40000, RZ, 0xfc, !PT ;  /* 0x00040000b2b25812 */ /* 0x000fe800078efcff */
[----:B------:R-:W-:Y:S04]  /*75e0*/  LOP3.LUT R178, R178, 0xfffdffff, RZ, 0xc0, !PT ;  /* 0xfffdffffb2b27812 */ /* 0x000fe800078ec0ff */
[----:B------:R-:W-:Y:S04]  /*75f0*/  @P4 LOP3.LUT R178, R178, 0x20000, RZ, 0xfc, !PT ;  /* 0x00020000b2b24812 */ /* 0x000fe800078efcff */
[----:B------:R-:W-:Y:S04]  /*7600*/  LOP3.LUT R178, R178, 0xfffeffff, RZ, 0xc0, !PT ;  /* 0xfffeffffb2b27812 */ /* 0x000fe800078ec0ff */
[----:B------:R-:W-:Y:S04]  /*7610*/  @P3 LOP3.LUT R178, R178, 0x10000, RZ, 0xfc, !PT ;  /* 0x00010000b2b23812 */ /* 0x000fe800078efcff */
[----:B------:R-:W-:Y:S04]  /*7620*/  LOP3.LUT R178, R178, 0xffff7fff, RZ, 0xc0, !PT ;  /* 0xffff7fffb2b27812 */ /* 0x000fe800078ec0ff */
[----:B------:R-:W-:Y:S04]  /*7630*/  @P2 LOP3.LUT R178, R178, 0x8000, RZ, 0xfc, !PT ;  /* 0x00008000b2b22812 */ /* 0x000fe800078efcff */
[----:B------:R-:W-:Y:S04]  /*7640*/  LOP3.LUT R178, R178, 0xffffbfff, RZ, 0xc0, !PT ;  /* 0xffffbfffb2b27812 */ /* 0x000fe800078ec0ff */
[----:B------:R-:W-:Y:S04]  /*7650*/  @P1 LOP3.LUT R178, R178, 0x4000, RZ, 0xfc, !PT ;  /* 0x00004000b2b21812 */ /* 0x000fe800078efcff */
[----:B------:R-:W-:Y:S02]  /*7660*/  LOP3.LUT R178, R178, 0xffefffff, RZ, 0xc0, !PT ;  /* 0xffefffffb2b27812 */ /* 0x000fe400078ec0ff */
[----:B--2---:R-:W-:Y:S05]  /*7670*/  @P0 MOV R0, R132 ;  /* 0x0000008400000202 */ /* 0x004fea0000000f00 */
[----:B------:R-:W2:Y:S08]  /*7680*/  SHFL.IDX PT, R176, R0, RZ, 0x1c1f ;  /* 0x001c1fff00b07589 */ /* 0x000eb000000e0000 */
[----:B------:R1:W2:Y:S02]  /*7690*/  SHFL.IDX PT, R132, R0, 0x1, 0x1c1f ;  /* 0x003c1f0000847f89 */ /* 0x0002a400000e0000 */
[----:B-1----:R-:W-:Y:S04]  /*76a0*/  MOV R0, UR7 ;  /* 0x0000000700007c02 */ /* 0x002fe80008000f00 */
[----:B---3--:R-:W-:Y:S04]  /*76b0*/  IADD3 R0, R0, UR6, -R3 ;  /* 0x0000000600007c10 */ /* 0x008fe8000fffe803 */
[----:B------:R-:W-:Y:S04]  /*76c0*/  IADD3 R3, R0, -UR13, RZ ;  /* 0x8000000d00037c10 */ /* 0x000fe8000fffe0ff */
[C---:B--2---:R-:W-:Y:S02]  /*76d0*/  IADD3 R0, R3.reuse, R176, RZ ;  /* 0x000000b003007210 */ /* 0x044fe40007ffe0ff */
[----:B------:R-:W-:Y:S02]  /*76e0*/  IADD3 R3, R3, R132, RZ ;  /* 0x0000008403037210 */ /* 0x000fe40007ffe0ff */
[C---:B------:R-:W-:Y:S02]  /*76f0*/  ISETP.GT.AND P0, PT, R0.reuse, RZ, PT ;  /* 0x000000ff0000720c */ /* 0x040fe40003f04270 */
[----:B------:R-:W-:Y:S02]  /*7700*/  ISETP.GT.AND P6, PT, R0, 0x20, PT ;  /* 0x000000200000780c */ /* 0x000fe40003fc4270 */
[----:B------:R-:W-:Y:S02]  /*7710*/  FSEL R4, R4, -INF , P0 ;  /* 0xff80000004047808 */ /* 0x000fe40000000000 */
[C---:B------:R-:W-:Y:S02]  /*7720*/  ISETP.GT.AND P0, PT, R0.reuse, 0x1, PT ;  /* 0x000000010000780c */ /* 0x040fe40003f04270 */
[C---:B------:R-:W-:Y:S02]  /*7730*/  ISETP.GT.AND P5, PT, R0.reuse, 0x28, PT ;  /* 0x000000280000780c */ /* 0x040fe40003fa4270 */
[----:B------:R-:W-:Y:S02]  /*7740*/  FSEL R5, R5, -INF , P0 ;  /* 0xff80000005057808 */ /* 0x000fe40000000000 */
[C---:B------:R-:W-:Y:S02]  /*7750*/  ISETP.GT.AND P0, PT, R3.reuse, RZ, PT ;  /* 0x000000ff0300720c */ /* 0x040fe40003f04270 */
[----:B------:R-:W-:Y:S02]  /*7760*/  ISETP.GT.AND P4, PT, R0, 0x29, PT ;  /* 0x000000290000780c */ /* 0x000fe40003f84270 */
[----:B------:R-:W-:Y:S02]  /*7770*/  FSEL R6, R6, -INF , P0 ;  /* 0xff80000006067808 */ /* 0x000fe40000000000 */
[----:B------:R-:W-:Y:S02]  /*7780*/  ISETP.GT.AND P0, PT, R3, 0x1, PT ;  /* 0x000000010300780c */ /* 0x000fe40003f04270 */
[----:B------:R-:W-:Y:S02]  /*7790*/  @P6 LOP3.LUT R178, R178, 0x100000, RZ, 0xfc, !PT ;  /* 0x00100000b2b26812 */ /* 0x000fe400078efcff */
[----:B------:R-:W-:Y:S02]  /*77a0*/  FSEL R7, R7, -INF , P0 ;  /* 0xff80000007077808 */ /* 0x000fe40000000000 */
[C---:B------:R-:W-:Y:S01]  /*77b0*/  ISETP.GT.AND P0, PT, R0.reuse, 0x8, PT ;  /* 0x000000080000780c */ /* 0x040fe20003f04270 */
[----:B------:R-:W-:Y:S01]  /*77c0*/  STL [R1+0x40], R178 ;  /* 0x000040b201007387 */ /* 0x000fe20000100800 */
[----:B------:R-:W-:Y:S02]  /*77d0*/  ISETP.GT.AND P6, PT, R0, 0x9, PT ;  /* 0x000000090000780c */ /* 0x000fe40003fc4270 */
[----:B------:R-:W-:Y:S02]  /*77e0*/  FSEL R8, R8, -INF , P0 ;  /* 0xff80000008087808 */ /* 0x000fe40000000000 */
[----:B------:R-:W-:Y:S02]  /*77f0*/  ISETP.GT.AND P0, PT, R3, 0x8, PT ;  /* 0x000000080300780c */ /* 0x000fe40003f04270 */
[----:B------:R-:W-:Y:S02]  /*7800*/  FSEL R9, R9, -INF , P6 ;  /* 0xff80000009097808 */ /* 0x000fe40003000000 */
[----:B------:R-:W-:Y:S02]  /*7810*/  FSEL R10, R10, -INF , P0 ;  /* 0xff8000000a0a7808 */ /* 0x000fe40000000000 */
[----:B------:R-:W-:Y:S02]  /*7820*/  ISETP.GT.AND P0, PT, R3, 0x9, PT ;  /* 0x000000090300780c */ /* 0x000fe40003f04270 */
[C---:B------:R-:W-:Y:S02]  /*7830*/  ISETP.GT.AND P6, PT, R0.reuse, 0x11, PT ;  /* 0x000000110000780c */ /* 0x040fe40003fc4270 */
[----:B------:R-:W-:Y:S02]  /*7840*/  FSEL R11, R11, -INF , P0 ;  /* 0xff8000000b0b7808 */ /* 0x000fe40000000000 */
[----:B------:R-:W-:Y:S02]  /*7850*/  ISETP.GT.AND P0, PT, R0, 0x10, PT ;  /* 0x000000100000780c */ /* 0x000fe40003f04270 */
[----:B------:R-:W-:Y:S02]  /*7860*/  FSEL R13, R13, -INF , P6 ;  /* 0xff8000000d0d7808 */ /* 0x000fe40003000000 */
[----:B------:R-:W-:Y:S02]  /*7870*/  FSEL R12, R12, -INF , P0 ;  /* 0xff8000000c0c7808 */ /* 0x000fe40000000000 */
[C---:B------:R-:W-:Y:S02]  /*7880*/  ISETP.GT.AND P0, PT, R3.reuse, 0x10, PT ;  /* 0x000000100300780c */ /* 0x040fe40003f04270 */
[----:B------:R-:W-:Y:S02]  /*7890*/  ISETP.GT.AND P1, PT, R0, 0x31, PT ;  /* 0x000000310000780c */ /* 0x000fe40003f24270 */
[----:B------:R-:W-:Y:S02]  /*78a0*/  FSEL R14, R14, -INF , P0 ;  /* 0xff8000000e0e7808 */ /* 0x000fe40000000000 */
[----:B------:R-:W-:Y:S02]  /*78b0*/  ISETP.GT.AND P0, PT, R3, 0x11, PT ;  /* 0x000000110300780c */ /* 0x000fe40003f04270 */
[C---:B------:R-:W-:Y:S02]  /*78c0*/  ISETP.GT.AND P2, PT, R0.reuse, 0x38, PT ;  /* 0x000000380000780c */ /* 0x040fe40003f44270 */
[----:B------:R-:W-:Y:S02]  /*78d0*/  FSEL R15, R15, -INF , P0 ;  /* 0xff8000000f0f7808 */ /* 0x000fe40000000000 */
[C---:B------:R-:W-:Y:S02]  /*78e0*/  ISETP.GT.AND P0, PT, R0.reuse, 0x19, PT ;  /* 0x000000190000780c */ /* 0x040fe40003f04270 */
[C---:B------:R-:W-:Y:S02]  /*78f0*/  ISETP.GT.AND P3, PT, R0.reuse, 0x39, PT ;  /* 0x000000390000780c */ /* 0x040fe40003f64270 */
[----:B------:R-:W-:Y:S02]  /*7900*/  FSEL R17, R17, -INF , P0 ;  /* 0xff80000011117808 */ /* 0x000fe40000000000 */
[C---:B------:R-:W-:Y:S02]  /*7910*/  ISETP.GT.AND P0, PT, R3.reuse, 0x18, PT ;  /* 0x000000180300780c */ /* 0x040fe40003f04270 */
[----:B------:R-:W-:Y:S02]  /*7920*/  ISETP.GT.AND P6, PT, R0, 0x18, PT ;  /* 0x000000180000780c */ /* 0x000fe40003fc4270 */
[----:B------:R-:W-:Y:S02]  /*7930*/  FSEL R18, R18, -INF , P0 ;  /* 0xff80000012127808 */ /* 0x000fe40000000000 */
[----:B------:R-:W-:Y:S02]  /*7940*/  ISETP.GT.AND P0, PT, R3, 0x19, PT ;  /* 0x000000190300780c */ /* 0x000fe40003f04270 */
[----:B------:R-:W-:Y:S02]  /*7950*/  FSEL R16, R16, -INF , P6 ;  /* 0xff80000010107808 */ /* 0x000fe40003000000 */
[----:B------:R-:W-:Y:S02]  /*7960*/  FSEL R19, R19, -INF , P0 ;  /* 0xff80000013137808 */ /* 0x000fe40000000000 */
[----:B------:R-:W-:Y:S02]  /*7970*/  ISETP.GT.AND P0, PT, R0, 0x21, PT ;  /* 0x000000210000780c */ /* 0x000fe40003f04270 */
[----:B------:R-:W-:Y:S02]  /*7980*/  LOP3.LUT P6, RZ, R178, 0x100000, RZ, 0xc0, !PT ;  /* 0x00100000b2ff7812 */ /* 0x000fe400078cc0ff */
[----:B------:R-:W-:Y:S02]  /*7990*/  FSEL R21, R21, -INF , P0 ;  /* 0xff80000015157808 */ /* 0x000fe40000000000 */
[C---:B------:R-:W-:Y:S02]  /*79a0*/  ISETP.GT.AND P0, PT, R3.reuse, 0x20, PT ;  /* 0x000000200300780c */ /* 0x040fe40003f04270 */
[----:B------:R-:W-:Y:S02]  /*79b0*/  FSEL R20, R20, -INF , P6 ;  /* 0xff80000014147808 */ /* 0x000fe40003000000 */
[----:B------:R-:W-:Y:S02]  /*79c0*/  FSEL R22, R22, -INF , P0 ;  /* 0xff80000016167808 */ /* 0x000fe40000000000 */
[----:B------:R-:W-:Y:S02]  /*79d0*/  ISETP.GT.AND P0, PT, R3, 0x21, PT ;  /* 0x000000210300780c */ /* 0x000fe40003f04270 */
[----:B------:R-:W-:Y:S02]  /*79e0*/  FSEL R24, R24, -INF , P5 ;  /* 0xff80000018187808 */ /* 0x000fe40002800000 */
[----:B------:R-:W-:Y:S02]  /*79f0*/  FSEL R23, R23, -INF , P0 ;  /* 0xff80000017177808 */ /* 0x000fe40000000000 */
[----:B------:R-:W-:Y:S02]  /*7a00*/  ISETP.GT.AND P0, PT, R0, 0x30, PT ;  /* 0x000000300000780c */ /* 0x000fe40003f04270 */
[----:B-----5:R-:W-:Y:S02]  /*7a10*/  FMNMX.FTZ R0, R4, R2, !PT ;  /* 0x0000000204007209 */ /* 0x020fe40007810000 */
[----:B------:R-:W-:Y:S02]  /*7a20*/  FSEL R25, R25, -INF , P4 ;  /* 0xff80000019197808 */ /* 0x000fe40002000000 */
        /* <DEDUP_REMOVED lines=9> */
[----:B------:R-:W-:Y:S02]  /*7ac0*/  ISETP.GT.AND P0, PT, R3, 0x28, PT ;  /* 0x000000280300780c */ /* 0x000fe40003f04270 */
        /* <DEDUP_REMOVED lines=15> */
[----:B------:R-:W-:Y:S02]  /*7bc0*/  LOP3.LUT P6, RZ, R178, 0x80000, RZ, 0xc0, !PT ;  /* 0x00080000b2ff7812 */ /* 0x000fe400078cc0ff */
[----:B------:R-:W-:Y:S02]  /*7bd0*/  FMNMX.FTZ R0, R32, R0, !PT ;  /* 0x0000000020007209 */ /* 0x000fe40007810000 */
[C---:B------:R-:W-:Y:S02]  /*7be0*/  LOP3.LUT P5, RZ, R178.reuse, 0x40000, RZ, 0xc0, !PT ;  /* 0x00040000b2ff7812 */ /* 0x040fe400078ac0ff */
[----:B------:R-:W-:Y:S02]  /*7bf0*/  FMNMX.FTZ R0, R33, R0, !PT ;  /* 0x0000000021007209 */ /* 0x000fe40007810000 */
[C---:B------:R-:W-:Y:S02]  /*7c00*/  LOP3.LUT P4, RZ, R178.reuse, 0x20000, RZ, 0xc0, !PT ;  /* 0x00020000b2ff7812 */ /* 0x040fe4000788c0ff */
[C---:B------:R-:W-:Y:S01]  /*7c10*/  LOP3.LUT P3, RZ, R178.reuse, 0x10000, RZ, 0xc0, !PT ;  /* 0x00010000b2ff7812 */ /* 0x040fe2000786c0ff */
[----:B------:R-:W1:Y:S01]  /*7c20*/  SHFL.BFLY PT, R132, R0, 0x2, 0x1f ;  /* 0x0c401f0000847f89 */ /* 0x000e6200000e0000 */
[C---:B------:R-:W-:Y:S02]  /*7c30*/  LOP3.LUT P2, RZ, R178.reuse, 0x8000, RZ, 0xc0, !PT ;  /* 0x00008000b2ff7812 */ /* 0x040fe4000784c0ff */
[----:B------:R-:W-:Y:S02]  /*7c40*/  LOP3.LUT P1, RZ, R178, 0x4000, RZ, 0xc0, !PT ;  /* 0x00004000b2ff7812 */ /* 0x000fe4000782c0ff */
[----:B-1----:R-:W-:Y:S05]  /*7c50*/  FMNMX.FTZ R0, R132, R0, !PT ;  /* 0x0000000084007209 */ /* 0x002fea0007810000 */
[----:B------:R-:W1:Y:S02]  /*7c60*/  SHFL.BFLY PT, R132, R0, 0x1, 0x1f ;  /* 0x0c201f0000847f89 */ /* 0x000e6400000e0000 */
[----:B-1----:R-:W-:Y:S04]  /*7c70*/  FMNMX.FTZ R132, R0, R132, !PT ;  /* 0x0000008400847209 */ /* 0x002fe80007810000 */
[C---:B------:R-:W-:Y:S04]  /*7c80*/  FSETP.NEU.FTZ.AND P0, PT, R132.reuse, -INF , PT ;  /* 0xff8000008400780b */ /* 0x040fe80003f1d000 */
[----:B------:R-:W-:Y:S05]  /*7c90*/  FSEL R0, R132, RZ, P0 ;  /* 0x000000ff84007208 */ /* 0x000fea0000000000 */
[----:B------:R-:W-:Y:S02]  /*7ca0*/  FADD.FTZ R0, -R0, R2 ;  /* 0x0000000200007221 */ /* 0x000fe40000010100 */
[----:B------:R-:W-:Y:S02]  /*7cb0*/  FMUL.FTZ R2, R132, c[0x0][0x2d0] ;  /* 0x0000b40084027a20 */ /* 0x000fe40000410000 */
[----:B------:R-:W-:Y:S03]  /*7cc0*/  FMUL.FTZ R0, R0, c[0x0][0x2d0] ;  /* 0x0000b40000007a20 */ /* 0x000fe60000410000 */
[----:B------:R-:W-:Y:S02]  /*7cd0*/  FSEL R2, R2, RZ, P0 ;  /* 0x000000ff02027208 */ /* 0x000fe40000000000 */
[C---:B------:R-:W-:Y:S03]  /*7ce0*/  ISETP.GT.AND P0, PT, R3.reuse, 0x38, PT ;  /* 0x000000380300780c */ /* 0x040fe60003f04270 */
[--C-:B------:R-:W-:Y:S01]  /*7cf0*/  FFMA.FTZ R4, R4, c[0x0][0x2d0], -R2.reuse ;  /* 0x0000b40004047a23 */ /* 0x100fe20000010802 */
[----:B------:R-:W-:Y:S01]  /*7d00*/  FSEL R34, R34, -INF , P0 ;  /* 0xff80000022227808 */ /* 0x000fe20000000000 */
[--C-:B------:R-:W-:Y:S01]  /*7d10*/  FFMA.FTZ R189, R12, c[0x0][0x2d0], -R2.reuse ;  /* 0x0000b4000cbd7a23 */ /* 0x100fe20000010802 */
[----:B------:R-:W-:Y:S01]  /*7d20*/  ISETP.GT.AND P0, PT, R3, 0x39, PT ;  /* 0x000000390300780c */ /* 0x000fe20003f04270 */
[--C-:B------:R-:W-:Y:S02]  /*7d30*/  FFMA.FTZ R188, R13, c[0x0][0x2d0], -R2.reuse ;  /* 0x0000b4000dbc7a23 */ /* 0x100fe40000010802 */
[--C-:B------:R-:W-:Y:S01]  /*7d40*/  FFMA.FTZ R187, R16, c[0x0][0x2d0], -R2.reuse ;  /* 0x0000b40010bb7a23 */ /* 0x100fe20000010802 */
[----:B------:R-:W-:Y:S01]  /*7d50*/  MUFU.EX2 R4, R4 ;  /* 0x0000000400047308 */ /* 0x000fe20000000800 */
[--C-:B------:R-:W-:Y:S02]  /*7d60*/  FFMA.FTZ R182, R17, c[0x0][0x2d0], -R2.reuse ;  /* 0x0000b40011b67a23 */ /* 0x100fe40000010802 */
[--C-:B------:R-:W-:Y:S02]  /*7d70*/  FFMA.FTZ R28, R28, c[0x0][0x2d0], -R2.reuse ;  /* 0x0000b4001c1c7a23 */ /* 0x100fe40000010802 */
[--C-:B------:R-:W-:Y:S02]  /*7d80*/  FFMA.FTZ R29, R29, c[0x0][0x2d0], -R2.reuse ;  /* 0x0000b4001d1d7a23 */ /* 0x100fe40000010802 */
[--C-:B------:R-:W-:Y:S02]  /*7d90*/  FFMA.FTZ R32, R32, c[0x0][0x2d0], -R2.reuse ;  /* 0x0000b40020207a23 */ /* 0x100fe40000010802 */
        /* <DEDUP_REMOVED lines=8> */
[----:B------:R-:W-:Y:S05]  /*7e20*/  FFMA.FTZ R25, R25, c[0x0][0x2d0], -R2 ;  /* 0x0000b40019197a23 */ /* 0x000fea0000010802 */
[----:B------:R-:W4:Y:S10]  /*7e30*/  MUFU.EX2 R2, R0 ;  /* 0x0000000000027308 */ /* 0x000f340000000800 */
[----:B------:R-:W1:Y:S10]  /*7e40*/  MUFU.EX2 R8, R8 ;  /* 0x0000000800087308 */ /* 0x000e740000000800 */
[----:B------:R-:W2:Y:S01]  /*7e50*/  MUFU.EX2 R9, R9 ;  /* 0x0000000900097308 */ /* 0x000ea20000000800 */
[C---:B----4-:R-:W-:Y:S02]  /*7e60*/  FFMA.FTZ R0, R2.reuse, R177, R4 ;  /* 0x000000b102007223 */ /* 0x050fe40000010004 */
[----:B------:R-:W-:Y:S02]  /*7e70*/  FMUL.FTZ R12, R2, R156 ;  /* 0x0000009c020c7220 */ /* 0x000fe40000410000 */
[C---:B------:R-:W-:Y:S01]  /*7e80*/  FADD.FTZ R0, R176.reuse, R0 ;  /* 0x00000000b0007221 */ /* 0x040fe20000010000 */
[----:B------:R-:W-:Y:S01]  /*7e90*/  F2FP.PACK_AB R176, R176, R4 ;  /* 0x00000004b0b0723e */ /* 0x000fe200000000ff */
[C---:B------:R-:W-:Y:S01]  /*7ea0*/  FMUL.FTZ R13, R2.reuse, R157 ;  /* 0x0000009d020d7220 */ /* 0x040fe20000410000 */
[----:B------:R-:W-:Y:S01]  /*7eb0*/  FSEL R4, R35, -INF , P0 ;  /* 0xff80000023047808 */ /* 0x000fe20000000000 */
[----:B------:R-:W-:Y:S01]  /*7ec0*/  FMUL.FTZ R16, R2, R152 ;  /* 0x0000009802107220 */ /* 0x000fe20000410000 */
[----:B------:R-:W-:Y:S01]  /*7ed0*/  MOV R35, R20 ;  /* 0x0000001400237202 */ /* 0x000fe20000000f00 */
[----:B-1----:R-:W-:Y:S02]  /*7ee0*/  FADD.FTZ R0, R8, R0 ;  /* 0x0000000008007221 */ /* 0x002fe40000010000 */
[C---:B------:R-:W-:Y:S02]  /*7ef0*/  FMUL.FTZ R17, R2.reuse, R153 ;  /* 0x0000009902117220 */ /* 0x040fe40000410000 */
[C---:B------:R-:W-:Y:S02]  /*7f00*/  FMUL.FTZ R20, R2.reuse, R148 ;  /* 0x0000009402147220 */ /* 0x040fe40000410000 */
[C---:B------:R-:W-:Y:S02]  /*7f10*/  FMUL.FTZ R36, R2.reuse, R36 ;  /* 0x0000002402247220 */ /* 0x040fe40000410000 */
[----:B------:R-:W-:Y:S02]  /*7f20*/  FMUL.FTZ R37, R2, R37 ;  /* 0x0000002502257220 */ /* 0x000fe40000410000 */
[C---:B--2---:R-:W-:Y:S01]  /*7f30*/  FADD.FTZ R181, R9.reuse, R0 ;  /* 0x0000000009b57221 */ /* 0x044fe20000010000 */
[----:B------:R-:W-:Y:S01]  /*7f40*/  FMNMX.FTZ R0, R6, R133, !PT ;  /* 0x0000008506007209 */ /* 0x000fe20007810000 */
[C---:B------:R-:W-:Y:S01]  /*7f50*/  FMUL.FTZ R40, R2.reuse, R40 ;  /* 0x0000002802287220 */ /* 0x040fe20000410000 */
[----:B------:R-:W-:Y:S01]  /*7f60*/  F2FP.PACK_AB R178, R9, R8 ;  /* 0x0000000809b2723e */ /* 0x000fe200000000ff */
[C---:B------:R-:W-:Y:S01]  /*7f70*/  FMUL.FTZ R8, R2.reuse, R160 ;  /* 0x000000a002087220 */ /* 0x040fe20000410000 */
[----:B------:R-:W-:Y:S01]  /*7f80*/  FMNMX.FTZ R0, R7, R0, !PT ;  /* 0x0000000007007209 */ /* 0x000fe20007810000 */
[C---:B------:R-:W-:Y:S02]  /*7f90*/  FMUL.FTZ R9, R2.reuse, R161 ;  /* 0x000000a102097220 */ /* 0x040fe40000410000 */
[----:B------:R-:W-:Y:S01]  /*7fa0*/  FMUL.FTZ R41, R2, R41 ;  /* 0x0000002902297220 */ /* 0x000fe20000410000 */
[----:B------:R-:W-:Y:S01]  /*7fb0*/  FMNMX.FTZ R0, R10, R0, !PT ;  /* 0x000000000a007209 */ /* 0x000fe20007810000 */
[C---:B------:R-:W-:Y:S02]  /*7fc0*/  FMUL.FTZ R44, R2.reuse, R44 ;  /* 0x0000002c022c7220 */ /* 0x040fe40000410000 */
        /* <DEDUP_REMOVED lines=36> */
[----:B------:R-:W-:Y:S01]  /*8210*/  FMUL.FTZ R93, R2, R93 ;  /* 0x0000005d025d7220 */ /* 0x000fe20000410000 */
[----:B------:R-:W-:Y:S01]  /*8220*/  FMNMX.FTZ R0, R4, R0, !PT ;  /* 0x0000000004007209 */ /* 0x000fe20007810000 */
[C---:B------:R-:W-:Y:S02]  /*8230*/  FMUL.FTZ R96, R2.reuse, R96 ;  /* 0x0000006002607220 */ /* 0x040fe40000410000 */
[C---:B------:R-:W-:Y:S02]  /*8240*/  FMUL.FTZ R97, R2.reuse, R97 ;  /* 0x0000006102617220 */ /* 0x040fe40000410000 */
[----:B------:R-:W1:Y:S01]  /*8250*/  SHFL.BFLY PT, R3, R0, 0x2, 0x1f ;  /* 0x0c401f0000037f89 */ /* 0x000e6200000e0000 */
        /* <DEDUP_REMOVED lines=12> */
[----:B-1----:R-:W-:Y:S01]  /*8320*/  FMNMX.FTZ R0, R0, R3, !PT ;  /* 0x0000000300007209 */ /* 0x002fe20007810000 */
[C---:B------:R-:W-:Y:S02]  /*8330*/  FMUL.FTZ R124, R2.reuse, R124 ;  /* 0x0000007c027c7220 */ /* 0x040fe40000410000 */
[C---:B------:R-:W-:Y:S02]  /*8340*/  FMUL.FTZ R125, R2.reuse, R125 ;  /* 0x0000007d027d7220 */ /* 0x040fe40000410000 */
[----:B------:R-:W1:Y:S01]  /*8350*/  SHFL.BFLY PT, R3, R0, 0x1, 0x1f ;  /* 0x0c201f0000037f89 */ /* 0x000e6200000e0000 */
[C---:B------:R-:W-:Y:S02]  /*8360*/  FMUL.FTZ R128, R2.reuse, R128 ;  /* 0x0000008002807220 */ /* 0x040fe40000410000 */
[----:B------:R-:W-:Y:S01]  /*8370*/  FMUL.FTZ R129, R2, R129 ;  /* 0x0000008102817220 */ /* 0x000fe20000410000 */
[----:B-1----:R-:W-:Y:S04]  /*8380*/  FMNMX.FTZ R3, R3, R0, !PT ;  /* 0x0000000003037209 */ /* 0x002fe80007810000 */
[C---:B------:R-:W-:Y:S01]  /*8390*/  FSETP.NEU.FTZ.AND P0, PT, R3.reuse, -INF , PT ;  /* 0xff8000000300780b */ /* 0x040fe20003f1d000 */
[C---:B------:R-:W-:Y:S03]  /*83a0*/  FMUL.FTZ R5, R3.reuse, c[0x0][0x2d0] ;  /* 0x0000b40003057a20 */ /* 0x040fe60000410000 */
[----:B------:R-:W-:Y:S02]  /*83b0*/  FSEL R0, R3, RZ, P0 ;  /* 0x000000ff03007208 */ /* 0x000fe40000000000 */
[----:B------:R-:W-:Y:S02]  /*83c0*/  FSEL R5, R5, RZ, P0 ;  /* 0x000000ff05057208 */ /* 0x000fe40000000000 */
[----:B------:R-:W-:Y:S01]  /*83d0*/  PLOP3.LUT P0, PT, PT, PT, UP0, 0x80, 0x0 ;  /* 0x000000000000781c */ /* 0x000fe20003f0f008 */
[----:B------:R-:W-:Y:S02]  /*83e0*/  FADD.FTZ R0, -R0, R133 ;  /* 0x0000008500007221 */ /* 0x000fe40000010100 */
[--C-:B------:R-:W-:Y:S02]  /*83f0*/  FFMA.FTZ R177, R6, c[0x0][0x2d0], -R5.reuse ;  /* 0x0000b40006b17a23 */ /* 0x100fe40000010805 */
[----:B------:R-:W2:Y:S01]  /*8400*/  LDL.LU R6, [R1+0x80] ;  /* 0x0000800001067983 */ /* 0x000ea20000300800 */
[----:B------:R-:W-:Y:S02]  /*8410*/  FMUL.FTZ R0, R0, c[0x0][0x2d0] ;  /* 0x0000b40000007a20 */ /* 0x000fe40000410000 */
[--C-:B------:R-:W-:Y:S01]  /*8420*/  FFMA.FTZ R34, R34, c[0x0][0x2d0], -R5.reuse ;  /* 0x0000b40022227a23 */ /* 0x100fe20000010805 */
[----:B------:R-:W-:Y:S01]  /*8430*/  MUFU.EX2 R177, R177 ;  /* 0x000000b100b17308 */ /* 0x000fe20000000800 */
[--C-:B------:R-:W-:Y:S01]  /*8440*/  FFMA.FTZ R186, R15, c[0x0][0x2d0], -R5.reuse ;  /* 0x0000b4000fba7a23 */ /* 0x100fe20000010805 */
[----:B------:R-:W-:Y:S01]  /*8450*/  MOV R15, R24 ;  /* 0x00000018000f7202 */ /* 0x000fe20000000f00 */
[--C-:B------:R-:W-:Y:S01]  /*8460*/  FFMA.FTZ R183, R18, c[0x0][0x2d0], -R5.reuse ;  /* 0x0000b40012b77a23 */ /* 0x100fe20000010805 */
[----:B------:R-:W-:Y:S01]  /*8470*/  MOV R18, R21 ;  /* 0x0000001500127202 */ /* 0x000fe20000000f00 */
[--C-:B------:R-:W-:Y:S02]  /*8480*/  FFMA.FTZ R179, R10, c[0x0][0x2d0], -R5.reuse ;  /* 0x0000b4000ab37a23 */ /* 0x100fe40000010805 */
[--C-:B------:R-:W-:Y:S01]  /*8490*/  FFMA.FTZ R190, R23, c[0x0][0x2d0], -R5.reuse ;  /* 0x0000b40017be7a23 */ /* 0x100fe20000010805 */
[----:B------:R-:W-:Y:S01]  /*84a0*/  MOV R23, R32 ;  /* 0x0000002000177202 */ /* 0x000fe20000000f00 */
[----:B------:R-:W-:Y:S01]  /*84b0*/  FMUL.FTZ R32, R2, R136 ;  /* 0x0000008802207220 */ /* 0x000fe20000410000 */
[----:B------:R-:W1:Y:S01]  /*84c0*/  MUFU.EX2 R0, R0 ;  /* 0x0000000000007308 */ /* 0x000e620000000800 */
[--C-:B------:R-:W-:Y:S02]  /*84d0*/  FFMA.FTZ R26, R26, c[0x0][0x2d0], -R5.reuse ;  /* 0x0000b4001a1a7a23 */ /* 0x100fe40000010805 */
[--C-:B------:R-:W-:Y:S02]  /*84e0*/  FFMA.FTZ R30, R30, c[0x0][0x2d0], -R5.reuse ;  /* 0x0000b4001e1e7a23 */ /* 0x100fe40000010805 */
[--C-:B------:R-:W-:Y:S02]  /*84f0*/  FFMA.FTZ R31, R31, c[0x0][0x2d0], -R5.reuse ;  /* 0x0000b4001f1f7a23 */ /* 0x100fe40000010805 */
[----:B------:R-:W-:Y:S01]  /*8500*/  FMUL.FTZ R21, R2, R149 ;  /* 0x0000009502157220 */ /* 0x000fe20000410000 */
[----:B------:R-:W-:Y:S01]  /*8510*/  MOV R149, R15 ;  /* 0x0000000f00957202 */ /* 0x000fe20000000f00 */
[--C-:B------:R-:W-:Y:S01]  /*8520*/  FFMA.FTZ R7, R7, c[0x0][0x2d0], -R5.reuse ;  /* 0x0000b40007077a23 */ /* 0x100fe20000010805 */
[----:B------:R-:W-:Y:S01]  /*8530*/  MUFU.EX2 R152, R179 ;  /* 0x000000b300987308 */ /* 0x000fe20000000800 */
[--C-:B------:R-:W-:Y:S01]  /*8540*/  FFMA.FTZ R180, R11, c[0x0][0x2d0], -R5.reuse ;  /* 0x0000b4000bb47a23 */ /* 0x100fe20000010805 */
[----:B------:R-:W-:Y:S01]  /*8550*/  MOV R161, R30 ;  /* 0x0000001e00a17202 */ /* 0x000fe20000000f00 */
        /* <DEDUP_REMOVED lines=8> */
[----:B------:R-:W-:Y:S01]  /*85e0*/  FMUL.FTZ R33, R2, R137 ;  /* 0x0000008902217220 */ /* 0x000fe20000410000 */
[----:B------:R-:W3:Y:S01]  /*85f0*/  MUFU.EX2 R156, R180 ;  /* 0x000000b4009c7308 */ /* 0x000ee20000000800 */
[----:B------:R-:W-:Y:S01]  /*8600*/  FFMA.FTZ R11, R4, c[0x0][0x2d0], -R5 ;  /* 0x0000b400040b7a23 */ /* 0x000fe20000010805 */
[----:B------:R-:W-:Y:S01]  /*8610*/  MOV R148, R19 ;  /* 0x0000001300947202 */ /* 0x000fe20000000f00 */
[----:B------:R-:W-:Y:S01]  /*8620*/  FMUL.FTZ R5, R2, R165 ;  /* 0x000000a502057220 */ /* 0x000fe20000410000 */
[----:B------:R-:W-:Y:S01]  /*8630*/  MOV R165, R34 ;  /* 0x0000002200a57202 */ /* 0x000fe20000000f00 */
[C---:B-1----:R-:W-:Y:S01]  /*8640*/  FMUL.FTZ R34, R0.reuse, R138 ;  /* 0x0000008a00227220 */ /* 0x042fe20000410000 */
[----:B------:R-:W-:Y:S01]  /*8650*/  MOV R157, R22 ;  /* 0x00000016009d7202 */ /* 0x000fe20000000f00 */
[C---:B------:R-:W-:Y:S01]  /*8660*/  FMUL.FTZ R15, R0.reuse, R159 ;  /* 0x0000009f000f7220 */ /* 0x040fe20000410000 */
[----:B------:R-:W-:Y:S01]  /*8670*/  MOV R159, R18 ;  /* 0x00000012009f7202 */ /* 0x000fe20000000f00 */
[C---:B------:R-:W-:Y:S01]  /*8680*/  FMUL.FTZ R18, R0.reuse, R154 ;  /* 0x0000009a00127220 */ /* 0x040fe20000410000 */
[----:B------:R-:W-:Y:S01]  /*8690*/  MOV R154, R35 ;  /* 0x00000023009a7202 */ /* 0x000fe20000000f00 */
[----:B------:R-:W-:Y:S01]  /*86a0*/  FMUL.FTZ R35, R0, R139 ;  /* 0x0000008b00237220 */ /* 0x000fe20000410000 */
[----:B------:R-:W-:Y:S01]  /*86b0*/  MUFU.EX2 R149, R149 ;  /* 0x0000009500957308 */ /* 0x000fe20000000800 */
[----:B------:R-:W1:Y:S01]  /*86c0*/  LDSM.16.MT88.4 R136, [R135+0x100] ;  /* 0x000100008788783b */ /* 0x000e620000004200 */
[C---:B------:R-:W-:Y:S02]  /*86d0*/  FMUL.FTZ R29, R2.reuse, R141 ;  /* 0x0000008d021d7220 */ /* 0x040fe40000410000 */
[C---:B------:R-:W-:Y:S01]  /*86e0*/  FMUL.FTZ R4, R2.reuse, R164 ;  /* 0x000000a402047220 */ /* 0x040fe20000410000 */
[----:B------:R-:W-:Y:S01]  /*86f0*/  MOV R164, R28 ;  /* 0x0000001c00a47202 */ /* 0x000fe20000000f00 */
[C---:B------:R-:W-:Y:S02]  /*8700*/  FMUL.FTZ R28, R2.reuse, R140 ;  /* 0x0000008c021c7220 */ /* 0x040fe40000410000 */
[C---:B------:R-:W-:Y:S02]  /*8710*/  FMUL.FTZ R24, R2.reuse, R144 ;  /* 0x0000009002187220 */ /* 0x040fe40000410000 */
[----:B------:R-:W-:Y:S01]  /*8720*/  FMUL.FTZ R25, R2, R145 ;  /* 0x0000009102197220 */ /* 0x000fe20000410000 */
[----:B------:R-:W-:Y:S01]  /*8730*/  MUFU.EX2 R144, R182 ;  /* 0x000000b600907308 */ /* 0x000fe20000000800 */
[----:B---3--:R-:W-:Y:S01]  /*8740*/  F2FP.PACK_AB R179, R156, R152 ;  /* 0x000000989cb3723e */ /* 0x008fe200000000ff */
        /* <DEDUP_REMOVED lines=8> */
[----:B------:R3:W4:Y:S01]  /*87d0*/  MUFU.EX2 R2, R7 ;  /* 0x0000000700027308 */ /* 0x0007220000000800 */
[C---:B------:R-:W-:Y:S02]  /*87e0*/  FMUL.FTZ R22, R0.reuse, R150 ;  /* 0x0000009600167220 */ /* 0x040fe40000410000 */
[C---:B------:R-:W-:Y:S02]  /*87f0*/  FMUL.FTZ R26, R0.reuse, R146 ;  /* 0x00000092001a7220 */ /* 0x040fe40000410000 */
[C---:B------:R-:W-:Y:S02]  /*8800*/  FMUL.FTZ R30, R0.reuse, R142 ;  /* 0x0000008e001e7220 */ /* 0x040fe40000410000 */
[C---:B------:R-:W-:Y:S02]  /*8810*/  FMUL.FTZ R31, R0.reuse, R143 ;  /* 0x0000008f001f7220 */ /* 0x040fe40000410000 */
[C---:B------:R-:W-:Y:S01]  /*8820*/  FMUL.FTZ R38, R0.reuse, R38 ;  /* 0x0000002600267220 */ /* 0x040fe20000410000 */
[----:B------:R-:W-:Y:S01]  /*8830*/  LDSM.16.MT88.4 R140, [R135+0x900] ;  /* 0x00090000878c783b */ /* 0x000fe20000004200 */
        /* <DEDUP_REMOVED lines=9> */
[C---:B---3--:R-:W-:Y:S01]  /*88d0*/  FMUL.FTZ R7, R0.reuse, R167 ;  /* 0x000000a700077220 */ /* 0x048fe20000410000 */
[----:B------:R-:W-:Y:S01]  /*88e0*/  MOV R167, R27 ;  /* 0x0000001b00a77202 */ /* 0x000fe20000000f00 */
        /* <DEDUP_REMOVED lines=49> */
[----:B--2---:R-:W-:Y:S01]  /*8c00*/  FFMA.FTZ R133, R0, R6, R177 ;  /* 0x0000000600857223 */ /* 0x004fe200000100b1 */
[----:B----4-:R-:W-:Y:S01]  /*8c10*/  F2FP.PACK_AB R177, R2, R177 ;  /* 0x000000b102b1723e */ /* 0x010fe200000000ff */
[C---:B------:R-:W-:Y:S01]  /*8c20*/  FMUL.FTZ R6, R0.reuse, R166 ;  /* 0x000000a600067220 */ /* 0x040fe20000410000 */
[----:B------:R-:W-:Y:S01]  /*8c30*/  MOV R166, R23 ;  /* 0x0000001700a67202 */ /* 0x000fe20000000f00 */
[----:B------:R-:W-:Y:S02]  /*8c40*/  FMUL.FTZ R23, R0, R151 ;  /* 0x0000009700177220 */ /* 0x000fe40000410000 */
[----:B------:R-:W-:Y:S02]  /*8c50*/  FADD.FTZ R153, R2, R133 ;  /* 0x0000008502997221 */ /* 0x000fe40000010000 */
[----:B------:R-:W2:Y:S01]  /*8c60*/  MUFU.EX2 R133, R189 ;  /* 0x000000bd00857308 */ /* 0x000ea20000000800 */
[C---:B-1----:R-:W-:Y:S08]  /*8c70*/  HMMA.16816.F32 R4, R176.reuse, R136, R4 ;  /* 0x00000088b004723c */ /* 0x042ff00000001804 */
[C---:B------:R-:W-:Y:S01]  /*8c80*/  HMMA.16816.F32 R8, R176.reuse, R138, R8 ;  /* 0x0000008ab008723c */ /* 0x040fe20000001808 */
[----:B------:R-:W1:Y:S01]  /*8c90*/  LDSM.16.MT88.4 R136, [R248+0x100] ;  /* 0x00010000f888783b */ /* 0x000e620000004200 */
[----:B------:R-:W-:Y:S10]  /*8ca0*/  MUFU.EX2 R189, R161 ;  /* 0x000000a100bd7308 */ /* 0x000ff40000000800 */
[----:B------:R-:W3:Y:S01]  /*8cb0*/  MUFU.EX2 R2, R188 ;  /* 0x000000bc00027308 */ /* 0x000ee20000000800 */
[----:B--2---:R-:W-:Y:S09]  /*8cc0*/  FADD.FTZ R0, R133, R181 ;  /* 0x000000b585007221 */ /* 0x004ff20000010000 */
[----:B------:R-:W2:Y:S10]  /*8cd0*/  MUFU.EX2 R188, R160 ;  /* 0x000000a000bc7308 */ /* 0x000eb40000000800 */
[----:B------:R-:W-:Y:S01]  /*8ce0*/  MUFU.EX2 R181, R191 ;  /* 0x000000bf00b57308 */ /* 0x000fe20000000800 */
[----:B---3--:R-:W-:Y:S04]  /*8cf0*/  FADD.FTZ R0, R2, R0 ;  /* 0x0000000002007221 */ /* 0x008fe80000010000 */
[----:B------:R-:W-:Y:S01]  /*8d00*/  FADD.FTZ R0, R145, R0 ;  /* 0x0000000091007221 */ /* 0x000fe20000010000 */
[C---:B-1----:R-:W-:Y:S03]  /*8d10*/  HMMA.16816.F32 R12, R176.reuse, R136, R12 ;  /* 0x00000088b00c723c */ /* 0x042fe6000000180c */
[----:B------:R-:W-:Y:S05]  /*8d20*/  FADD.FTZ R0, R144, R0 ;  /* 0x0000000090007221 */ /* 0x000fea0000010000 */
        /* <DEDUP_REMOVED lines=45> */
[----:B------:R-:W-:Y:S03]  /*9000*/  F2FP.PACK_AB R137, R186, R185 ;  /* 0x000000b9ba89723e */ /* 0x000fe600000000ff */
[----:B------:R-:W-:Y:S02]  /*9010*/  F2FP.PACK_AB R138, R144, R145 ;  /* 0x00000091908a723e */ /* 0x000fe400000000ff */
[----:B------:R-:W3:Y:S02]  /*9020*/  LDSM.16.MT88.4 R144, [R248+0x900] ;  /* 0x00090000f890783b */ /* 0x000ee40000004200 */
[----:B------:R-:W4:Y:S01]  /*9030*/  MUFU.EX2 R2, R159 ;  /* 0x0000009f00027308 */ /* 0x000f220000000800 */
[----:B------:R-:W-:Y:S02]  /*9040*/  F2FP.PACK_AB R139, R184, R183 ;  /* 0x000000b7b88b723e */ /* 0x000fe400000000ff */
[----:B--2---:R-:W-:Y:S05]  /*9050*/  F2FP.PACK_AB R177, R188, R189 ;  /* 0x000000bdbcb1723e */ /* 0x004fea00000000ff */
[C---:B------:R-:W-:Y:S02]  /*9060*/  HMMA.16816.F32 R4, R136.reuse, R140, R4 ;  /* 0x0000008c8804723c */ /* 0x040fe40000001804 */
[----:B------:R-:W-:Y:S03]  /*9070*/  MUFU.EX2 R176, R167 ;  /* 0x000000a700b07308 */ /* 0x000fe60000000800 */
[----:B-1----:R-:W-:Y:S03]  /*9080*/  FADD.FTZ R0, R133, R0 ;  /* 0x0000000085007221 */ /* 0x002fe60000010000 */
[C---:B------:R-:W-:Y:S01]  /*9090*/  HMMA.16816.F32 R8, R136.reuse, R142, R8 ;  /* 0x0000008e8808723c */ /* 0x040fe20000001808 */
[----:B------:R-:W1:Y:S03]  /*90a0*/  LDSM.16.MT88.4 R140, [R251+0x900] ;  /* 0x00090000fb8c783b */ /* 0x000e660000004200 */
[----:B------:R-:W-:Y:S01]  /*90b0*/  MUFU.EX2 R178, R157 ;  /* 0x0000009d00b27308 */ /* 0x000fe20000000800 */
[----:B----4-:R-:W-:Y:S04]  /*90c0*/  FADD.FTZ R0, R2, R0 ;  /* 0x0000000002007221 */ /* 0x010fe80000010000 */
[----:B------:R-:W-:Y:S04]  /*90d0*/  FADD.FTZ R0, R149, R0 ;  /* 0x0000000095007221 */ /* 0x000fe80000010000 */
[C---:B------:R-:W-:Y:S01]  /*90e0*/  FADD.FTZ R0, R148.reuse, R0 ;  /* 0x0000000094007221 */ /* 0x040fe20000010000 */
        /* <DEDUP_REMOVED lines=46> */
[----:B------:R-:W3:Y:S03]  /*93d0*/  LDSM.16.MT88.4 R148, [R251+0x1100] ;  /* 0x00110000fb94783b */ /* 0x000ee60000004200 */
[----:B------:R-:W-:Y:S02]  /*93e0*/  F2FP.PACK_AB R136, R2, R133 ;  /* 0x000000850288723e */ /* 0x000fe400000000ff */
[----:B------:R-:W-:Y:S01]  /*93f0*/  F2FP.PACK_AB R137, R182, R181 ;  /* 0x000000b5b689723e */ /* 0x000fe200000000ff */
[----:B------:R-:W4:Y:S01]  /*9400*/  MUFU.EX2 R2, R162 ;  /* 0x000000a200027308 */ /* 0x000f220000000800 */
[----:B------:R-:W-:Y:S07]  /*9410*/  F2FP.PACK_AB R139, R190, R180 ;  /* 0x000000b4be8b723e */ /* 0x000fee00000000ff */
[C---:B-1----:R-:W-:Y:S02]  /*9420*/  HMMA.16816.F32 R4, R136.reuse, R140, R4 ;  /* 0x0000008c8804723c */ /* 0x042fe40000001804 */
[----:B------:R-:W1:Y:S06]  /*9430*/  MUFU.EX2 R133, R166 ;  /* 0x000000a600857308 */ /* 0x000e6c0000000800 */
[C---:B------:R-:W-:Y:S01]  /*9440*/  HMMA.16816.F32 R8, R136.reuse, R142, R8 ;  /* 0x0000008e8808723c */ /* 0x040fe20000001808 */
[----:B------:R-:W3:Y:S03]  /*9450*/  LDSM.16.MT88.4 R140, [R250+0x1100] ;  /* 0x00110000fa8c783b */ /* 0x000ee60000004200 */
[----:B----4-:R-:W-:Y:S05]  /*9460*/  FADD.FTZ R0, R2, R0 ;  /* 0x0000000002007221 */ /* 0x010fea0000010000 */
[----:B------:R-:W-:Y:S01]  /*9470*/  LDSM.16.MT88.4 R160, [R135+0x1900] ;  /* 0x0019000087a0783b */ /* 0x000fe20000004200 */
[C---:B--2---:R-:W-:Y:S03]  /*9480*/  HMMA.16816.F32 R12, R136.reuse, R144, R12 ;  /* 0x00000090880c723c */ /* 0x044fe6000000180c */
[C---:B------:R-:W-:Y:S01]  /*9490*/  FADD.FTZ R0, R176.reuse, R0 ;  /* 0x00000000b0007221 */ /* 0x040fe20000010000 */
[----:B------:R-:W-:Y:S01]  /*94a0*/  F2FP.PACK_AB R176, R176, R2 ;  /* 0x00000002b0b0723e */ /* 0x000fe200000000ff */
[----:B------:R-:W-:Y:S02]  /*94b0*/  FADD.FTZ R2, R152, R153 ;  /* 0x0000009998027221 */ /* 0x000fe40000010000 */
[----:B------:R-:W-:Y:S01]  /*94c0*/  LDSM.16.MT88.4 R152, [R248+0x1900] ;  /* 0x00190000f898783b */ /* 0x000fe20000004200 */
[C---:B------:R-:W-:Y:S04]  /*94d0*/  HMMA.16816.F32 R16, R136.reuse, R146, R16 ;  /* 0x000000928810723c */ /* 0x040fe80000001810 */
[----:B-1----:R-:W-:Y:S03]  /*94e0*/  FADD.FTZ R0, R133, R0 ;  /* 0x0000000085007221 */ /* 0x002fe60000010000 */
[----:B------:R-:W1:Y:S01]  /*94f0*/  LDSM.16.MT88.4 R144, [R135+0x3100] ;  /* 0x003100008790783b */ /* 0x000e620000004200 */
[C---:B---3--:R-:W-:Y:S04]  /*9500*/  HMMA.16816.F32 R20, R136.reuse, R148, R20 ;  /* 0x000000948814723c */ /* 0x048fe80000001814 */
[C---:B------:R-:W-:Y:S01]  /*9510*/  FADD.FTZ R0, R178.reuse, R0 ;  /* 0x00000000b2007221 */ /* 0x040fe20000010000 */
[----:B------:R-:W-:Y:S02]  /*9520*/  F2FP.PACK_AB R178, R178, R133 ;  /* 0x00000085b2b2723e */ /* 0x000fe400000000ff */
[----:B------:R-:W2:Y:S01]  /*9530*/  MUFU.EX2 R133, R164 ;  /* 0x000000a400857308 */ /* 0x000ea20000000800 */
[C---:B------:R-:W-:Y:S01]  /*9540*/  HMMA.16816.F32 R24, R136.reuse, R150, R24 ;  /* 0x000000968818723c */ /* 0x040fe20000001818 */
[----:B------:R-:W3:Y:S07]  /*9550*/  LDSM.16.MT88.4 R148, [R248+0x3100] ;  /* 0x00310000f894783b */ /* 0x000eee0000004200 */
[C---:B------:R-:W-:Y:S01]  /*9560*/  HMMA.16816.F32 R28, R136.reuse, R140, R28 ;  /* 0x0000008c881c723c */ /* 0x040fe2000000181c */
[----:B------:R4:W-:Y:S07]  /*9570*/  STL [R1+0x54], R0 ;  /* 0x0000540001007387 */ /* 0x0009ee0000100800 */
[C---:B------:R-:W-:Y:S01]  /*9580*/  HMMA.16816.F32 R32, R136.reuse, R142, R32 ;  /* 0x0000008e8820723c */ /* 0x040fe20000001820 */
[----:B------:R-:W3:Y:S03]  /*9590*/  LDSM.16.MT88.4 R140, [R251+0x3100] ;  /* 0x00310000fb8c783b */ /* 0x000ee60000004200 */
[----:B--2---:R-:W-:Y:S04]  /*95a0*/  F2FP.PACK_AB R179, R133, R187 ;  /* 0x000000bb85b3723e */ /* 0x004fe800000000ff */
[C---:B-1----:R-:W-:Y:S04]  /*95b0*/  HMMA.16816.F32 R36, R136.reuse, R144, R36 ;  /* 0x000000908824723c */ /* 0x042fe80000001824 */
[----:B----4-:R-:W-:Y:S01]  /*95c0*/  FADD.FTZ R0, R156, R2 ;  /* 0x000000029c007221 */ /* 0x010fe20000010000 */
[----:B------:R-:W-:Y:S03]  /*95d0*/  MOV R2, R132 ;  /* 0x0000008400027202 */ /* 0x000fe60000000f00 */
[----:B------:R-:W-:Y:S01]  /*95e0*/  FADD.FTZ R0, R185, R0 ;  /* 0x00000000b9007221 */ /* 0x000fe20000010000 */
[C---:B------:R-:W-:Y:S01]  /*95f0*/  HMMA.16816.F32 R40, R136.reuse, R146, R40 ;  /* 0x000000928828723c */ /* 0x040fe20000001828 */
[----:B------:R-:W1:Y:S02]  /*9600*/  LDSM.16.MT88.4 R144, [R250+0x3100] ;  /* 0x00310000fa90783b */ /* 0x000e640000004200 */
[----:B------:R-:W-:Y:S05]  /*9610*/  FADD.FTZ R0, R186, R0 ;  /* 0x00000000ba007221 */ /* 0x000fea0000010000 */
[C---:B---3--:R-:W-:Y:S04]  /*9620*/  HMMA.16816.F32 R44, R136.reuse, R148, R44 ;  /* 0x00000094882c723c */ /* 0x048fe8000000182c */
[----:B------:R-:W-:Y:S04]  /*9630*/  FADD.FTZ R0, R183, R0 ;  /* 0x00000000b7007221 */ /* 0x000fe80000010000 */
[C---:B------:R-:W-:Y:S01]  /*9640*/  HMMA.16816.F32 R48, R136.reuse, R150, R48 ;  /* 0x000000968830723c */ /* 0x040fe20000001830 */
[----:B------:R-:W2:Y:S03]  /*9650*/  LDSM.16.MT88.4 R148, [R135+0x5100] ;  /* 0x005100008794783b */ /* 0x000ea60000004200 */
[----:B------:R-:W-:Y:S04]  /*9660*/  FADD.FTZ R0, R184, R0 ;  /* 0x00000000b8007221 */ /* 0x000fe80000010000 */
[C---:B------:R-:W-:Y:S04]  /*9670*/  HMMA.16816.F32 R52, R136.reuse, R140, R52 ;  /* 0x0000008c8834723c */ /* 0x040fe80000001834 */
[----:B------:R-:W-:Y:S04]  /*9680*/  FADD.FTZ R0, R181, R0 ;  /* 0x00000000b5007221 */ /* 0x000fe80000010000 */
[C---:B------:R-:W-:Y:S01]  /*9690*/  HMMA.16816.F32 R56, R136.reuse, R142, R56 ;  /* 0x0000008e8838723c */ /* 0x040fe20000001838 */
[----:B------:R-:W3:Y:S03]  /*96a0*/  LDSM.16.MT88.4 R140, [R248+0x5100] ;  /* 0x00510000f88c783b */ /* 0x000ee60000004200 */
[----:B------:R-:W-:Y:S04]  /*96b0*/  FADD.FTZ R0, R182, R0 ;  /* 0x00000000b6007221 */ /* 0x000fe80000010000 */
[----:B------:R-:W-:Y:S01]  /*96c0*/  FADD.FTZ R0, R180, R0 ;  /* 0x00000000b4007221 */ /* 0x000fe20000010000 */
[C---:B-1----:R-:W-:Y:S03]  /*96d0*/  HMMA.16816.F32 R60, R136.reuse, R144, R60 ;  /* 0x00000090883c723c */ /* 0x042fe6000000183c */
[----:B------:R-:W-:Y:S04]  /*96e0*/  FADD.FTZ R0, R190, R0 ;  /* 0x00000000be007221 */ /* 0x000fe80000010000 */
[----:B------:R-:W-:Y:S01]  /*96f0*/  FADD.FTZ R0, R189, R0 ;  /* 0x00000000bd007221 */ /* 0x000fe20000010000 */
[C---:B------:R-:W-:Y:S01]  /*9700*/  HMMA.16816.F32 R64, R136.reuse, R146, R64 ;  /* 0x000000928840723c */ /* 0x040fe20000001840 */
[----:B------:R-:W1:Y:S03]  /*9710*/  LDSM.16.MT88.4 R144, [R251+0x5100] ;  /* 0x00510000fb90783b */ /* 0x000e660000004200 */
[----:B------:R-:W-:Y:S04]  /*9720*/  FADD.FTZ R0, R188, R0 ;  /* 0x00000000bc007221 */ /* 0x000fe80000010000 */
[C---:B--2---:R-:W-:Y:S04]  /*9730*/  HMMA.16816.F32 R68, R136.reuse, R148, R68 ;  /* 0x000000948844723c */ /* 0x044fe80000001844 */
[----:B------:R-:W-:Y:S04]  /*9740*/  FADD.FTZ R0, R187, R0 ;  /* 0x00000000bb007221 */ /* 0x000fe80000010000 */
[C---:B------:R-:W-:Y:S01]  /*9750*/  HMMA.16816.F32 R72, R136.reuse, R150, R72 ;  /* 0x000000968848723c */ /* 0x040fe20000001848 */
[----:B------:R-:W2:Y:S03]  /*9760*/  LDSM.16.MT88.4 R148, [R250+0x5100] ;  /* 0x00510000fa94783b */ /* 0x000ea60000004200 */
[----:B------:R-:W-:Y:S01]  /*9770*/  FADD.FTZ R0, R133, R0 ;  /* 0x0000000085007221 */ /* 0x000fe20000010000 */
[----:B------:R-:W-:Y:S03]  /*9780*/  MOV R133, R3 ;  /* 0x0000000300857202 */ /* 0x000fe60000000f00 */
[C---:B---3--:R-:W-:Y:S01]  /*9790*/  HMMA.16816.F32 R76, R136.reuse, R140, R76 ;  /* 0x0000008c884c723c */ /* 0x048fe2000000184c */
[----:B------:R-:W-:Y:S07]  /*97a0*/  STL [R1+0x80], R0 ;  /* 0x0000800001007387 */ /* 0x000fee0000100800 */
        /* <DEDUP_REMOVED lines=17> */
[----:B------:R-:W-:Y:S01]  /*98c0*/  HMMA.16816.F32 R128, R136, R142, R128 ;  /* 0x0000008e8880723c */ /* 0x000fe20000001880 */
[----:B------:R-:W2:Y:S07]  /*98d0*/  LDSM.16.MT88.4 R136, [R250+0x1900] ;  /* 0x00190000fa88783b */ /* 0x000eae0000004200 */
[C---:B------:R-:W-:Y:S01]  /*98e0*/  HMMA.16816.F32 R164, R176.reuse, R160, R4 ;  /* 0x000000a0b0a4723c */ /* 0x040fe20000001804 */
[----:B------:R-:W3:Y:S07]  /*98f0*/  LDSM.16.MT88.4 R4, [R135+0x3900] ;  /* 0x003900008704783b */ /* 0x000eee0000004200 */
[C---:B------:R-:W-:Y:S01]  /*9900*/  HMMA.16816.F32 R160, R176.reuse, R162, R8 ;  /* 0x000000a2b0a0723c */ /* 0x040fe20000001808 */
[----:B------:R-:W4:Y:S07]  /*9910*/  LDSM.16.MT88.4 R8, [R248+0x3900] ;  /* 0x00390000f808783b */ /* 0x000f2e0000004200 */
[C---:B------:R-:W-:Y:S01]  /*9920*/  HMMA.16816.F32 R156, R176.reuse, R152, R12 ;  /* 0x00000098b09c723c */ /* 0x040fe2000000180c */
[----:B------:R-:W3:Y:S07]  /*9930*/  LDSM.16.MT88.4 R12, [R251+0x3900] ;  /* 0x00390000fb0c783b */ /* 0x000eee0000004200 */
[C---:B------:R-:W-:Y:S01]  /*9940*/  HMMA.16816.F32 R152, R176.reuse, R154, R16 ;  /* 0x0000009ab098723c */ /* 0x040fe20000001810 */
[----:B------:R-:W4:Y:S07]  /*9950*/  LDSM.16.MT88.4 R16, [R250+0x3900] ;  /* 0x00390000fa10783b */ /* 0x000f2e0000004200 */
[C---:B-1----:R-:W-:Y:S08]  /*9960*/  HMMA.16816.F32 R148, R176.reuse, R144, R20 ;  /* 0x00000090b094723c */ /* 0x042ff00000001814 */
[C---:B------:R-:W-:Y:S08]  /*9970*/  HMMA.16816.F32 R144, R176.reuse, R146, R24 ;  /* 0x00000092b090723c */ /* 0x040ff00000001818 */
[C---:B--2---:R-:W-:Y:S08]  /*9980*/  HMMA.16816.F32 R140, R176.reuse, R136, R28 ;  /* 0x00000088b08c723c */ /* 0x044ff0000000181c */
[C---:B------:R-:W-:Y:S08]  /*9990*/  HMMA.16816.F32 R136, R176.reuse, R138, R32 ;  /* 0x0000008ab088723c */ /* 0x040ff00000001820 */
[C---:B---3--:R-:W-:Y:S08]  /*99a0*/  HMMA.16816.F32 R36, R176.reuse, R4, R36 ;  /* 0x00000004b024723c */ /* 0x048ff00000001824 */
[C---:B------:R-:W-:Y:S01]  /*99b0*/  HMMA.16816.F32 R40, R176.reuse, R6, R40 ;  /* 0x00000006b028723c */ /* 0x040fe20000001828 */
[----:B------:R-:W1:Y:S07]  /*99c0*/  LDSM.16.MT88.4 R4, [R135+0x5900] ;  /* 0x005900008704783b */ /* 0x000e6e0000004200 */
[C---:B----4-:R-:W-:Y:S08]  /*99d0*/  HMMA.16816.F32 R44, R176.reuse, R8, R44 ;  /* 0x00000008b02c723c */ /* 0x050ff0000000182c */
[C---:B------:R-:W-:Y:S01]  /*99e0*/  HMMA.16816.F32 R48, R176.reuse, R10, R48 ;  /* 0x0000000ab030723c */ /* 0x040fe20000001830 */
[----:B------:R-:W2:Y:S07]  /*99f0*/  LDSM.16.MT88.4 R8, [R248+0x5900] ;  /* 0x00590000f808783b */ /* 0x000eae0000004200 */
[C---:B------:R-:W-:Y:S08]  /*9a00*/  HMMA.16816.F32 R52, R176.reuse, R12, R52 ;  /* 0x0000000cb034723c */ /* 0x040ff00000001834 */
        /* <DEDUP_REMOVED lines=26> */
.L_x_612:
[----:B------:R-:W-:-:S13]  /*9bb0*/  ISETP.LE.AND P0, PT, RZ, UR10, PT ;  /* 0x0000000aff007c0c */ /* 0x000fda000bf03270 */
[----:B------:R-:W-:Y:S05]  /*9bc0*/  @!P0 BRA `(.L_x_616) ;  /* 0x000037c000008947 */ /* 0x000fea0003800000 */
[----:B------:R-:W2:Y:S04]  /*9bd0*/  LDL.LU R4, [R1+0xc4] ;  /* 0x0000c40001047983 */ /* 0x000ea80000300800 */
[----:B------:R-:W2:Y:S01]  /*9be0*/  LDL.LU R0, [R1+0x7c] ;  /* 0x00007c0001007983 */ /* 0x000ea20000300800 */
[----:B------:R-:W-:Y:S01]  /*9bf0*/  IMAD.MOV.U32 R133, RZ, RZ, R3 ;  /* 0x000000ffff857224 */ /* 0x000fe200078e0003 */
[C---:B--2---:R-:W-:Y:S01]  /*9c00*/  SHF.L.U64.HI R4, R0.reuse, 0x1, R4 ;  /* 0x0000000100047819 */ /* 0x044fe20000010204 */
[----:B------:R-:W-:Y:S02]  /*9c10*/  IMAD.SHL.U32 R2, R0, 0x2, RZ ;  /* 0x0000000200027824 */ /* 0x000fe400078e00ff */
[----:B------:R-:W-:Y:S02]  /*9c20*/  IMAD.MOV.U32 R0, RZ, RZ, R132 ;  /* 0x000000ffff007224 */ /* 0x000fe400078e0084 */
[----:B------:R1:W-:Y:S04]  /*9c30*/  STL [R1+0x74], R4 ;  /* 0x0000740401007387 */ /* 0x0003e80000100800 */
[----:B------:R2:W-:Y:S04]  /*9c40*/  STL [R1+0x70], R2 ;  /* 0x0000700201007387 */ /* 0x0005e80000100800 */
[----:B------:R-:W3:Y:S04]  /*9c50*/  LDL.LU R9, [R1+0xbc] ;  /* 0x0000bc0001097983 */ /* 0x000ee80000300800 */
[----:B------:R-:W3:Y:S04]  /*9c60*/  LDL.LU R8, [R1+0xb0] ;  /* 0x0000b00001087983 */ /* 0x000ee80000300800 */
[----:B------:R-:W2:Y:S04]  /*9c70*/  LDL.LU R7, [R1+0xc0] ;  /* 0x0000c00001077983 */ /* 0x000ea80000300800 */
[----:B------:R-:W2:Y:S04]  /*9c80*/  LDL.LU R6, [R1+0xb4] ;  /* 0x0000b40001067983 */ /* 0x000ea80000300800 */
[----:B------:R-:W4:Y:S04]  /*9c90*/  LDL.LU R5, [R1+0x90] ;  /* 0x0000900001057983 */ /* 0x000f280000300800 */
[----:B-1----:R-:W4:Y:S01]  /*9ca0*/  LDL.LU R4, [R1+0x58] ;  /* 0x0000580001047983 */ /* 0x002f220000300800 */
[----:B---3--:R-:W-:-:S02]  /*9cb0*/  SHF.L.U64.HI R9, R8, 0x1, R9 ;  /* 0x0000000108097819 */ /* 0x008fc40000010209 */
[----:B------:R-:W-:-:S03]  /*9cc0*/  SHF.L.U32 R3, R8, 0x1, RZ ;  /* 0x0000000108037819 */ /* 0x000fc600000006ff */
[----:B------:R-:W-:Y:S01]  /*9cd0*/  STL [R1+0x6c], R9 ;  /* 0x00006c0901007387 */ /* 0x000fe20000100800 */
[----:B--2---:R-:W-:-:S03]  /*9ce0*/  SHF.L.U64.HI R2, R6, 0x1, R7 ;  /* 0x0000000106027819 */ /* 0x004fc60000010207 */
[----:B------:R4:W-:Y:S01]  /*9cf0*/  STL [R1+0x68], R3 ;  /* 0x0000680301007387 */ /* 0x0009e20000100800 */
[----:B------:R-:W-:-:S03]  /*9d00*/  IMAD.SHL.U32 R6, R6, 0x2, RZ ;  /* 0x0000000206067824 */ /* 0x000fc600078e00ff */
[----:B------:R1:W-:Y:S04]  /*9d10*/  STL [R1+0x64], R2 ;  /* 0x0000640201007387 */ /* 0x0003e80000100800 */
[----:B------:R2:W-:Y:S01]  /*9d20*/  STL [R1+0x60], R6 ;  /* 0x0000600601007387 */ /* 0x0005e20000100800 */
[C---:B----4-:R-:W-:Y:S02]  /*9d30*/  SHF.L.U64.HI R3, R4.reuse, 0x1, R5 ;  /* 0x0000000104037819 */ /* 0x050fe40000010205 */
[----:B-1----:R-:W-:-:S05]  /*9d40*/  SHF.L.U32 R2, R4, 0x1, RZ ;  /* 0x0000000104027819 */ /* 0x002fca00000006ff */
[----:B------:R2:W-:Y:S04]  /*9d50*/  STL [R1+0x58], R2 ;  /* 0x0000580201007387 */ /* 0x0005e80000100800 */
[----:B------:R2:W-:Y:S01]  /*9d60*/  STL [R1+0x5c], R3 ;  /* 0x00005c0301007387 */ /* 0x0005e20000100800 */
[----:B------:R-:W-:Y:S05]  /*9d70*/  BRA `(.L_x_617) ;  /* 0x0000045000007947 */ /* 0x000fea0003800000 */
.L_x_619:
[----:B------:R-:W2:Y:S01]  /*9d80*/  LDL R2, [R1+0x84] ;  /* 0x0000840001027983 */ /* 0x000ea20000100800 */
[----:B------:R-:W-:Y:S01]  /*9d90*/  ULEA UR4, UR10, UR12, 0x6 ;  /* 0x0000000c0a047291 */ /* 0x000fe2000f8e303f */
[----:B------:R-:W-:Y:S02]  /*9da0*/  IMAD.MOV.U32 R178, RZ, RZ, RZ ;  /* 0x000000ffffb27224 */ /* 0x000fe400078e00ff */
[----:B------:R-:W3:Y:S03]  /*9db0*/  LDL R186, [R1+0x70] ;  /* 0x0000700001ba7983 */ /* 0x000ee60000100800 */
[----:B------:R-:W-:Y:S01]  /*9dc0*/  IMAD.U32 R3, RZ, RZ, UR4 ;  /* 0x00000004ff037e24 */ /* 0x000fe2000f8e00ff */
[----:B------:R-:W4:Y:S04]  /*9dd0*/  LDL R187, [R1+0x74] ;  /* 0x0000740001bb7983 */ /* 0x000f280000100800 */
        /* <DEDUP_REMOVED lines=63> */
.L_x_617:
        /* <DEDUP_REMOVED lines=10> */
[----:B--2---:R-:W2:Y:S04]  /*a270*/  LDL R6, [R1] ;  /* 0x0000000001067983 */ /* 0x004ea80000100800 */
[----:B-1----:R-:W2:Y:S04]  /*a280*/  LDL R40, [R1+0x70] ;  /* 0x0000700001287983 */ /* 0x002ea80000100800 */
[----:B------:R-:W2:Y:S04]  /*a290*/  LDL R39, [R1+0x74] ;  /* 0x0000740001277983 */ /* 0x000ea80000100800 */
        /* <DEDUP_REMOVED lines=27> */
[----:B--2---:R1:W-:Y:S03]  /*a450*/  LDSM.16.M88.4 R176, [R6] ;  /* 0x0000000006b0783b */ /* 0x0043e60000000200 */
[----:B------:R-:W-:Y:S02]  /*a460*/  LEA.HI.X R28, R2, c[0x0][0x1fc], R28, 0x1, P0 ;  /* 0x00007f00021c7a11 */ /* 0x000fe400000f0c1c */
[----:B------:R-:W2:Y:S04]  /*a470*/  SHFL.IDX PT, R2, R20, RZ, 0x181f ;  /* 0x00181fff14027589 */ /* 0x000ea800000e0000 */
[----:B------:R-:W3:Y:S04]  /*a480*/  SHFL.IDX PT, R3, R28, RZ, 0x181f ;  /* 0x00181fff1c037589 */ /* 0x000ee800000e0000 */
[----:B------:R-:W-:Y:S04]  /*a490*/  LDSM.16.M88.4 R180, [R30] ;  /* 0x000000001eb4783b */ /* 0x000fe80000000200 */
[----:B------:R-:W-:Y:S04]  /*a4a0*/  LDSM.16.M88.4 R184, [R23] ;  /* 0x0000000017b8783b */ /* 0x000fe80000000200 */
[----:B------:R4:W-:Y:S01]  /*a4b0*/  LDSM.16.M88.4 R188, [R22] ;  /* 0x0000000016bc783b */ /* 0x0009e20000000200 */
[C---:B-1----:R-:W-:Y:S03]  /*a4c0*/  HMMA.16816.F32 R4, R168.reuse, R8, RZ ;  /* 0x00000008a804723c */ /* 0x042fe600000018ff */
[----:B------:R-:W1:Y:S01]  /*a4d0*/  SHFL.IDX PT, R20, R20, 0x1, 0x181f ;  /* 0x00381f0014147f89 */ /* 0x000e6200000e0000 */
[C---:B--2---:R-:W-:Y:S03]  /*a4e0*/  IADD3 R12, P0, R2.reuse, R40, RZ ;  /* 0x00000028020c7210 */ /* 0x044fe60007f1e0ff */
[----:B------:R-:W2:Y:S01]  /*a4f0*/  SHFL.IDX PT, R28, R28, 0x1, 0x181f ;  /* 0x00381f001c1c7f89 */ /* 0x000ea200000e0000 */
[C---:B------:R-:W-:Y:S01]  /*a500*/  HMMA.16816.F32 R8, R168.reuse, R10, RZ ;  /* 0x0000000aa808723c */ /* 0x040fe200000018ff */
[C---:B---3--:R-:W-:Y:S05]  /*a510*/  IMAD.X R13, R3.reuse, 0x1, R39, P0 ;  /* 0x00000001030d7824 */ /* 0x048fea00000e0627 */
[----:B------:R-:W-:Y:S01]  /*a520*/  @!PT LDS RZ, [RZ] ;  /* 0x00000000fffff984 */ /* 0x000fe20000000800 */
[----:B------:R3:W-:Y:S04]  /*a530*/  LDGSTS.E.BYPASS.LTC128B.128 [R29], [R12.64], !P6 ;  /* 0x000000000c1d7fae */ /* 0x0007e8000f101d50 */
[----:B---3--:R-:W3:Y:S02]  /*a540*/  LDL R12, [R1+0xa8] ;  /* 0x0000a800010c7983 */ /* 0x008ee40000100800 */
[C---:B------:R-:W-:Y:S02]  /*a550*/  IADD3 R14, P0, R2.reuse, R38, RZ ;  /* 0x00000026020e7210 */ /* 0x040fe40007f1e0ff */
[----:B------:R-:W3:Y:S03]  /*a560*/  LDL R13, [R1+0xa4] ;  /* 0x0000a400010d7983 */ /* 0x000ee60000100800 */
[C---:B------:R-:W-:Y:S01]  /*a570*/  IMAD.X R15, R3.reuse, 0x1, R37, P0 ;  /* 0x00000001030f7824 */ /* 0x040fe200000e0625 */
[C---:B----4-:R-:W-:Y:S05]  /*a580*/  IADD3 R22, P0, R2.reuse, R36, RZ ;  /* 0x0000002402167210 */ /* 0x050fea0007f1e0ff */
[C---:B------:R-:W-:Y:S01]  /*a590*/  IMAD.X R23, R3.reuse, 0x1, R0, P0 ;  /* 0x0000000103177824 */ /* 0x040fe200000e0600 */
[-C--:B------:R-:W-:Y:S05]  /*a5a0*/  IADD3 R30, P0, R2, R21.reuse, RZ ;  /* 0x00000015021e7210 */ /* 0x080fea0007f1e0ff */
[----:B------:R-:W-:Y:S01]  /*a5b0*/  IMAD.X R31, R3, 0x1, R132, P0 ;  /* 0x00000001031f7824 */ /* 0x000fe200000e0684 */
[----:B-1----:R-:W-:Y:S02]  /*a5c0*/  IADD3 R2, P0, R20, R40, RZ ;  /* 0x0000002814027210 */ /* 0x002fe40007f1e0ff */
[----:B------:R1:W5:Y:S03]  /*a5d0*/  LDL.LU R40, [R1+0xdc] ;  /* 0x0000dc0001287983 */ /* 0x0003660000300800 */
[----:B--2---:R-:W-:Y:S01]  /*a5e0*/  IMAD.X R3, R28, 0x1, R39, P0 ;  /* 0x000000011c037824 */ /* 0x004fe200000e0627 */
[----:B---3--:R2:W-:Y:S04]  /*a5f0*/  LDGSTS.E.BYPASS.LTC128B.128 [R12], [R14.64], !P5 ;  /* 0x000000000e0c7fae */ /* 0x0085e8000e901d50 */
[----:B------:R2:W-:Y:S02]  /*a600*/  LDGSTS.E.BYPASS.LTC128B.128 [R13], [R22.64], !P4 ;  /* 0x00000000160d7fae */ /* 0x0005e4000e101d50 */
[C---:B--2---:R-:W-:Y:S02]  /*a610*/  HMMA.16816.F32 R12, R168.reuse, R16, RZ ;  /* 0x00000010a80c723c */ /* 0x044fe400000018ff */
[----:B------:R-:W2:Y:S01]  /*a620*/  LDL R17, [R1+0xa0] ;  /* 0x0000a00001117983 */ /* 0x000ea20000100800 */
[----:B------:R-:W-:Y:S03]  /*a630*/  IADD3 R22, P0, R20, R38, RZ ;  /* 0x0000002614167210 */ /* 0x000fe60007f1e0ff */
[----:B------:R1:W5:Y:S02]  /*a640*/  LDL.LU R39, [R1+0xd8] ;  /* 0x0000d80001277983 */ /* 0x0003640000300800 */
[----:B------:R-:W-:Y:S02]  /*a650*/  IMAD.X R23, R28, 0x1, R37, P0 ;  /* 0x000000011c177824 */ /* 0x000fe400000e0625 */
[----:B------:R1:W5:Y:S04]  /*a660*/  LDL.LU R38, [R1+0xd4] ;  /* 0x0000d40001267983 */ /* 0x0003680000300800 */
[----:B------:R1:W5:Y:S04]  /*a670*/  LDL.LU R37, [R1+0xd0] ;  /* 0x0000d00001257983 */ /* 0x0003680000300800 */
[----:B--2---:R2:W-:Y:S04]  /*a680*/  LDGSTS.E.BYPASS.LTC128B.128 [R17], [R30.64], !P3 ;  /* 0x000000001e117fae */ /* 0x0045e8000d901d50 */
[----:B------:R3:W-:Y:S04]  /*a690*/  LDGSTS.E.BYPASS.LTC128B.128 [R29+0x1000], [R2.64], !P6 ;  /* 0x01000000021d7fae */ /* 0x0007e8000f101d50 */
[----:B------:R4:W-:Y:S01]  /*a6a0*/  LDGSTS.E.BYPASS.LTC128B.128 [R29+0x3000], [R22.64], !P5 ;  /* 0x03000000161d7fae */ /* 0x0009e2000e901d50 */
[C---:B--2---:R-:W-:Y:S01]  /*a6b0*/  HMMA.16816.F32 R16, R168.reuse, R18, RZ ;  /* 0x00000012a810723c */ /* 0x044fe200000018ff */
[----:B---3--:R-:W-:Y:S02]  /*a6c0*/  IADD3 R2, P0, R20, R36, RZ ;  /* 0x0000002414027210 */ /* 0x008fe40007f1e0ff */
[----:B------:R1:W5:Y:S03]  /*a6d0*/  LDL.LU R36, [R1+0xcc] ;  /* 0x0000cc0001247983 */ /* 0x0003660000300800 */
[----:B------:R-:W-:Y:S02]  /*a6e0*/  IMAD.X R3, R28, 0x1, R0, P0 ;  /* 0x000000011c037824 */ /* 0x000fe400000e0600 */
        /* <DEDUP_REMOVED lines=202> */
.L_x_618:
        /* <DEDUP_REMOVED lines=435> */
[-C--:B------:R-:W-:Y:S01]  /*cec0*/  MOV R3, R2.reuse ;  /* 0x0000000200037202 */ /* 0x080fe20000000f00 */
[C---:B------:R-:W-:Y:S01]  /*ced0*/  HMMA.16816.F32 R56, R136.reuse, R142, R56 ;  /* 0x0000008e8838723c */ /* 0x040fe20000001838 */
[----:B------:R-:W1:Y:S03]  /*cee0*/  LDSM.16.MT88.4 R140, [R248+0x5100] ;  /* 0x00510000f88c783b */ /* 0x000e660000004200 */
[----:B------:R-:W-:Y:S04]  /*cef0*/  MOV R133, R2 ;  /* 0x0000000200857202 */ /* 0x000fe80000000f00 */
        /* <DEDUP_REMOVED lines=73> */
.L_x_616:
        /* <DEDUP_REMOVED lines=157> */
.L_x_610:
        /* <DEDUP_REMOVED lines=197> */
.L_x_621:
        /* <DEDUP_REMOVED lines=9> */
[----:B------:R-:W-:Y:S01]  /*ea40*/  UIMAD UR10, UR8, UR6, URZ ;  /* 0x00000006080a72a4 */ /* 0x000fe2000f8e023f */
[----:B------:R-:W-:Y:S01]  /*ea50*/  LEA.HI R6, R47, R57, RZ, 0x3 ;  /* 0x000000392f067211 */ /* 0x000fe200078f18ff */
[----:B------:R-:W-:Y:S01]  /*ea60*/  USHF.R.S32.HI UR11, URZ, 0x1f, UR14 ;  /* 0x0000001f3f0b7899 */ /* 0x000fe2000801140e */
[----:B------:R-:W-:Y:S01]  /*ea70*/  SHF.R.S32.HI R2, RZ, 0x1f, R3 ;  /* 0x0000001fff027819 */ /* 0x000fe20000011403 */
[----:B------:R-:W-:Y:S01]  /*ea80*/  IMAD.IADD R4, R40, 0x1, -R0 ;  /* 0x0000000128047824 */ /* 0x000fe200078e0a00 */
[----:B------:R-:W-:Y:S01]  /*ea90*/  LEA.HI R0, R22, R22, RZ, 0x1 ;  /* 0x0000001616007211 */ /* 0x000fe200078f08ff */
[----:B------:R-:W-:Y:S01]  /*eaa0*/  ULDC.64 UR4, c[0x0][0x3a0] ;  /* 0x0000e80000047ab9 */ /* 0x000fe20000000a00 */
        /* <DEDUP_REMOVED lines=8> */
[----:B------:R-:W-:Y:S01]  /*eb30*/  UIMAD.WIDE.U32 UR12, UR9, UR6, UR12 ;  /* 0x00000006090c72a5 */ /* 0x000fe2000f8e000c */
[----:B------:R-:W-:Y:S01]  /*eb40*/  IMAD R15, R4, 0x10, R2 ;  /* 0x00000010040f7824 */ /* 0x000fe200078e0202 */
[----:B------:R-:W-:Y:S01]  /*eb50*/  UIMAD UR10, UR9, UR7, UR10 ;  /* 0x00000007090a72a4 */ /* 0x000fe2000f8e020a */
[----:B------:R-:W-:Y:S01]  /*eb60*/  LOP3.LUT R4, R6, 0xfffffff8, RZ, 0xc0, !PT ;  /* 0xfffffff806047812 */ /* 0x000fe200078ec0ff */
[----:B------:R-:W-:Y:S01]  /*eb70*/  USEL UR11, UR11, URZ, !UP1 ;  /* 0x0000003f0b0b7287 */ /* 0x000fe2000c800000 */
[----:B------:R-:W-:Y:S01]  /*eb80*/  IMAD R0, R0, 0x8, R15 ;  /* 0x0000000800007824 */ /* 0x000fe200078e020f */
[----:B------:R-:W-:Y:S01]  /*eb90*/  ULDC.64 UR6, c[0x0][0x498] ;  /* 0x0001260000067ab9 */ /* 0x000fe20000000a00 */
[----:B------:R-:W-:Y:S01]  /*eba0*/  SHF.R.S32.HI R14, RZ, 0x3, R6 ;  /* 0x00000003ff0e7819 */ /* 0x000fe20000011406 */
[----:B------:R-:W-:Y:S01]  /*ebb0*/  UIMAD.WIDE.U32 UR18, UR20, UR4, URZ ;  /* 0x00000004141272a5 */ /* 0x000fe2000f8e003f */
        /* <DEDUP_REMOVED lines=20> */
[----:B------:R-:W-:Y:S01]  /*ed00*/  BSSY B0, `(.L_x_622) ;  /* 0x0000068000007945 */ /* 0x000fe20003800000 */
[----:B------:R-:W-:Y:S01]  /*ed10*/  UIADD3 UR19, UR19, UR15, URZ ;  /* 0x0000000f13137290 */ /* 0x000fe2000fffe03f */
[----:B------:R-:W-:Y:S01]  /*ed20*/  IMAD R4, R3, c[0x0][0x4e8], R2 ;  /* 0x00013a0003047a24 */ /* 0x000fe200078e0202 */
[----:B------:R-:W-:Y:S01]  /*ed30*/  IADD3 R2, P0, R0, UR12, RZ ;  /* 0x0000000c00027c10 */ /* 0x000fe2000ff1e0ff */
[----:B------:R-:W-:Y:S01]  /*ed40*/  IMAD.U32 R3, RZ, RZ, UR7 ;  /* 0x00000007ff037e24 */ /* 0x000fe2000f8e00ff */
[----:B------:R-:W-:-:S02]  /*ed50*/  UIMAD UR5, UR9, UR5, UR8 ;  /* 0x00000005090572a4 */ /* 0x000fc4000f8e0208 */
[----:B------:R-:W-:Y:S01]  /*ed60*/  SHF.R.S32.HI R0, RZ, 0x1f, R4 ;  /* 0x0000001fff007819 */ /* 0x000fe20000011404 */
[----:B------:R-:W-:Y:S01]  /*ed70*/  UIMAD.WIDE.U32 UR18, UR9, UR4, UR18 ;  /* 0x00000004091272a5 */ /* 0x000fe2000f8e0012 */
[----:B------:R-:W-:Y:S01]  /*ed80*/  IADD3.X R3, R5, UR13, R3, P0, !PT ;  /* 0x0000000d05037c10 */ /* 0x000fe200087fe403 */
[----:B------:R-:W-:Y:S01]  /*ed90*/  IMAD.SHL.U32 R5, R14, 0x40, RZ ;  /* 0x000000400e057824 */ /* 0x000fe200078e00ff */
[----:B------:R-:W-:Y:S01]  /*eda0*/  ULDC.64 UR6, c[0x0][0x3f0] ;  /* 0x0000fc0000067ab9 */ /* 0x000fe20000000a00 */
[----:B------:R-:W-:Y:S01]  /*edb0*/  IMAD R0, R0, c[0x0][0x488], RZ ;  /* 0x0001220000007a24 */ /* 0x000fe200078e02ff */
[----:B------:R-:W-:Y:S01]  /*edc0*/  UIMAD UR11, UR11, UR6, URZ ;  /* 0x000000060b0b72a4 */ /* 0x000fe2000f8e023f */
[C---:B------:R-:W-:Y:S01]  /*edd0*/  IMAD.WIDE.U32 R2, R4.reuse, c[0x0][0x488], R2 ;  /* 0x0001220004027a25 */ /* 0x040fe200078e0002 */
[----:B------:R-:W-:Y:S01]  /*ede0*/  LOP3.LUT R5, R5, 0x1c0, RZ, 0xc0, !PT ;  /* 0x000001c005057812 */ /* 0x000fe200078ec0ff */
[----:B------:R-:W-:Y:S02]  /*edf0*/  UIADD3 UR19, UR19, UR5, URZ ;  /* 0x0000000513137290 */ /* 0x000fe4000fffe03f */
[----:B------:R-:W-:Y:S01]  /*ee00*/  IMAD R9, R4, c[0x0][0x48c], R0 ;  /* 0x0001230004097a24 */ /* 0x000fe200078e0200 */
[----:B------:R-:W-:Y:S01]  /*ee10*/  SHF.R.U32.HI R8, RZ, 0x3, R5 ;  /* 0x00000003ff087819 */ /* 0x000fe20000011605 */
[----:B------:R-:W-:Y:S01]  /*ee20*/  IMAD.SHL.U32 R4, R7, 0x8, RZ ;  /* 0x0000000807047824 */ /* 0x000fe200078e00ff */
[C---:B------:R-:W-:Y:S01]  /*ee30*/  LEA R7, P0, R2.reuse, c[0x0][0x450], 0x2 ;  /* 0x0001140002077a11 */ /* 0x040fe200078010ff */
[----:B------:R-:W-:Y:S01]  /*ee40*/  IMAD.IADD R3, R3, 0x1, R9 ;  /* 0x0000000103037824 */ /* 0x000fe200078e0209 */
[----:B------:R-:W-:Y:S01]  /*ee50*/  UIMAD UR7, UR14, UR7, UR11 ;  /* 0x000000070e0772a4 */ /* 0x000fe2000f8e020b */
[----:B------:R-:W-:Y:S01]  /*ee60*/  IMAD.MOV.U32 R0, RZ, RZ, R6 ;  /* 0x000000ffff007224 */ /* 0x000fe200078e0006 */
[----:B------:R-:W-:Y:S01]  /*ee70*/  LOP3.LUT R5, R5, 0x38, R4, 0xf8, !PT ;  /* 0x0000003805057812 */ /* 0x000fe200078ef804 */
[----:B------:R-:W-:Y:S01]  /*ee80*/  UIMAD.WIDE.U32 UR14, UR14, UR6, UR18 ;  /* 0x000000060e0e72a5 */ /* 0x000fe2000f8e0012 */
[----:B------:R-:W-:Y:S01]  /*ee90*/  @P1 SHF.R.U32.HI R0, RZ, c[0x0][0x4f0], R10 ;  /* 0x00013c00ff001a19 */ /* 0x000fe2000001160a */
[----:B------:R-:W-:Y:S01]  /*eea0*/  SHFL.IDX PT, R12, R7, RZ, 0x1c1f ;  /* 0x001c1fff070c7589 */ /* 0x000fe200000e0000 */
[----:B------:R-:W-:Y:S01]  /*eeb0*/  LOP3.LUT R17, R5, R8, RZ, 0x3c, !PT ;  /* 0x0000000805117212 */ /* 0x000fe200078e3cff */
[----:B------:R-:W-:Y:S01]  /*eec0*/  UIADD3 UR7, UR15, UR7, URZ ;  /* 0x000000070f077290 */ /* 0x000fe2000fffe03f */
[----:B------:R-:W-:Y:S01]  /*eed0*/  LEA.HI.X R5, R2, c[0x0][0x454], R3, 0x2, P0 ;  /* 0x0001150002057a11 */ /* 0x000fe200000f1403 */
[----:B------:R1:W-:Y:S01]  /*eee0*/  SHFL.IDX PT, R10, R7, 0x1, 0x1c1f ;  /* 0x003c1f00070a7f89 */ /* 0x0003e200000e0000 */
[--C-:B------:R-:W-:Y:S01]  /*eef0*/  SHF.R.S32.HI R9, RZ, 0x1f, R0.reuse ;  /* 0x0000001fff097819 */ /* 0x100fe20000011400 */
[----:B------:R-:W-:Y:S01]  /*ef00*/  IMAD.MOV R8, RZ, RZ, -R0 ;  /* 0x000000ffff087224 */ /* 0x000fe200078e0a00 */
[----:B------:R-:W-:Y:S01]  /*ef10*/  MOV R2, UR14 ;  /* 0x0000000e00027c02 */ /* 0x000fe20008000f00 */
[----:B------:R-:W2:Y:S01]  /*ef20*/  SHFL.IDX PT, R13, R5, RZ, 0x1c1f ;  /* 0x001c1fff050d7589 */ /* 0x000ea200000e0000 */
[----:B------:R-:W-:-:S02]  /*ef30*/  IMAD.U32 R3, RZ, RZ, UR15 ;  /* 0x0000000fff037e24 */ /* 0x000fc4000f8e00ff */
[----:B------:R-:W-:Y:S01]  /*ef40*/  IMAD.U32 R3, RZ, RZ, UR7 ;  /* 0x00000007ff037e24 */ /* 0x000fe2000f8e00ff */
[----:B------:R3:W4:Y:S01]  /*ef50*/  SHFL.IDX PT, R11, R5, 0x1, 0x1c1f ;  /* 0x003c1f00050b7f89 */ /* 0x00072200000e0000 */
[----:B------:R-:W-:Y:S02]  /*ef60*/  IMAD R6, R8, c[0x0][0x4e8], R6 ;  /* 0x00013a0008067a24 */ /* 0x000fe400078e0206 */
[----:B------:R-:W-:-:S04]  /*ef70*/  IMAD.WIDE.U32 R2, R0, c[0x0][0x3e0], R2 ;  /* 0x0000f80000027a25 */ /* 0x000fc800078e0002 */
[----:B-1----:R-:W-:-:S04]  /*ef80*/  IMAD R7, R9, c[0x0][0x3e0], RZ ;  /* 0x0000f80009077a24 */ /* 0x002fc800078e02ff */
[----:B------:R-:W-:Y:S01]  /*ef90*/  IMAD R7, R0, c[0x0][0x3e4], R7 ;  /* 0x0000f90000077a24 */ /* 0x000fe200078e0207 */
[----:B------:R-:W-:Y:S01]  /*efa0*/  SHF.R.S32.HI R0, RZ, 0x1f, R6 ;  /* 0x0000001fff007819 */ /* 0x000fe20000011406 */
[----:B---3--:R-:W-:-:S03]  /*efb0*/  IMAD R5, R28, 0x80, R15 ;  /* 0x000000801c057824 */ /* 0x008fc600078e020f */
[----:B------:R-:W-:Y:S01]  /*efc0*/  IADD3 R3, R3, R7, RZ ;  /* 0x0000000703037210 */ /* 0x000fe20007ffe0ff */
[----:B------:R-:W-:Y:S02]  /*efd0*/  IMAD R0, R0, c[0x0][0x3d8], RZ ;  /* 0x0000f60000007a24 */ /* 0x000fe400078e02ff */
[----:B------:R-:W-:Y:S01]  /*efe0*/  IMAD R28, R28, 0x80, R14 ;  /* 0x000000801c1c7824 */ /* 0x000fe200078e020e */
[C---:B------:R-:W-:Y:S01]  /*eff0*/  IADD3 R8, R5.reuse, 0x8, RZ ;  /* 0x0000000805087810 */ /* 0x040fe20007ffe0ff */
[----:B------:R-:W-:Y:S01]  /*f000*/  IMAD.WIDE.U32 R2, R6, c[0x0][0x3d8], R2 ;  /* 0x0000f60006027a25 */ /* 0x000fe200078e0002 */
[-C--:B------:R-:W-:Y:S02]  /*f010*/  ISETP.GE.OR P0, PT, R5, R29.reuse, P2 ;  /* 0x0000001d0500720c */ /* 0x080fe40001706670 */
[----:B------:R-:W-:Y:S01]  /*f020*/  ISETP.GE.OR P2, PT, R8, R29, P2 ;  /* 0x0000001d0800720c */ /* 0x000fe20001746670 */
[----:B------:R-:W-:-:S05]  /*f030*/  IMAD.SHL.U32 R5, R18, 0x8, RZ ;  /* 0x0000000812057824 */ /* 0x000fca00078e00ff */
[----:B------:R-:W-:Y:S01]  /*f040*/  LOP3.LUT R7, R17, 0x7ffffe00, R5, 0xf8, !PT ;  /* 0x7ffffe0011077812 */ /* 0x000fe200078ef805 */
[----:B------:R-:W-:-:S04]  /*f050*/  IMAD R5, R6, c[0x0][0x3dc], R0 ;  /* 0x0000f70006057a24 */ /* 0x000fc800078e0200 */
[----:B------:R-:W-:Y:S01]  /*f060*/  IMAD.SHL.U32 R0, R7, 0x2, RZ ;  /* 0x0000000207007824 */ /* 0x000fe200078e00ff */
[----:B--2---:R1:W-:Y:S01]  /*f070*/  @!P0 ST.E [R12.64], R52 ;  /* 0x000000340c008985 */ /* 0x0043e2000c101910 */
[----:B------:R-:W-:Y:S01]  /*f080*/  IMAD.IADD R3, R3, 0x1, R5 ;  /* 0x0000000103037824 */ /* 0x000fe200078e0205 */
[C---:B------:R-:W-:Y:S02]  /*f090*/  LEA R31, P0, R2.reuse, c[0x0][0x380], 0x1 ;  /* 0x0000e000021f7a11 */ /* 0x040fe400078008ff */
[----:B----4-:R1:W-:Y:S02]  /*f0a0*/  @!P2 ST.E [R10.64], R53 ;  /* 0x000000350a00a985 */ /* 0x0103e4000c101910 */
[----:B------:R-:W-:Y:S02]  /*f0b0*/  LEA.HI.X R30, R2, c[0x0][0x384], R3, 0x1, P0 ;  /* 0x0000e100021e7a11 */ /* 0x000fe400000f0c03 */
[----:B------:R1:W2:Y:S01]  /*f0c0*/  LDS.128 R44, [R0+0x1080] ;  /* 0x00108000002c7984 */ /* 0x0002a20000000c00 */
[----:B------:R-:W-:-:S03]  /*f0d0*/  ISETP.GE.AND P0, PT, R28, R29, PT ;  /* 0x0000001d1c00720c */ /* 0x000fc60003f06270 */
        /* <DEDUP_REMOVED lines=42> */
.L_x_623:
[----:B--234-:R-:W-:Y:S05]  /*f380*/  BSYNC B0 ;  /* 0x0000000000007941 */ /* 0x01cfea0003800000 */
.L_x_622:
        /* <DEDUP_REMOVED lines=30> */
.L_x_625:
[----:B------:R-:W-:Y:S05]  /*f570*/  BSYNC B0 ;  /* 0x0000000000007941 */ /* 0x000fea0003800000 */
.L_x_624:
        /* <DEDUP_REMOVED lines=30> */
.L_x_627:
[----:B------:R-:W-:Y:S05]  /*f760*/  BSYNC B0 ;  /* 0x0000000000007941 */ /* 0x000fea0003800000 */
.L_x_626:
        /* <DEDUP_REMOVED lines=31> */
.L_x_620:
        /* <DEDUP_REMOVED lines=31> */
.L_x_628:
        /* <DEDUP_REMOVED lines=13> */
[----:B------:R-:W-:Y:S02]  /*fc20*/  ULDC.64 UR4, c[0x0][0x490] ;  /* 0x0001240000047ab9 */ /* 0x000fe40000000a00 */
[----:B------:R-:W-:Y:S02]  /*fc30*/  UIMAD UR7, UR8, UR4, URZ ;  /* 0x00000004080772a4 */ /* 0x000fe4000f8e023f */
[----:B------:R-:W-:Y:S01]  /*fc40*/  ISETP.NE.AND P0, PT, R0, 0x1, PT ;  /* 0x000000010000780c */ /* 0x000fe20003f05270 */
[----:B------:R-:W-:Y:S01]  /*fc50*/  UMOV UR12, UR10 ;  /* 0x0000000a000c7c82 */ /* 0x000fe20008000000 */
[----:B------:R-:W-:Y:S01]  /*fc60*/  IMAD.MOV.U32 R0, RZ, RZ, R3 ;  /* 0x000000ffff007224 */ /* 0x000fe200078e0003 */
        /* <DEDUP_REMOVED lines=25> */
.L_x_630:
[----:B------:R-:W-:Y:S05]  /*fe00*/  BSYNC B0 ;  /* 0x0000000000007941 */ /* 0x000fea0003800000 */
.L_x_629:
        /* <DEDUP_REMOVED lines=77> */
.L_x_632:
[----:B------:R-:W-:Y:S05]  /*102e0*/  BSYNC B0 ;  /* 0x0000000000007941 */ /* 0x000fea0003800000 */
.L_x_631:
        /* <DEDUP_REMOVED lines=27> */
.L_x_634:
[----:B------:R-:W-:Y:S05]  /*104a0*/  BSYNC B0 ;  /* 0x0000000000007941 */ /* 0x000fea0003800000 */
.L_x_633:
        /* <DEDUP_REMOVED lines=27> */
.L_x_636:
[----:B------:R-:W-:Y:S05]  /*10660*/  BSYNC B0 ;  /* 0x0000000000007941 */ /* 0x000fea0003800000 */
.L_x_635:
        /* <DEDUP_REMOVED lines=28> */
.L_x_637:
        /* <DEDUP_REMOVED lines=13> */
.L_x_1777:


//--------------------- .text._ZN7cutlass13device_kernelIN5flash19enable_sm80_to_sm89INS1_16FlashAttnFwdSm80INS1_25CollectiveMainloopFwdSm80ILi8ELi1ELb0EN4cute5tupleIJNS5_1CILi128EEENS7_ILi32EEENS7_ILi256EEEEEELi256ENS_6half_tEfNS_4arch4Sm80ELb1ELb0ELb0ELb1ELb1ELb1ELb1ELb0EEENS1_21CollectiveEpilogueFwdINS6_IJS8_SA_S9_EEENS6_IJNS7_ILi1EEESI_SI_EEESC_SE_Li256ELb1ELb1ELb0ELb0EEENS1_19SingleTileSchedulerILb1ELb0ELb1ELi128EEEEEEEEEvNT_6ParamsE --------------------------
	.section	.text._ZN7cutlass13device_kernelIN5flash19enable_sm80_to_sm89INS1_16FlashAttnFwdSm80INS1_25CollectiveMainloopFwdSm80ILi8ELi1ELb0EN4cute5tupleIJNS5_1CILi128EEENS7_ILi32EEENS7_ILi256EEEEEELi256ENS_6half_tEfNS_4arch4Sm80ELb1ELb0ELb0ELb1ELb1ELb1ELb1ELb0EEENS1_21CollectiveEpilogueFwdINS6_IJS8_SA_S9_EEENS6_IJNS7_ILi1EEESI_SI_EEESC_SE_Li256ELb1ELb1ELb0ELb0EEENS1_19SingleTileSchedulerILb1ELb0ELb1ELi128EEEEEEEEEvNT_6ParamsE,"ax",@progbits
	.sectioninfo	@"SHI_REGISTERS=251"
	.align	128
.text._ZN7cutlass13device_kernelIN5flash19enable_sm80_to_sm89INS1_16FlashAttnFwdSm80INS1_25CollectiveMainloopFwdSm80ILi8ELi1ELb0EN4cute5tupleIJNS5_1CILi128EEENS7_ILi32EEENS7_ILi256EEEEEELi256ENS_6half_tEfNS_4arch4Sm80ELb1ELb0ELb0ELb1ELb1ELb1ELb1ELb0EEENS1_21CollectiveEpilogueFwdINS6_IJS8_SA_S9_EEENS6_IJNS7_ILi1EEESI_SI_EEESC_SE_Li256ELb1ELb1ELb0ELb0EEENS1_19SingleTileSchedulerILb1ELb0ELb1ELi128EEEEEEEEEvNT_6ParamsE:
        .type           _ZN7cutlass13device_kernelIN5flash19enable_sm80_to_sm89INS1_16FlashAttnFwdSm80INS1_25CollectiveMainloopFwdSm80ILi8ELi1ELb0EN4cute5tupleIJNS5_1CILi128EEENS7_ILi32EEENS7_ILi256EEEEEELi256ENS_6half_tEfNS_4arch4Sm80ELb1ELb0ELb0ELb1ELb1ELb1ELb1ELb0EEENS1_21CollectiveEpilogueFwdINS6_IJS8_SA_S9_EEENS6_IJNS7_ILi1EEESI_SI_EEESC_SE_Li256ELb1ELb1ELb0ELb0EEENS1_19SingleTileSchedulerILb1ELb0ELb1ELi128EEEEEEEEEvNT_6ParamsE,@function
        .size           _ZN7cutlass13device_kernelIN5flash19enable_sm80_to_sm89INS1_16FlashAttnFwdSm80INS1_25CollectiveMainloopFwdSm80ILi8ELi1ELb0EN4cute5tupleIJNS5_1CILi128EEENS7_ILi32EEENS7_ILi256EEEEEELi256ENS_6half_tEfNS_4arch4Sm80ELb1ELb0ELb0ELb1ELb1ELb1ELb1ELb0EEENS1_21CollectiveEpilogueFwdINS6_IJS8_SA_S9_EEENS6_IJNS7_ILi1EEESI_SI_EEESC_SE_Li256ELb1ELb1ELb0ELb0EEENS1_19SingleTileSchedulerILb1ELb0ELb1ELi128EEEEEEEEEvNT_6ParamsE,(.L_x_1778 - _ZN7cutlass13device_kernelIN5flash19enable_sm80_to_sm89INS1_16FlashAttnFwdSm80INS1_25CollectiveMainloopFwdSm80ILi8ELi1ELb0EN4cute5tupleIJNS5_1CILi128EEENS7_ILi32EEENS7_ILi256EEEEEELi256ENS_6half_tEfNS_4arch4Sm80ELb1ELb0ELb0ELb1ELb1ELb1ELb1ELb0EEENS1_21CollectiveEpilogueFwdINS6_IJS8_SA_S9_EEENS6_IJNS7_ILi1EEESI_SI_EEESC_SE_Li256ELb1ELb1ELb0ELb0EEENS1_19SingleTileSchedulerILb1ELb0ELb1ELi128EEEEEEEEEvNT_6ParamsE)
        .other          _ZN7cutlass13device_kernelIN5flash19enable_sm80_to_sm89INS1_16FlashAttnFwdSm80INS1_25CollectiveMainloopFwdSm80ILi8ELi1ELb0EN4cute5tupleIJNS5_1CILi128EEENS7_ILi32EEENS7_ILi256EEEEEELi256ENS_6half_tEfNS_4arch4Sm80ELb1ELb0ELb0ELb1ELb1ELb1ELb1ELb0EEENS1_21CollectiveEpilogueFwdINS6_IJS8_SA_S9_EEENS6_IJNS7_ILi1EEESI_SI_EEESC_SE_Li256ELb1ELb1ELb0ELb0EEENS1_19SingleTileSchedulerILb1ELb0ELb1ELi128EEEEEEEEEvNT_6ParamsE,@"STO_CUDA_ENTRY STV_DEFAULT"
_ZN7cutlass13device_kernelIN5flash19enable_sm80_to_sm89INS1_16FlashAttnFwdSm80INS1_25CollectiveMainloopFwdSm80ILi8ELi1ELb0EN4cute5tupleIJNS5_1CILi128EEENS7_ILi32EEENS7_ILi256EEEEEELi256ENS_6half_tEfNS_4arch4Sm80ELb1ELb0ELb0ELb1ELb1ELb1ELb1ELb0EEENS1_21CollectiveEpilogueFwdINS6_IJS8_SA_S9_EEENS6_IJNS7_ILi1EEESI_SI_EEESC_SE_Li256ELb1ELb1ELb0ELb0EEENS1_19SingleTileSchedulerILb1ELb0ELb1ELi128EEEEEEEEEvNT_6ParamsE:
        /* <DEDUP_REMOVED lines=20> */
.L_x_639:
        /* <DEDUP_REMOVED lines=13> */
.L_x_641:
[----:B------:R-:W-:Y:S02]  /*0210*/  ULDC UR5, c[0x0][0x54c] ;  /* 0x0001530000057ab9 */ /* 0x000fe40000000800 */
.L_x_640:
[----:B------:R-:W-:Y:S02]  /*0220*/  ULDC UR4, c[0x0][0x548] ;  /* 0x0001520000047ab9 */ /* 0x000fe40000000800 */
[----:B------:R-:W-:-:S02]  /*0230*/  USHF.L.U32 UR15, UR14, 0x7, URZ ;  /* 0x000000070e0f7899 */ /* 0x000fc4000800063f */
[----:B------:R-:W-:-:S04]  /*0240*/  UIMAD UR4, UR5, UR4, URZ ;  /* 0x00000004050472a4 */ /* 0x000fc8000f8e023f */
[----:B------:R-:W-:-:S04]  /*0250*/  UISETP.GE.AND UP0, UPT, UR15, UR4, UPT ;  /* 0x000000040f00728c */ /* 0x000fc8000bf06270 */
[----:B------:R-:W-:Y:S01]  /*0260*/  USEL UR21, UR21, 0xffffffff, !UP0 ;  /* 0xffffffff15157887 */ /* 0x000fe2000c000000 */
[----:B------:R-:W-:Y:S05]  /*0270*/  BRA `(.L_x_642) ;  /* 0x000001b000007947 */ /* 0x000fea0003800000 */
.L_x_638:
        /* <DEDUP_REMOVED lines=8> */
.L_x_643:
        /* <DEDUP_REMOVED lines=13> */
.L_x_645:
[----:B------:R-:W-:Y:S02]  /*03d0*/  ULDC UR5, c[0x0][0x54c] ;  /* 0x0001530000057ab9 */ /* 0x000fe40000000800 */
.L_x_644:
[----:B------:R-:W-:Y:S02]  /*03e0*/  ULDC UR4, c[0x0][0x548] ;  /* 0x0001520000047ab9 */ /* 0x000fe40000000800 */
[----:B------:R-:W-:-:S02]  /*03f0*/  USHF.L.U32 UR15, UR14, 0x7, URZ ;  /* 0x000000070e0f7899 */ /* 0x000fc4000800063f */
[----:B------:R-:W-:-:S04]  /*0400*/  UIMAD UR4, UR5, UR4, URZ ;  /* 0x00000004050472a4 */ /* 0x000fc8000f8e023f */
[----:B------:R-:W-:-:S04]  /*0410*/  UISETP.GE.AND UP0, UPT, UR15, UR4, UPT ;  /* 0x000000040f00728c */ /* 0x000fc8000bf06270 */
[----:B------:R-:W-:-:S06]  /*0420*/  USEL UR21, UR21, 0xffffffff, !UP0 ;  /* 0xffffffff15157887 */ /* 0x000fcc000c000000 */
.L_x_642:
        /* <DEDUP_REMOVED lines=64> */
.L_x_646:
        /* <DEDUP_REMOVED lines=10> */
.L_x_647:
[----:B------:R-:W-:Y:S05]  /*08d0*/  @!P4 BRA `(.L_x_648) ;  /* 0x000000500000c947 */ /* 0x000fea0003800000 */
[----:B-1--4-:R-:W4:Y:S04]  /*08e0*/  LDG.E R0, [R8.64] ;  /* 0x0000001808007981 */ /* 0x012f28000c1e1900 */
[----:B---3--:R-:W3:Y:S01]  /*08f0*/  LDG.E R3, [R8.64+0x4] ;  /* 0x0000041808037981 */ /* 0x008ee2000c1e1900 */
[----:B----4-:R-:W1:Y:S08]  /*0900*/  R2UR UR19, R0 ;  /* 0x00000000001373c2 */ /* 0x010e7000000e0000 */
[----:B---3--:R-:W1:Y:S02]  /*0910*/  R2UR UR4, R3 ;  /* 0x00000000030473c2 */ /* 0x008e6400000e0000 */
[----:B-1----:R-:W-:-:S06]  /*0920*/  UIADD3 UR19, -UR19, UR4, URZ ;  /* 0x0000000413137290 */ /* 0x002fcc000fffe13f */
.L_x_648:
        /* <DEDUP_REMOVED lines=12> */
[----:B------:R-:W-:Y:S02]  /*09f0*/  ULDC UR7, c[0x0][0x2c4] ;  /* 0x0000b10000077ab9 */ /* 0x000fe40000000800 */
[----:B------:R-:W-:Y:S02]  /*0a00*/  UISETP.NE.AND UP2, UPT, UR7, 0x1, UPT ;  /* 0x000000010700788c */ /* 0x000fe4000bf45270 */
[----:B------:R-:W-:-:S09]  /*0a10*/  UIADD3 UR7, -UR16, UR19, URZ ;  /* 0x0000001310077290 */ /* 0x000fd2000fffe13f */
[----:B------:R-:W-:Y:S01]  /*0a20*/  @UP2 UIADD3 UR22, UR15, 0x7f, URZ ;  /* 0x0000007f0f162890 */ /* 0x000fe2000fffe03f */
[----:B----4-:R-:W4:Y:S08]  /*0a30*/  @P0 R2UR UR4, R0 ;  /* 0x00000000000403c2 */ /* 0x010f3000000e0000 */
[----:B---3--:R-:W4:Y:S02]  /*0a40*/  @P0 R2UR UR5, R3 ;  /* 0x00000000030503c2 */ /* 0x008f2400000e0000 */
[----:B----4-:R-:W-:-:S03]  /*0a50*/  @UP3 UIADD3 UR18, -UR4, UR5, URZ ;  /* 0x0000000504123290 */ /* 0x010fc6000fffe13f */
[----:B------:R-:W-:Y:S02]  /*0a60*/  ULDC.64 UR4, c[0x0][0x2c8] ;  /* 0x0000b20000047ab9 */ /* 0x000fe40000000a00 */
[----:B------:R-:W-:Y:S02]  /*0a70*/  UIMAD.WIDE.U32 UR22, UR22, UR4, URZ ;  /* 0x00000004161672a5 */ /* 0x000fe4000f8e003f */
[----:B------:R-:W-:Y:S02]  /*0a80*/  UIADD3 UR11, UR7, UR18, URZ ;  /* 0x00000012070b7290 */ /* 0x000fe4000fffe03f */
[----:B------:R-:W-:Y:S02]  /*0a90*/  UIADD3 UR4, UR15, 0x7f, URZ ;  /* 0x0000007f0f047890 */ /* 0x000fe4000fffe03f */
[----:B--2---:R-:W-:Y:S02]  /*0aa0*/  UIADD3 UR9, UR11, 0x20, -UR20 ;  /* 0x000000200b097890 */ /* 0x004fe4000fffe814 */
[----:B------:R-:W-:-:S02]  /*0ab0*/  @UP2 USHF.R.U32.HI UR4, URZ, UR5, UR23 ;  /* 0x000000053f042299 */ /* 0x000fc40008011617 */
[----:B------:R-:W-:Y:S02]  /*0ac0*/  UIADD3 UR10, UR11, 0x1f, URZ ;  /* 0x0000001f0b0a7890 */ /* 0x000fe4000fffe03f */
[----:B------:R-:W-:Y:S02]  /*0ad0*/  UIADD3 UR5, UR9, UR4, URZ ;  /* 0x0000000409057290 */ /* 0x000fe4000fffe03f */
[----:B------:R-:W-:Y:S02]  /*0ae0*/  USHF.R.S32.HI UR8, URZ, 0x1f, UR10 ;  /* 0x0000001f3f087899 */ /* 0x000fe4000801140a */
[----:B------:R-:W-:Y:S02]  /*0af0*/  USHF.R.S32.HI UR4, URZ, 0x1f, UR5 ;  /* 0x0000001f3f047899 */ /* 0x000fe40008011405 */
[----:B------:R-:W-:Y:S02]  /*0b00*/  ULEA.HI UR10, UR8, UR10, URZ, 0x5 ;  /* 0x0000000a080a7291 */ /* 0x000fe4000f8f283f */
[----:B------:R-:W-:-:S02]  /*0b10*/  ULEA.HI UR4, UR4, UR5, URZ, 0x5 ;  /* 0x0000000504047291 */ /* 0x000fc4000f8f283f */
[----:B------:R-:W-:Y:S02]  /*0b20*/  USHF.R.S32.HI UR10, URZ, 0x5, UR10 ;  /* 0x000000053f0a7899 */ /* 0x000fe4000801140a */
[----:B------:R-:W-:-:S04]  /*0b30*/  USHF.R.S32.HI UR4, URZ, 0x5, UR4 ;  /* 0x000000053f047899 */ /* 0x000fc80008011404 */
[----:B------:R-:W-:-:S04]  /*0b40*/  UISETP.LT.AND UP0, UPT, UR10, UR4, UPT ;  /* 0x000000040a00728c */ /* 0x000fc8000bf01270 */
[----:B------:R-:W-:Y:S02]  /*0b50*/  USEL UR5, UR10, UR4, UP0 ;  /* 0x000000040a057287 */ /* 0x000fe40008000000 */
[----:B------:R-:W-:Y:S02]  /*0b60*/  UIADD3 UR4, -UR7, URZ, URZ ;  /* 0x0000003f07047290 */ /* 0x000fe4000fffe13f */
[----:B------:R-:W-:Y:S02]  /*0b70*/  ULEA UR7, UR5, -UR7, 0x5 ;  /* 0x8000000705077291 */ /* 0x000fe4000f8e283f */
[----:B------:R-:W-:Y:S02]  /*0b80*/  UISETP.LT.AND UP1, UPT, URZ, UR4, UPT ;  /* 0x000000043f00728c */ /* 0x000fe4000bf21270 */
[----:B------:R-:W-:Y:S02]  /*0b90*/  UISETP.LT.AND UP0, UPT, UR7, UR18, UPT ;  /* 0x000000120700728c */ /* 0x000fe4000bf01270 */
[----:B------:R-:W-:-:S02]  /*0ba0*/  USEL UR4, URZ, UR4, !UP1 ;  /* 0x000000043f047287 */ /* 0x000fc4000c800000 */
[----:B------:R-:W-:Y:S02]  /*0bb0*/  USEL UR5, UR7, UR18, UP0 ;  /* 0x0000001207057287 */ /* 0x000fe40008000000 */
[----:B------:R-:W-:Y:S02]  /*0bc0*/  USHF.R.U32.HI UR8, URZ, 0x5, UR4 ;  /* 0x000000053f087899 */ /* 0x000fe40008011604 */
[----:B------:R-:W-:-:S05]  /*0bd0*/  UISETP.GT.AND UP0, UPT, UR5, UR4, UPT ;  /* 0x000000040500728c */ /* 0x000fca000bf04270 */
[----:B------:R-:W-:-:S06]  /*0be0*/  UMOV UR7, UR8 ;  /* 0x0000000800077c82 */ /* 0x000fcc0008000000 */
        /* <DEDUP_REMOVED lines=18> */
[----:B------:R1:W2:Y:S01]  /*0d10*/  @P1 LDG.E R4, [R8.64] ;  /* 0x0000001808041981 */ /* 0x0002a2000c1e1900 */
        /* <DEDUP_REMOVED lines=91> */
.L_x_651:
[----:B------:R-:W-:Y:S05]  /*12d0*/  BSYNC B0 ;  /* 0x0000000000007941 */ /* 0x000fea0003800000 */
.L_x_650:
        /* <DEDUP_REMOVED lines=128> */
.L_x_670:
        /* <DEDUP_REMOVED lines=29> */
[C---:B------:R-:W-:Y:S04]  /*1cb0*/  LEA R0, P0, R4.reuse, c[0x0][0x1c8], 0x1 ;  /* 0x0000720004007a11 */ /* 0x040fe800078008ff */
[----:B------:R-:W-:Y:S04]  /*1cc0*/  IADD3.X R3, R5, UR31, R2, P1, !PT ;  /* 0x0000001f05037c10 */ /* 0x000fe80008ffe402 */
[----:B------:R-:W-:Y:S01]  /*1cd0*/  LEA.HI.X R4, R4, c[0x0][0x1cc], R3, 0x1, P0 ;  /* 0x0000730004047a11 */ /* 0x000fe200000f0c03 */
[----:B---345:R-:W-:-:S05]  /*1ce0*/  @!P6 BRA `(.L_x_653) ;  /* 0x000026000000e947 */ /* 0x038fca0003800000 */
        /* <DEDUP_REMOVED lines=52> */
.L_x_656:
[----:B------:R-:W-:Y:S05]  /*2030*/  BSYNC B0 ;  /* 0x0000000000007941 */ /* 0x000fea0003800000 */
.L_x_655:
[----:B------:R2:W3:Y:S04]  /*2040*/  SHFL.IDX PT, R55, R4, RZ, 0x181f ;  /* 0x00181fff04377589 */ /* 0x0004e800000e0000 */
[----:B------:R2:W4:Y:S01]  /*2050*/  SHFL.IDX PT, R53, R0, RZ, 0x181f ;  /* 0x00181fff00357589 */ /* 0x00052200000e0000 */
[----:B------:R-:W-:-:S05]  /*2060*/  @P2 BRA `(.L_x_657) ;  /* 0x0000243000002947 */ /* 0x000fca0003800000 */
[----:B------:R-:W-:Y:S01]  /*2070*/  ISETP.GE.AND P0, PT, R16, c[0x0][0x1d4], PT ;  /* 0x0000750010007a0c */ /* 0x000fe20003f06270 */
[----:B-----5:R-:W-:Y:S01]  /*2080*/  IMAD.MOV.U32 R13, RZ, RZ, R44 ;  /* 0x000000ffff0d7224 */ /* 0x020fe200078e002c */
[----:B------:R-:W-:Y:S01]  /*2090*/  MOV R8, R45 ;  /* 0x0000002d00087202 */ /* 0x000fe20000000f00 */
[----:B--2---:R-:W-:Y:S01]  /*20a0*/  IMAD.MOV.U32 R0, RZ, RZ, R19 ;  /* 0x000000ffff007224 */ /* 0x004fe200078e0013 */
        /* <DEDUP_REMOVED lines=74> */
.L_x_659:
[----:B------:R-:W-:Y:S05]  /*2550*/  BSYNC B0 ;  /* 0x0000000000007941 */ /* 0x000fea0003800000 */
.L_x_658:
        /* <DEDUP_REMOVED lines=57> */
.L_x_661:
[----:B------:R-:W-:Y:S05]  /*28f0*/  BSYNC B0 ;  /* 0x0000000000007941 */ /* 0x000fea0003800000 */
.L_x_660:
        /* <DEDUP_REMOVED lines=57> */
.L_x_663:
[----:B------:R-:W-:Y:S05]  /*2c90*/  BSYNC B0 ;  /* 0x0000000000007941 */ /* 0x000fea0003800000 */
.L_x_662:
        /* <DEDUP_REMOVED lines=57> */
.L_x_654:
        /* <DEDUP_REMOVED lines=29> */
.L_x_665:
[----:B------:R-:W-:Y:S05]  /*3200*/  BSYNC B0 ;  /* 0x0000000000007941 */ /* 0x000fea0003800000 */
.L_x_664:
[----:B------:R2:W3:Y:S04]  /*3210*/  SHFL.IDX PT, R123, R4, RZ, 0x181f ;  /* 0x00181fff047b7589 */ /* 0x0004e800000e0000 */
[----:B------:R2:W4:Y:S01]  /*3220*/  SHFL.IDX PT, R122, R0, RZ, 0x181f ;  /* 0x00181fff007a7589 */ /* 0x00052200000e0000 */
[----:B------:R-:W-:-:S05]  /*3230*/  @P2 BRA `(.L_x_657) ;  /* 0x0000126000002947 */ /* 0x000fca0003800000 */
[----:B------:R-:W-:Y:S01]  /*3240*/  ISETP.GE.AND P0, PT, R16, c[0x0][0x1d4], PT ;  /* 0x0000750010007a0c */ /* 0x000fe20003f06270 */
[----:B-----5:R-:W-:Y:S01]  /*3250*/  IMAD.MOV.U32 R8, RZ, RZ, R54 ;  /* 0x000000ffff087224 */ /* 0x020fe200078e0036 */
[----:B--2---:R-:W-:Y:S01]  /*3260*/  MOV R4, R26 ;  /* 0x0000001a00047202 */ /* 0x004fe20000000f00 */
        /* <DEDUP_REMOVED lines=39> */
[----:B---34-:R-:W-:Y:S01]  /*34e0*/  @!P1 IMAD.WIDE R132, R51, 0x2, R122 ;  /* 0x0000000233849825 */ /* 0x018fe200078e027a */
        /* <DEDUP_REMOVED lines=99> */
.L_x_667:
[----:B------:R-:W-:Y:S05]  /*3b20*/  BSYNC B0 ;  /* 0x0000000000007941 */ /* 0x000fea0003800000 */
.L_x_666:
[----:B------:R-:W-:Y:S11]  /*3b30*/  ISETP.GE.AND P0, PT, R11, c[0x0][0x1d4], PT ;  /* 0x000075000b007a0c */ /* 0x000ff60003f06270 */
[----:B------:R-:W-:Y:S02]  /*3b40*/  @!UPT UIADD3 URZ, URZ, URZ, URZ ;  /* 0x0000003f3f3ff290 */ /* 0x000fe4000fffe03f */
[----:B------:R-:W-:-:S05]  /*3b50*/  @P0 BRA `(.L_x_657) ;  /* 0x0000094000000947 */ /* 0x000fca0003800000 */
[----:B------:R-:W-:Y:S01]  /*3b60*/  SEL R125, R86, R125, !P4 ;  /* 0x0000007d567d7207 */ /* 0x000fe20006000000 */
[----:B-1----:R-:W1:Y:S01]  /*3b70*/  LDS.128 R20, [R84+0xc080] ;  /* 0x00c0800054147984 */ /* 0x002e620000000c00 */
        /* <DEDUP_REMOVED lines=119> */
.L_x_653:
[----:B------:R1:W2:Y:S01]  /*42f0*/  SHFL.IDX PT, R3, R4, RZ, 0x181f ;  /* 0x00181fff04037589 */ /* 0x0002a200000e0000 */
[----:B------:R-:W-:Y:S03]  /*4300*/  IADD3 R64, -R68, UR18, RZ ;  /* 0x0000001244407c10 */ /* 0x000fe6000fffe1ff */
[----:B------:R1:W3:Y:S01]  /*4310*/  SHFL.IDX PT, R13, R0, RZ, 0x181f ;  /* 0x00181fff000d7589 */ /* 0x0002e200000e0000 */
[----:B------:R-:W-:Y:S04]  /*4320*/  IMNMX R64, R64, 0x20, PT ;  /* 0x0000002040407817 */ /* 0x000fe80003800200 */
[----:B------:R-:W-:Y:S11]  /*4330*/  ISETP.GT.AND P0, PT, R64, R105, PT ;  /* 0x000000694000720c */ /* 0x000ff60003f04270 */
[----:B------:R-:W-:Y:S02]  /*4340*/  @!UPT UIADD3 URZ, URZ, URZ, URZ ;  /* 0x0000003f3f3ff290 */ /* 0x000fe4000fffe03f */
[----:B------:R-:W-:-:S05]  /*4350*/  @!P0 BRA `(.L_x_657) ;  /* 0x0000014000008947 */ /* 0x000fca0003800000 */
[C---:B------:R-:W-:Y:S02]  /*4360*/  ISETP.GE.AND P0, PT, R16.reuse, c[0x0][0x1d4], PT ;  /* 0x0000750010007a0c */ /* 0x040fe40003f06270 */
[----:B------:R-:W-:Y:S11]  /*4370*/  ISETP.GE.AND P2, PT, R11, c[0x0][0x1d4], PT ;  /* 0x000075000b007a0c */ /* 0x000ff60003f46270 */
[----:B-1----:R-:W1:Y:S01]  /*4380*/  @!P0 LDS.128 R4, [R99+0xc080] ;  /* 0x00c0800063048984 */ /* 0x002e620000000c00 */
[C---:B---3--:R-:W-:Y:S04]  /*4390*/  @!P0 LEA R30, P1, R16.reuse, R13, 0x1 ;  /* 0x0000000d101e8211 */ /* 0x048fe800078208ff */
[----:B--2---:R-:W-:Y:S02]  /*43a0*/  @!P0 LEA.HI.X R31, R16, R3, R17, 0x1, P1 ;  /* 0x00000003101f8211 */ /* 0x004fe400008f0c11 */
        /* <DEDUP_REMOVED lines=15> */
.L_x_657:
[----:B------:R-:W-:Y:S05]  /*44a0*/  BSYNC B1 ;  /* 0x0000000000017941 */ /* 0x000fea0003800000 */
.L_x_652:
[----:B------:R-:W-:Y:S01]  /*44b0*/  IMAD.IADD R68, R77, 0x1, -R68 ;  /* 0x000000014d447824 */ /* 0x000fe200078e0a44 */
[----:B------:R-:W-:Y:S04]  /*44c0*/  BSSY B0, `(.L_x_668) ;  /* 0x000003c000007945 */ /* 0x000fe80003800000 */
[----:B------:R-:W-:Y:S11]  /*44d0*/  ISETP.GE.AND P0, PT, R68, 0x1, PT ;  /* 0x000000014400780c */ /* 0x000ff60003f06270 */
[----:B------:R-:W-:Y:S02]  /*44e0*/  @!UPT UIADD3 URZ, URZ, URZ, URZ ;  /* 0x0000003f3f3ff290 */ /* 0x000fe4000fffe03f */
[----:B-12---:R-:W-:Y:S01]  /*44f0*/  @P0 IMAD.WIDE R4, R98, 0x20, R118 ;  /* 0x0000002062040825 */ /* 0x006fe200078e0276 */
        /* <DEDUP_REMOVED lines=29> */
[----:B---3--:R-:W-:Y:S02]  /*46d0*/  LEA.HI.X R13, R3, c[0x0][0x1fc], R0, 0x1, P0 ;  /* 0x00007f00030d7a11 */ /* 0x008fe400000f0c00 */
[----:B------:R1:W2:Y:S01]  /*46e0*/  SHFL.IDX PT, R3, R2, RZ, 0x181f ;  /* 0x00181fff02037589 */ /* 0x0002a200000e0000 */
[----:B------:R-:W-:Y:S03]  /*46f0*/  ISETP.GT.AND P0, PT, R64, R105, PT ;  /* 0x000000694000720c */ /* 0x000fe60003f04270 */
[----:B------:R-:W3:Y:S01]  /*4700*/  SHFL.IDX PT, R13, R13, RZ, 0x181f ;  /* 0x00181fff0d0d7589 */ /* 0x000ee200000e0000 */
[----:B------:R-:W-:Y:S04]  /*4710*/  DEPBAR.LE SB0, 0x0 ;  /* 0x000080000000791a */ /* 0x000fe80000000000 */
[----:B------:R-:W-:Y:S06]  /*4720*/  BAR.SYNC.DEFER_BLOCKING 0x0 ;  /* 0x0000000000007b1d */ /* 0x000fec0000010000 */
[----:B------:R-:W-:-:S05]  /*4730*/  @!P0 BRA `(.L_x_669) ;  /* 0x0000014000008947 */ /* 0x000fca0003800000 */
[C---:B-12---:R-:W-:Y:S02]  /*4740*/  ISETP.GE.AND P0, PT, R16.reuse, c[0x0][0x1d4], PT ;  /* 0x0000750010007a0c */ /* 0x046fe40003f06270 */
[----:B------:R-:W-:Y:S11]  /*4750*/  ISETP.GE.AND P2, PT, R11, c[0x0][0x1d4], PT ;  /* 0x000075000b007a0c */ /* 0x000ff60003f46270 */
[----:B------:R-:W1:Y:S01]  /*4760*/  @!P0 LDS.128 R4, [R99+0x8080] ;  /* 0x0080800063048984 */ /* 0x000e620000000c00 */
[C---:B-----5:R-:W-:Y:S04]  /*4770*/  @!P0 LEA R30, P1, R16.reuse, R3, 0x1 ;  /* 0x00000003101e8211 */ /* 0x060fe800078208ff */
        /* <DEDUP_REMOVED lines=16> */
.L_x_669:
[----:B-12---:R-:W-:Y:S05]  /*4880*/  BSYNC B0 ;  /* 0x0000000000007941 */ /* 0x006fea0003800000 */
.L_x_668:
        /* <DEDUP_REMOVED lines=25> */
.L_x_649:
[----:B-1----:R-:W-:Y:S01]  /*4a20*/  UIADD3 UR6, UR15, 0x7f, URZ ;  /* 0x0000007f0f067890 */ /* 0x002fe2000fffe03f */
[----:B------:R-:W-:Y:S01]  /*4a30*/  PLOP3.LUT P2, PT, PT, PT, PT, 0x80, 0x0 ;  /* 0x000000000000781c */ /* 0x000fe20003f4f070 */
[----:B------:R-:W-:Y:S01]  /*4a40*/  ULDC.64 UR4, c[0x0][0x2c8] ;  /* 0x0000b20000047ab9 */ /* 0x000fe20000000a00 */
[----:B------:R-:W-:Y:S01]  /*4a50*/  IMAD.MOV.U32 R3, RZ, RZ, RZ ;  /* 0x000000ffff037224 */ /* 0x000fe200078e00ff */
[----:B------:R-:W-:Y:S01]  /*4a60*/  UIMAD.WIDE.U32 UR18, UR6, UR4, URZ ;  /* 0x00000004061272a5 */ /* 0x000fe2000f8e003f */
[----:B------:R-:W-:Y:S01]  /*4a70*/  IMAD.MOV.U32 R130, RZ, RZ, RZ ;  /* 0x000000ffff827224 */ /* 0x000fe200078e00ff */
[----:B------:R-:W-:Y:S01]  /*4a80*/  CS2R R128, SRZ ;  /* 0x0000000000807805 */ /* 0x000fe2000001ff00 */
[----:B------:R-:W-:Y:S01]  /*4a90*/  CS2R R126, SRZ ;  /* 0x00000000007e7805 */ /* 0x000fe2000001ff00 */
[----:B------:R-:W-:Y:S01]  /*4aa0*/  @UP2 USHF.R.U32.HI UR6, URZ, UR5, UR19 ;  /* 0x000000053f062299 */ /* 0x000fe20008011613 */
[----:B------:R-:W-:Y:S01]  /*4ab0*/  CS2R R124, SRZ ;  /* 0x00000000007c7805 */ /* 0x000fe2000001ff00 */
[----:B----4-:R-:W-:Y:S01]  /*4ac0*/  CS2R R122, SRZ ;  /* 0x00000000007a7805 */ /* 0x010fe2000001ff00 */
[----:B------:R-:W-:Y:S01]  /*4ad0*/  CS2R R120, SRZ ;  /* 0x0000000000787805 */ /* 0x000fe2000001ff00 */
[----:B------:R-:W-:Y:S01]  /*4ae0*/  UIADD3 UR6, UR9, UR6, URZ ;  /* 0x0000000609067290 */ /* 0x000fe2000fffe03f */
[----:B------:R-:W-:Y:S01]  /*4af0*/  CS2R R118, SRZ ;  /* 0x0000000000767805 */ /* 0x000fe2000001ff00 */
[----:B------:R-:W-:Y:S01]  /*4b00*/  CS2R R116, SRZ ;  /* 0x0000000000747805 */ /* 0x000fe2000001ff00 */
[----:B------:R-:W-:Y:S01]  /*4b10*/  CS2R R114, SRZ ;  /* 0x0000000000727805 */ /* 0x000fe2000001ff00 */
[----:B------:R-:W-:Y:S01]  /*4b20*/  USHF.R.S32.HI UR4, URZ, 0x1f, UR6 ;  /* 0x0000001f3f047899 */ /* 0x000fe20008011406 */
[----:B------:R-:W-:Y:S01]  /*4b30*/  CS2R R112, SRZ ;  /* 0x0000000000707805 */ /* 0x000fe2000001ff00 */
[----:B------:R-:W-:Y:S01]  /*4b40*/  CS2R R110, SRZ ;  /* 0x00000000006e7805 */ /* 0x000fe2000001ff00 */
[----:B------:R-:W-:Y:S01]  /*4b50*/  CS2R R108, SRZ ;  /* 0x00000000006c7805 */ /* 0x000fe2000001ff00 */
[----:B------:R-:W-:Y:S01]  /*4b60*/  ULEA.HI UR4, UR4, UR6, URZ, 0x5 ;  /* 0x0000000604047291 */ /* 0x000fe2000f8f283f */
[----:B------:R-:W-:Y:S01]  /*4b70*/  CS2R R106, SRZ ;  /* 0x00000000006a7805 */ /* 0x000fe2000001ff00 */
[----:B------:R-:W-:Y:S01]  /*4b80*/  CS2R R104, SRZ ;  /* 0x0000000000687805 */ /* 0x000fe2000001ff00 */
[----:B------:R-:W-:Y:S01]  /*4b90*/  CS2R R102, SRZ ;  /* 0x0000000000667805 */ /* 0x000fe2000001ff00 */
[----:B------:R-:W-:Y:S01]  /*4ba0*/  USHF.R.S32.HI UR4, URZ, 0x5, UR4 ;  /* 0x000000053f047899 */ /* 0x000fe20008011404 */
[----:B------:R-:W-:Y:S01]  /*4bb0*/  CS2R R100, SRZ ;  /* 0x0000000000647805 */ /* 0x000fe2000001ff00 */
[----:B------:R-:W-:Y:S01]  /*4bc0*/  CS2R R98, SRZ ;  /* 0x0000000000627805 */ /* 0x000fe2000001ff00 */
[----:B------:R-:W-:Y:S01]  /*4bd0*/  CS2R R96, SRZ ;  /* 0x0000000000607805 */ /* 0x000fe2000001ff00 */
[----:B------:R-:W-:Y:S01]  /*4be0*/  UISETP.LT.AND UP0, UPT, UR10, UR4, UPT ;  /* 0x000000040a00728c */ /* 0x000fe2000bf01270 */
[----:B------:R-:W-:Y:S01]  /*4bf0*/  CS2R R94, SRZ ;  /* 0x00000000005e7805 */ /* 0x000fe2000001ff00 */
[----:B------:R-:W-:Y:S01]  /*4c00*/  CS2R R92, SRZ ;  /* 0x00000000005c7805 */ /* 0x000fe2000001ff00 */
[----:B------:R-:W-:Y:S01]  /*4c10*/  CS2R R90, SRZ ;  /* 0x00000000005a7805 */ /* 0x000fe2000001ff00 */
[----:B------:R-:W-:Y:S01]  /*4c20*/  USEL UR10, UR10, UR4, UP0 ;  /* 0x000000040a0a7287 */ /* 0x000fe20008000000 */
[----:B------:R-:W-:Y:S01]  /*4c30*/  CS2R R88, SRZ ;  /* 0x0000000000587805 */ /* 0x000fe2000001ff00 */
[----:B------:R-:W-:Y:S01]  /*4c40*/  CS2R R86, SRZ ;  /* 0x0000000000567805 */ /* 0x000fe2000001ff00 */
[----:B------:R-:W-:Y:S01]  /*4c50*/  CS2R R84, SRZ ;  /* 0x0000000000547805 */ /* 0x000fe2000001ff00 */
[----:B------:R-:W-:Y:S01]  /*4c60*/  UISETP.GE.AND UP0, UPT, UR10, 0x1, UPT ;  /* 0x000000010a00788c */ /* 0x000fe2000bf06270 */
[----:B------:R-:W-:Y:S01]  /*4c70*/  CS2R R82, SRZ ;  /* 0x0000000000527805 */ /* 0x000fe2000001ff00 */
[----:B------:R-:W-:Y:S01]  /*4c80*/  CS2R R80, SRZ ;  /* 0x0000000000507805 */ /* 0x000fe2000001ff00 */
[----:B------:R-:W-:Y:S01]  /*4c90*/  CS2R R78, SRZ ;  /* 0x00000000004e7805 */ /* 0x000fe2000001ff00 */
[----:B------:R-:W-:Y:S01]  /*4ca0*/  CS2R R76, SRZ ;  /* 0x00000000004c7805 */ /* 0x000fe2000001ff00 */
[----:B------:R-:W-:Y:S01]  /*4cb0*/  CS2R R74, SRZ ;  /* 0x00000000004a7805 */ /* 0x000fe2000001ff00 */
[----:B------:R-:W-:Y:S01]  /*4cc0*/  PLOP3.LUT P0, PT, PT, PT, UP0, 0x80, 0x0 ;  /* 0x000000000000781c */ /* 0x000fe20003f0f008 */
        /* <DEDUP_REMOVED lines=51> */
[-C--:B------:R-:W-:Y:S01]  /*5000*/  LEA.HI R64, R47, R62.reuse, RZ, 0x3 ;  /* 0x0000003e2f407211 */ /* 0x080fe200078f18ff */
[----:B------:R-:W-:Y:S01]  /*5010*/  UIMAD UR6, UR6, UR4, URZ ;  /* 0x00000004060672a4 */ /* 0x000fe2000f8e023f */
[----:B------:R-:W-:Y:S01]  /*5020*/  PLOP3.LUT P1, PT, PT, PT, UP2, 0x80, 0x0 ;  /* 0x000000000000781c */ /* 0x000fe20003f2f028 */
[----:B------:R-:W-:Y:S01]  /*5030*/  UIMAD.WIDE.U32 UR8, UR17, UR4, URZ ;  /* 0x00000004110872a5 */ /* 0x000fe2000f8e003f */
[----:B------:R-:W-:Y:S01]  /*5040*/  LOP3.LUT R65, R64, 0xfffffff8, RZ, 0xc0, !PT ;  /* 0xfffffff840417812 */ /* 0x000fe200078ec0ff */
[----:B------:R-:W-:Y:S01]  /*5050*/  UIMAD UR17, UR17, UR5, UR6 ;  /* 0x00000005111172a4 */ /* 0x000fe2000f8e0206 */
[----:B------:R-:W-:Y:S01]  /*5060*/  SHF.R.S32.HI R64, RZ, 0x3, R64 ;  /* 0x00000003ff407819 */ /* 0x000fe20000011440 */
[----:B------:R-:W-:Y:S01]  /*5070*/  BSSY B0, `(.L_x_672) ;  /* 0x0000064000007945 */ /* 0x000fe20003800000 */
[----:B------:R-:W-:Y:S01]  /*5080*/  ULDC.64 UR6, c[0x0][0x348] ;  /* 0x0000d20000067ab9 */ /* 0x000fe20000000a00 */
[----:B------:R-:W-:Y:S01]  /*5090*/  IMAD.IADD R65, R62, 0x1, -R65 ;  /* 0x000000013e417824 */ /* 0x000fe200078e0a41 */
[----:B------:R-:W-:Y:S01]  /*50a0*/  UISETP.NE.U32.AND UP0, UPT, URZ, UR6, UPT ;  /* 0x000000063f00728c */ /* 0x000fe2000bf05070 */
[----:B------:R-:W-:Y:S01]  /*50b0*/  PLOP3.LUT P0, PT, PT, PT, UP2, 0x80, 0x0 ;  /* 0x000000000000781c */ /* 0x000fe20003f0f028 */
[----:B------:R-:W-:Y:S01]  /*50c0*/  ULDC.64 UR4, c[0x0][0x1b8] ;  /* 0x00006e0000047ab9 */ /* 0x000fe20000000a00 */
[----:B------:R-:W-:Y:S01]  /*50d0*/  IMAD R220, R65, 0x20, R64 ;  /* 0x0000002041dc7824 */ /* 0x000fe200078e0240 */
[----:B------:R-:W-:Y:S01]  /*50e0*/  UISETP.NE.AND.EX UP0, UPT, URZ, UR7, UPT, UP0 ;  /* 0x000000073f00728c */ /* 0x000fe2000bf05300 */
[-C--:B------:R-:W-:Y:S01]  /*50f0*/  LEA.HI R67, R47, R62.reuse, RZ, 0x4 ;  /* 0x0000003e2f437211 */ /* 0x080fe200078f20ff */
[----:B------:R-:W-:Y:S01]  /*5100*/  USHF.R.S32.HI UR7, URZ, 0x1f, UR21 ;  /* 0x0000001f3f077899 */ /* 0x000fe20008011415 */
[----:B------:R-:W-:Y:S01]  /*5110*/  IMAD.SHL.U32 R121, R64, 0x40, RZ ;  /* 0x0000004040797824 */ /* 0x000fe200078e00ff */
[----:B------:R-:W-:Y:S01]  /*5120*/  UIADD3 UR9, UR9, UR17, URZ ;  /* 0x0000001109097290 */ /* 0x000fe2000fffe03f */
[----:B------:R-:W-:Y:S01]  /*5130*/  IADD3 R0, R220, UR15, RZ ;  /* 0x0000000fdc007c10 */ /* 0x000fe2000fffe0ff */
[----:B------:R-:W-:Y:S01]  /*5140*/  UIMAD UR6, UR12, UR4, URZ ;  /* 0x000000040c0672a4 */ /* 0x000fe2000f8e023f */
[----:B------:R-:W-:Y:S01]  /*5150*/  IMAD.SHL.U32 R46, R65, 0x8, RZ ;  /* 0x00000008412e7824 */ /* 0x000fe200078e00ff */
[----:B------:R-:W-:Y:S01]  /*5160*/  USEL UR7, UR7, URZ, !UP0 ;  /* 0x0000003f07077287 */ /* 0x000fe2000c000000 */
[----:B------:R-:W-:Y:S01]  /*5170*/  LEA.HI R119, R47, R62, RZ, 0x6 ;  /* 0x0000003e2f777211 */ /* 0x000fe200078f30ff */
[----:B------:R-:W-:Y:S01]  /*5180*/  UIMAD UR6, UR13, UR5, UR6 ;  /* 0x000000050d0672a4 */ /* 0x000fe2000f8e0206 */
[----:B-1----:R-:W-:Y:S01]  /*5190*/  @P1 IMAD.HI.U32 R3, R0, c[0x0][0x2c8], RZ ;  /* 0x0000b20000031a27 */ /* 0x002fe200078e00ff */
[----:B------:R-:W-:Y:S01]  /*51a0*/  UIMAD.WIDE.U32 UR18, UR13, UR4, UR8 ;  /* 0x000000040d1272a5 */ /* 0x000fe2000f8e0008 */
[----:B------:R-:W-:Y:S01]  /*51b0*/  LOP3.LUT R121, R121, 0x1c0, RZ, 0xc0, !PT ;  /* 0x000001c079797812 */ /* 0x000fe200078ec0ff */
[----:B------:R-:W-:Y:S01]  /*51c0*/  USEL UR8, UR21, URZ, !UP0 ;  /* 0x0000003f15087287 */ /* 0x000fe2000c000000 */
[----:B------:R-:W-:Y:S01]  /*51d0*/  IMAD.MOV.U32 R8, RZ, RZ, R0 ;  /* 0x000000ffff087224 */ /* 0x000fe200078e0000 */
[----:B------:R-:W-:Y:S01]  /*51e0*/  ULDC.64 UR4, c[0x0][0x1c0] ;  /* 0x0000700000047ab9 */ /* 0x000fe20000000a00 */
        /* <DEDUP_REMOVED lines=10> */
[----:B------:R-:W-:Y:S01]  /*5290*/  ULDC UR7, c[0x0][0x2c4] ;  /* 0x0000b10000077ab9 */ /* 0x000fe20000000800 */
[----:B------:R-:W-:Y:S01]  /*52a0*/  IMAD R4, R3, c[0x0][0x2c4], R0 ;  /* 0x0000b10003047a24 */ /* 0x000fe200078e0200 */
[----:B------:R-:W-:Y:S01]  /*52b0*/  UIADD3 UR5, UR9, UR5, URZ ;  /* 0x0000000509057290 */ /* 0x000fe2000fffe03f */
[----:B------:R-:W-:Y:S01]  /*52c0*/  IMAD.U32 R7, RZ, RZ, UR9 ;  /* 0x00000009ff077e24 */ /* 0x000fe2000f8e00ff */
[----:B------:R-:W-:Y:S01]  /*52d0*/  LOP3.LUT R3, R67, 0xfffffff0, RZ, 0xc0, !PT ;  /* 0xfffffff043037812 */ /* 0x000fe200078ec0ff */
[----:B------:R-:W-:Y:S01]  /*52e0*/  IMAD.U32 R6, RZ, RZ, UR8 ;  /* 0x00000008ff067e24 */ /* 0x000fe2000f8e00ff */
[----:B------:R-:W-:Y:S01]  /*52f0*/  UIMAD UR7, UR20, UR7, URZ ;  /* 0x00000007140772a4 */ /* 0x000fe2000f8e023f */
[----:B------:R-:W-:Y:S01]  /*5300*/  IMAD R5, R8, c[0x0][0x1b4], R5 ;  /* 0x00006d0008057a24 */ /* 0x000fe200078e0205 */
[----:B------:R-:W-:Y:S01]  /*5310*/  IADD3 R50, R46, 0xc0, RZ ;  /* 0x000000c02e327810 */ /* 0x000fe20007ffe0ff */
[----:B------:R-:W-:Y:S01]  /*5320*/  IMAD.U32 R7, RZ, RZ, UR5 ;  /* 0x00000005ff077e24 */ /* 0x000fe2000f8e00ff */
[----:B------:R-:W-:Y:S01]  /*5330*/  SHF.R.U32.HI R120, RZ, 0x3, R121 ;  /* 0x00000003ff787819 */ /* 0x000fe20000011679 */
[----:B------:R-:W-:Y:S01]  /*5340*/  IMAD.IADD R3, R62, 0x1, -R3 ;  /* 0x000000013e037824 */ /* 0x000fe200078e0a03 */
[----:B------:R-:W-:Y:S01]  /*5350*/  ISETP.GE.AND P4, PT, R46, c[0x0][0x198], PT ;  /* 0x000066002e007a0c */ /* 0x000fe20003f86270 */
[----:B------:R-:W-:Y:S01]  /*5360*/  IMAD.WIDE.U32 R8, R8, c[0x0][0x1b0], R6 ;  /* 0x00006c0008087a25 */ /* 0x000fe200078e0006 */
[----:B------:R-:W-:-:S02]  /*5370*/  SHF.R.S32.HI R7, RZ, 0x1f, R4 ;  /* 0x0000001fff077819 */ /* 0x000fc40000011404 */
[----:B------:R-:W-:Y:S01]  /*5380*/  SHF.R.S32.HI R44, RZ, 0x1f, R3 ;  /* 0x0000001fff2c7819 */ /* 0x000fe20000011403 */
[----:B------:R-:W-:Y:S01]  /*5390*/  IMAD.IADD R9, R9, 0x1, R5 ;  /* 0x0000000109097824 */ /* 0x000fe200078e0205 */
[----:B------:R-:W-:Y:S01]  /*53a0*/  IADD3 R6, R64, UR15, RZ ;  /* 0x0000000f40067c10 */ /* 0x000fe2000fffe0ff */
[----:B------:R-:W-:Y:S01]  /*53b0*/  IMAD R7, R7, c[0x0][0x1a8], RZ ;  /* 0x00006a0007077a24 */ /* 0x000fe200078e02ff */
[----:B------:R-:W-:Y:S01]  /*53c0*/  LEA.HI R44, R44, R3, RZ, 0x3 ;  /* 0x000000032c2c7211 */ /* 0x000fe200078f18ff */
[----:B------:R-:W-:Y:S01]  /*53d0*/  IMAD.SHL.U32 R119, R119, 0x8, RZ ;  /* 0x0000000877777824 */ /* 0x000fe200078e00ff */
[----:B------:R-:W-:Y:S01]  /*53e0*/  ISETP.GE.AND P6, PT, R6, UR7, PT ;  /* 0x0000000706007c0c */ /* 0x000fe2000bfc6270 */
[----:B------:R-:W-:Y:S01]  /*53f0*/  IMAD R7, R4, c[0x0][0x1ac], R7 ;  /* 0x00006b0004077a24 */ /* 0x000fe200078e0207 */
[----:B------:R-:W-:Y:S01]  /*5400*/  LOP3.LUT R0, R44, 0xfffffff8, RZ, 0xc0, !PT ;  /* 0xfffffff82c007812 */ /* 0x000fe200078ec0ff */
[----:B------:R-:W-:Y:S01]  /*5410*/  IMAD.WIDE.U32 R4, R4, c[0x0][0x1a8], R8 ;  /* 0x00006a0004047a25 */ /* 0x000fe200078e0008 */
[----:B------:R-:W-:-:S02]  /*5420*/  ISETP.GE.AND P3, PT, R60, c[0x0][0x198], PT ;  /* 0x000066003c007a0c */ /* 0x000fc40003f66270 */
[----:B------:R-:W-:Y:S01]  /*5430*/  ISETP.GE.AND P5, PT, R50, c[0x0][0x198], PT ;  /* 0x0000660032007a0c */ /* 0x000fe20003fa6270 */
[----:B------:R-:W-:Y:S01]  /*5440*/  IMAD.IADD R5, R5, 0x1, R7 ;  /* 0x0000000105057824 */ /* 0x000fe200078e0207 */
[C---:B------:R-:W-:Y:S01]  /*5450*/  LEA R14, P0, R4.reuse, c[0x0][0x160], 0x1 ;  /* 0x00005800040e7a11 */ /* 0x040fe200078008ff */
[----:B------:R-:W-:Y:S01]  /*5460*/  IMAD.IADD R0, R3, 0x1, -R0 ;  /* 0x0000000103007824 */ /* 0x000fe200078e0a00 */
[----:B------:R-:W-:Y:S02]  /*5470*/  LOP3.LUT R3, R121, 0x38, R46, 0xf8, !PT ;  /* 0x0000003879037812 */ /* 0x000fe400078ef82e */
[----:B------:R-:W-:Y:S01]  /*5480*/  LEA.HI.X R5, R4, c[0x0][0x164], R5, 0x1, P0 ;  /* 0x0000590004057a11 */ /* 0x000fe200000f0c05 */
[----:B------:R1:W4:Y:S01]  /*5490*/  SHFL.IDX PT, R12, R14, RZ, 0x181f ;  /* 0x00181fff0e0c7589 */ /* 0x00032200000e0000 */
[----:B------:R-:W-:Y:S02]  /*54a0*/  ISETP.GE.AND P0, PT, R51, c[0x0][0x198], PT ;  /* 0x0000660033007a0c */ /* 0x000fe40003f06270 */
[----:B------:R-:W-:Y:S01]  /*54b0*/  LOP3.LUT R4, R3, R120, RZ, 0x3c, !PT ;  /* 0x0000007803047212 */ /* 0x000fe200078e3cff */
[----:B------:R-:W-:Y:S01]  /*54c0*/  IMAD.MOV.U32 R3, RZ, RZ, 0x20 ;  /* 0x00000020ff037424 */ /* 0x000fe200078e00ff */
[----:B------:R-:W-:Y:S01]  /*54d0*/  LOP3.LUT R119, R119, 0xfffffe00, RZ, 0xc0, !PT ;  /* 0xfffffe0077777812 */ /* 0x000fe200078ec0ff */
[----:B---3--:R1:W3:Y:S01]  /*54e0*/  SHFL.IDX PT, R13, R5, RZ, 0x181f ;  /* 0x00181fff050d7589 */ /* 0x0082e200000e0000 */
[----:B------:R-:W-:-:S03]  /*54f0*/  P2R R11, PR, RZ, 0x40 ;  /* 0x00000040ff0b7803 */ /* 0x000fc60000000000 */
        /* <DEDUP_REMOVED lines=27> */
.L_x_673:
[----:B-1-34-:R-:W-:Y:S05]  /*56b0*/  BSYNC B0 ;  /* 0x0000000000007941 */ /* 0x01afea0003800000 */
.L_x_672:
        /* <DEDUP_REMOVED lines=26> */
.L_x_675:
[----:B------:R-:W-:Y:S05]  /*5860*/  BSYNC B0 ;  /* 0x0000000000007941 */ /* 0x000fea0003800000 */
.L_x_674:
[----:B------:R-:W-:Y:S01]  /*5870*/  IADD3 R4, R6, 0x40, RZ ;  /* 0x0000004006047810 */ /* 0x000fe20007ffe0ff */
[----:B--2---:R2:W4:Y:S01]  /*5880*/  SHFL.IDX PT, R17, R5, 0x2, 0x181f ;  /* 0x00581f0005117f89 */ /* 0x00452200000e0000 */
[----:B------:R-:W-:Y:S02]  /*5890*/  BSSY B0, `(.L_x_676) ;  /* 0x0000018000007945 */ /* 0x000fe40003800000 */
[----:B------:R-:W-:Y:S01]  /*58a0*/  ISETP.GE.AND P1, PT, R4, UR7, PT ;  /* 0x0000000704007c0c */ /* 0x000fe2000bf26270 */
[----:B------:R2:W1:Y:S03]  /*58b0*/  SHFL.IDX PT, R16, R14, 0x2, 0x181f ;  /* 0x00581f000e107f89 */ /* 0x00046600000e0000 */
[----:B------:R-:W-:-:S09]  /*58c0*/  P2R R4, PR, RZ, 0x2 ;  /* 0x00000002ff047803 */ /* 0x000fd20000000000 */
[----:B------:R-:W-:Y:S05]  /*58d0*/  @P1 BRA `(.L_x_677) ;  /* 0x0000013000001947 */ /* 0x000fea0003800000 */
[----:B------:R-:W-:Y:S01]  /*58e0*/  SHF.R.S32.HI R13, RZ, 0x1f, R60 ;  /* 0x0000001fff0d7819 */ /* 0x000fe2000001143c */
[----:B---3--:R-:W-:Y:S01]  /*58f0*/  IMAD.SHL.U32 R12, R61, 0x2, RZ ;  /* 0x000000023d0c7824 */ /* 0x008fe200078e00ff */
[----:B------:R-:W-:Y:S01]  /*5900*/  SHF.R.S32.HI R8, RZ, 0x1f, R51 ;  /* 0x0000001fff087819 */ /* 0x000fe20000011433 */
[----:B-1--4-:R-:W-:Y:S01]  /*5910*/  IMAD.WIDE R18, R46, 0x2, R16 ;  /* 0x000000022e127825 */ /* 0x012fe200078e0210 */
        /* <DEDUP_REMOVED lines=15> */
.L_x_677:
[----:B------:R-:W-:Y:S05]  /*5a10*/  BSYNC B0 ;  /* 0x0000000000007941 */ /* 0x000fea0003800000 */
.L_x_676:
[----:B------:R-:W-:Y:S01]  /*5a20*/  IADD3 R8, R6, 0x60, RZ ;  /* 0x0000006006087810 */ /* 0x000fe20007ffe0ff */
[----:B-1-3--:R-:W-:Y:S01]  /*5a30*/  SHFL.IDX PT, R12, R14, 0x3, 0x181f ;  /* 0x00781f000e0c7f89 */ /* 0x00afe200000e0000 */
[----:B------:R-:W-:Y:S01]  /*5a40*/  IMAD.MOV.U32 R219, RZ, RZ, c[0x0][0x2b8] ;  /* 0x0000ae00ffdb7624 */ /* 0x000fe200078e00ff */
[----:B------:R-:W-:Y:S01]  /*5a50*/  LOP3.LUT R7, R7, 0xfffffffe, RZ, 0xc0, !PT ;  /* 0xfffffffe07077812 */ /* 0x000fe200078ec0ff */
[----:B------:R-:W-:Y:S01]  /*5a60*/  USHF.R.S32.HI UR6, URZ, 0x1f, UR17 ;  /* 0x0000001f3f067899 */ /* 0x000fe20008011411 */
[----:B------:R-:W-:Y:S01]  /*5a70*/  ISETP.GE.AND P6, PT, R8, UR7, PT ;  /* 0x0000000708007c0c */ /* 0x000fe2000bfc6270 */
[----:B------:R1:W3:Y:S01]  /*5a80*/  SHFL.IDX PT, R13, R5, 0x3, 0x181f ;  /* 0x00781f00050d7f89 */ /* 0x0002e200000e0000 */
[----:B------:R-:W-:Y:S01]  /*5a90*/  ISETP.NE.AND P1, PT, R219, 0x1, PT ;  /* 0x00000001db00780c */ /* 0x000fe20003f25270 */
[----:B------:R-:W-:Y:S01]  /*5aa0*/  ULDC.64 UR4, c[0x0][0x2b0] ;  /* 0x0000ac0000047ab9 */ /* 0x000fe20000000a00 */
[----:B------:R-:W-:Y:S01]  /*5ab0*/  IMAD.MOV.U32 R221, RZ, RZ, RZ ;  /* 0x000000ffffdd7224 */ /* 0x000fe200078e00ff */
[----:B------:R-:W-:-:S02]  /*5ac0*/  UIMAD UR6, UR6, UR4, URZ ;  /* 0x00000004060672a4 */ /* 0x000fc4000f8e023f */
[----:B------:R-:W-:Y:S02]  /*5ad0*/  UIMAD.WIDE.U32 UR8, UR17, UR4, URZ ;  /* 0x00000004110872a5 */ /* 0x000fe4000f8e003f */
[----:B------:R-:W-:-:S03]  /*5ae0*/  UIMAD UR6, UR17, UR5, UR6 ;  /* 0x00000005110672a4 */ /* 0x000fc6000f8e0206 */
[----:B------:R-:W-:Y:S01]  /*5af0*/  ULDC.64 UR4, c[0x0][0x1e8] ;  /* 0x00007a0000047ab9 */ /* 0x000fe20000000a00 */
[----:B----4-:R-:W-:Y:S01]  /*5b00*/  @!P6 SHF.R.S32.HI R17, RZ, 0x1f, R60 ;  /* 0x0000001fff11e819 */ /* 0x010fe2000001143c */
[----:B------:R-:W-:Y:S01]  /*5b10*/  @!P6 IMAD.SHL.U32 R8, R61, 0x2, RZ ;  /* 0x000000023d08e824 */ /* 0x000fe200078e00ff */
[----:B------:R-:W-:Y:S01]  /*5b20*/  @!P6 SHF.R.S32.HI R10, RZ, 0x1f, R51 ;  /* 0x0000001fff0ae819 */ /* 0x000fe20000011433 */
[----:B------:R-:W-:Y:S01]  /*5b30*/  UIADD3 UR6, UR9, UR6, URZ ;  /* 0x0000000609067290 */ /* 0x000fe2000fffe03f */
[----:B------:R-:W-:Y:S02]  /*5b40*/  @!P6 LEA.HI R17, R17, R60, RZ, 0x3 ;  /* 0x0000003c1111e211 */ /* 0x000fe400078f18ff */
[----:B------:R-:W-:Y:S02]  /*5b50*/  @!P6 LEA.HI R15, R10, R51, RZ, 0x3 ;  /* 0x000000330a0fe211 */ /* 0x000fe400078f18ff */
[----:B------:R-:W-:Y:S02]  /*5b60*/  @!P6 LOP3.LUT R17, R17, 0xfffffff8, RZ, 0xc0, !PT ;  /* 0xfffffff81111e812 */ /* 0x000fe400078ec0ff */
[----:B------:R-:W-:Y:S01]  /*5b70*/  @!P6 LOP3.LUT R15, R15, 0xfffffff8, RZ, 0xc0, !PT ;  /* 0xfffffff80f0fe812 */ /* 0x000fe200078ec0ff */
[----:B-12---:R-:W-:Y:S01]  /*5b80*/  IMAD.U32 R5, RZ, RZ, UR10 ;  /* 0x0000000aff057e24 */ /* 0x006fe2000f8e00ff */
[----:B------:R-:W-:Y:S01]  /*5b90*/  @P1 LOP3.LUT R7, R7, 0x1, RZ, 0xfc, !PT ;  /* 0x0000000107071812 */ /* 0x000fe200078efcff */
[----:B---3--:R-:W-:-:S04]  /*5ba0*/  @!P6 IMAD.WIDE R18, R46, 0x2, R12 ;  /* 0x000000022e12e825 */ /* 0x008fc800078e020c */
[----:B------:R-:W-:Y:S01]  /*5bb0*/  IMAD R222, R5, 0x20, R220 ;  /* 0x0000002005de7824 */ /* 0x000fe200078e02dc */
[----:B------:R-:W-:Y:S01]  /*5bc0*/  @!P6 SHF.R.S32.HI R5, RZ, 0x1f, R50 ;  /* 0x0000001fff05e819 */ /* 0x000fe20000011432 */
[--C-:B------:R-:W-:Y:S01]  /*5bd0*/  @!P6 IMAD.WIDE R16, R17, 0x2, R12.reuse ;  /* 0x000000021110e825 */ /* 0x100fe200078e020c */
[----:B------:R-:W-:Y:S01]  /*5be0*/  @!PT LDS RZ, [RZ] ;  /* 0x00000000fffff984 */ /* 0x000fe20000000800 */
[----:B------:R1:W-:Y:S02]  /*5bf0*/  @!P6 LDGSTS.E.BYPASS.LTC128B.128 [R8+0x13080], [R18.64], !P4 ;  /* 0x130800001208efae */ /* 0x0003e4000e101d58 */
[----:B------:R-:W-:Y:S01]  /*5c00*/  @!P6 LEA.HI R5, R5, R50, RZ, 0x3 ;  /* 0x000000320505e211 */ /* 0x000fe200078f18ff */
[----:B------:R-:W-:Y:S01]  /*5c10*/  @!P6 IMAD.WIDE R14, R15, 0x2, R12 ;  /* 0x000000020f0ee825 */ /* 0x000fe200078e020c */
[----:B------:R-:W-:Y:S01]  /*5c20*/  IADD3 R222, R222, -0x20, RZ ;  /* 0xffffffe0dede7810 */ /* 0x000fe20007ffe0ff */
[----:B------:R1:W-:Y:S01]  /*5c30*/  @!P6 LDGSTS.E.BYPASS.LTC128B.128 [R8+0x17080], [R16.64], !P3 ;  /* 0x170800001008efae */ /* 0x0003e2000d901d58 */
[----:B------:R-:W-:-:S03]  /*5c40*/  @!P6 LOP3.LUT R7, R5, 0xfffffff8, RZ, 0xc0, !PT ;  /* 0xfffffff80507e812 */ /* 0x000fc600078ec0ff */
[----:B------:R2:W-:Y:S01]  /*5c50*/  @!P6 LDGSTS.E.BYPASS.LTC128B.128 [R8+0x1b080], [R14.64], !P0 ;  /* 0x1b0800000e08efae */ /* 0x0005e2000c101d58 */
[C---:B------:R-:W-:Y:S01]  /*5c60*/  ISETP.GE.AND P0, PT, R222.reuse, UR11, PT ;  /* 0x0000000bde007c0c */ /* 0x040fe2000bf06270 */
[----:B------:R-:W-:Y:S01]  /*5c70*/  @!P6 IMAD.WIDE R12, R7, 0x2, R12 ;  /* 0x00000002070ce825 */ /* 0x000fe200078e020c */
[----:B------:R-:W-:Y:S02]  /*5c80*/  IADD3 R222, R222, UR16, RZ ;  /* 0x00000010dede7c10 */ /* 0x000fe4000fffe0ff */
[----:B------:R-:W-:Y:S02]  /*5c90*/  ISETP.GT.OR P0, PT, R220, 0x1f, P0 ;  /* 0x0000001fdc00780c */ /* 0x000fe40000704670 */
[----:B------:R3:W-:Y:S01]  /*5ca0*/  @!P6 LDGSTS.E.BYPASS.LTC128B.128 [R8+0x1f080], [R12.64], !P5 ;  /* 0x1f0800000c08efae */ /* 0x0007e2000e901d58 */
[----:B------:R-:W-:-:S03]  /*5cb0*/  @P1 IMAD.HI.U32 R10, R222, c[0x0][0x2bc], RZ ;  /* 0x0000af00de0a1a27 */ /* 0x000fc600078e00ff */
[----:B------:R-:W0:Y:S01]  /*5cc0*/  LDGDEPBAR ;  /* 0x00000000000079af */ /* 0x000e220000000000 */
[----:B------:R-:W-:Y:S01]  /*5cd0*/  IMAD.MOV.U32 R5, RZ, RZ, R222 ;  /* 0x000000ffff057224 */ /* 0x000fe200078e00de */
[----:B------:R-:W-:-:S05]  /*5ce0*/  @P1 SHF.R.U32.HI R5, RZ, c[0x0][0x2c0], R10 ;  /* 0x0000b000ff051a19 */ /* 0x000fca000001160a */
[----:B------:R-:W-:-:S04]  /*5cf0*/  @!P0 IADD3 R10, P1, R5, UR8, RZ ;  /* 0x00000008050a8c10 */ /* 0x000fc8000ff3e0ff */
[----:B------:R-:W-:Y:S02]  /*5d00*/  @!P0 LEA.HI.X.SX32 R7, R5, UR6, 0x1, P1 ;  /* 0x0000000605078c11 */ /* 0x000fe400088f0eff */
[----:B--2---:R-:W-:-:S04]  /*5d10*/  @!P0 LEA R14, P1, R10, c[0x0][0x2a0], 0x2 ;  /* 0x0000a8000a0e8a11 */ /* 0x004fc800078210ff */
        /* <DEDUP_REMOVED lines=10> */
[----:B------:R-:W-:Y:S01]  /*5dc0*/  ULEA UR22, UR10, 0xffffffe0, 0x5 ;  /* 0xffffffe00a167891 */ /* 0x000fe2000f8e283f */
[----:B---3--:R-:W-:Y:S01]  /*5dd0*/  IMAD.WIDE.U32 R12, R222, c[0x0][0x1e0], RZ ;  /* 0x00007800de0c7a25 */ /* 0x008fe200078e00ff */
[----:B------:R-:W-:Y:S01]  /*5de0*/  SHF.R.S32.HI R66, RZ, 0x1f, R222 ;  /* 0x0000001fff427819 */ /* 0x000fe200000114de */
[----:B------:R-:W-:Y:S01]  /*5df0*/  UIADD3 UR17, UR19, UR17, URZ ;  /* 0x0000001113117290 */ /* 0x000fe2000fffe03f */
[----:B------:R-:W-:Y:S01]  /*5e00*/  ISETP.GE.AND P3, PT, R51, c[0x0][0x1d4], PT ;  /* 0x0000750033007a0c */ /* 0x000fe20003f66270 */
[----:B------:R-:W-:Y:S01]  /*5e10*/  UIADD3 UR22, UR11, -UR22, URZ ;  /* 0x800000160b167290 */ /* 0x000fe2000fffe03f */
[----:B------:R-:W-:Y:S01]  /*5e20*/  ISETP.GE.AND P2, PT, R50, c[0x0][0x1d4], PT ;  /* 0x0000750032007a0c */ /* 0x000fe20003f46270 */
[----:B------:R-:W-:Y:S01]  /*5e30*/  IMAD R5, R66, c[0x0][0x1e0], RZ ;  /* 0x0000780042057a24 */ /* 0x000fe200078e02ff */
[----:B------:R-:W-:Y:S01]  /*5e40*/  ULDC.64 UR4, c[0x0][0x210] ;  /* 0x0000840000047ab9 */ /* 0x000fe20000000a00 */
[----:B------:R-:W-:Y:S01]  /*5e50*/  LEA.HI R49, R47, R62, RZ, 0x5 ;  /* 0x0000003e2f317211 */ /* 0x000fe200078f28ff */
[----:B------:R-:W-:Y:S01]  /*5e60*/  UIMAD UR12, UR12, UR4, URZ ;  /* 0x000000040c0c72a4 */ /* 0x000fe2000f8e023f */
[----:B------:R-:W-:Y:S01]  /*5e70*/  IMAD R5, R222, c[0x0][0x1e4], R5 ;  /* 0x00007900de057a24 */ /* 0x000fe200078e0205 */
[----:B------:R-:W-:Y:S01]  /*5e80*/  IADD3 R10, -R64, UR22, RZ ;  /* 0x00000016400a7c10 */ /* 0x000fe2000fffe1ff */
[----:B------:R-:W-:Y:S01]  /*5e90*/  UIMAD.WIDE.U32 UR26, UR13, UR4, URZ ;  /* 0x000000040d1a72a5 */ /* 0x000fe2000f8e003f */
[----:B------:R-:W-:Y:S01]  /*5ea0*/  SHF.R.S32.HI R48, RZ, 0x5, R49 ;  /* 0x00000005ff307819 */ /* 0x000fe20000011431 */
[----:B------:R-:W-:Y:S01]  /*5eb0*/  IMAD.IADD R13, R13, 0x1, R5 ;  /* 0x000000010d0d7824 */ /* 0x000fe200078e0205 */
[----:B------:R-:W-:Y:S01]  /*5ec0*/  UIMAD UR12, UR13, UR5, UR12 ;  /* 0x000000050d0c72a4 */ /* 0x000fe2000f8e020c */
[----:B------:R-:W-:-:S03]  /*5ed0*/  IMAD.U32 R5, RZ, RZ, UR13 ;  /* 0x0000000dff057e24 */ /* 0x000fc6000f8e00ff */
[----:B------:R-:W-:Y:S01]  /*5ee0*/  UIADD3 UR12, UR27, UR12, URZ ;  /* 0x0000000c1b0c7290 */ /* 0x000fe2000fffe03f */
[----:B--2---:R-:W-:Y:S01]  /*5ef0*/  SHF.R.S32.HI R45, RZ, 0x1f, R221 ;  /* 0x0000001fff2d7819 */ /* 0x004fe200000114dd */
[----:B------:R-:W-:-:S04]  /*5f00*/  IMAD.WIDE.U32 R12, R221, c[0x0][0x1f0], R12 ;  /* 0x00007c00dd0c7a25 */ /* 0x000fc800078e000c */
[----:B-1----:R-:W-:Y:S02]  /*5f10*/  IMAD R8, R45, c[0x0][0x1f0], RZ ;  /* 0x00007c002d087a24 */ /* 0x002fe400078e02ff */
        /* <DEDUP_REMOVED lines=9> */
[----:B------:R-:W-:Y:S02]  /*5fb0*/  LEA.HI.X R13, R8, c[0x0][0x1cc], R7, 0x1, P1 ;  /* 0x00007300080d7a11 */ /* 0x000fe400008f0c07 */
[----:B------:R-:W-:-:S04]  /*5fc0*/  ISETP.GT.AND P1, PT, R220, 0x1f, PT ;  /* 0x0000001fdc00780c */ /* 0x000fc80003f24270 */
[----:B------:R-:W1:Y:S05]  /*5fd0*/  SHFL.IDX PT, R13, R13, RZ, 0x181f ;  /* 0x00181fff0d0d7589 */ /* 0x000e6a00000e0000 */
[----:B------:R-:W-:Y:S02]  /*5fe0*/  @P0 SHF.R.S32.HI R7, RZ, 0x1f, R60 ;  /* 0x0000001fff070819 */ /* 0x000fe4000001143c */
[----:B------:R-:W-:Y:S02]  /*5ff0*/  @P0 SHF.R.S32.HI R10, RZ, 0x1f, R51 ;  /* 0x0000001fff0a0819 */ /* 0x000fe40000011433 */
[----:B------:R-:W-:Y:S02]  /*6000*/  @P0 SHF.R.S32.HI R5, RZ, 0x1f, R50 ;  /* 0x0000001fff050819 */ /* 0x000fe40000011432 */
[----:B------:R-:W-:-:S02]  /*6010*/  @P0 LEA.HI R8, R7, R60, RZ, 0x3 ;  /* 0x0000003c07080211 */ /* 0x000fc400078f18ff */
[----:B------:R-:W-:Y:S01]  /*6020*/  @P0 LEA.HI R7, R10, R51, RZ, 0x3 ;  /* 0x000000330a070211 */ /* 0x000fe200078f18ff */
[----:B------:R-:W-:Y:S01]  /*6030*/  @P0 IMAD.SHL.U32 R10, R61, 0x2, RZ ;  /* 0x000000023d0a0824 */ /* 0x000fe200078e00ff */
        /* <DEDUP_REMOVED lines=18> */
.L_x_678:
        /* <DEDUP_REMOVED lines=30> */
[----:B------:R-:W-:Y:S01]  /*6340*/  @P0 SHF.R.U32.HI R5, RZ, c[0x0][0x2cc], R6 ;  /* 0x0000b300ff050a19 */ /* 0x000fe20000011606 */
[----:B------:R-:W-:-:S03]  /*6350*/  IMAD.MOV.U32 R6, RZ, RZ, R14 ;  /* 0x000000ffff067224 */ /* 0x000fc600078e000e */
[----:B------:R-:W-:Y:S01]  /*6360*/  SHF.R.S32.HI R8, RZ, 0x1f, R5 ;  /* 0x0000001fff087819 */ /* 0x000fe20000011405 */
[----:B------:R-:W-:-:S04]  /*6370*/  IMAD.WIDE.U32 R6, R5, c[0x0][0x280], R6 ;  /* 0x0000a00005067a25 */ /* 0x000fc800078e0006 */
[C---:B------:R-:W-:Y:S02]  /*6380*/  IMAD R10, R8.reuse, c[0x0][0x280], RZ ;  /* 0x0000a000080a7a24 */ /* 0x040fe400078e02ff */
[----:B------:R-:W-:Y:S02]  /*6390*/  IMAD R8, R8, c[0x0][0x290], RZ ;  /* 0x0000a40008087a24 */ /* 0x000fe400078e02ff */
[C---:B------:R-:W-:Y:S02]  /*63a0*/  IMAD R10, R5.reuse, c[0x0][0x284], R10 ;  /* 0x0000a100050a7a24 */ /* 0x040fe400078e020a */
[----:B------:R-:W-:-:S03]  /*63b0*/  IMAD.WIDE.U32 R16, R5, c[0x0][0x290], R16 ;  /* 0x0000a40005107a25 */ /* 0x000fc600078e0010 */
[----:B------:R-:W-:Y:S01]  /*63c0*/  IADD3 R14, R7, R10, RZ ;  /* 0x0000000a070e7210 */ /* 0x000fe20007ffe0ff */
[----:B------:R-:W-:Y:S01]  /*63d0*/  IMAD R13, R5, c[0x0][0x294], R8 ;  /* 0x0000a500050d7a24 */ /* 0x000fe200078e0208 */
[----:B------:R-:W-:-:S04]  /*63e0*/  LEA R10, P0, R6, c[0x0][0x270], 0x1 ;  /* 0x00009c00060a7a11 */ /* 0x000fc800078008ff */
[----:B------:R-:W-:Y:S01]  /*63f0*/  LEA.HI.X R14, R6, c[0x0][0x274], R14, 0x1, P0 ;  /* 0x00009d00060e7a11 */ /* 0x000fe200000f0c0e */
[----:B------:R1:W2:Y:S01]  /*6400*/  SHFL.IDX PT, R18, R10, RZ, 0x181f ;  /* 0x00181fff0a127589 */ /* 0x0002a200000e0000 */
[----:B------:R-:W-:Y:S02]  /*6410*/  IADD3 R13, R17, R13, RZ ;  /* 0x0000000d110d7210 */ /* 0x000fe40007ffe0ff */
[C---:B------:R-:W-:Y:S01]  /*6420*/  LEA R8, P0, R16.reuse, c[0x0][0x288], 0x1 ;  /* 0x0000a20010087a11 */ /* 0x040fe200078008ff */
[----:B------:R1:W3:Y:S03]  /*6430*/  SHFL.IDX PT, R19, R14, RZ, 0x181f ;  /* 0x00181fff0e137589 */ /* 0x0002e600000e0000 */
[----:B------:R-:W-:Y:S02]  /*6440*/  LEA.HI.X R13, R16, c[0x0][0x28c], R13, 0x1, P0 ;  /* 0x0000a300100d7a11 */ /* 0x000fe400000f0c0d */
[----:B------:R-:W-:Y:S01]  /*6450*/  ISETP.NE.AND P0, PT, R11, RZ, PT ;  /* 0x000000ff0b00720c */ /* 0x000fe20003f05270 */
[----:B------:R1:W4:Y:S04]  /*6460*/  SHFL.IDX PT, R16, R8, RZ, 0x181f ;  /* 0x00181fff08107589 */ /* 0x00032800000e0000 */
[----:B------:R1:W1:Y:S08]  /*6470*/  SHFL.IDX PT, R17, R13, RZ, 0x181f ;  /* 0x00181fff0d117589 */ /* 0x00027000000e0000 */
        /* <DEDUP_REMOVED lines=41> */
.L_x_682:
[----:B------:R-:W-:Y:S05]  /*6710*/  BSYNC B0 ;  /* 0x0000000000007941 */ /* 0x000fea0003800000 */
.L_x_681:
        /* <DEDUP_REMOVED lines=78> */
.L_x_684:
[----:B------:R-:W-:Y:S05]  /*6c00*/  BSYNC B0 ;  /* 0x0000000000007941 */ /* 0x000fea0003800000 */
.L_x_683:
        /* <DEDUP_REMOVED lines=80> */
.L_x_686:
[----:B------:R-:W-:Y:S05]  /*7110*/  BSYNC B0 ;  /* 0x0000000000007941 */ /* 0x000fea0003800000 */
.L_x_685:
        /* <DEDUP_REMOVED lines=77> */
.L_x_688:
[----:B------:R-:W-:Y:S05]  /*75f0*/  BSYNC B0 ;  /* 0x0000000000007941 */ /* 0x000fea0003800000 */
.L_x_687:
        /* <DEDUP_REMOVED lines=79> */
.L_x_692:
[----:B------:R-:W-:Y:S05]  /*7af0*/  BSYNC B0 ;  /* 0x0000000000007941 */ /* 0x000fea0003800000 */
.L_x_691:
        /* <DEDUP_REMOVED lines=46> */
.L_x_694:
[----:B------:R-:W-:Y:S05]  /*7de0*/  BSYNC B0 ;  /* 0x0000000000007941 */ /* 0x000fea0003800000 */
.L_x_693:
        /* <DEDUP_REMOVED lines=46> */
.L_x_696:
[----:B------:R-:W-:Y:S05]  /*80d0*/  BSYNC B0 ;  /* 0x0000000000007941 */ /* 0x000fea0003800000 */
.L_x_695:
        /* <DEDUP_REMOVED lines=45> */
.L_x_690:
[----:B------:R-:W-:Y:S05]  /*83b0*/  BSYNC B1 ;  /* 0x0000000000017941 */ /* 0x000fea0003800000 */
.L_x_689:
        /* <DEDUP_REMOVED lines=49> */
.L_x_700:
[----:B------:R-:W-:Y:S05]  /*86d0*/  BSYNC B0 ;  /* 0x0000000000007941 */ /* 0x000fea0003800000 */
.L_x_699:
        /* <DEDUP_REMOVED lines=46> */
.L_x_702:
[----:B------:R-:W-:Y:S05]  /*89c0*/  BSYNC B0 ;  /* 0x0000000000007941 */ /* 0x000fea0003800000 */
.L_x_701:
        /* <DEDUP_REMOVED lines=46> */
.L_x_704:
[----:B------:R-:W-:Y:S05]  /*8cb0*/  BSYNC B0 ;  /* 0x0000000000007941 */ /* 0x000fea0003800000 */
.L_x_703:
        /* <DEDUP_REMOVED lines=45> */
.L_x_698:
[----:B------:R-:W-:Y:S05]  /*8f90*/  BSYNC B1 ;  /* 0x0000000000017941 */ /* 0x000fea0003800000 */
.L_x_697:
        /* <DEDUP_REMOVED lines=49> */
.L_x_708:
[----:B------:R-:W-:Y:S05]  /*92b0*/  BSYNC B0 ;  /* 0x0000000000007941 */ /* 0x000fea0003800000 */
.L_x_707:
        /* <DEDUP_REMOVED lines=46> */
.L_x_710:
[----:B------:R-:W-:Y:S05]  /*95a0*/  BSYNC B0 ;  /* 0x0000000000007941 */ /* 0x000fea0003800000 */
.L_x_709:
        /* <DEDUP_REMOVED lines=46> */
.L_x_712:
[----:B------:R-:W-:Y:S05]  /*9890*/  BSYNC B0 ;  /* 0x0000000000007941 */ /* 0x000fea0003800000 */
.L_x_711:
        /* <DEDUP_REMOVED lines=45> */
.L_x_706:
[----:B------:R-:W-:Y:S05]  /*9b70*/  BSYNC B1 ;  /* 0x0000000000017941 */ /* 0x000fea0003800000 */
.L_x_705:
        /* <DEDUP_REMOVED lines=48> */
.L_x_715:
[----:B------:R-:W-:Y:S05]  /*9e80*/  BSYNC B0 ;  /* 0x0000000000007941 */ /* 0x000fea0003800000 */
.L_x_714:
        /* <DEDUP_REMOVED lines=46> */
.L_x_717:
[----:B------:R-:W-:Y:S05]  /*a170*/  BSYNC B0 ;  /* 0x0000000000007941 */ /* 0x000fea0003800000 */
.L_x_716:
        /* <DEDUP_REMOVED lines=46> */
.L_x_719:
[----:B------:R-:W-:Y:S05]  /*a460*/  BSYNC B0 ;  /* 0x0000000000007941 */ /* 0x000fea0003800000 */
.L_x_718:
        /* <DEDUP_REMOVED lines=46> */
.L_x_680:
[----:B------:R-:W-:Y:S01]  /*a750*/  PLOP3.LUT P0, PT, PT, PT, UP2, 0x80, 0x0 ;  /* 0x000000000000781c */ /* 0x000fe20003f0f028 */
[----:B------:R-:W-:Y:S01]  /*a760*/  IMAD.MOV.U32 R15, RZ, RZ, R7 ;  /* 0x000000ffff0f7224 */ /* 0x000fe200078e0007 */
[----:B------:R-:W-:Y:S01]  /*a770*/  MOV R13, R17 ;  /* 0x00000011000d7202 */ /* 0x000fe20000000f00 */
        /* <DEDUP_REMOVED lines=18> */
[C---:B------:R-:W-:Y:S02]  /*a8a0*/  IMAD R6, R5.reuse, c[0x0][0x284], R6 ;  /* 0x0000a10005067a24 */ /* 0x040fe400078e0206 */
[----:B------:R-:W-:-:S04]  /*a8b0*/  IMAD.WIDE.U32 R12, R5, c[0x0][0x290], R12 ;  /* 0x0000a400050c7a25 */ /* 0x000fc800078e000c */
[----:B------:R-:W-:Y:S02]  /*a8c0*/  IMAD.IADD R6, R15, 0x1, R6 ;  /* 0x000000010f067824 */ /* 0x000fe400078e0206 */
[----:B------:R-:W-:-:S03]  /*a8d0*/  IMAD R5, R5, c[0x0][0x294], R8 ;  /* 0x0000a50005057a24 */ /* 0x000fc600078e0208 */
[----:B------:R-:W-:Y:S01]  /*a8e0*/  LEA.HI.X R6, R14, c[0x0][0x274], R6, 0x1, P0 ;  /* 0x00009d000e067a11 */ /* 0x000fe200000f0c06 */
[----:B------:R-:W-:Y:S01]  /*a8f0*/  IMAD.IADD R5, R13, 0x1, R5 ;  /* 0x000000010d057824 */ /* 0x000fe200078e0205 */
[C---:B------:R-:W-:Y:S01]  /*a900*/  LEA R8, P0, R12.reuse, c[0x0][0x288], 0x1 ;  /* 0x0000a2000c087a11 */ /* 0x040fe200078008ff */
[----:B------:R1:W2:Y:S03]  /*a910*/  SHFL.IDX PT, R14, R7, RZ, 0x181f ;  /* 0x00181fff070e7589 */ /* 0x0002a600000e0000 */
[----:B------:R-:W-:Y:S01]  /*a920*/  LEA.HI.X R5, R12, c[0x0][0x28c], R5, 0x1, P0 ;  /* 0x0000a3000c057a11 */ /* 0x000fe200000f0c05 */
[----:B------:R1:W3:Y:S01]  /*a930*/  SHFL.IDX PT, R15, R6, RZ, 0x181f ;  /* 0x00181fff060f7589 */ /* 0x0002e200000e0000 */
[----:B------:R-:W-:-:S03]  /*a940*/  ISETP.NE.AND P0, PT, R11, RZ, PT ;  /* 0x000000ff0b00720c */ /* 0x000fc60003f05270 */
[----:B------:R1:W4:Y:S04]  /*a950*/  SHFL.IDX PT, R12, R8, RZ, 0x181f ;  /* 0x00181fff080c7589 */ /* 0x00032800000e0000 */
[----:B------:R1:W1:Y:S06]  /*a960*/  SHFL.IDX PT, R13, R5, RZ, 0x181f ;  /* 0x00181fff050d7589 */ /* 0x00026c00000e0000 */
[----:B------:R-:W-:Y:S05]  /*a970*/  @P0 BRA `(.L_x_721) ;  /* 0x0000015000000947 */ /* 0x000fea0003800000 */
[----:B------:R-:W-:Y:S01]  /*a980*/  ISETP.GE.AND P0, PT, R46, c[0x0][0x27c], PT ;  /* 0x00009f002e007a0c */ /* 0x000fe20003f06270 */
[----:B------:R-:W-:Y:S01]  /*a990*/  CS2R R106, SRZ ;  /* 0x00000000006a7805 */ /* 0x000fe2000001ff00 */
[----:B------:R-:W-:Y:S01]  /*a9a0*/  CS2R R104, SRZ ;  /* 0x0000000000687805 */ /* 0x000fe2000001ff00 */
[----:B------:R-:W-:Y:S01]  /*a9b0*/  CS2R R102, SRZ ;  /* 0x0000000000667805 */ /* 0x000fe2000001ff00 */
[----:B------:R-:W-:-:S09]  /*a9c0*/  CS2R R100, SRZ ;  /* 0x0000000000647805 */ /* 0x000fd2000001ff00 */
[----:B--23--:R-:W-:-:S04]  /*a9d0*/  @!P0 IMAD.WIDE R18, R46, 0x2, R14 ;  /* 0x000000022e128825 */ /* 0x00cfc800078e020e */
        /* <DEDUP_REMOVED lines=15> */
.L_x_721:
[----:B------:R-:W-:Y:S05]  /*aad0*/  BSYNC B0 ;  /* 0x0000000000007941 */ /* 0x000fea0003800000 */
.L_x_720:
[----:B------:R-:W-:Y:S01]  /*aae0*/  ISETP.NE.AND P0, PT, R9, RZ, PT ;  /* 0x000000ff0900720c */ /* 0x000fe20003f05270 */
[----:B-1---5:R-:W-:Y:S01]  /*aaf0*/  IMAD.MOV.U32 R10, RZ, RZ, R88 ;  /* 0x000000ffff0a7224 */ /* 0x022fe200078e0058 */
[----:B------:R-:W-:Y:S01]  /*ab00*/  MOV R9, R89 ;  /* 0x0000005900097202 */ /* 0x000fe20000000f00 */
[----:B----4-:R-:W-:Y:S01]  /*ab10*/  IMAD.MOV.U32 R12, RZ, RZ, R90 ;  /* 0x000000ffff0c7224 */ /* 0x010fe200078e005a */
[----:B---3--:R-:W-:Y:S01]  /*ab20*/  MOV R15, R87 ;  /* 0x00000057000f7202 */ /* 0x008fe20000000f00 */
[----:B------:R-:W-:Y:S01]  /*ab30*/  IMAD.MOV.U32 R11, RZ, RZ, R91 ;  /* 0x000000ffff0b7224 */ /* 0x000fe200078e005b */
[----:B------:R-:W-:Y:S01]  /*ab40*/  PRMT R117, R9, 0x5410, R10 ;  /* 0x0000541009757816 */ /* 0x000fe2000000000a */
[----:B------:R-:W-:Y:S01]  /*ab50*/  IMAD.MOV.U32 R9, RZ, RZ, R105 ;  /* 0x000000ffff097224 */ /* 0x000fe200078e0069 */
[----:B------:R-:W-:Y:S01]  /*ab60*/  MOV R10, R104 ;  /* 0x00000068000a7202 */ /* 0x000fe20000000f00 */
[----:B------:R-:W-:Y:S01]  /*ab70*/  IMAD.MOV.U32 R16, RZ, RZ, R86 ;  /* 0x000000ffff107224 */ /* 0x000fe200078e0056 */
[----:B------:R-:W-:Y:S01]  /*ab80*/  PRMT R118, R11, 0x5410, R12 ;  /* 0x000054100b767816 */ /* 0x000fe2000000000c */
[----:B--2---:R-:W-:Y:S01]  /*ab90*/  IMAD.MOV.U32 R14, RZ, RZ, R84 ;  /* 0x000000ffff0e7224 */ /* 0x004fe200078e0054 */
[----:B------:R-:W-:Y:S01]  /*aba0*/  PRMT R127, R9, 0x5410, R10 ;  /* 0x00005410097f7816 */ /* 0x000fe2000000000a */
[----:B------:R-:W-:Y:S01]  /*abb0*/  IMAD.MOV.U32 R9, RZ, RZ, R85 ;  /* 0x000000ffff097224 */ /* 0x000fe200078e0055 */
[----:B------:R-:W-:Y:S01]  /*abc0*/  PRMT R116, R15, 0x5410, R16 ;  /* 0x000054100f747816 */ /* 0x000fe20000000010 */
        /* <DEDUP_REMOVED lines=8> */
[----:B------:R1:W2:Y:S01]  /*ac50*/  SHFL.IDX PT, R13, R6, 0x1, 0x181f ;  /* 0x00381f00060d7f89 */ /* 0x0002a200000e0000 */
[----:B------:R-:W-:Y:S01]  /*ac60*/  BSSY B0, `(.L_x_722) ;  /* 0x0000023000007945 */ /* 0x000fe20003800000 */
[----:B------:R-:W-:Y:S01]  /*ac70*/  PRMT R126, R15, 0x5410, R16 ;  /* 0x000054100f7e7816 */ /* 0x000fe20000000010 */
[----:B------:R-:W-:Y:S01]  /*ac80*/  CS2R R56, SRZ ;  /* 0x0000000000387805 */ /* 0x000fe2000001ff00 */
[----:B------:R1:W3:Y:S01]  /*ac90*/  SHFL.IDX PT, R12, R7, 0x1, 0x181f ;  /* 0x00381f00070c7f89 */ /* 0x0002e200000e0000 */
[----:B------:R-:W-:Y:S01]  /*aca0*/  PRMT R125, R9, 0x5410, R14 ;  /* 0x00005410097d7816 */ /* 0x000fe2000000000e */
[----:B------:R-:W-:Y:S01]  /*acb0*/  CS2R R74, SRZ ;  /* 0x00000000004a7805 */ /* 0x000fe2000001ff00 */
[----:B------:R-:W-:Y:S01]  /*acc0*/  CS2R R72, SRZ ;  /* 0x0000000000487805 */ /* 0x000fe2000001ff00 */
[----:B------:R1:W4:Y:S01]  /*acd0*/  SHFL.IDX PT, R11, R5, 0x1, 0x181f ;  /* 0x00381f00050b7f89 */ /* 0x00032200000e0000 */
[----:B------:R-:W-:Y:S01]  /*ace0*/  CS2R R54, SRZ ;  /* 0x0000000000367805 */ /* 0x000fe2000001ff00 */
[----:B------:R-:W-:Y:S01]  /*acf0*/  CS2R R52, SRZ ;  /* 0x0000000000347805 */ /* 0x000fe2000001ff00 */
[----:B------:R-:W-:Y:S01]  /*ad00*/  CS2R R70, SRZ ;  /* 0x0000000000467805 */ /* 0x000fe2000001ff00 */
[----:B------:R1:W1:Y:S01]  /*ad10*/  SHFL.IDX PT, R10, R8, 0x1, 0x181f ;  /* 0x00381f00080a7f89 */ /* 0x00026200000e0000 */
[----:B------:R-:W-:Y:S01]  /*ad20*/  CS2R R68, SRZ ;  /* 0x0000000000447805 */ /* 0x000fe2000001ff00 */
        /* <DEDUP_REMOVED lines=22> */
.L_x_723:
[----:B------:R-:W-:Y:S05]  /*ae90*/  BSYNC B0 ;  /* 0x0000000000007941 */ /* 0x000fea0003800000 */
.L_x_722:
[----:B------:R-:W-:Y:S01]  /*aea0*/  ISETP.NE.AND P0, PT, R4, RZ, PT ;  /* 0x000000ff0400720c */ /* 0x000fe20003f05270 */
[----:B-1--45:R-:W-:Y:S01]  /*aeb0*/  IMAD.MOV.U32 R11, RZ, RZ, R58 ;  /* 0x000000ffff0b7224 */ /* 0x032fe200078e003a */
[----:B------:R-:W-:Y:S01]  /*aec0*/  MOV R4, R57 ;  /* 0x0000003900047202 */ /* 0x000fe20000000f00 */
[----:B------:R-:W-:Y:S01]  /*aed0*/  IMAD.MOV.U32 R10, RZ, RZ, R59 ;  /* 0x000000ffff0a7224 */ /* 0x000fe200078e003b */
[----:B------:R1:W4:Y:S01]  /*aee0*/  SHFL.IDX PT, R15, R6, 0x2, 0x181f ;  /* 0x00581f00060f7f89 */ /* 0x00032200000e0000 */
        /* <DEDUP_REMOVED lines=9> */
[----:B------:R1:W3:Y:S01]  /*af80*/  SHFL.IDX PT, R14, R7, 0x2, 0x181f ;  /* 0x00581f00070e7f89 */ /* 0x0002e200000e0000 */
        /* <DEDUP_REMOVED lines=14> */
[----:B---3--:R1:W3:Y:S01]  /*b070*/  SHFL.IDX PT, R12, R8, 0x2, 0x181f ;  /* 0x00581f00080c7f89 */ /* 0x0082e200000e0000 */
        /* <DEDUP_REMOVED lines=10> */
[----:B----4-:R-:W-:Y:S01]  /*b120*/  ISETP.GE.AND P0, PT, R46, c[0x0][0x27c], PT ;  /* 0x00009f002e007a0c */ /* 0x010fe20003f06270 */
[----:B------:R-:W-:Y:S01]  /*b130*/  CS2R R38, SRZ ;  /* 0x0000000000267805 */ /* 0x000fe2000001ff00 */
[----:B------:R-:W-:Y:S01]  /*b140*/  CS2R R36, SRZ ;  /* 0x0000000000247805 */ /* 0x000fe2000001ff00 */
[----:B------:R-:W-:Y:S01]  /*b150*/  CS2R R30, SRZ ;  /* 0x00000000001e7805 */ /* 0x000fe2000001ff00 */
[----:B------:R-:W-:-:S09]  /*b160*/  CS2R R28, SRZ ;  /* 0x00000000001c7805 */ /* 0x000fd2000001ff00 */
[----:B------:R-:W-:-:S04]  /*b170*/  @!P0 IMAD.WIDE R16, R46, 0x2, R14 ;  /* 0x000000022e108825 */ /* 0x000fc800078e020e */
[----:B--23--:R-:W-:Y:S01]  /*b180*/  @!P0 IMAD.WIDE R10, R46, 0x2, R12 ;  /* 0x000000022e0a8825 */ /* 0x00cfe200078e020c */
        /* <DEDUP_REMOVED lines=14> */
.L_x_725:
[----:B----4-:R-:W-:Y:S05]  /*b270*/  BSYNC B0 ;  /* 0x0000000000007941 */ /* 0x010fea0003800000 */
.L_x_724:
[----:B-----5:R-:W-:Y:S01]  /*b280*/  IMAD.MOV.U32 R9, RZ, RZ, R40 ;  /* 0x000000ffff097224 */ /* 0x020fe200078e0028 */
[----:B------:R-:W-:Y:S01]  /*b290*/  MOV R4, R41 ;  /* 0x0000002900047202 */ /* 0x000fe20000000f00 */
[----:B--2---:R-:W-:Y:S01]  /*b2a0*/  IMAD.MOV.U32 R11, RZ, RZ, R42 ;  /* 0x000000ffff0b7224 */ /* 0x004fe200078e002a */
[----:B------:R2:W4:Y:S01]  /*b2b0*/  SHFL.IDX PT, R77, R6, 0x3, 0x181f ;  /* 0x00781f00064d7f89 */ /* 0x00052200000e0000 */
[----:B------:R-:W-:Y:S01]  /*b2c0*/  IMAD.MOV.U32 R10, RZ, RZ, R43 ;  /* 0x000000ffff0a7224 */ /* 0x000fe200078e002b */
[----:B------:R-:W-:Y:S01]  /*b2d0*/  PRMT R93, R4, 0x5410, R9 ;  /* 0x00005410045d7816 */ /* 0x000fe20000000009 */
[----:B------:R-:W-:Y:S01]  /*b2e0*/  IMAD.MOV.U32 R4, RZ, RZ, R37 ;  /* 0x000000ffff047224 */ /* 0x000fe200078e0025 */
[----:B------:R-:W-:Y:S01]  /*b2f0*/  MOV R9, R36 ;  /* 0x0000002400097202 */ /* 0x000fe20000000f00 */
[----:B------:R1:W3:Y:S01]  /*b300*/  SHFL.IDX PT, R79, R5, 0x3, 0x181f ;  /* 0x00781f00054f7f89 */ /* 0x0002e200000e0000 */
        /* <DEDUP_REMOVED lines=17> */
[----:B-12---:R-:W-:Y:S01]  /*b420*/  IMAD.MOV.U32 R6, RZ, RZ, R31 ;  /* 0x000000ffff067224 */ /* 0x006fe200078e001f */
[----:B------:R-:W-:Y:S01]  /*b430*/  CS2R R20, SRZ ;  /* 0x0000000000147805 */ /* 0x000fe2000001ff00 */
[----:B------:R-:W-:Y:S01]  /*b440*/  CS2R R18, SRZ ;  /* 0x0000000000127805 */ /* 0x000fe2000001ff00 */
[----:B------:R-:W-:Y:S01]  /*b450*/  CS2R R16, SRZ ;  /* 0x0000000000107805 */ /* 0x000fe2000001ff00 */
[----:B------:R-:W-:Y:S01]  /*b460*/  CS2R R14, SRZ ;  /* 0x00000000000e7805 */ /* 0x000fe2000001ff00 */
[----:B------:R-:W-:Y:S01]  /*b470*/  IMAD.MOV.U32 R5, RZ, RZ, R28 ;  /* 0x000000ffff057224 */ /* 0x000fe200078e001c */
[----:B---3--:R-:W-:Y:S01]  /*b480*/  CS2R R12, SRZ ;  /* 0x00000000000c7805 */ /* 0x008fe2000001ff00 */
[----:B------:R-:W-:-:S03]  /*b490*/  MOV R7, R30 ;  /* 0x0000001e00077202 */ /* 0x000fc60000000f00 */
        /* <DEDUP_REMOVED lines=8> */
[----:B----4-:R-:W-:-:S04]  /*b520*/  @!P0 IMAD.WIDE R8, R46, 0x2, R76 ;  /* 0x000000022e088825 */ /* 0x010fc800078e024c */
        /* <DEDUP_REMOVED lines=15> */
.L_x_727:
[----:B------:R-:W-:Y:S05]  /*b620*/  BSYNC B0 ;  /* 0x0000000000007941 */ /* 0x000fea0003800000 */
.L_x_726:
        /* <DEDUP_REMOVED lines=21> */
[----:B----4-:R-:W-:Y:S01]  /*b780*/  PRMT R78, R78, 0x5410, R4 ;  /* 0x000054104e4e7816 */ /* 0x010fe20000000004 */
        /* <DEDUP_REMOVED lines=111> */
.L_x_731:
[----:B------:R-:W-:Y:S05]  /*be80*/  BSYNC B0 ;  /* 0x0000000000007941 */ /* 0x000fea0003800000 */
.L_x_730:
        /* <DEDUP_REMOVED lines=12> */
[----:B------:R-:W-:Y:S01]  /*bf50*/  SHF.L.U32 R7, R7, 0x7, RZ ;  /* 0x0000000707077819 */ /* 0x000fe200000006ff */
[--C-:B------:R-:W-:Y:S01]  /*bf60*/  HADD2.F32 R124, -RZ, R117.reuse.H0_H0 ;  /* 0x20000075ff7c7230 */ /* 0x100fe20000004100 */
[----:B------:R-:W-:Y:S01]  /*bf70*/  SHF.R.S32.HI R4, RZ, 0x1f, R5 ;  /* 0x0000001fff047819 */ /* 0x000fe20000011405 */
[----:B------:R-:W-:Y:S01]  /*bf80*/  HADD2.F32 R117, -RZ, R117.H1_H1 ;  /* 0x30000075ff757230 */ /* 0x000fe20000004100 */
[----:B------:R-:W-:-:S02]  /*bf90*/  SHF.L.U32 R6, R5, 0x3, RZ ;  /* 0x0000000305067819 */ /* 0x000fc400000006ff */
[----:B------:R-:W-:Y:S02]  /*bfa0*/  LEA.HI R4, R4, R5, RZ, 0x3 ;  /* 0x0000000504047211 */ /* 0x000fe400078f18ff */
[C---:B------:R-:W-:Y:S02]  /*bfb0*/  LOP3.LUT R9, R121.reuse, 0x38, R9, 0xf8, !PT ;  /* 0x0000003879097812 */ /* 0x040fe400078ef809 */
[----:B------:R-:W-:Y:S02]  /*bfc0*/  LOP3.LUT R121, R121, 0x38, R6, 0xf8, !PT ;  /* 0x0000003879797812 */ /* 0x000fe400078ef806 */
[----:B------:R-:W-:Y:S02]  /*bfd0*/  SHF.L.U32 R4, R4, 0xa, RZ ;  /* 0x0000000a04047819 */ /* 0x000fe400000006ff */
[----:B------:R-:W-:Y:S02]  /*bfe0*/  LOP3.LUT R7, R7, 0x7fffe000, RZ, 0xc0, !PT ;  /* 0x7fffe00007077812 */ /* 0x000fe400078ec0ff */
[----:B------:R-:W-:-:S02]  /*bff0*/  LOP3.LUT R8, R9, R120, RZ, 0x3c, !PT ;  /* 0x0000007809087212 */ /* 0x000fc400078e3cff */
        /* <DEDUP_REMOVED lines=82> */
.L_x_729:
[----:B------:R-:W-:Y:S05]  /*c520*/  BSYNC B1 ;  /* 0x0000000000017941 */ /* 0x000fea0003800000 */
.L_x_728:
        /* <DEDUP_REMOVED lines=25> */
[----:B------:R-:W-:Y:S01]  /*c6c0*/  HADD2.F32 R107, -RZ, R112.H0_H0 ;  /* 0x20000070ff6b7230 */ /* 0x000fe20000004100 */
[----:B------:R-:W-:Y:S01]  /*c6d0*/  LOP3.LUT R87, R87, R88, RZ, 0x3c, !PT ;  /* 0x0000005857577212 */ /* 0x000fe200078e3cff */
[--C-:B------:R-:W-:Y:S01]  /*c6e0*/  HADD2.F32 R113, -RZ, R114.reuse.H1_H1 ;  /* 0x30000072ff717230 */ /* 0x100fe20000004100 */
[----:B------:R-:W-:Y:S01]  /*c6f0*/  LOP3.LUT R7, R89, 0x38, R4, 0xf8, !PT ;  /* 0x0000003859077812 */ /* 0x000fe200078ef804 */
[----:B------:R-:W-:Y:S01]  /*c700*/  HADD2.F32 R115, -RZ, R114.H0_H0 ;  /* 0x20000072ff737230 */ /* 0x000fe20000004100 */
[----:B------:R-:W-:-:S02]  /*c710*/  SHF.L.U32 R5, R5, 0xa, RZ ;  /* 0x0000000a05057819 */ /* 0x000fc400000006ff */
[----:B------:R-:W-:Y:S02]  /*c720*/  IADD3 R87, R84, R87, RZ ;  /* 0x0000005754577210 */ /* 0x000fe40007ffe0ff */
[----:B------:R-:W-:Y:S02]  /*c730*/  LOP3.LUT R4, R7, R88, RZ, 0x3c, !PT ;  /* 0x0000005807047212 */ /* 0x000fe400078e3cff */
        /* <DEDUP_REMOVED lines=8> */
[--C-:B------:R-:W-:Y:S01]  /*c7c0*/  SHF.R.U64 R69, R74, 0x10, R75.reuse ;  /* 0x000000104a457819 */ /* 0x100fe2000000124b */
[----:B------:R-:W2:Y:S01]  /*c7d0*/  LDS.128 R4, [R85+0x10080] ;  /* 0x0100800055047984 */ /* 0x000ea20000000c00 */
[----:B------:R-:W-:Y:S01]  /*c7e0*/  SHF.R.U32.HI R74, RZ, 0x10, R75 ;  /* 0x00000010ff4a7819 */ /* 0x000fe2000001164b */
[----:B------:R-:W-:Y:S01]  /*c7f0*/  HADD2.F32 R90, -RZ, R90.H0_H0 ;  /* 0x2000005aff5a7230 */ /* 0x000fe20000004100 */
[--C-:B------:R-:W-:Y:S01]  /*c800*/  SHF.R.U64 R72, R72, 0x10, R73.reuse ;  /* 0x0000001048487819 */ /* 0x100fe20000001249 */
[----:B------:R-:W-:Y:S01]  /*c810*/  HADD2.F32 R69, -RZ, R69.H0_H0 ;  /* 0x20000045ff457230 */ /* 0x000fe20000004100 */
        /* <DEDUP_REMOVED lines=17> */
[----:B------:R-:W-:Y:S01]  /*c930*/  HADD2.F32 R104, -RZ, R4.H0_H0 ;  /* 0x20000004ff687230 */ /* 0x000fe20000004100 */
[-C--:B------:R-:W-:Y:S01]  /*c940*/  FFMA.FTZ R116, R103, R118.reuse, R116 ;  /* 0x0000007667747223 */ /* 0x080fe20000010074 */
[----:B------:R-:W-:Y:S01]  /*c950*/  HADD2.F32 R103, -RZ, R112.H1_H1 ;  /* 0x30000070ff677230 */ /* 0x000fe20000004100 */
[----:B------:R-:W-:Y:S01]  /*c960*/  FFMA.FTZ R102, R75, R118, -R102 ;  /* 0x000000764b667223 */ /* 0x000fe20000010866 */
[--C-:B------:R-:W-:Y:S01]  /*c970*/  HADD2.F32 R10, -RZ, R11.reuse.H0_H0 ;  /* 0x2000000bff0a7230 */ /* 0x100fe20000004100 */
[----:B------:R-:W-:Y:S01]  /*c980*/  FMUL.FTZ R111, R104, R111 ;  /* 0x0000006f686f7220 */ /* 0x000fe20000410000 */
[----:B------:R-:W-:Y:S01]  /*c990*/  HADD2.F32 R105, -RZ, R4.H1_H1 ;  /* 0x30000004ff697230 */ /* 0x000fe20000004100 */
        /* <DEDUP_REMOVED lines=43> */
.L_x_735:
[----:B------:R-:W-:Y:S05]  /*cc50*/  BSYNC B0 ;  /* 0x0000000000007941 */ /* 0x000fea0003800000 */
.L_x_734:
        /* <DEDUP_REMOVED lines=16> */
[----:B------:R-:W-:-:S02]  /*cd60*/  LOP3.LUT R9, R89, 0x38, R9, 0xf8, !PT ;  /* 0x0000003859097812 */ /* 0x000fc400078ef809 */
[----:B------:R-:W-:Y:S02]  /*cd70*/  SHF.L.U32 R6, R5, 0x3, RZ ;  /* 0x0000000305067819 */ /* 0x000fe400000006ff */
[----:B------:R-:W-:Y:S02]  /*cd80*/  LEA.HI R4, R4, R5, RZ, 0x3 ;  /* 0x0000000504047211 */ /* 0x000fe400078f18ff */
[----:B------:R-:W-:Y:S02]  /*cd90*/  LOP3.LUT R7, R7, 0x7fffe000, RZ, 0xc0, !PT ;  /* 0x7fffe00007077812 */ /* 0x000fe400078ec0ff */
[----:B------:R-:W-:Y:S02]  /*cda0*/  LOP3.LUT R8, R9, R88, RZ, 0x3c, !PT ;  /* 0x0000005809087212 */ /* 0x000fe400078e3cff */
[----:B------:R-:W-:Y:S02]  /*cdb0*/  LOP3.LUT R89, R89, 0x38, R6, 0xf8, !PT ;  /* 0x0000003859597812 */ /* 0x000fe400078ef806 */
[----:B------:R-:W-:-:S02]  /*cdc0*/  SHF.L.U32 R4, R4, 0xa, RZ ;  /* 0x0000000a04047819 */ /* 0x000fc400000006ff */
[--C-:B------:R-:W-:Y:S02]  /*cdd0*/  IADD3 R7, R8, R7, R84.reuse ;  /* 0x0000000708077210 */ /* 0x100fe40007ffe054 */
        /* <DEDUP_REMOVED lines=81> */
.L_x_733:
[----:B------:R-:W-:Y:S05]  /*d2f0*/  BSYNC B1 ;  /* 0x0000000000017941 */ /* 0x000fea0003800000 */
.L_x_732:
        /* <DEDUP_REMOVED lines=64> */
[----:B------:R-:W-:Y:S01]  /*d700*/  HADD2.F32 R8, -RZ, R10.H0_H0 ;  /* 0x2000000aff087230 */ /* 0x000fe20000004100 */
[----:B------:R-:W-:Y:S01]  /*d710*/  FFMA.FTZ R84, R71, R86, R84 ;  /* 0x0000005647547223 */ /* 0x000fe20000010054 */
[----:B------:R-:W-:Y:S01]  /*d720*/  HADD2.F32 R71, -RZ, R96.H1_H1 ;  /* 0x30000060ff477230 */ /* 0x000fe20000004100 */
[C---:B------:R-:W-:Y:S01]  /*d730*/  FMUL.FTZ R58, R5.reuse, R58 ;  /* 0x0000003a053a7220 */ /* 0x040fe20000410000 */
[----:B------:R-:W-:Y:S01]  /*d740*/  HADD2.F32 R69, -RZ, R10.H1_H1 ;  /* 0x3000000aff457230 */ /* 0x000fe20000004100 */
[----:B------:R-:W-:Y:S01]  /*d750*/  FFMA.FTZ R5, R5, R90, R88 ;  /* 0x0000005a05057223 */ /* 0x000fe20000010058 */
[--C-:B------:R-:W-:Y:S01]  /*d760*/  HADD2.F32 R72, -RZ, R4.reuse.H0_H0 ;  /* 0x20000004ff487230 */ /* 0x100fe20000004100 */
[----:B------:R-:W-:Y:S01]  /*d770*/  FMUL.FTZ R88, R8, R71 ;  /* 0x0000004708587220 */ /* 0x000fe20000410000 */
[--C-:B------:R-:W-:Y:S01]  /*d780*/  HADD2.F32 R10, -RZ, R11.reuse.H0_H0 ;  /* 0x2000000bff0a7230 */ /* 0x100fe20000004100 */
[----:B------:R-:W-:Y:S01]  /*d790*/  FFMA.FTZ R70, R39, R86, -R70 ;  /* 0x0000005627467223 */ /* 0x000fe20000010846 */
[----:B------:R-:W-:Y:S01]  /*d7a0*/  HADD2.F32 R73, -RZ, R4.H1_H1 ;  /* 0x30000004ff497230 */ /* 0x000fe20000004100 */
[C---:B------:R-:W-:Y:S01]  /*d7b0*/  FMUL.FTZ R95, R72.reuse, R95 ;  /* 0x0000005f485f7220 */ /* 0x040fe20000410000 */
[--C-:B------:R-:W-:Y:S01]  /*d7c0*/  HADD2.F32 R4, -RZ, R6.reuse.H0_H0 ;  /* 0x20000006ff047230 */ /* 0x100fe20000004100 */
[----:B------:R-:W-:Y:S01]  /*d7d0*/  FFMA.FTZ R37, R72, R100, R37 ;  /* 0x0000006448257223 */ /* 0x000fe20000010025 */
        /* <DEDUP_REMOVED lines=36> */
.L_x_739:
[----:B------:R-:W-:Y:S05]  /*da20*/  BSYNC B0 ;  /* 0x0000000000007941 */ /* 0x000fea0003800000 */
.L_x_738:
[----:B------:R-:W-:-:S13]  /*da30*/  ISETP.GE.AND P0, PT, R60, c[0x0][0x27c], PT ;  /* 0x00009f003c007a0c */ /* 0x000fda0003f06270 */
[----:B------:R-:W-:Y:S05]  /*da40*/  @P0 BRA `(.L_x_737) ;  /* 0x0000067000000947 */ /* 0x000fea0003800000 */
[----:B-1----:R-:W-:Y:S01]  /*da50*/  SHF.R.S32.HI R7, RZ, 0x1f, R60 ;  /* 0x0000001fff077819 */ /* 0x002fe2000001143c */
[----:B------:R-:W-:Y:S01]  /*da60*/  HADD2.F32 R58, -RZ, R92.H0_H0 ;  /* 0x2000005cff3a7230 */ /* 0x000fe20000004100 */
[----:B------:R-:W-:Y:S01]  /*da70*/  SHF.R.U64 R30, R40, 0x10, R41 ;  /* 0x00000010281e7819 */ /* 0x000fe20000001229 */
[----:B------:R-:W-:Y:S01]  /*da80*/  HADD2.F32 R70, -RZ, R94.H0_H0 ;  /* 0x2000005eff467230 */ /* 0x000fe20000004100 */
[CC--:B------:R-:W-:Y:S02]  /*da90*/  LEA.HI R9, R7.reuse, R60.reuse, RZ, 0x3 ;  /* 0x0000003c07097211 */ /* 0x0c0fe400078f18ff */
[----:B------:R-:W-:Y:S01]  /*daa0*/  LEA.HI R7, R7, R60, RZ, 0x6 ;  /* 0x0000003c07077211 */ /* 0x000fe200078f30ff */
[----:B------:R-:W-:Y:S01]  /*dab0*/  HADD2.F32 R30, -RZ, R30.H0_H0 ;  /* 0x2000001eff1e7230 */ /* 0x000fe20000004100 */
[----:B------:R-:W-:Y:S02]  /*dac0*/  LEA.HI.SX32 R5, R9, R54, 0x1d ;  /* 0x0000003609057211 */ /* 0x000fe400078feaff */
[----:B------:R-:W-:-:S02]  /*dad0*/  SHF.L.U32 R7, R7, 0x7, RZ ;  /* 0x0000000707077819 */ /* 0x000fc400000006ff */
[----:B------:R-:W-:Y:S02]  /*dae0*/  SHF.R.S32.HI R4, RZ, 0x1f, R5 ;  /* 0x0000001fff047819 */ /* 0x000fe40000011405 */
[----:B------:R-:W-:Y:S02]  /*daf0*/  LOP3.LUT R9, R57, 0x38, R9, 0xf8, !PT ;  /* 0x0000003839097812 */ /* 0x000fe400078ef809 */
[----:B------:R-:W-:Y:S02]  /*db00*/  SHF.L.U32 R6, R5, 0x3, RZ ;  /* 0x0000000305067819 */ /* 0x000fe400000006ff */
[----:B------:R-:W-:Y:S02]  /*db10*/  LEA.HI R4, R4, R5, RZ, 0x3 ;  /* 0x0000000504047211 */ /* 0x000fe400078f18ff */
[----:B------:R-:W-:Y:S02]  /*db20*/  LOP3.LUT R7, R7, 0x7fffe000, RZ, 0xc0, !PT ;  /* 0x7fffe00007077812 */ /* 0x000fe400078ec0ff */
[----:B------:R-:W-:-:S02]  /*db30*/  LOP3.LUT R8, R9, R56, RZ, 0x3c, !PT ;  /* 0x0000003809087212 */ /* 0x000fc400078e3cff */
[----:B------:R-:W-:Y:S02]  /*db40*/  LOP3.LUT R57, R57, 0x38, R6, 0xf8, !PT ;  /* 0x0000003839397812 */ /* 0x000fe400078ef806 */
[----:B------:R-:W-:Y:S02]  /*db50*/  SHF.L.U32 R4, R4, 0xa, RZ ;  /* 0x0000000a04047819 */ /* 0x000fe400000006ff */
[----:B------:R-:W-:Y:S02]  /*db60*/  IADD3 R7, R8, R7, R52 ;  /* 0x0000000708077210 */ /* 0x000fe40007ffe034 */
[----:B------:R-:W-:Y:S01]  /*db70*/  LOP3.LUT R56, R57, R56, RZ, 0x3c, !PT ;  /* 0x0000003839387212 */ /* 0x000fe200078e3cff */
[--C-:B------:R-:W-:Y:S01]  /*db80*/  HADD2.F32 R57, -RZ, R93.reuse.H0_H0 ;  /* 0x2000005dff397230 */ /* 0x100fe20000004100 */
[----:B------:R-:W-:Y:S01]  /*db90*/  LOP3.LUT R5, R4, 0x7fffe000, RZ, 0xc0, !PT ;  /* 0x7fffe00004057812 */ /* 0x000fe200078ec0ff */
[----:B------:R-:W-:Y:S01]  /*dba0*/  HADD2.F32 R93, -RZ, R93.H1_H1 ;  /* 0x3000005dff5d7230 */ /* 0x000fe20000004100 */
[----:B------:R-:W-:-:S02]  /*dbb0*/  SHF.L.U32 R28, R7, 0x1, RZ ;  /* 0x00000001071c7819 */ /* 0x000fc400000006ff */
[----:B------:R-:W-:Y:S02]  /*dbc0*/  IADD3 R5, R56, R5, R52 ;  /* 0x0000000538057210 */ /* 0x000fe40007ffe034 */
        /* <DEDUP_REMOVED lines=8> */
[----:B------:R-:W-:-:S02]  /*dc50*/  SHF.R.U32.HI R33, RZ, 0x10, R33 ;  /* 0x00000010ff217819 */ /* 0x000fc40000011621 */
[----:B------:R-:W-:Y:S02]  /*dc60*/  SHF.R.U32.HI R35, RZ, 0x10, R35 ;  /* 0x00000010ff237819 */ /* 0x000fe40000011623 */
[--C-:B------:R-:W-:Y:S01]  /*dc70*/  SHF.R.U64 R32, R42, 0x10, R43.reuse ;  /* 0x000000102a207819 */ /* 0x100fe2000000122b */
[----:B------:R-:W-:Y:S01]  /*dc80*/  HADD2.F32 R56, -RZ, R33.H0_H0 ;  /* 0x20000021ff387230 */ /* 0x000fe20000004100 */
[----:B------:R-:W-:Y:S01]  /*dc90*/  SHF.R.U32.HI R42, RZ, 0x10, R43 ;  /* 0x00000010ff2a7819 */ /* 0x000fe2000001162b */
[----:B------:R-:W-:Y:S02]  /*dca0*/  HADD2.F32 R72, -RZ, R35.H0_H0 ;  /* 0x20000023ff487230 */ /* 0x000fe40000004100 */
[----:B------:R-:W-:Y:S02]  /*dcb0*/  HADD2.F32 R33, -RZ, R94.H1_H1 ;  /* 0x3000005eff217230 */ /* 0x000fe40000004100 */
[----:B------:R-:W-:Y:S02]  /*dcc0*/  HADD2.F32 R74, -RZ, R42.H0_H0 ;  /* 0x2000002aff4a7230 */ /* 0x000fe40000004100 */
[----:B-1----:R-:W-:-:S02]  /*dcd0*/  HADD2.F32 R36, -RZ, R9.H0_H0 ;  /* 0x20000009ff247230 */ /* 0x002fc40000004100 */
[----:B------:R-:W-:Y:S02]  /*dce0*/  HADD2.F32 R37, -RZ, R9.H1_H1 ;  /* 0x30000009ff257230 */ /* 0x000fe40000004100 */
        /* <DEDUP_REMOVED lines=61> */
.L_x_737:
[----:B------:R-:W-:Y:S05]  /*e0c0*/  BSYNC B1 ;  /* 0x0000000000017941 */ /* 0x000fea0003800000 */
.L_x_736:
        /* <DEDUP_REMOVED lines=80> */
[----:B------:R-:W-:Y:S01]  /*e5d0*/  HADD2.F32 R42, -RZ, R6.H1_H1 ;  /* 0x30000006ff2a7230 */ /* 0x000fe20000004100 */
[C---:B------:R-:W-:Y:S01]  /*e5e0*/  FMUL.FTZ R39, R4.reuse, R39 ;  /* 0x0000002704277220 */ /* 0x040fe20000410000 */
[--C-:B------:R-:W-:Y:S01]  /*e5f0*/  HADD2.F32 R6, -RZ, R7.reuse.H0_H0 ;  /* 0x20000007ff067230 */ /* 0x100fe20000004100 */
[----:B------:R-:W-:Y:S01]  /*e600*/  FFMA.FTZ R15, R4, R53, R56 ;  /* 0x00000035040f7223 */ /* 0x000fe20000010038 */
        /* <DEDUP_REMOVED lines=11> */
[----:B------:R-:W-:-:S02]  /*e6c0*/  FMUL.FTZ R4, R36, R12 ;  /* 0x0000000c24047220 */ /* 0x000fc40000410000 */
        /* <DEDUP_REMOVED lines=17> */
.L_x_741:
[----:B------:R-:W-:Y:S05]  /*e7e0*/  BSYNC B0 ;  /* 0x0000000000007941 */ /* 0x000fea0003800000 */
.L_x_740:
        /* <DEDUP_REMOVED lines=105> */
.L_x_713:
[----:B------:R-:W-:Y:S05]  /*ee80*/  BSYNC B2 ;  /* 0x0000000000027941 */ /* 0x000fea0003800000 */
.L_x_679:
        /* <DEDUP_REMOVED lines=19> */
[----:B------:R-:W-:Y:S01]  /*efc0*/  SHF.R.S32.HI R9, RZ, 0x1f, R60 ;  /* 0x0000001fff097819 */ /* 0x000fe2000001143c */
[----:B------:R-:W-:Y:S01]  /*efd0*/  IMAD R4, R45, c[0x0][0x218], RZ ;  /* 0x000086002d047a24 */ /* 0x000fe200078e02ff */
[----:B------:R-:W-:Y:S01]  /*efe0*/  UISETP.GE.AND UP0, UPT, UR10, 0x2, UPT ;  /* 0x000000020a00788c */ /* 0x000fe2000bf06270 */
[----:B------:R-:W-:Y:S01]  /*eff0*/  IMAD R217, R11, 0x200, R8 ;  /* 0x000002000bd97824 */ /* 0x000fe200078e0208 */
[----:B------:R-:W-:Y:S01]  /*f000*/  LEA.HI R198, R9, R60, RZ, 0x3 ;  /* 0x0000003c09c67211 */ /* 0x000fe200078f18ff */
[----:B------:R-:W-:Y:S01]  /*f010*/  IMAD.WIDE.U32 R6, R221, c[0x0][0x218], R6 ;  /* 0x00008600dd067a25 */ /* 0x000fe200078e0006 */
[----:B------:R-:W-:-:S02]  /*f020*/  SHF.R.S32.HI R8, RZ, 0x1f, R51 ;  /* 0x0000001fff087819 */ /* 0x000fc40000011433 */
[----:B------:R-:W-:Y:S01]  /*f030*/  LOP3.LUT R198, R198, 0xfffffff8, RZ, 0xc0, !PT ;  /* 0xfffffff8c6c67812 */ /* 0x000fe200078ec0ff */
[----:B------:R-:W-:Y:S01]  /*f040*/  IMAD.SHL.U32 R217, R217, 0x2, RZ ;  /* 0x00000002d9d97824 */ /* 0x000fe200078e00ff */
[----:B------:R-:W-:Y:S01]  /*f050*/  BAR.SYNC.DEFER_BLOCKING 0x0 ;  /* 0x0000000000007b1d */ /* 0x000fe20000010000 */
[----:B------:R-:W-:Y:S01]  /*f060*/  IMAD R4, R221, c[0x0][0x21c], R4 ;  /* 0x00008700dd047a24 */ /* 0x000fe200078e0204 */
[----:B------:R-:W-:Y:S01]  /*f070*/  SHF.R.S32.HI R9, RZ, 0x1f, R50 ;  /* 0x0000001fff097819 */ /* 0x000fe20000011432 */
[----:B------:R-:W-:Y:S01]  /*f080*/  IMAD.SHL.U32 R11, R11, 0x8, RZ ;  /* 0x000000080b0b7824 */ /* 0x000fe200078e00ff */
[C---:B------:R-:W-:Y:S01]  /*f090*/  IADD3 R5, R217.reuse, 0xc080, RZ ;  /* 0x0000c080d9057810 */ /* 0x040fe20007ffe0ff */
[----:B------:R-:W-:Y:S01]  /*f0a0*/  IMAD.SHL.U32 R45, R44, 0x40, RZ ;  /* 0x000000402c2d7824 */ /* 0x000fe200078e00ff */
[----:B------:R-:W-:Y:S02]  /*f0b0*/  IADD3 R216, R217, 0xc0a0, RZ ;  /* 0x0000c0a0d9d87810 */ /* 0x000fe40007ffe0ff */
[----:B------:R-:W-:-:S02]  /*f0c0*/  @P0 IADD3 R216, R5, -0x20, RZ ;  /* 0xffffffe005d80810 */ /* 0x000fc40007ffe0ff */
[----:B------:R-:W-:Y:S02]  /*f0d0*/  IADD3 R5, P0, R6, UR26, RZ ;  /* 0x0000001a06057c10 */ /* 0x000fe4000ff1e0ff */
[----:B------:R-:W-:Y:S02]  /*f0e0*/  LOP3.LUT R11, R0, 0x8, R11, 0xf8, !PT ;  /* 0x00000008000b7812 */ /* 0x000fe400078ef80b */
[----:B------:R-:W-:Y:S02]  /*f0f0*/  IADD3.X R6, R7, UR12, R4, P0, !PT ;  /* 0x0000000c07067c10 */ /* 0x000fe400087fe404 */
[----:B------:R-:W-:Y:S02]  /*f100*/  LEA R4, P0, R5, c[0x0][0x1f8], 0x1 ;  /* 0x00007e0005047a11 */ /* 0x000fe400078008ff */
[----:B------:R-:W-:Y:S01]  /*f110*/  SHF.R.U32.HI R44, RZ, 0x3, R0 ;  /* 0x00000003ff2c7819 */ /* 0x000fe20000011600 */
[----:B------:R-:W-:Y:S01]  /*f120*/  IMAD.MOV.U32 R0, RZ, RZ, 0x40 ;  /* 0x00000040ff007424 */ /* 0x000fe200078e00ff */
[----:B------:R-:W-:Y:S01]  /*f130*/  LOP3.LUT R45, R45, 0xfffffe00, RZ, 0xc0, !PT ;  /* 0xfffffe002d2d7812 */ /* 0x000fe200078ec0ff */
[----:B------:R-:W-:Y:S01]  /*f140*/  SHFL.IDX PT, R24, R4, RZ, 0x181f ;  /* 0x00181fff04187589 */ /* 0x000fe200000e0000 */
[----:B------:R-:W-:-:S02]  /*f150*/  LEA.HI.X R5, R5, c[0x0][0x1fc], R6, 0x1, P0 ;  /* 0x00007f0005057a11 */ /* 0x000fc400000f0c06 */
[----:B------:R-:W-:Y:S01]  /*f160*/  LOP3.LUT R44, R11, R44, RZ, 0x3c, !PT ;  /* 0x0000002c0b2c7212 */ /* 0x000fe200078e3cff */
[----:B------:R-:W-:Y:S01]  /*f170*/  IMAD R7, R48, 0x400, R45 ;  /* 0x0000040030077824 */ /* 0x000fe200078e022d */
[----:B------:R-:W-:Y:S01]  /*f180*/  LOP3.LUT P0, RZ, R65, 0x4, RZ, 0xc0, !PT ;  /* 0x0000000441ff7812 */ /* 0x000fe2000780c0ff */
[----:B------:R-:W1:Y:S01]  /*f190*/  SHFL.IDX PT, R25, R5, RZ, 0x181f ;  /* 0x00181fff05197589 */ /* 0x000e6200000e0000 */
[----:B------:R-:W-:Y:S01]  /*f1a0*/  LEA.HI R197, R8, R51, RZ, 0x3 ;  /* 0x0000003308c57211 */ /* 0x000fe200078f18ff */
[----:B------:R-:W-:Y:S01]  /*f1b0*/  IMAD.IADD R218, R44, 0x1, R7 ;  /* 0x000000012cda7824 */ /* 0x000fe200078e0207 */
[----:B------:R-:W-:Y:S01]  /*f1c0*/  SEL R0, R0, 0xffffffc0, !P0 ;  /* 0xffffffc000007807 */ /* 0x000fe20004000000 */
[----:B------:R-:W-:Y:S01]  /*f1d0*/  LDSM.16.M88.4 R12, [R217+0xc080] ;  /* 0x00c08000d90c783b */ /* 0x000fe20000000200 */
[----:B------:R-:W-:Y:S01]  /*f1e0*/  ISETP.LT.AND P0, PT, R64, UR22, PT ;  /* 0x0000001640007c0c */ /* 0x000fe2000bf01270 */
[----:B------:R-:W-:Y:S01]  /*f1f0*/  IMAD.SHL.U32 R218, R218, 0x2, RZ ;  /* 0x00000002dada7824 */ /* 0x000fe200078e00ff */
[----:B------:R-:W-:Y:S01]  /*f200*/  LEA.HI R196, R9, R50, RZ, 0x3 ;  /* 0x0000003209c47211 */ /* 0x000fe200078f18ff */
[----:B------:R-:W-:Y:S01]  /*f210*/  LDSM.16.M88.4 R20, [R217+0xc880] ;  /* 0x00c88000d914783b */ /* 0x000fe20000000200 */
[----:B------:R-:W-:Y:S01]  /*f220*/  ISETP.GE.OR P6, PT, R46, c[0x0][0x1d4], !P0 ;  /* 0x000075002e007a0c */ /* 0x000fe200047c6670 */
[--C-:B------:R-:W-:Y:S01]  /*f230*/  IMAD R214, R2, 0x2, R218.reuse ;  /* 0x0000000202d67824 */ /* 0x100fe200078e02da */
[----:B------:R-:W-:Y:S01]  /*f240*/  LOP3.LUT R197, R197, 0xfffffff8, RZ, 0xc0, !PT ;  /* 0xfffffff8c5c57812 */ /* 0x000fe200078ec0ff */
[----:B------:R-:W2:Y:S01]  /*f250*/  LDSM.16.M88.4 R4, [R218+0x10080] ;  /* 0x01008000da04783b */ /* 0x000ea20000000200 */
[----:B------:R-:W-:Y:S01]  /*f260*/  LOP3.LUT R196, R196, 0xfffffff8, RZ, 0xc0, !PT ;  /* 0xfffffff8c4c47812 */ /* 0x000fe200078ec0ff */
[----:B------:R-:W-:Y:S01]  /*f270*/  IMAD R213, R3, 0x2, R218 ;  /* 0x0000000203d57824 */ /* 0x000fe200078e02da */
[----:B------:R-:W-:Y:S01]  /*f280*/  IADD3 R207, R216, 0x800, RZ ;  /* 0x00000800d8cf7810 */ /* 0x000fe20007ffe0ff */
[----:B------:R-:W-:Y:S01]  /*f290*/  LDSM.16.M88.4 R40, [R216] ;  /* 0x00000000d828783b */ /* 0x000fe20000000200 */
[----:B------:R-:W-:Y:S01]  /*f2a0*/  IMAD.IADD R212, R217, 0x1, R0 ;  /* 0x00000001d9d47824 */ /* 0x000fe200078e0200 */
[----:B------:R-:W-:Y:S01]  /*f2b0*/  SHF.R.S32.HI R199, RZ, 0x1f, R196 ;  /* 0x0000001fffc77819 */ /* 0x000fe200000114c4 */
[----:B------:R-:W-:Y:S01]  /*f2c0*/  IMAD R211, R3, 0x2, R214 ;  /* 0x0000000203d37824 */ /* 0x000fe200078e02d6 */
[----:B------:R-:W-:Y:S01]  /*f2d0*/  LDSM.16.M88.4 R36, [R216+0x800] ;  /* 0x00080000d824783b */ /* 0x000fe20000000200 */
[----:B------:R-:W-:Y:S01]  /*f2e0*/  IMAD.IADD R206, R0, 0x1, R216 ;  /* 0x0000000100ce7824 */ /* 0x000fe200078e02d8 */
[----:B------:R-:W-:Y:S01]  /*f2f0*/  SHF.R.S32.HI R0, RZ, 0x1f, R197 ;  /* 0x0000001fff007819 */ /* 0x000fe200000114c5 */
[----:B-1----:R-:W-:Y:S01]  /*f300*/  IMAD.WIDE R16, R46, 0x2, R24 ;  /* 0x000000022e107825 */ /* 0x002fe200078e0218 */
[----:B------:R-:W1:Y:S01]  /*f310*/  LDSM.16.M88.4 R32, [R214+0x10080] ;  /* 0x01008000d620783b */ /* 0x000e620000000200 */
[----:B------:R-:W-:-:S02]  /*f320*/  IADD3 R205, R216, 0x1000, RZ ;  /* 0x00001000d8cd7810 */ /* 0x000fc40007ffe0ff */
        /* <DEDUP_REMOVED lines=8> */
[C---:B------:R-:W-:Y:S02]  /*f3b0*/  IADD3 R203, R216.reuse, 0x2000, RZ ;  /* 0x00002000d8cb7810 */ /* 0x040fe40007ffe0ff */
[C---:B------:R-:W-:Y:S02]  /*f3c0*/  IADD3 R202, R216.reuse, 0x2800, RZ ;  /* 0x00002800d8ca7810 */ /* 0x040fe40007ffe0ff */
[----:B------:R-:W-:-:S02]  /*f3d0*/  IADD3 R201, R216, 0x3000, RZ ;  /* 0x00003000d8c97810 */ /* 0x000fc40007ffe0ff */
[----:B------:R-:W-:Y:S02]  /*f3e0*/  IADD3 R200, R216, 0x3800, RZ ;  /* 0x00003800d8c87810 */ /* 0x000fe40007ffe0ff */
[----:B------:R3:W-:Y:S01]  /*f3f0*/  LDGSTS.E.BYPASS.LTC128B.128 [R223+0x9080], [R10.64], !P6 ;  /* 0x090800000adf7fae */ /* 0x0007e2000f101d58 */
[----:B------:R-:W-:Y:S02]  /*f400*/  ISETP.GE.OR P6, PT, R51, c[0x0][0x1d4], !P0 ;  /* 0x0000750033007a0c */ /* 0x000fe400047c6670 */
[----:B------:R-:W-:Y:S01]  /*f410*/  ISETP.GE.OR P0, PT, R50, c[0x0][0x1d4], !P0 ;  /* 0x0000750032007a0c */ /* 0x000fe20004706670 */
[----:B------:R-:W-:Y:S01]  /*f420*/  IMAD.WIDE R50, R196, 0x2, R24 ;  /* 0x00000002c4327825 */ /* 0x000fe200078e0218 */
[C---:B--2---:R-:W-:Y:S09]  /*f430*/  HMMA.16816.F32 R16, R4.reuse, R12, RZ ;  /* 0x0000000c0410723c */ /* 0x044ff200000018ff */
[----:B------:R2:W-:Y:S04]  /*f440*/  LDGSTS.E.BYPASS.LTC128B.128 [R223+0xa080], [R26.64], !P6 ;  /* 0x0a0800001adf7fae */ /* 0x0005e8000f101d58 */
        /* <DEDUP_REMOVED lines=107> */
[C---:B---3--:R-:W-:Y:S07]  /*fb00*/  HMMA.16816.F32 R4, R36.reuse, R28, R8 ;  /* 0x0000001c2404723c */ /* 0x048fee0000001808 */
[----:B------:R-:W-:Y:S01]  /*fb10*/  SHF.R.S32.HI R9, RZ, 0x1f, R46 ;  /* 0x0000001fff097819 */ /* 0x000fe2000001142e */
[----:B------:R-:W-:Y:S01]  /*fb20*/  HMMA.16816.F32 R40, R36, R30, R40 ;  /* 0x0000001e2428723c */ /* 0x000fe20000001828 */
[----:B------:R-:W-:Y:S01]  /*fb30*/  SHF.R.S32.HI R11, RZ, 0x1f, R198 ;  /* 0x0000001fff0b7819 */ /* 0x000fe200000114c6 */
[----:B------:R-:W-:Y:S06]  /*fb40*/  BAR.SYNC.DEFER_BLOCKING 0x0 ;  /* 0x0000000000007b1d */ /* 0x000fec0000010000 */
[----:B------:R-:W-:Y:S05]  /*fb50*/  @P0 BRA `(.L_x_742) ;  /* 0x000002b000000947 */ /* 0x000fea0003800000 */
[----:B----4-:R-:W-:Y:S01]  /*fb60*/  ULEA UR4, UR10, UR16, 0x5 ;  /* 0x000000100a047291 */ /* 0x010fe2000f8e283f */
        /* <DEDUP_REMOVED lines=42> */
.L_x_742:
[----:B----4-:R-:W-:Y:S01]  /*fe10*/  LOP3.LUT R49, R49, 0xffffffe0, RZ, 0xc0, !PT ;  /* 0xffffffe031317812 */ /* 0x010fe200078ec0ff */
[----:B------:R-:W-:Y:S01]  /*fe20*/  UMOV UR4, 0xffffffe0 ;  /* 0xffffffe000047882 */ /* 0x000fe20000000000 */
[----:B------:R-:W-:Y:S01]  /*fe30*/  LEA.HI R21, R47, R62, RZ, 0x2 ;  /* 0x0000003e2f157211 */ /* 0x000fe200078f10ff */
[----:B------:R-:W-:Y:S01]  /*fe40*/  UIMAD UR4, UR10, UR4, 0x21 ;  /* 0x000000210a0474a4 */ /* 0x000fe2000f8e0204 */
[----:B-1----:R-:W-:Y:S01]  /*fe50*/  SHF.R.S32.HI R11, RZ, 0x1f, R48 ;  /* 0x0000001fff0b7819 */ /* 0x002fe20000011430 */
[C---:B------:R-:W-:Y:S01]  /*fe60*/  IMAD.IADD R0, R62.reuse, 0x1, -R49 ;  /* 0x000000013e007824 */ /* 0x040fe200078e0a31 */
[----:B------:R-:W-:Y:S01]  /*fe70*/  LOP3.LUT R21, R21, 0xfffffffc, RZ, 0xc0, !PT ;  /* 0xfffffffc15157812 */ /* 0x000fe200078ec0ff */
[----:B------:R-:W-:Y:S01]  /*fe80*/  IMAD.IADD R215, R45, 0x1, R44 ;  /* 0x000000012dd77824 */ /* 0x000fe200078e022c */
[----:B------:R-:W-:Y:S01]  /*fe90*/  LEA.HI R11, R11, R48, RZ, 0x3 ;  /* 0x000000300b0b7211 */ /* 0x000fe200078f18ff */
[----:B------:R-:W-:Y:S01]  /*fea0*/  @UP2 USHF.L.U32 UR14, UR14, 0x7, URZ ;  /* 0x000000070e0e2899 */ /* 0x000fe2000800063f */
[----:B------:R-:W-:Y:S01]  /*feb0*/  SHF.R.S32.HI R9, RZ, 0x1f, R0 ;  /* 0x0000001fff097819 */ /* 0x000fe20000011400 */
[----:B------:R-:W-:Y:S01]  /*fec0*/  IMAD.IADD R62, R62, 0x1, -R21 ;  /* 0x000000013e3e7824 */ /* 0x000fe200078e0a15 */
[----:B------:R-:W-:Y:S01]  /*fed0*/  LOP3.LUT R11, R11, 0xffffff8, RZ, 0xc0, !PT ;  /* 0x0ffffff80b0b7812 */ /* 0x000fe200078ec0ff */
[----:B------:R-:W-:Y:S01]  /*fee0*/  IMAD.SHL.U32 R215, R215, 0x2, RZ ;  /* 0x00000002d7d77824 */ /* 0x000fe200078e00ff */
[----:B------:R-:W-:Y:S01]  /*fef0*/  LEA.HI R8, R9, R0, RZ, 0x2 ;  /* 0x0000000009087211 */ /* 0x000fe200078f10ff */
[----:B------:R-:W0:Y:S01]  /*ff00*/  LDGDEPBAR ;  /* 0x00000000000079af */ /* 0x000e220000000000 */
[----:B------:R-:W-:Y:S01]  /*ff10*/  LEA.HI R9, R62, R62, RZ, 0x1 ;  /* 0x0000003e3e097211 */ /* 0x000fe200078f08ff */
[----:B------:R-:W-:Y:S01]  /*ff20*/  IMAD.IADD R11, R48, 0x1, -R11 ;  /* 0x00000001300b7824 */ /* 0x000fe200078e0a0b */
[----:B------:R-:W-:Y:S01]  /*ff30*/  PLOP3.LUT P0, PT, PT, PT, UP2, 0x80, 0x0 ;  /* 0x000000000000781c */ /* 0x000fe20003f0f028 */
[--C-:B------:R-:W-:Y:S01]  /*ff40*/  IMAD R210, R2, 0x2, R215.reuse ;  /* 0x0000000202d27824 */ /* 0x100fe200078e02d7 */
[C---:B------:R-:W-:Y:S01]  /*ff50*/  LEA.HI.SX32 R10, R8.reuse, UR15, 0x1e ;  /* 0x0000000f080a7c11 */ /* 0x040fe2000f8ff2ff */
[----:B------:R-:W-:Y:S01]  /*ff60*/  LDSM.16.MT88.4 R132, [R215+0x8080] ;  /* 0x00808000d784783b */ /* 0x000fe20000004200 */
[----:B------:R-:W-:Y:S01]  /*ff70*/  LOP3.LUT R9, R9, 0x1ffffffe, RZ, 0xc0, !PT ;  /* 0x1ffffffe09097812 */ /* 0x000fe200078ec0ff */
[----:B------:R-:W-:Y:S01]  /*ff80*/  IMAD R209, R3, 0x2, R215 ;  /* 0x0000000203d17824 */ /* 0x000fe200078e02d7 */
[----:B------:R-:W-:Y:S01]  /*ff90*/  LOP3.LUT R227, R8, 0x7ffffffc, RZ, 0xc0, !PT ;  /* 0x7ffffffc08e37812 */ /* 0x000fe200078ec0ff */
[----:B------:R-:W-:Y:S01]  /*ffa0*/  IMAD R10, R11, 0x10, R10 ;  /* 0x000000100b0a7824 */ /* 0x000fe200078e020a */
[----:B------:R-:W-:Y:S01]  /*ffb0*/  LDSM.16.MT88.4 R140, [R210+0x8080] ;  /* 0x00808000d28c783b */ /* 0x000fe20000004200 */
[----:B------:R-:W-:-:S02]  /*ffc0*/  IMAD.IADD R9, R62, 0x1, -R9 ;  /* 0x000000013e097824 */ /* 0x000fc400078e0a09 */
[----:B------:R-:W-:Y:S01]  /*ffd0*/  IMAD.IADD R227, R0, 0x1, -R227 ;  /* 0x0000000100e37824 */ /* 0x000fe200078e0ae3 */
[----:B------:R-:W-:Y:S01]  /*ffe0*/  LDSM.16.MT88.4 R48, [R210+0x9080] ;  /* 0x00908000d230783b */ /* 0x000fe20000004200 */
[----:B------:R-:W-:Y:S02]  /*fff0*/  IMAD R226, R9, 0x8, R10 ;  /* 0x0000000809e27824 */ /* 0x000fe400078e020a */
[----:B------:R-:W-:Y:S01]  /*10000*/  IMAD.U32 R0, RZ, RZ, UR4 ;  /* 0x00000004ff007e24 */ /* 0x000fe2000f8e00ff */
[----:B------:R-:W-:Y:S01]  /*10010*/  LDSM.16.MT88.4 R72, [R215+0xa080] ;  /* 0x00a08000d748783b */ /* 0x000fe20000004200 */
[----:B------:R-:W-:Y:S01]  /*10020*/  @P0 IMAD.HI.U32 R9, R226, c[0x0][0x2c8], RZ ;  /* 0x0000b200e2090a27 */ /* 0x000fe200078e00ff */
[----:B------:R-:W-:Y:S01]  /*10030*/  PLOP3.LUT P0, PT, PT, PT, UP2, 0x80, 0x0 ;  /* 0x000000000000781c */ /* 0x000fe20003f0f028 */
[----:B------:R-:W-:Y:S01]  /*10040*/  ULDC.64 UR4, c[0x0][0x2c8] ;  /* 0x0000b20000047ab9 */ /* 0x000fe20000000a00 */
[----:B------:R-:W-:Y:S01]  /*10050*/  LDSM.16.MT88.4 R56, [R209+0x9080] ;  /* 0x00908000d138783b */ /* 0x000fe20000004200 */
[----:B------:R-:W-:-:S02]  /*10060*/  IMAD.MOV.U32 R11, RZ, RZ, R226 ;  /* 0x000000ffff0b7224 */ /* 0x000fc400078e00e2 */
[----:B------:R-:W-:Y:S01]  /*10070*/  IMAD.SHL.U32 R227, R227, 0x2, RZ ;  /* 0x00000002e3e37824 */ /* 0x000fe200078e00ff */
[----:B------:R-:W-:Y:S01]  /*10080*/  LDSM.16.MT88.4 R80, [R210+0xa080] ;  /* 0x00a08000d250783b */ /* 0x000fe20000004200 */
[----:B------:R-:W-:-:S03]  /*10090*/  IMAD R208, R3, 0x2, R210 ;  /* 0x0000000203d07824 */ /* 0x000fc600078e02d2 */
[C---:B------:R-:W-:Y:S01]  /*100a0*/  IADD3 R0, -R227.reuse, UR11, R0 ;  /* 0x0000000be3007c10 */ /* 0x040fe2000fffe100 */
[----:B------:R-:W-:Y:S02]  /*100b0*/  LDSM.16.MT88.4 R88, [R209+0xa080] ;  /* 0x00a08000d158783b */ /* 0x000fe40000004200 */
[----:B------:R-:W-:Y:S02]  /*100c0*/  @P0 SHF.R.U32.HI R11, RZ, c[0x0][0x2cc], R9 ;  /* 0x0000b300ff0b0a19 */ /* 0x000fe40000011609 */
[----:B------:R-:W-:Y:S01]  /*100d0*/  IADD3 R10, R0, -UR20, RZ ;  /* 0x80000014000a7c10 */ /* 0x000fe2000fffe0ff */
[----:B------:R-:W-:Y:S01]  /*100e0*/  LDSM.16.MT88.4 R32, [R208+0x8080] ;  /* 0x00808000d020783b */ /* 0x000fe20000004200 */
[----:B------:R-:W-:Y:S01]  /*100f0*/  IADD3 R0, -R227, UR22, RZ ;  /* 0x00000016e3007c10 */ /* 0x000fe2000fffe1ff */
[----:B------:R-:W-:Y:S02]  /*10100*/  UIMAD.WIDE.U32 UR22, UR14, UR4, URZ ;  /* 0x000000040e1672a5 */ /* 0x000fe4000f8e003f */
[----:B------:R-:W1:Y:S04]  /*10110*/  SHFL.IDX PT, R9, R11, RZ, 0x1c1f ;  /* 0x001c1fff0b097589 */ /* 0x000e6800000e0000 */
[----:B------:R-:W2:Y:S01]  /*10120*/  SHFL.IDX PT, R11, R11, 0x1, 0x1c1f ;  /* 0x003c1f000b0b7f89 */ /* 0x000ea200000e0000 */
[----:B------:R-:W-:-:S02]  /*10130*/  @UP2 UMOV UR7, UR23 ;  /* 0x0000001700072c82 */ /* 0x000fc40008000000 */
[----:B------:R-:W-:Y:S01]  /*10140*/  @UP2 USHF.R.U32.HI UR15, URZ, UR5, UR7 ;  /* 0x000000053f0f2299 */ /* 0x000fe20008011607 */
[----:B------:R-:W-:Y:S01]  /*10150*/  LDSM.16.MT88.4 R64, [R208+0x9080] ;  /* 0x00908000d040783b */ /* 0x000fe20000004200 */
[----:B------:R-:W-:Y:S02]  /*10160*/  UIADD3 UR7, UR10, -0x2, URZ ;  /* 0xfffffffe0a077890 */ /* 0x000fe4000fffe03f */
[----:B------:R-:W-:Y:S01]  /*10170*/  UIADD3 UR15, UR15, UR11, -UR20 ;  /* 0x0000000b0f0f7290 */ /* 0x000fe2000fffe814 */
[----:B------:R-:W-:Y:S03]  /*10180*/  LDSM.16.MT88.4 R96, [R208+0xa080] ;  /* 0x00a08000d060783b */ /* 0x000fe60000004200 */
[----:B------:R-:W-:Y:S01]  /*10190*/  USHF.R.S32.HI UR4, URZ, 0x1f, UR15 ;  /* 0x0000001f3f047899 */ /* 0x000fe2000801140f */
[----:B------:R-:W-:Y:S03]  /*101a0*/  LDSM.16.MT88.4 R104, [R215+0xb080] ;  /* 0x00b08000d768783b */ /* 0x000fe60000004200 */
[----:B------:R-:W-:Y:S01]  /*101b0*/  ULEA.HI UR4, UR4, UR15, URZ, 0x5 ;  /* 0x0000000f04047291 */ /* 0x000fe2000f8f283f */
[----:B------:R-:W-:Y:S03]  /*101c0*/  LDSM.16.MT88.4 R112, [R210+0xb080] ;  /* 0x00b08000d270783b */ /* 0x000fe60000004200 */
[----:B------:R-:W-:Y:S01]  /*101d0*/  USHF.R.S32.HI UR4, URZ, 0x5, UR4 ;  /* 0x000000053f047899 */ /* 0x000fe20008011404 */
[C---:B-1----:R-:W-:Y:S01]  /*101e0*/  IMAD.IADD R9, R10.reuse, 0x1, R9 ;  /* 0x000000010a097824 */ /* 0x042fe200078e0209 */
[----:B------:R-:W-:Y:S01]  /*101f0*/  LDSM.16.MT88.4 R120, [R209+0xb080] ;  /* 0x00b08000d178783b */ /* 0x000fe20000004200 */
[----:B--2---:R-:W-:-:S03]  /*10200*/  IMAD.IADD R11, R10, 0x1, R11 ;  /* 0x000000010a0b7824 */ /* 0x004fc600078e020b */
[C---:B------:R-:W-:Y:S01]  /*10210*/  IMNMX R9, R0.reuse, R9, PT ;  /* 0x0000000900097217 */ /* 0x040fe20003800200 */
[----:B------:R-:W-:Y:S01]  /*10220*/  LDSM.16.MT88.4 R188, [R209+0x8880] ;  /* 0x00888000d1bc783b */ /* 0x000fe20000004200 */
[----:B------:R-:W-:Y:S02]  /*10230*/  IMNMX R235, RZ, UR4, !PT ;  /* 0x00000004ffeb7c17 */ /* 0x000fe4000f800200 */
[C---:B------:R-:W-:Y:S01]  /*10240*/  ISETP.GT.AND P0, PT, R9.reuse, RZ, PT ;  /* 0x000000ff0900720c */ /* 0x040fe20003f04270 */
[----:B------:R-:W-:Y:S01]  /*10250*/  LDSM.16.MT88.4 R184, [R208+0x8880] ;  /* 0x00888000d0b8783b */ /* 0x000fe20000004200 */
[----:B------:R-:W-:Y:S02]  /*10260*/  IMNMX R0, R0, R11, PT ;  /* 0x0000000b00007217 */ /* 0x000fe40003800200 */
[----:B------:R-:W-:Y:S01]  /*10270*/  FSEL R23, R16, -INF , P0 ;  /* 0xff80000010177808 */ /* 0x000fe20000000000 */
[----:B------:R-:W-:Y:S01]  /*10280*/  LDSM.16.MT88.4 R180, [R210+0x9880] ;  /* 0x00988000d2b4783b */ /* 0x000fe20000004200 */
[----:B------:R-:W-:-:S03]  /*10290*/  ISETP.GT.AND P0, PT, R9, 0x1, PT ;  /* 0x000000010900780c */ /* 0x000fc60003f04270 */
[----:B------:R-:W-:Y:S01]  /*102a0*/  LDSM.16.MT88.4 R176, [R209+0x9880] ;  /* 0x00988000d1b0783b */ /* 0x000fe20000004200 */
[----:B------:R-:W-:Y:S02]  /*102b0*/  FSEL R22, R17, -INF , P0 ;  /* 0xff80000011167808 */ /* 0x000fe40000000000 */
[C---:B------:R-:W-:Y:S01]  /*102c0*/  ISETP.GT.AND P0, PT, R9.reuse, 0x8, PT ;  /* 0x000000080900780c */ /* 0x040fe20003f04270 */
[----:B------:R-:W-:Y:S03]  /*102d0*/  LDSM.16.MT88.4 R172, [R208+0x9880] ;  /* 0x00988000d0ac783b */ /* 0x000fe60000004200 */
        /* <DEDUP_REMOVED lines=12> */
[----:B------:R-:W-:Y:S02]  /*103a0*/  ISETP.GT.AND P0, PT, R9, 0x18, PT ;  /* 0x000000180900780c */ /* 0x000fe40003f04270 */
[----:B------:R-:W-:Y:S02]  /*103b0*/  FMNMX.FTZ R5, R23, R22, !PT ;  /* 0x0000001617057209 */ /* 0x000fe40007810000 */
[----:B------:R-:W-:Y:S02]  /*103c0*/  FSEL R12, R40, -INF , P0 ;  /* 0xff800000280c7808 */ /* 0x000fe40000000000 */
[----:B------:R-:W-:Y:S02]  /*103d0*/  ISETP.GT.AND P0, PT, R9, 0x19, PT ;  /* 0x000000190900780c */ /* 0x000fe40003f04270 */
[----:B------:R-:W-:-:S02]  /*103e0*/  FMNMX.FTZ R5, R20, R5, !PT ;  /* 0x0000000514057209 */ /* 0x000fc40007810000 */
[----:B------:R-:W-:Y:S02]  /*103f0*/  FSEL R10, R41, -INF , P0 ;  /* 0xff800000290a7808 */ /* 0x000fe40000000000 */
[----:B------:R-:W-:Y:S02]  /*10400*/  ISETP.GT.AND P0, PT, R0, RZ, PT ;  /* 0x000000ff0000720c */ /* 0x000fe40003f04270 */
[----:B------:R-:W-:Y:S02]  /*10410*/  FMNMX.FTZ R5, R8, R5, !PT ;  /* 0x0000000508057209 */ /* 0x000fe40007810000 */
[----:B------:R-:W-:Y:S02]  /*10420*/  FSEL R18, R18, -INF , P0 ;  /* 0xff80000012127808 */ /* 0x000fe40000000000 */
[----:B------:R-:W-:Y:S02]  /*10430*/  ISETP.GT.AND P0, PT, R0, 0x1, PT ;  /* 0x000000010000780c */ /* 0x000fe40003f04270 */
[----:B------:R-:W-:-:S02]  /*10440*/  FMNMX.FTZ R5, R16, R5, !PT ;  /* 0x0000000510057209 */ /* 0x000fc40007810000 */
[----:B------:R-:W-:Y:S02]  /*10450*/  FSEL R21, R19, -INF , P0 ;  /* 0xff80000013157808 */ /* 0x000fe40000000000 */
[----:B------:R-:W-:Y:S02]  /*10460*/  ISETP.GT.AND P0, PT, R0, 0x8, PT ;  /* 0x000000080000780c */ /* 0x000fe40003f04270 */
        /* <DEDUP_REMOVED lines=8> */
[----:B------:R-:W-:Y:S02]  /*104f0*/  FMNMX.FTZ R6, R19, R24, !PT ;  /* 0x0000001813067209 */ /* 0x000fe40007810000 */
[----:B------:R-:W-:-:S02]  /*10500*/  ISETP.GT.AND P0, PT, R0, 0x11, PT ;  /* 0x000000110000780c */ /* 0x000fc40003f04270 */
[----:B------:R-:W-:Y:S02]  /*10510*/  FMNMX.FTZ R6, R5, R6, !PT ;  /* 0x0000000605067209 */ /* 0x000fe40007810000 */
[----:B------:R-:W-:Y:S02]  /*10520*/  FSEL R13, R7, -INF , P0 ;  /* 0xff800000070d7808 */ /* 0x000fe40000000000 */
[----:B------:R-:W-:Y:S02]  /*10530*/  ISETP.GT.AND P0, PT, R0, 0x18, PT ;  /* 0x000000180000780c */ /* 0x000fe40003f04270 */
[----:B------:R-:W-:Y:S02]  /*10540*/  FMNMX.FTZ R6, R15, R6, !PT ;  /* 0x000000060f067209 */ /* 0x000fe40007810000 */
[----:B------:R-:W-:Y:S02]  /*10550*/  FSEL R11, R42, -INF , P0 ;  /* 0xff8000002a0b7808 */ /* 0x000fe40000000000 */
        /* <DEDUP_REMOVED lines=13> */
[----:B-1----:R-:W-:-:S03]  /*10630*/  FMNMX.FTZ R0, R25, R0, !PT ;  /* 0x0000000019007209 */ /* 0x002fc60007810000 */
[----:B------:R-:W1:Y:S01]  /*10640*/  LDSM.16.MT88.4 R24, [R209+0x8080] ;  /* 0x00808000d118783b */ /* 0x000e620000004200 */
        /* <DEDUP_REMOVED lines=10> */
[----:B------:R-:W-:Y:S01]  /*106f0*/  ISETP.LE.AND P0, PT, R235, UR7, PT ;  /* 0x00000007eb007c0c */ /* 0x000fe2000bf03270 */
[----:B------:R-:W-:Y:S01]  /*10700*/  FFMA.FTZ R150, R20, c[0x0][0x2d0], -R17 ;  /* 0x0000b40014967a23 */ /* 0x000fe20000010811 */
[----:B------:R-:W-:Y:S01]  /*10710*/  MUFU.EX2 R149, R149 ;  /* 0x0000009500957308 */ /* 0x000fe20000000800 */
[----:B------:R-:W-:-:S02]  /*10720*/  FFMA.FTZ R193, R18, c[0x0][0x2d0], -R8 ;  /* 0x0000b40012c17a23 */ /* 0x000fc40000010808 */
[--C-:B------:R-:W-:Y:S02]  /*10730*/  FFMA.FTZ R194, R21, c[0x0][0x2d0], -R8.reuse ;  /* 0x0000b40015c27a23 */ /* 0x100fe40000010808 */
[--C-:B------:R-:W-:Y:S02]  /*10740*/  FFMA.FTZ R195, R19, c[0x0][0x2d0], -R8.reuse ;  /* 0x0000b40013c37a23 */ /* 0x100fe40000010808 */
[----:B------:R-:W-:Y:S01]  /*10750*/  FFMA.FTZ R2, R5, c[0x0][0x2d0], -R8 ;  /* 0x0000b40005027a23 */ /* 0x000fe20000010808 */
[----:B------:R-:W-:Y:S01]  /*10760*/  MUFU.EX2 R192, R192 ;  /* 0x000000c000c07308 */ /* 0x000fe20000000800 */
[--C-:B------:R-:W-:Y:S02]  /*10770*/  FFMA.FTZ R224, R4, c[0x0][0x2d0], -R17.reuse ;  /* 0x0000b40004e07a23 */ /* 0x100fe40000010811 */
[----:B------:R-:W2:Y:S01]  /*10780*/  LDSM.16.MT88.4 R4, [R208+0xb080] ;  /* 0x00b08000d004783b */ /* 0x000ea20000004200 */
[--C-:B------:R-:W-:Y:S02]  /*10790*/  FFMA.FTZ R3, R16, c[0x0][0x2d0], -R17.reuse ;  /* 0x0000b40010037a23 */ /* 0x100fe40000010811 */
[----:B------:R-:W-:-:S02]  /*107a0*/  FFMA.FTZ R225, R12, c[0x0][0x2d0], -R17 ;  /* 0x0000b4000ce17a23 */ /* 0x000fc40000010811 */
[----:B------:R-:W3:Y:S01]  /*107b0*/  MUFU.EX2 R151, R151 ;  /* 0x0000009700977308 */ /* 0x000ee20000000800 */
[----:B------:R-:W-:Y:S02]  /*107c0*/  FFMA.FTZ R228, R10, c[0x0][0x2d0], -R17 ;  /* 0x0000b4000ae47a23 */ /* 0x000fe40000010811 */
[--C-:B------:R-:W-:Y:S01]  /*107d0*/  FFMA.FTZ R229, R15, c[0x0][0x2d0], -R8.reuse ;  /* 0x0000b4000fe57a23 */ /* 0x100fe20000010808 */
[----:B------:R-:W4:Y:S01]  /*107e0*/  LDSM.16.MT88.4 R16, [R215+0x8880] ;  /* 0x00888000d710783b */ /* 0x000f220000004200 */
[--C-:B------:R-:W-:Y:S02]  /*107f0*/  FFMA.FTZ R230, R13, c[0x0][0x2d0], -R8.reuse ;  /* 0x0000b4000de67a23 */ /* 0x100fe40000010808 */
[--C-:B------:R-:W-:Y:S01]  /*10800*/  FFMA.FTZ R231, R11, c[0x0][0x2d0], -R8.reuse ;  /* 0x0000b4000be77a23 */ /* 0x100fe20000010808 */
[----:B------:R-:W5:Y:S01]  /*10810*/  MUFU.EX2 R150, R150 ;  /* 0x0000009600967308 */ /* 0x000f620000000800 */
[----:B------:R-:W-:Y:S01]  /*10820*/  FFMA.FTZ R232, R9, c[0x0][0x2d0], -R8 ;  /* 0x0000b40009e87a23 */ /* 0x000fe20000010808 */
[----:B------:R-:W1:Y:S04]  /*10830*/  LDSM.16.MT88.4 R12, [R210+0x8880] ;  /* 0x00888000d20c783b */ /* 0x000e680000004200 */
[----:B------:R-:W1:Y:S02]  /*10840*/  LDSM.16.MT88.4 R8, [R215+0x9880] ;  /* 0x00988000d708783b */ /* 0x000e640000004200 */
[----:B------:R-:W-:Y:S01]  /*10850*/  MUFU.EX2 R193, R193 ;  /* 0x000000c100c17308 */ /* 0x000fe20000000800 */
[----:B---3--:R-:W-:Y:S01]  /*10860*/  F2FP.PACK_AB R128, R151, R192 ;  /* 0x000000c09780723e */ /* 0x008fe200000000ff */
[----:B------:R-:W-:-:S06]  /*10870*/  FADD.FTZ R151, R192, R151 ;  /* 0x00000097c0977221 */ /* 0x000fcc0000010000 */
[----:B------:R-:W3:Y:S01]  /*10880*/  MUFU.EX2 R194, R194 ;  /* 0x000000c200c27308 */ /* 0x000ee20000000800 */
[----:B-----5:R-:W-:Y:S01]  /*10890*/  F2FP.PACK_AB R130, R149, R150 ;  /* 0x000000969582723e */ /* 0x020fe200000000ff */
[----:B------:R-:W-:-:S04]  /*108a0*/  FADD.FTZ R150, R150, R151 ;  /* 0x0000009796967221 */ /* 0x000fc80000010000 */
[----:B------:R-:W-:Y:S02]  /*108b0*/  FADD.FTZ R150, R149, R150 ;  /* 0x0000009695967221 */ /* 0x000fe40000010000 */
[----:B------:R-:W-:Y:S08]  /*108c0*/  MUFU.EX2 R195, R195 ;  /* 0x000000c300c37308 */ /* 0x000ff00000000800 */
[----:B------:R-:W5:Y:S01]  /*108d0*/  MUFU.EX2 R2, R2 ;  /* 0x0000000200027308 */ /* 0x000f620000000800 */
[----:B---3--:R-:W-:Y:S01]  /*108e0*/  F2FP.PACK_AB R129, R194, R193 ;  /* 0x000000c1c281723e */ /* 0x008fe200000000ff */
[----:B------:R-:W-:-:S06]  /*108f0*/  FADD.FTZ R194, R193, R194 ;  /* 0x000000c2c1c27221 */ /* 0x000fcc0000010000 */
[----:B------:R-:W-:Y:S01]  /*10900*/  MUFU.EX2 R3, R3 ;  /* 0x0000000300037308 */ /* 0x000fe20000000800 */
[----:B-----5:R-:W-:-:S07]  /*10910*/  F2FP.PACK_AB R131, R2, R195 ;  /* 0x000000c30283723e */ /* 0x020fce00000000ff */
[----:B------:R-:W3:Y:S01]  /*10920*/  MUFU.EX2 R224, R224 ;  /* 0x000000e000e07308 */ /* 0x000ee20000000800 */
        /* <DEDUP_REMOVED lines=13> */
[----:B------:R-:W2:Y:S06]  /*10a00*/  MUFU.EX2 R232, R232 ;  /* 0x000000e800e87308 */ /* 0x000eac0000000800 */
[C---:B-1----:R-:W-:Y:S08]  /*10a10*/  HMMA.16816.F32 R20, R128.reuse, R24, RZ ;  /* 0x000000188014723c */ /* 0x042ff000000018ff */
        /* <DEDUP_REMOVED lines=23> */
[C---:B--2---:R-:W-:Y:S07]  /*10b90*/  HMMA.16816.F32 R124, R128.reuse, R4, RZ ;  /* 0x00000004807c723c */ /* 0x044fee00000018ff */
[----:B---3--:R-:W-:Y:S01]  /*10ba0*/  F2FP.PACK_AB R4, R224, R3 ;  /* 0x00000003e004723e */ /* 0x008fe200000000ff */
[----:B------:R-:W-:Y:S01]  /*10bb0*/  HMMA.16816.F32 R128, R128, R6, RZ ;  /* 0x000000068080723c */ /* 0x000fe200000018ff */
[----:B-----5:R-:W-:Y:S01]  /*10bc0*/  F2FP.PACK_AB R5, R230, R229 ;  /* 0x000000e5e605723e */ /* 0x020fe200000000ff */
[----:B------:R-:W-:-:S02]  /*10bd0*/  FADD.FTZ R3, R3, R150 ;  /* 0x0000009603037221 */ /* 0x000fc40000010000 */
[----:B------:R-:W-:Y:S02]  /*10be0*/  FADD.FTZ R229, R229, R2 ;  /* 0x00000002e5e57221 */ /* 0x000fe40000010000 */
[----:B------:R-:W-:Y:S01]  /*10bf0*/  FADD.FTZ R224, R224, R3 ;  /* 0x00000003e0e07221 */ /* 0x000fe20000010000 */
[----:B------:R-:W-:Y:S01]  /*10c00*/  F2FP.PACK_AB R6, R228, R225 ;  /* 0x000000e1e406723e */ /* 0x000fe200000000ff */
[----:B------:R-:W-:Y:S01]  /*10c10*/  FADD.FTZ R230, R230, R229 ;  /* 0x000000e5e6e67221 */ /* 0x000fe20000010000 */
[----:B------:R-:W-:Y:S01]  /*10c20*/  F2FP.PACK_AB R7, R232, R231 ;  /* 0x000000e7e807723e */ /* 0x000fe200000000ff */
        /* <DEDUP_REMOVED lines=11> */
[C---:B------:R-:W-:Y:S01]  /*10ce0*/  HMMA.16816.F32 R40, R4.reuse, R10, R40 ;  /* 0x0000000a0428723c */ /* 0x040fe20000001828 */
[----:B------:R-:W3:Y:S07]  /*10cf0*/  LDSM.16.MT88.4 R8, [R208+0xb880] ;  /* 0x00b88000d008783b */ /* 0x000eee0000004200 */
        /* <DEDUP_REMOVED lines=23> */
[C---:B------:R-:W-:Y:S08]  /*10e70*/  HMMA.16816.F32 R120, R4.reuse, R14, R120 ;  /* 0x0000000e0478723c */ /* 0x040ff00000001878 */
[C---:B---3--:R-:W-:Y:S08]  /*10e80*/  HMMA.16816.F32 R124, R4.reuse, R8, R124 ;  /* 0x00000008047c723c */ /* 0x048ff0000000187c */
[----:B------:R-:W-:Y:S01]  /*10e90*/  HMMA.16816.F32 R128, R4, R10, R128 ;  /* 0x0000000a0480723c */ /* 0x000fe20000001880 */
[----:B------:R-:W-:Y:S07]  /*10ea0*/  @!P0 BRA `(.L_x_743) ;  /* 0x0000246000008947 */ /* 0x000fee0003800000 */
[----:B------:R-:W1:Y:S01]  /*10eb0*/  S2R R2, SR_TID.X ;  /* 0x0000000000027919 */ /* 0x000e620000002100 */
[----:B------:R-:W-:Y:S01]  /*10ec0*/  PLOP3.LUT P0, PT, PT, PT, UP2, 0x80, 0x0 ;  /* 0x000000000000781c */ /* 0x000fe20003f0f028 */
[----:B------:R-:W-:Y:S01]  /*10ed0*/  IMAD.MOV.U32 R3, RZ, RZ, R0 ;  /* 0x000000ffff037224 */ /* 0x000fe200078e0000 */
[----:B------:R-:W-:Y:S01]  /*10ee0*/  SHF.R.S32.HI R233, RZ, 0x1f, R198 ;  /* 0x0000001fffe97819 */ /* 0x000fe200000114c6 */
[C---:B------:R-:W-:Y:S01]  /*10ef0*/  IMAD.SHL.U32 R232, R198.reuse, 0x2, RZ ;  /* 0x00000002c6e87824 */ /* 0x040fe200078e00ff */
[----:B------:R-:W-:Y:S01]  /*10f00*/  SHF.R.S32.HI R228, RZ, 0x1f, R197 ;  /* 0x0000001fffe47819 */ /* 0x000fe200000114c5 */
[C---:B------:R-:W-:Y:S01]  /*10f10*/  IMAD.SHL.U32 R231, R197.reuse, 0x2, RZ ;  /* 0x00000002c5e77824 */ /* 0x040fe200078e00ff */
[----:B------:R-:W-:Y:S01]  /*10f20*/  SHF.L.U64.HI R233, R198, 0x1, R233 ;  /* 0x00000001c6e97819 */ /* 0x000fe200000102e9 */
[----:B------:R-:W-:Y:S01]  /*10f30*/  UMOV UR4, 0x1 ;  /* 0x0000000100047882 */ /* 0x000fe20000000000 */
[----:B------:R-:W-:-:S05]  /*10f40*/  SHF.L.U64.HI R228, R197, 0x1, R228 ;  /* 0x00000001c5e47819 */ /* 0x000fca00000102e4 */
[----:B------:R-:W-:Y:S01]  /*10f50*/  @P0 IMAD.HI.U32 R234, R226, c[0x0][0x2c8], RZ ;  /* 0x0000b200e2ea0a27 */ /* 0x000fe200078e00ff */
[----:B------:R-:W-:Y:S02]  /*10f60*/  PLOP3.LUT P0, PT, PT, PT, UP2, 0x80, 0x0 ;  /* 0x000000000000781c */ /* 0x000fe40003f0f028 */
[----:B-1----:R-:W-:-:S04]  /*10f70*/  SHF.R.S32.HI R229, RZ, 0x1f, R2 ;  /* 0x0000001fffe57819 */ /* 0x002fc80000011402 */
[----:B------:R-:W-:-:S07]  /*10f80*/  LEA.HI R229, R229, R2, RZ, 0x3 ;  /* 0x00000002e5e57211 */ /* 0x000fce00078f18ff */
[----:B------:R-:W-:Y:S02]  /*10f90*/  @P0 SHF.R.U32.HI R234, RZ, c[0x0][0x2cc], R234 ;  /* 0x0000b300ffea0a19 */ /* 0x000fe400000116ea */
[----:B------:R-:W-:-:S05]  /*10fa0*/  LOP3.LUT R229, R229, 0xfffffff8, RZ, 0xc0, !PT ;  /* 0xfffffff8e5e57812 */ /* 0x000fca00078ec0ff */
[----:B------:R-:W-:Y:S02]  /*10fb0*/  IMAD.IADD R229, R2, 0x1, -R229 ;  /* 0x0000000102e57824 */ /* 0x000fe400078e0ae5 */
[----:B------:R-:W-:Y:S02]  /*10fc0*/  IMAD.MOV.U32 R2, RZ, RZ, R148 ;  /* 0x000000ffff027224 */ /* 0x000fe400078e0094 */
[----:B------:R-:W-:-:S05]  /*10fd0*/  IMAD.SHL.U32 R229, R229, 0x8, RZ ;  /* 0x00000008e5e57824 */ /* 0x000fca00078e00ff */
[----:B------:R-:W-:-:S04]  /*10fe0*/  SHF.R.S32.HI R230, RZ, 0x1f, R229 ;  /* 0x0000001fffe67819 */ /* 0x000fc800000114e5 */
[C---:B------:R-:W-:Y:S01]  /*10ff0*/  SHF.L.U64.HI R230, R229.reuse, 0x1, R230 ;  /* 0x00000001e5e67819 */ /* 0x040fe200000102e6 */
[----:B------:R-:W-:Y:S02]  /*11000*/  IMAD.SHL.U32 R229, R229, 0x2, RZ ;  /* 0x00000002e5e57824 */ /* 0x000fe400078e00ff */
.L_x_746:
[----:B------:R-:W-:Y:S04]  /*11010*/  DEPBAR.LE SB0, 0x0 ;  /* 0x000080000000791a */ /* 0x000fe80000000000 */
[----:B------:R-:W-:Y:S01]  /*11020*/  BAR.SYNC.DEFER_BLOCKING 0x0 ;  /* 0x0000000000007b1d */ /* 0x000fe20000010000 */
[----:B------:R-:W-:Y:S05]  /*11030*/  ISETP.LE.AND P0, PT, RZ, UR7, PT ;  /* 0x00000007ff007c0c */ /* 0x000fea000bf03270 */
[----:B------:R1:W2:Y:S04]  /*11040*/  LDSM.16.M88.4 R148, [R218+0x10080] ;  /* 0x01008000da94783b */ /* 0x0002a80000000200 */
[----:B------:R1:W3:Y:S04]  /*11050*/  LDSM.16.M88.4 R152, [R217+0xc080] ;  /* 0x00c08000d998783b */ /* 0x0002e80000000200 */
[----:B------:R1:W4:Y:S04]  /*11060*/  LDSM.16.M88.4 R156, [R217+0xc880] ;  /* 0x00c88000d99c783b */ /* 0x0003280000000200 */
[----:B------:R1:W1:Y:S04]  /*11070*/  LDSM.16.M88.4 R160, [R214+0x10080] ;  /* 0x01008000d6a0783b */ /* 0x0002680000000200 */
[----:B------:R1:W1:Y:S04]  /*11080*/  LDSM.16.M88.4 R164, [R216] ;  /* 0x00000000d8a4783b */ /* 0x0002680000000200 */
[----:B------:R1:W1:Y:S01]  /*11090*/  LDSM.16.M88.4 R168, [R207] ;  /* 0x00000000cfa8783b */ /* 0x0002620000000200 */
[----:B------:R-:W-:-:S05]  /*110a0*/  @!P0 BRA `(.L_x_744) ;  /* 0x000001c000008947 */ /* 0x000fca0003800000 */
        /* <DEDUP_REMOVED lines=28> */
.L_x_744:
[C---:B--234-:R-:W-:Y:S01]  /*11270*/  HMMA.16816.F32 R4, R148.reuse, R152, RZ ;  /* 0x000000989404723c */ /* 0x05cfe200000018ff */
[----:B------:R-:W0:Y:S01]  /*11280*/  LDGDEPBAR ;  /* 0x00000000000079af */ /* 0x000e220000000000 */
[----:B------:R-:W-:Y:S06]  /*11290*/  UISETP.GE.AND UP0, UPT, UR7, 0x1, UPT ;  /* 0x000000010700788c */ /* 0x000fec000bf06270 */
        /* <DEDUP_REMOVED lines=152> */
.L_x_745:
[----:B------:R-:W-:Y:S01]  /*11c20*/  PLOP3.LUT P0, PT, PT, PT, UP2, 0x80, 0x0 ;  /* 0x000000000000781c */ /* 0x000fe20003f0f028 */
[----:B------:R-:W-:Y:S01]  /*11c30*/  UIMAD UR5, UR7, -0x20, UR4 ;  /* 0xffffffe0070578a4 */ /* 0x000fe2000f8e0204 */
[----:B-1----:R-:W-:Y:S01]  /*11c40*/  MOV R152, R226 ;  /* 0x000000e200987202 */ /* 0x002fe20000000f00 */
[----:B------:R-:W-:Y:S04]  /*11c50*/  LDSM.16.MT88.4 R156, [R210+0x8080] ;  /* 0x00808000d29c783b */ /* 0x000fe80000004200 */
[----:B------:R-:W-:Y:S04]  /*11c60*/  MOV R0, UR5 ;  /* 0x0000000500007c02 */ /* 0x000fe80008000f00 */
[----:B------:R-:W-:Y:S01]  /*11c70*/  IADD3 R0, R0, UR11, -R227 ;  /* 0x0000000b00007c10 */ /* 0x000fe2000fffe8e3 */
[----:B------:R-:W-:Y:S01]  /*11c80*/  LDSM.16.MT88.4 R172, [R215+0xa880] ;  /* 0x00a88000d7ac783b */ /* 0x000fe20000004200 */
[----:B------:R-:W-:Y:S02]  /*11c90*/  @P0 MOV R152, R234 ;  /* 0x000000ea00980202 */ /* 0x000fe40000000f00 */
[----:B------:R-:W-:Y:S05]  /*11ca0*/  IADD3 R0, R0, -UR20, RZ ;  /* 0x8000001400007c10 */ /* 0x000fea000fffe0ff */
[----:B------:R-:W1:Y:S08]  /*11cb0*/  SHFL.IDX PT, R151, R152, RZ, 0x1c1f ;  /* 0x001c1fff98977589 */ /* 0x000e7000000e0000 */
[----:B------:R-:W2:Y:S08]  /*11cc0*/  SHFL.IDX PT, R149, R152, 0x1, 0x1c1f ;  /* 0x003c1f0098957f89 */ /* 0x000eb000000e0000 */
[----:B------:R-:W-:Y:S08]  /*11cd0*/  LDSM.16.MT88.4 R176, [R210+0xa880] ;  /* 0x00a88000d2b0783b */ /* 0x000ff00000004200 */
[----:B------:R-:W-:Y:S08]  /*11ce0*/  LDSM.16.MT88.4 R180, [R208+0xa880] ;  /* 0x00a88000d0b4783b */ /* 0x000ff00000004200 */
[----:B------:R-:W-:Y:S08]  /*11cf0*/  LDSM.16.MT88.4 R184, [R215+0xb880] ;  /* 0x00b88000d7b8783b */ /* 0x000ff00000004200 */
[----:B------:R-:W-:Y:S08]  /*11d00*/  LDSM.16.MT88.4 R188, [R210+0xb880] ;  /* 0x00b88000d2bc783b */ /* 0x000ff00000004200 */
[----:B------:R-:W-:Y:S08]  /*11d10*/  LDSM.16.MT88.4 R192, [R208+0xb880] ;  /* 0x00b88000d0c0783b */ /* 0x000ff00000004200 */
[----:B------:R-:W0:Y:S01]  /*11d20*/  LDGDEPBAR ;  /* 0x00000000000079af */ /* 0x000e220000000000 */
[C---:B-1----:R-:W-:Y:S02]  /*11d30*/  IADD3 R148, R0.reuse, R151, RZ ;  /* 0x0000009700947210 */ /* 0x042fe40007ffe0ff */
[----:B--2---:R-:W-:Y:S02]  /*11d40*/  IADD3 R0, R0, R149, RZ ;  /* 0x0000009500007210 */ /* 0x004fe40007ffe0ff */
[----:B------:R-:W-:Y:S04]  /*11d50*/  ISETP.GT.AND P0, PT, R148, RZ, PT ;  /* 0x000000ff9400720c */ /* 0x000fe80003f04270 */
[----:B------:R-:W-:Y:S02]  /*11d60*/  FSEL R150, R4, -INF , P0 ;  /* 0xff80000004967808 */ /* 0x000fe40000000000 */
[----:B------:R-:W-:Y:S04]  /*11d70*/  ISETP.GT.AND P0, PT, R148, 0x1, PT ;  /* 0x000000019400780c */ /* 0x000fe80003f04270 */
[----:B------:R-:W-:Y:S02]  /*11d80*/  FSEL R4, R5, -INF , P0 ;  /* 0xff80000005047808 */ /* 0x000fe40000000000 */
[----:B------:R-:W-:Y:S02]  /*11d90*/  ISETP.GT.AND P0, PT, R0, RZ, PT ;  /* 0x000000ff0000720c */ /* 0x000fe40003f04270 */
[----:B------:R-:W-:Y:S02]  /*11da0*/  FMNMX.FTZ R5, R150, R3, !PT ;  /* 0x0000000396057209 */ /* 0x000fe40007810000 */
[----:B------:R-:W-:Y:S02]  /*11db0*/  FSEL R155, R6, -INF , P0 ;  /* 0xff800000069b7808 */ /* 0x000fe40000000000 */
[----:B------:R-:W-:Y:S02]  /*11dc0*/  ISETP.GT.AND P0, PT, R0, 0x1, PT ;  /* 0x000000010000780c */ /* 0x000fe40003f04270 */
[----:B------:R-:W-:Y:S02]  /*11dd0*/  FMNMX.FTZ R5, R4, R5, !PT ;  /* 0x0000000504057209 */ /* 0x000fe40007810000 */
[----:B------:R-:W-:Y:S02]  /*11de0*/  FSEL R153, R7, -INF , P0 ;  /* 0xff80000007997808 */ /* 0x000fe40000000000 */
[----:B------:R-:W-:Y:S04]  /*11df0*/  ISETP.GT.AND P0, PT, R148, 0x8, PT ;  /* 0x000000089400780c */ /* 0x000fe80003f04270 */
[----:B------:R-:W-:Y:S02]  /*11e00*/  FSEL R8, R8, -INF , P0 ;  /* 0xff80000008087808 */ /* 0x000fe40000000000 */
[----:B------:R-:W-:Y:S02]  /*11e10*/  ISETP.GT.AND P0, PT, R148, 0x9, PT ;  /* 0x000000099400780c */ /* 0x000fe40003f04270 */
[----:B------:R-:W-:Y:S02]  /*11e20*/  FMNMX.FTZ R5, R8, R5, !PT ;  /* 0x0000000508057209 */ /* 0x000fe40007810000 */
        /* <DEDUP_REMOVED lines=16> */
[----:B------:R-:W-:Y:S02]  /*11f30*/  FMNMX.FTZ R10, R155, R2, !PT ;  /* 0x000000029b0a7209 */ /* 0x000fe40007810000 */
[C---:B------:R-:W-:Y:S02]  /*11f40*/  ISETP.GT.AND P0, PT, R0.reuse, 0x9, PT ;  /* 0x000000090000780c */ /* 0x040fe40003f04270 */
[----:B------:R-:W-:Y:S02]  /*11f50*/  FMNMX.FTZ R10, R153, R10, !PT ;  /* 0x0000000a990a7209 */ /* 0x000fe40007810000 */
[----:B------:R-:W-:Y:S02]  /*11f60*/  FSEL R11, R11, -INF , P0 ;  /* 0xff8000000b0b7808 */ /* 0x000fe40000000000 */
[----:B------:R-:W-:Y:S02]  /*11f70*/  ISETP.GT.AND P0, PT, R0, 0x10, PT ;  /* 0x000000100000780c */ /* 0x000fe40003f04270 */
[----:B------:R-:W-:Y:S02]  /*11f80*/  FMNMX.FTZ R12, R9, R10, !PT ;  /* 0x0000000a090c7209 */ /* 0x000fe40007810000 */
[----:B------:R-:W-:Y:S01]  /*11f90*/  FSEL R167, R14, -INF , P0 ;  /* 0xff8000000ea77808 */ /* 0x000fe20000000000 */
[----:B------:R-:W1:Y:S01]  /*11fa0*/  SHFL.BFLY PT, R10, R5, 0x2, 0x1f ;  /* 0x0c401f00050a7f89 */ /* 0x000e6200000e0000 */
[C---:B------:R-:W-:Y:S02]  /*11fb0*/  ISETP.GT.AND P0, PT, R0.reuse, 0x11, PT ;  /* 0x000000110000780c */ /* 0x040fe40003f04270 */
[----:B------:R-:W-:Y:S02]  /*11fc0*/  FMNMX.FTZ R12, R11, R12, !PT ;  /* 0x0000000c0b0c7209 */ /* 0x000fe40007810000 */
[----:B------:R-:W-:Y:S02]  /*11fd0*/  FSEL R165, R15, -INF , P0 ;  /* 0xff8000000fa57808 */ /* 0x000fe40000000000 */
[----:B------:R-:W-:Y:S02]  /*11fe0*/  FMNMX.FTZ R12, R167, R12, !PT ;  /* 0x0000000ca70c7209 */ /* 0x000fe40007810000 */
[----:B------:R-:W-:Y:S04]  /*11ff0*/  ISETP.GT.AND P0, PT, R0, 0x18, PT ;  /* 0x000000180000780c */ /* 0x000fe80003f04270 */
[----:B------:R-:W-:Y:S02]  /*12000*/  FSEL R161, R18, -INF , P0 ;  /* 0xff80000012a17808 */ /* 0x000fe40000000000 */
[----:B------:R-:W-:Y:S02]  /*12010*/  ISETP.GT.AND P0, PT, R0, 0x19, PT ;  /* 0x000000190000780c */ /* 0x000fe40003f04270 */
[----:B------:R-:W-:Y:S02]  /*12020*/  FMNMX.FTZ R0, R165, R12, !PT ;  /* 0x0000000ca5007209 */ /* 0x000fe40007810000 */
[----:B------:R-:W-:Y:S02]  /*12030*/  FSEL R149, R19, -INF , P0 ;  /* 0xff80000013957808 */ /* 0x000fe40000000000 */
[----:B------:R-:W-:Y:S02]  /*12040*/  FMNMX.FTZ R0, R161, R0, !PT ;  /* 0x00000000a1007209 */ /* 0x000fe40007810000 */
[----:B-1----:R-:W-:Y:S02]  /*12050*/  FMNMX.FTZ R13, R10, R5, !PT ;  /* 0x000000050a0d7209 */ /* 0x002fe40007810000 */
[----:B------:R-:W-:Y:S03]  /*12060*/  FMNMX.FTZ R7, R149, R0, !PT ;  /* 0x0000000095077209 */ /* 0x000fe60007810000 */
[----:B------:R-:W-:Y:S08]  /*12070*/  SHFL.BFLY PT, R10, R13, 0x1, 0x1f ;  /* 0x0c201f000d0a7f89 */ /* 0x000ff000000e0000 */
[----:B------:R-:W1:Y:S02]  /*12080*/  SHFL.BFLY PT, R0, R7, 0x2, 0x1f ;  /* 0x0c401f0007007f89 */ /* 0x000e6400000e0000 */
[----:B-1----:R-:W-:Y:S02]  /*12090*/  FMNMX.FTZ R5, R7, R0, !PT ;  /* 0x0000000007057209 */ /* 0x002fe40007810000 */
[----:B------:R-:W-:Y:S04]  /*120a0*/  FMNMX.FTZ R0, R13, R10, !PT ;  /* 0x0000000a0d007209 */ /* 0x000fe80007810000 */
[----:B------:R-:W-:Y:S01]  /*120b0*/  LDSM.16.MT88.4 R12, [R215+0x8080] ;  /* 0x00808000d70c783b */ /* 0x000fe20000004200 */
[C---:B------:R-:W-:Y:S01]  /*120c0*/  FSETP.NEU.FTZ.AND P0, PT, R0.reuse, -INF , PT ;  /* 0xff8000000000780b */ /* 0x040fe20003f1d000 */
[----:B------:R-:W-:Y:S06]  /*120d0*/  FMUL.FTZ R163, R0, c[0x0][0x2d0] ;  /* 0x0000b40000a37a20 */ /* 0x000fec0000410000 */
[----:B------:R-:W1:Y:S01]  /*120e0*/  SHFL.BFLY PT, R148, R5, 0x1, 0x1f ;  /* 0x0c201f0005947f89 */ /* 0x000e6200000e0000 */
[----:B------:R-:W-:Y:S05]  /*120f0*/  FSEL R163, R163, RZ, P0 ;  /* 0x000000ffa3a37208 */ /* 0x000fea0000000000 */
[--C-:B------:R-:W-:Y:S02]  /*12100*/  FFMA.FTZ R151, R150, c[0x0][0x2d0], -R163.reuse ;  /* 0x0000b40096977a23 */ /* 0x100fe400000108a3 */
[--C-:B------:R-:W-:Y:S01]  /*12110*/  FFMA.FTZ R150, R4, c[0x0][0x2d0], -R163.reuse ;  /* 0x0000b40004967a23 */ /* 0x100fe200000108a3 */
[----:B------:R-:W-:Y:S01]  /*12120*/  FSEL R4, R0, RZ, P0 ;  /* 0x000000ff00047208 */ /* 0x000fe20000000000 */
[--C-:B------:R-:W-:Y:S02]  /*12130*/  FFMA.FTZ R241, R8, c[0x0][0x2d0], -R163.reuse ;  /* 0x0000b40008f17a23 */ /* 0x100fe400000108a3 */
[----:B------:R-:W-:Y:S01]  /*12140*/  FFMA.FTZ R240, R6, c[0x0][0x2d0], -R163 ;  /* 0x0000b40006f07a23 */ /* 0x000fe200000108a3 */
[----:B------:R-:W-:Y:S01]  /*12150*/  MUFU.EX2 R151, R151 ;  /* 0x0000009700977308 */ /* 0x000fe20000000800 */
[----:B------:R-:W-:Y:S02]  /*12160*/  FADD.FTZ R4, -R4, R3 ;  /* 0x0000000304047221 */ /* 0x000fe40000010100 */
[--C-:B------:R-:W-:Y:S02]  /*12170*/  FFMA.FTZ R242, R168, c[0x0][0x2d0], -R163.reuse ;  /* 0x0000b400a8f27a23 */ /* 0x100fe400000108a3 */
[----:B------:R-:W-:Y:S01]  /*12180*/  FMUL.FTZ R3, R4, c[0x0][0x2d0] ;  /* 0x0000b40004037a20 */ /* 0x000fe20000410000 */
[----:B------:R-:W-:Y:S01]  /*12190*/  LDSM.16.MT88.4 R168, [R208+0x9880] ;  /* 0x00988000d0a8783b */ /* 0x000fe20000004200 */
[--C-:B------:R-:W-:Y:S02]  /*121a0*/  FFMA.FTZ R243, R166, c[0x0][0x2d0], -R163.reuse ;  /* 0x0000b400a6f37a23 */ /* 0x100fe400000108a3 */
[--C-:B------:R-:W-:Y:S01]  /*121b0*/  FFMA.FTZ R246, R164, c[0x0][0x2d0], -R163.reuse ;  /* 0x0000b400a4f67a23 */ /* 0x100fe200000108a3 */
[----:B------:R-:W2:Y:S01]  /*121c0*/  MUFU.EX2 R150, R150 ;  /* 0x0000009600967308 */ /* 0x000ea20000000800 */
[----:B-1----:R-:W-:Y:S01]  /*121d0*/  FMNMX.FTZ R148, R148, R5, !PT ;  /* 0x0000000594947209 */ /* 0x002fe20007810000 */
[----:B------:R-:W-:Y:S03]  /*121e0*/  FFMA.FTZ R163, R162, c[0x0][0x2d0], -R163 ;  /* 0x0000b400a2a37a23 */ /* 0x000fe600000108a3 */
[C---:B------:R-:W-:Y:S01]  /*121f0*/  FSETP.NEU.FTZ.AND P0, PT, R148.reuse, -INF , PT ;  /* 0xff8000009400780b */ /* 0x040fe20003f1d000 */
[C---:B------:R-:W-:Y:S03]  /*12200*/  FMUL.FTZ R160, R148.reuse, c[0x0][0x2d0] ;  /* 0x0000b40094a07a20 */ /* 0x040fe60000410000 */
[----:B------:R-:W-:Y:S01]  /*12210*/  FSEL R5, R148, RZ, P0 ;  /* 0x000000ff94057208 */ /* 0x000fe20000000000 */
[----:B------:R-:W1:Y:S01]  /*12220*/  MUFU.EX2 R3, R3 ;  /* 0x0000000300037308 */ /* 0x000e620000000800 */
[----:B------:R-:W-:Y:S02]  /*12230*/  FSEL R160, R160, RZ, P0 ;  /* 0x000000ffa0a07208 */ /* 0x000fe40000000000 */
[----:B------:R-:W-:Y:S01]  /*12240*/  ISETP.LT.AND P0, PT, R235, UR7, PT ;  /* 0x00000007eb007c0c */ /* 0x000fe2000bf01270 */
[----:B------:R-:W-:Y:S01]  /*12250*/  FADD.FTZ R5, -R5, R2 ;  /* 0x0000000205057221 */ /* 0x000fe20000010100 */
[----:B------:R-:W-:Y:S01]  /*12260*/  UIADD3 UR7, UR7, -0x1, URZ ;  /* 0xffffffff07077890 */ /* 0x000fe2000fffe03f */
[--C-:B------:R-:W-:Y:S02]  /*12270*/  FFMA.FTZ R239, R155, c[0x0][0x2d0], -R160.reuse ;  /* 0x0000b4009bef7a23 */ /* 0x100fe400000108a0 */
[--C-:B------:R-:W-:Y:S02]  /*12280*/  FFMA.FTZ R238, R153, c[0x0][0x2d0], -R160.reuse ;  /* 0x0000b40099ee7a23 */ /* 0x100fe400000108a0 */
[--C-:B------:R-:W-:Y:S01]  /*12290*/  FFMA.FTZ R237, R9, c[0x0][0x2d0], -R160.reuse ;  /* 0x0000b40009ed7a23 */ /* 0x100fe200000108a0 */
[----:B------:R-:W-:Y:S01]  /*122a0*/  MUFU.EX2 R241, R241 ;  /* 0x000000f100f17308 */ /* 0x000fe20000000800 */
[--C-:B------:R-:W-:Y:S02]  /*122b0*/  FFMA.FTZ R236, R11, c[0x0][0x2d0], -R160.reuse ;  /* 0x0000b4000bec7a23 */ /* 0x100fe400000108a0 */
[----:B------:R-:W-:Y:S01]  /*122c0*/  FMUL.FTZ R2, R5, c[0x0][0x2d0] ;  /* 0x0000b40005027a20 */ /* 0x000fe20000410000 */
[----:B--2---:R-:W-:Y:S01]  /*122d0*/  F2FP.PACK_AB R152, R150, R151 ;  /* 0x000000979698723e */ /* 0x004fe200000000ff */
[--C-:B------:R-:W-:Y:S02]  /*122e0*/  FFMA.FTZ R244, R167, c[0x0][0x2d0], -R160.reuse ;  /* 0x0000b400a7f47a23 */ /* 0x100fe400000108a0 */
[--C-:B------:R-:W-:Y:S02]  /*122f0*/  FFMA.FTZ R245, R165, c[0x0][0x2d0], -R160.reuse ;  /* 0x0000b400a5f57a23 */ /* 0x100fe400000108a0 */
[----:B------:R-:W-:Y:S01]  /*12300*/  LDSM.16.MT88.4 R164, [R210+0x9880] ;  /* 0x00988000d2a4783b */ /* 0x000fe20000004200 */
[----:B------:R-:W2:Y:S01]  /*12310*/  MUFU.EX2 R2, R2 ;  /* 0x0000000200027308 */ /* 0x000ea20000000800 */
[--C-:B------:R-:W-:Y:S02]  /*12320*/  FFMA.FTZ R248, R161, c[0x0][0x2d0], -R160.reuse ;  /* 0x0000b400a1f87a23 */ /* 0x100fe400000108a0 */
[C---:B-1----:R-:W-:Y:S02]  /*12330*/  FMUL.FTZ R4, R3.reuse, R144 ;  /* 0x0000009003047220 */ /* 0x042fe40000410000 */
[C---:B------:R-:W-:Y:S02]  /*12340*/  FMUL.FTZ R5, R3.reuse, R145 ;  /* 0x0000009103057220 */ /* 0x040fe40000410000 */
[C---:B------:R-:W-:Y:S02]  /*12350*/  FMUL.FTZ R8, R3.reuse, R132 ;  /* 0x0000008403087220 */ /* 0x040fe40000410000 */
[C---:B------:R-:W-:Y:S01]  /*12360*/  FMUL.FTZ R9, R3.reuse, R133 ;  /* 0x0000008503097220 */ /* 0x040fe20000410000 */
[----:B------:R-:W1:Y:S01]  /*12370*/  MUFU.EX2 R240, R240 ;  /* 0x000000f000f07308 */ /* 0x000e620000000800 */
[C---:B------:R-:W-:Y:S02]  /*12380*/  FMUL.FTZ R16, R3.reuse, R140 ;  /* 0x0000008c03107220 */ /* 0x040fe40000410000 */
[----:B------:R-:W-:Y:S02]  /*12390*/  FMUL.FTZ R17, R3, R141 ;  /* 0x0000008d03117220 */ /* 0x000fe40000410000 */
[----:B------:R-:W-:Y:S02]  /*123a0*/  FFMA.FTZ R160, R149, c[0x0][0x2d0], -R160 ;  /* 0x0000b40095a07a23 */ /* 0x000fe400000108a0 */
[C---:B------:R-:W-:Y:S02]  /*123b0*/  FMUL.FTZ R28, R3.reuse, R28 ;  /* 0x0000001c031c7220 */ /* 0x040fe40000410000 */
[C---:B------:R-:W-:Y:S01]  /*123c0*/  FMUL.FTZ R29, R3.reuse, R29 ;  /* 0x0000001d031d7220 */ /* 0x040fe20000410000 */
[----:B------:R-:W-:Y:S01]  /*123d0*/  MUFU.EX2 R239, R239 ;  /* 0x000000ef00ef7308 */ /* 0x000fe20000000800 */
[C---:B------:R-:W-:Y:S02]  /*123e0*/  FMUL.FTZ R32, R3.reuse, R32 ;  /* 0x0000002003207220 */ /* 0x040fe40000410000 */
[C---:B------:R-:W-:Y:S02]  /*123f0*/  FMUL.FTZ R33, R3.reuse, R33 ;  /* 0x0000002103217220 */ /* 0x040fe40000410000 */
[C---:B--2---:R-:W-:Y:S02]  /*12400*/  FMUL.FTZ R6, R2.reuse, R146 ;  /* 0x0000009202067220 */ /* 0x044fe40000410000 */
[C---:B------:R-:W-:Y:S02]  /*12410*/  FMUL.FTZ R7, R2.reuse, R147 ;  /* 0x0000009302077220 */ /* 0x040fe40000410000 */
[----:B------:R-:W2:Y:S01]  /*12420*/  LDSM.16.MT88.4 R144, [R209+0x8080] ;  /* 0x00808000d190783b */ /* 0x000ea20000004200 */
[----:B------:R-:W3:Y:S01]  /*12430*/  MUFU.EX2 R238, R238 ;  /* 0x000000ee00ee7308 */ /* 0x000ee20000000800 */
[C---:B------:R-:W-:Y:S02]  /*12440*/  FMUL.FTZ R10, R2.reuse, R134 ;  /* 0x00000086020a7220 */ /* 0x040fe40000410000 */
[----:B------:R-:W-:Y:S01]  /*12450*/  FMUL.FTZ R11, R2, R135 ;  /* 0x00000087020b7220 */ /* 0x000fe20000410000 */
[----:B-1----:R-:W-:Y:S01]  /*12460*/  F2FP.PACK_AB R154, R240, R241 ;  /* 0x000000f1f09a723e */ /* 0x002fe200000000ff */
[C---:B------:R-:W-:Y:S02]  /*12470*/  FMUL.FTZ R18, R2.reuse, R142 ;  /* 0x0000008e02127220 */ /* 0x040fe40000410000 */
[----:B------:R-:W1:Y:S01]  /*12480*/  LDSM.16.MT88.4 R132, [R208+0x8080] ;  /* 0x00808000d084783b */ /* 0x000e620000004200 */
[C---:B------:R-:W-:Y:S02]  /*12490*/  FMUL.FTZ R19, R2.reuse, R143 ;  /* 0x0000008f02137220 */ /* 0x040fe40000410000 */
[----:B------:R-:W-:Y:S01]  /*124a0*/  MUFU.EX2 R237, R237 ;  /* 0x000000ed00ed7308 */ /* 0x000fe20000000800 */
[C---:B------:R-:W-:Y:S02]  /*124b0*/  FMUL.FTZ R30, R2.reuse, R30 ;  /* 0x0000001e021e7220 */ /* 0x040fe40000410000 */
[C---:B------:R-:W-:Y:S02]  /*124c0*/  FMUL.FTZ R31, R2.reuse, R31 ;  /* 0x0000001f021f7220 */ /* 0x040fe40000410000 */
[----:B------:R-:W-:Y:S01]  /*124d0*/  LDSM.16.MT88.4 R140, [R210+0x9080] ;  /* 0x00908000d28c783b */ /* 0x000fe20000004200 */
[C---:B------:R-:W-:Y:S02]  /*124e0*/  FMUL.FTZ R34, R2.reuse, R34 ;  /* 0x0000002202227220 */ /* 0x040fe40000410000 */
[----:B------:R-:W-:Y:S02]  /*124f0*/  FMUL.FTZ R35, R2, R35 ;  /* 0x0000002302237220 */ /* 0x000fe40000410000 */
[----:B------:R-:W4:Y:S01]  /*12500*/  MUFU.EX2 R236, R236 ;  /* 0x000000ec00ec7308 */ /* 0x000f220000000800 */
[C---:B------:R-:W-:Y:S02]  /*12510*/  FMUL.FTZ R36, R3.reuse, R36 ;  /* 0x0000002403247220 */ /* 0x040fe40000410000 */
[C---:B------:R-:W-:Y:S01]  /*12520*/  FMUL.FTZ R37, R3.reuse, R37 ;  /* 0x0000002503257220 */ /* 0x040fe20000410000 */
        /* <DEDUP_REMOVED lines=13> */
[----:B----4-:R-:W-:Y:S01]  /*12600*/  F2FP.PACK_AB R155, R236, R237 ;  /* 0x000000edec9b723e */ /* 0x010fe200000000ff */
[C---:B------:R-:W-:Y:S02]  /*12610*/  FMUL.FTZ R48, R3.reuse, R48 ;  /* 0x0000003003307220 */ /* 0x040fe40000410000 */
[C---:B------:R-:W-:Y:S02]  /*12620*/  FMUL.FTZ R49, R3.reuse, R49 ;  /* 0x0000003103317220 */ /* 0x040fe40000410000 */
[C---:B------:R-:W-:Y:S01]  /*12630*/  FMUL.FTZ R50, R2.reuse, R50 ;  /* 0x0000003202327220 */ /* 0x040fe20000410000 */
[----:B------:R-:W-:Y:S01]  /*12640*/  MUFU.EX2 R242, R242 ;  /* 0x000000f200f27308 */ /* 0x000fe20000000800 */
[C---:B------:R-:W-:Y:S05]  /*12650*/  HMMA.16816.F32 R4, R152.reuse, R12, R4 ;  /* 0x0000000c9804723c */ /* 0x040fea0000001804 */
[C---:B------:R-:W-:Y:S02]  /*12660*/  FMUL.FTZ R51, R2.reuse, R51 ;  /* 0x0000003302337220 */ /* 0x040fe40000410000 */
[C---:B------:R-:W-:Y:S01]  /*12670*/  FMUL.FTZ R12, R3.reuse, R136 ;  /* 0x00000088030c7220 */ /* 0x040fe20000410000 */
[C---:B------:R-:W-:Y:S01]  /*12680*/  HMMA.16816.F32 R8, R152.reuse, R14, R8 ;  /* 0x0000000e9808723c */ /* 0x040fe20000001808 */
[----:B------:R-:W4:Y:S03]  /*12690*/  MUFU.EX2 R243, R243 ;  /* 0x000000f300f37308 */ /* 0x000f260000000800 */
[C---:B------:R-:W-:Y:S01]  /*126a0*/  FMUL.FTZ R13, R3.reuse, R137 ;  /* 0x00000089030d7220 */ /* 0x040fe20000410000 */
[----:B---3--:R-:W-:Y:S01]  /*126b0*/  LDSM.16.MT88.4 R160, [R215+0x9880] ;  /* 0x00988000d7a0783b */ /* 0x008fe20000004200 */
[C---:B------:R-:W-:Y:S02]  /*126c0*/  FMUL.FTZ R20, R3.reuse, R20 ;  /* 0x0000001403147220 */ /* 0x040fe40000410000 */
[C---:B------:R-:W-:Y:S03]  /*126d0*/  FMUL.FTZ R14, R2.reuse, R138 ;  /* 0x0000008a020e7220 */ /* 0x040fe60000410000 */
[----:B------:R-:W-:Y:S01]  /*126e0*/  MUFU.EX2 R244, R244 ;  /* 0x000000f400f47308 */ /* 0x000fe20000000800 */
[C---:B------:R-:W-:Y:S02]  /*126f0*/  FMUL.FTZ R15, R2.reuse, R139 ;  /* 0x0000008b020f7220 */ /* 0x040fe40000410000 */
[----:B------:R-:W3:Y:S01]  /*12700*/  LDSM.16.MT88.4 R136, [R215+0x9080] ;  /* 0x00908000d788783b */ /* 0x000ee20000004200 */
[C---:B------:R-:W-:Y:S02]  /*12710*/  FMUL.FTZ R52, R3.reuse, R52 ;  /* 0x0000003403347220 */ /* 0x040fe40000410000 */
[C---:B------:R-:W-:Y:S02]  /*12720*/  FMUL.FTZ R53, R3.reuse, R53 ;  /* 0x0000003503357220 */ /* 0x040fe40000410000 */
[C---:B------:R-:W-:Y:S02]  /*12730*/  HMMA.16816.F32 R12, R152.reuse, R156, R12 ;  /* 0x0000009c980c723c */ /* 0x040fe4000000180c */
[----:B------:R-:W5:Y:S01]  /*12740*/  MUFU.EX2 R245, R245 ;  /* 0x000000f500f57308 */ /* 0x000f620000000800 */
[C---:B------:R-:W-:Y:S02]  /*12750*/  FMUL.FTZ R54, R2.reuse, R54 ;  /* 0x0000003602367220 */ /* 0x040fe40000410000 */
[C---:B------:R-:W-:Y:S02]  /*12760*/  FMUL.FTZ R55, R2.reuse, R55 ;  /* 0x0000003702377220 */ /* 0x040fe40000410000 */
[C---:B------:R-:W-:Y:S01]  /*12770*/  FMUL.FTZ R56, R3.reuse, R56 ;  /* 0x0000003803387220 */ /* 0x040fe20000410000 */
[C---:B------:R-:W-:Y:S01]  /*12780*/  HMMA.16816.F32 R16, R152.reuse, R158, R16 ;  /* 0x0000009e9810723c */ /* 0x040fe20000001810 */
[----:B------:R-:W-:Y:S03]  /*12790*/  LDSM.16.MT88.4 R156, [R209+0x8880] ;  /* 0x00888000d19c783b */ /* 0x000fe60000004200 */
[C---:B------:R-:W-:Y:S01]  /*127a0*/  FMUL.FTZ R21, R3.reuse, R21 ;  /* 0x0000001503157220 */ /* 0x040fe20000410000 */
[----:B------:R-:W1:Y:S01]  /*127b0*/  MUFU.EX2 R246, R246 ;  /* 0x000000f600f67308 */ /* 0x000e620000000800 */
[C---:B------:R-:W-:Y:S02]  /*127c0*/  FMUL.FTZ R22, R2.reuse, R22 ;  /* 0x0000001602167220 */ /* 0x040fe40000410000 */
[C---:B------:R-:W-:Y:S04]  /*127d0*/  FMUL.FTZ R23, R2.reuse, R23 ;  /* 0x0000001702177220 */ /* 0x040fe80000410000 */
[C---:B------:R-:W-:Y:S02]  /*127e0*/  FMUL.FTZ R57, R3.reuse, R57 ;  /* 0x0000003903397220 */ /* 0x040fe40000410000 */
[C---:B------:R-:W-:Y:S01]  /*127f0*/  FMUL.FTZ R58, R2.reuse, R58 ;  /* 0x0000003a023a7220 */ /* 0x040fe20000410000 */
[C---:B--2---:R-:W-:Y:S01]  /*12800*/  HMMA.16816.F32 R20, R152.reuse, R144, R20 ;  /* 0x000000909814723c */ /* 0x044fe20000001814 */
[----:B------:R-:W2:Y:S02]  /*12810*/  MUFU.EX2 R248, R248 ;  /* 0x000000f800f87308 */ /* 0x000ea40000000800 */
        /* <DEDUP_REMOVED lines=10> */
[C---:B-1----:R-:W-:Y:S04]  /*128c0*/  HMMA.16816.F32 R28, R152.reuse, R132, R28 ;  /* 0x00000084981c723c */ /* 0x042fe8000000181c */
[C---:B------:R-:W-:Y:S02]  /*128d0*/  FMUL.FTZ R64, R3.reuse, R64 ;  /* 0x0000004003407220 */ /* 0x040fe40000410000 */
[C---:B------:R-:W-:Y:S02]  /*128e0*/  FMUL.FTZ R65, R3.reuse, R65 ;  /* 0x0000004103417220 */ /* 0x040fe40000410000 */
[C---:B------:R-:W-:Y:S01]  /*128f0*/  HMMA.16816.F32 R32, R152.reuse, R134, R32 ;  /* 0x000000869820723c */ /* 0x040fe20000001820 */
[----:B------:R-:W1:Y:S03]  /*12900*/  LDSM.16.MT88.4 R132, [R209+0x9080] ;  /* 0x00908000d184783b */ /* 0x000e660000004200 */
[C---:B------:R-:W-:Y:S02]  /*12910*/  FMUL.FTZ R66, R2.reuse, R66 ;  /* 0x0000004202427220 */ /* 0x040fe40000410000 */
[C---:B------:R-:W-:Y:S02]  /*12920*/  FMUL.FTZ R67, R2.reuse, R67 ;  /* 0x0000004302437220 */ /* 0x040fe40000410000 */
[C---:B---3--:R-:W-:Y:S04]  /*12930*/  HMMA.16816.F32 R36, R152.reuse, R136, R36 ;  /* 0x000000889824723c */ /* 0x048fe80000001824 */
[C---:B------:R-:W-:Y:S02]  /*12940*/  FMUL.FTZ R68, R3.reuse, R68 ;  /* 0x0000004403447220 */ /* 0x040fe40000410000 */
[C---:B------:R-:W-:Y:S02]  /*12950*/  FMUL.FTZ R69, R3.reuse, R69 ;  /* 0x0000004503457220 */ /* 0x040fe40000410000 */
[C---:B------:R-:W-:Y:S01]  /*12960*/  HMMA.16816.F32 R40, R152.reuse, R138, R40 ;  /* 0x0000008a9828723c */ /* 0x040fe20000001828 */
[----:B------:R-:W3:Y:S03]  /*12970*/  LDSM.16.MT88.4 R136, [R208+0x9080] ;  /* 0x00908000d088783b */ /* 0x000ee60000004200 */
[C---:B------:R-:W-:Y:S02]  /*12980*/  FMUL.FTZ R70, R2.reuse, R70 ;  /* 0x0000004602467220 */ /* 0x040fe40000410000 */
[C---:B------:R-:W-:Y:S02]  /*12990*/  FMUL.FTZ R71, R2.reuse, R71 ;  /* 0x0000004702477220 */ /* 0x040fe40000410000 */
[C---:B------:R-:W-:Y:S04]  /*129a0*/  HMMA.16816.F32 R44, R152.reuse, R140, R44 ;  /* 0x0000008c982c723c */ /* 0x040fe8000000182c */
[C---:B------:R-:W-:Y:S02]  /*129b0*/  FMUL.FTZ R72, R3.reuse, R72 ;  /* 0x0000004803487220 */ /* 0x040fe40000410000 */
[C---:B------:R-:W-:Y:S02]  /*129c0*/  FMUL.FTZ R73, R3.reuse, R73 ;  /* 0x0000004903497220 */ /* 0x040fe40000410000 */
[C---:B------:R-:W-:Y:S01]  /*129d0*/  HMMA.16816.F32 R48, R152.reuse, R142, R48 ;  /* 0x0000008e9830723c */ /* 0x040fe20000001830 */
[----:B------:R-:W2:Y:S03]  /*129e0*/  LDSM.16.MT88.4 R140, [R215+0xa080] ;  /* 0x00a08000d78c783b */ /* 0x000ea60000004200 */
        /* <DEDUP_REMOVED lines=61> */
[C---:B---3--:R-:W-:Y:S03]  /*12dc0*/  HMMA.16816.F32 R108, R152.reuse, R136, R108 ;  /* 0x00000088986c723c */ /* 0x048fe6000000186c */
[C---:B------:R-:W-:Y:S02]  /*12dd0*/  FMUL.FTZ R114, R2.reuse, R114 ;  /* 0x0000007202727220 */ /* 0x040fe40000410000 */
[C---:B------:R-:W-:Y:S02]  /*12de0*/  FMUL.FTZ R115, R2.reuse, R115 ;  /* 0x0000007302737220 */ /* 0x040fe40000410000 */
[C---:B------:R-:W-:Y:S02]  /*12df0*/  FMUL.FTZ R116, R3.reuse, R116 ;  /* 0x0000007403747220 */ /* 0x040fe40000410000 */
[C---:B------:R-:W-:Y:S03]  /*12e00*/  FMUL.FTZ R117, R3.reuse, R117 ;  /* 0x0000007503757220 */ /* 0x040fe60000410000 */
[C---:B------:R-:W-:Y:S01]  /*12e10*/  HMMA.16816.F32 R112, R152.reuse, R138, R112 ;  /* 0x0000008a9870723c */ /* 0x040fe20000001870 */
[----:B------:R-:W3:Y:S02]  /*12e20*/  LDSM.16.MT88.4 R136, [R215+0x8880] ;  /* 0x00888000d788783b */ /* 0x000ee40000004200 */
        /* <DEDUP_REMOVED lines=24> */
[----:B----4-:R-:W-:Y:S01]  /*12fb0*/  F2FP.PACK_AB R152, R243, R242 ;  /* 0x000000f2f398723e */ /* 0x010fe200000000ff */
[----:B------:R-:W-:Y:S01]  /*12fc0*/  FADD.FTZ R3, R241, R150 ;  /* 0x00000096f1037221 */ /* 0x000fe20000010000 */
[----:B-----5:R-:W-:Y:S03]  /*12fd0*/  F2FP.PACK_AB R153, R245, R244 ;  /* 0x000000f4f599723e */ /* 0x020fe600000000ff */
[----:B------:R-:W-:Y:S01]  /*12fe0*/  F2FP.PACK_AB R154, R247, R246 ;  /* 0x000000f6f79a723e */ /* 0x000fe200000000ff */
[----:B------:R-:W-:Y:S01]  /*12ff0*/  FADD.FTZ R3, R240, R3 ;  /* 0x00000003f0037221 */ /* 0x000fe20000010000 */
[----:B------:R-:W-:Y:S03]  /*13000*/  F2FP.PACK_AB R155, R149, R248 ;  /* 0x000000f8959b723e */ /* 0x000fe600000000ff */
[----:B------:R-:W-:Y:S01]  /*13010*/  FADD.FTZ R242, R242, R3 ;  /* 0x00000003f2f27221 */ /* 0x000fe20000010000 */
[----:B------:R-:W-:Y:S03]  /*13020*/  MOV R3, R0 ;  /* 0x0000000000037202 */ /* 0x000fe60000000f00 */
[C---:B---3--:R-:W-:Y:S01]  /*13030*/  HMMA.16816.F32 R144, R152.reuse, R136, R4 ;  /* 0x000000889890723c */ /* 0x048fe20000001804 */
[----:B------:R-:W1:Y:S02]  /*13040*/  LDSM.16.MT88.4 R4, [R208+0x8880] ;  /* 0x00888000d004783b */ /* 0x000e640000004200 */
[----:B------:R-:W-:Y:S04]  /*13050*/  FADD.FTZ R243, R243, R242 ;  /* 0x000000f2f3f37221 */ /* 0x000fe80000010000 */
[----:B------:R-:W-:Y:S01]  /*13060*/  FADD.FTZ R224, R246, R243 ;  /* 0x000000f3f6e07221 */ /* 0x000fe20000010000 */
[C---:B------:R-:W-:Y:S01]  /*13070*/  HMMA.16816.F32 R132, R152.reuse, R138, R8 ;  /* 0x0000008a9884723c */ /* 0x040fe20000001808 */
[----:B------:R-:W3:Y:S03]  /*13080*/  LDSM.16.MT88.4 R8, [R209+0x9880] ;  /* 0x00988000d108783b */ /* 0x000ee60000004200 */
[----:B------:R-:W-:Y:S04]  /*13090*/  FADD.FTZ R224, R247, R224 ;  /* 0x000000e0f7e07221 */ /* 0x000fe80000010000 */
[C---:B--2---:R-:W-:Y:S01]  /*130a0*/  HMMA.16816.F32 R136, R152.reuse, R140, R12 ;  /* 0x0000008c9888723c */ /* 0x044fe2000000180c */
[----:B------:R-:W2:Y:S07]  /*130b0*/  LDSM.16.MT88.4 R12, [R209+0xa880] ;  /* 0x00a88000d10c783b */ /* 0x000eae0000004200 */
[C---:B------:R-:W-:Y:S01]  /*130c0*/  HMMA.16816.F32 R140, R152.reuse, R142, R16 ;  /* 0x0000008e988c723c */ /* 0x040fe20000001810 */
[----:B------:R-:W4:Y:S07]  /*130d0*/  LDSM.16.MT88.4 R16, [R209+0xb880] ;  /* 0x00b88000d110783b */ /* 0x000f2e0000004200 */
[C---:B------:R-:W-:Y:S08]  /*130e0*/  HMMA.16816.F32 R20, R152.reuse, R156, R20 ;  /* 0x0000009c9814723c */ /* 0x040ff00000001814 */
[C---:B------:R-:W-:Y:S08]  /*130f0*/  HMMA.16816.F32 R24, R152.reuse, R158, R24 ;  /* 0x0000009e9818723c */ /* 0x040ff00000001818 */
[C---:B-1----:R-:W-:Y:S07]  /*13100*/  HMMA.16816.F32 R28, R152.reuse, R4, R28 ;  /* 0x00000004981c723c */ /* 0x042fee000000181c */
[----:B------:R-:W-:Y:S01]  /*13110*/  FADD.FTZ R5, R237, R238 ;  /* 0x000000eeed057221 */ /* 0x000fe20000010000 */
[C---:B------:R-:W-:Y:S04]  /*13120*/  HMMA.16816.F32 R32, R152.reuse, R6, R32 ;  /* 0x000000069820723c */ /* 0x040fe80000001820 */
[----:B------:R-:W-:Y:S04]  /*13130*/  FADD.FTZ R5, R236, R5 ;  /* 0x00000005ec057221 */ /* 0x000fe80000010000 */
        /* <DEDUP_REMOVED lines=29> */
.L_x_743:
[----:B------:R-:W-:-:S13]  /*13310*/  ISETP.LE.AND P0, PT, RZ, UR7, PT ;  /* 0x00000007ff007c0c */ /* 0x000fda000bf03270 */
[----:B------:R-:W-:Y:S05]  /*13320*/  @!P0 BRA `(.L_x_747) ;  /* 0x0000214000008947 */ /* 0x000fea0003800000 */
[----:B------:R-:W1:Y:S01]  /*13330*/  S2R R3, SR_TID.X ;  /* 0x0000000000037919 */ /* 0x000e620000002100 */
[----:B------:R-:W-:Y:S01]  /*13340*/  SHF.R.S32.HI R229, RZ, 0x1f, R198 ;  /* 0x0000001fffe57819 */ /* 0x000fe200000114c6 */
[----:B------:R-:W-:Y:S01]  /*13350*/  IMAD.MOV.U32 R149, RZ, RZ, R148 ;  /* 0x000000ffff957224 */ /* 0x000fe200078e0094 */
[C---:B------:R-:W-:Y:S01]  /*13360*/  SHF.L.U64.HI R228, R196.reuse, 0x1, R199 ;  /* 0x00000001c4e47819 */ /* 0x040fe200000102c7 */
[----:B------:R-:W-:Y:S01]  /*13370*/  IMAD.SHL.U32 R230, R196, 0x2, RZ ;  /* 0x00000002c4e67824 */ /* 0x000fe200078e00ff */
[C---:B------:R-:W-:Y:S01]  /*13380*/  SHF.L.U64.HI R229, R198.reuse, 0x1, R229 ;  /* 0x00000001c6e57819 */ /* 0x040fe200000102e5 */
[----:B------:R-:W-:Y:S02]  /*13390*/  IMAD.SHL.U32 R232, R198, 0x2, RZ ;  /* 0x00000002c6e87824 */ /* 0x000fe400078e00ff */
[----:B------:R-:W-:Y:S01]  /*133a0*/  IMAD.SHL.U32 R233, R197, 0x2, RZ ;  /* 0x00000002c5e97824 */ /* 0x000fe200078e00ff */
[----:B-1----:R-:W-:-:S04]  /*133b0*/  SHF.R.S32.HI R2, RZ, 0x1f, R3 ;  /* 0x0000001fff027819 */ /* 0x002fc80000011403 */
[----:B------:R-:W-:-:S04]  /*133c0*/  LEA.HI R2, R2, R3, RZ, 0x3 ;  /* 0x0000000302027211 */ /* 0x000fc800078f18ff */
[----:B------:R-:W-:-:S05]  /*133d0*/  LOP3.LUT R2, R2, 0xfffffff8, RZ, 0xc0, !PT ;  /* 0xfffffff802027812 */ /* 0x000fca00078ec0ff */
[----:B------:R-:W-:Y:S02]  /*133e0*/  IMAD.IADD R2, R3, 0x1, -R2 ;  /* 0x0000000103027824 */ /* 0x000fe400078e0a02 */
[----:B------:R-:W-:Y:S01]  /*133f0*/  IMAD.MOV.U32 R3, RZ, RZ, R0 ;  /* 0x000000ffff037224 */ /* 0x000fe200078e0000 */
[----:B------:R-:W-:Y:S01]  /*13400*/  SHF.R.S32.HI R0, RZ, 0x1f, R197 ;  /* 0x0000001fff007819 */ /* 0x000fe200000114c5 */
[----:B------:R-:W-:-:S03]  /*13410*/  IMAD.SHL.U32 R226, R2, 0x8, RZ ;  /* 0x0000000802e27824 */ /* 0x000fc600078e00ff */
[----:B------:R-:W-:Y:S02]  /*13420*/  SHF.L.U64.HI R231, R197, 0x1, R0 ;  /* 0x00000001c5e77819 */ /* 0x000fe40000010200 */
[----:B------:R-:W-:-:S04]  /*13430*/  SHF.R.S32.HI R227, RZ, 0x1f, R226 ;  /* 0x0000001fffe37819 */ /* 0x000fc800000114e2 */
[C---:B------:R-:W-:Y:S01]  /*13440*/  SHF.L.U64.HI R227, R226.reuse, 0x1, R227 ;  /* 0x00000001e2e37819 */ /* 0x040fe200000102e3 */
[----:B------:R-:W-:Y:S01]  /*13450*/  IMAD.SHL.U32 R226, R226, 0x2, RZ ;  /* 0x00000002e2e27824 */ /* 0x000fe200078e00ff */
[----:B------:R-:W-:Y:S05]  /*13460*/  BRA `(.L_x_748) ;  /* 0x000002c000007947 */ /* 0x000fea0003800000 */
.L_x_750:
[----:B------:R-:W-:Y:S01]  /*13470*/  IMAD.MOV.U32 R221, RZ, RZ, RZ ;  /* 0x000000ffffdd7224 */ /* 0x000fe200078e00ff */
        /* <DEDUP_REMOVED lines=35> */
[C---:B------:R-:W-:Y:S04]  /*136b0*/  IADD3 R152, P0, R151.reuse, R233, RZ ;  /* 0x000000e997987210 */ /* 0x040fe80007f1e0ff */
[----:B------:R1:W-:Y:S01]  /*136c0*/  LDGSTS.E.BYPASS.LTC128B.128 [R223+0xd080], [R154.64], !P5 ;  /* 0x0d0800009adf7fae */ /* 0x0003e2000e901d58 */
[C---:B------:R-:W-:Y:S01]  /*136d0*/  IMAD.X R153, R0.reuse, 0x1, R231, P0 ;  /* 0x0000000100997824 */ /* 0x040fe200000e06e7 */
[----:B------:R-:W-:Y:S04]  /*136e0*/  IADD3 R150, P0, R151, R230, RZ ;  /* 0x000000e697967210 */ /* 0x000fe80007f1e0ff */
[----:B------:R1:W-:Y:S01]  /*136f0*/  LDGSTS.E.BYPASS.LTC128B.128 [R223+0xe080], [R152.64], !P3 ;  /* 0x0e08000098df7fae */ /* 0x0003e2000d901d58 */
[----:B------:R-:W-:Y:S05]  /*13700*/  IMAD.X R151, R0, 0x1, R228, P0 ;  /* 0x0000000100977824 */ /* 0x000fea00000e06e4 */
[----:B------:R1:W-:Y:S01]  /*13710*/  LDGSTS.E.BYPASS.LTC128B.128 [R223+0xf080], [R150.64], !P2 ;  /* 0x0f08000096df7fae */ /* 0x0003e2000d101d58 */
[----:B------:R-:W-:-:S05]  /*13720*/  BRA `(.L_x_749) ;  /* 0x0000096000007947 */ /* 0x000fca0003800000 */
.L_x_748:
        /* <DEDUP_REMOVED lines=25> */
[C---:B--2---:R-:W-:Y:S05]  /*138c0*/  IADD3 R178, P0, R151.reuse, R226, RZ ;  /* 0x000000e297b27210 */ /* 0x044fea0007f1e0ff */
[C---:B------:R-:W-:Y:S01]  /*138d0*/  HMMA.16816.F32 R8, R16.reuse, R10, RZ ;  /* 0x0000000a1008723c */ /* 0x040fe200000018ff */
[C---:B---3--:R-:W-:Y:S03]  /*138e0*/  IMAD.X R179, R0.reuse, 0x1, R227, P0 ;  /* 0x0000000100b37824 */ /* 0x048fe600000e06e3 */
[C---:B------:R-:W-:Y:S02]  /*138f0*/  IADD3 R176, P0, R151.reuse, R232, RZ ;  /* 0x000000e897b07210 */ /* 0x040fe40007f1e0ff */
[----:B------:R-:W-:Y:S01]  /*13900*/  @!PT LDS RZ, [RZ] ;  /* 0x00000000fffff984 */ /* 0x000fe20000000800 */
[----:B------:R-:W-:Y:S01]  /*13910*/  @!PT LDS RZ, [RZ] ;  /* 0x00000000fffff984 */ /* 0x000fe20000000800 */
[----:B------:R-:W-:Y:S01]  /*13920*/  @!PT LDS RZ, [RZ] ;  /* 0x00000000fffff984 */ /* 0x000fe20000000800 */
[----:B------:R1:W-:Y:S02]  /*13930*/  LDGSTS.E.BYPASS.LTC128B.128 [R223+0x8080], [R178.64], !P4 ;  /* 0x08080000b2df7fae */ /* 0x0003e4000e101d58 */
[C---:B------:R-:W-:Y:S01]  /*13940*/  HMMA.16816.F32 R12, R16.reuse, R152, RZ ;  /* 0x00000098100c723c */ /* 0x040fe200000018ff */
[C---:B------:R-:W-:Y:S03]  /*13950*/  IMAD.X R177, R0.reuse, 0x1, R229, P0 ;  /* 0x0000000100b17824 */ /* 0x040fe600000e06e5 */
[C---:B------:R-:W-:Y:S02]  /*13960*/  IADD3 R180, P0, R151.reuse, R233, RZ ;  /* 0x000000e997b47210 */ /* 0x040fe40007f1e0ff */
[----:B------:R1:W-:Y:S02]  /*13970*/  LDGSTS.E.BYPASS.LTC128B.128 [R223+0x9080], [R176.64], !P5 ;  /* 0x09080000b0df7fae */ /* 0x0003e4000e901d58 */
[----:B------:R-:W-:Y:S01]  /*13980*/  HMMA.16816.F32 R16, R16, R154, RZ ;  /* 0x0000009a1010723c */ /* 0x000fe200000018ff */
[C---:B------:R-:W-:Y:S03]  /*13990*/  IMAD.X R181, R0.reuse, 0x1, R231, P0 ;  /* 0x0000000100b57824 */ /* 0x040fe600000e06e7 */
        /* <DEDUP_REMOVED lines=110> */
[----:B-1----:R-:W-:-:S07]  /*14080*/  @P0 BRA `(.L_x_750) ;  /* 0xfffff3e000000947 */ /* 0x002fce000383ffff */
.L_x_749:
[----:B------:R-:W-:Y:S01]  /*14090*/  FMNMX.FTZ R0, R4, R3, !PT ;  /* 0x0000000304007209 */ /* 0x000fe20007810000 */
[----:B------:R-:W-:Y:S01]  /*140a0*/  LDSM.16.MT88.4 R160, [R209+0x8080] ;  /* 0x00808000d1a0783b */ /* 0x000fe20000004200 */
[----:B------:R-:W-:Y:S02]  /*140b0*/  FMNMX.FTZ R2, R6, R149, !PT ;  /* 0x0000009506027209 */ /* 0x000fe40007810000 */
[----:B-1----:R-:W-:Y:S02]  /*140c0*/  FMNMX.FTZ R151, R5, R0, !PT ;  /* 0x0000000005977209 */ /* 0x002fe40007810000 */
        /* <DEDUP_REMOVED lines=13> */
[----:B------:R-:W-:Y:S01]  /*141a0*/  ISETP.LT.AND P0, PT, RZ, UR7, PT ;  /* 0x00000007ff007c0c */ /* 0x000fe2000bf01270 */
[----:B------:R-:W-:Y:S01]  /*141b0*/  UIADD3 UR7, UR7, -0x1, URZ ;  /* 0xffffffff07077890 */ /* 0x000fe2000fffe03f */
        /* <DEDUP_REMOVED lines=14> */
[----:B------:R-:W2:Y:S08]  /*142a0*/  SHFL.BFLY PT, R148, R151, 0x1, 0x1f ;  /* 0x0c201f0097947f89 */ /* 0x000eb000000e0000 */
[----:B------:R-:W-:Y:S01]  /*142b0*/  LDSM.16.MT88.4 R156, [R210+0x8080] ;  /* 0x00808000d29c783b */ /* 0x000fe20000004200 */
        /* <DEDUP_REMOVED lines=216> */
[----:B------:R-:W-:Y:S02]  /*15040*/  LDSM.16.MT88.4 R160, [R215+0x9880] ;  /* 0x00988000d7a0783b */ /* 0x000fe40000004200 */
        /* <DEDUP_REMOVED lines=25> */
[----:B------:R-:W-:Y:S01]  /*151e0*/  MOV R149, R148 ;  /* 0x0000009400957202 */ /* 0x000fe20000000f00 */
        /* <DEDUP_REMOVED lines=40> */
.L_x_747:
        /* <DEDUP_REMOVED lines=155> */
.L_x_671:
        /* <DEDUP_REMOVED lines=39> */
[----:B---3--:R-:W-:Y:S02]  /*16090*/  LOP3.LUT R13, R10, 0x1, RZ, 0xc0, !PT ;  /* 0x000000010a0d7812 */ /* 0x008fe400078ec0ff */
        /* <DEDUP_REMOVED lines=13> */
[C---:B------:R-:W-:Y:S01]  /*16170*/  IMAD.IADD R15, R11.reuse, 0x1, R10 ;  /* 0x000000010b0f7824 */ /* 0x040fe200078e020a */
        /* <DEDUP_REMOVED lines=143> */
.L_x_752:
        /* <DEDUP_REMOVED lines=101> */
[----:B------:R-:W-:-:S03]  /*170c0*/  IADD3 R21, R21, R22, RZ ;  /* 0x0000001615157210 */ /* 0x000fc60007ffe0ff */
        /* <DEDUP_REMOVED lines=55> */
.L_x_754:
[----:B--234-:R-:W-:Y:S05]  /*17440*/  BSYNC B0 ;  /* 0x0000000000007941 */ /* 0x01cfea0003800000 */
.L_x_753:
        /* <DEDUP_REMOVED lines=30> */
.L_x_756:
[----:B------:R-:W-:Y:S05]  /*17630*/  BSYNC B0 ;  /* 0x0000000000007941 */ /* 0x000fea0003800000 */
.L_x_755:
        /* <DEDUP_REMOVED lines=30> */
.L_x_758:
[----:B------:R-:W-:Y:S05]  /*17820*/  BSYNC B0 ;  /* 0x0000000000007941 */ /* 0x000fea0003800000 */
.L_x_757:
        /* <DEDUP_REMOVED lines=31> */
.L_x_751:
        /* <DEDUP_REMOVED lines=31> */
.L_x_759:
        /* <DEDUP_REMOVED lines=43> */
.L_x_761:
[----:B------:R-:W-:Y:S05]  /*17ec0*/  BSYNC B0 ;  /* 0x0000000000007941 */ /* 0x000fea0003800000 */
.L_x_760:
        /* <DEDUP_REMOVED lines=54> */
[----:B---3--:R1:W3:Y:S10]  /*18230*/  SHFL.IDX PT, R13, R10, RZ, 0x181f ;  /* 0x00181fff0a0d7589 */ /* 0x0082f400000e0000 */
        /* <DEDUP_REMOVED lines=22> */
.L_x_763:
[----:B------:R-:W-:Y:S05]  /*183a0*/  BSYNC B0 ;  /* 0x0000000000007941 */ /* 0x000fea0003800000 */
.L_x_762:
        /* <DEDUP_REMOVED lines=27> */
.L_x_765:
[----:B------:R-:W-:Y:S05]  /*18560*/  BSYNC B0 ;  /* 0x0000000000007941 */ /* 0x000fea0003800000 */
.L_x_764:
        /* <DEDUP_REMOVED lines=27> */
.L_x_767:
[----:B------:R-:W-:Y:S05]  /*18720*/  BSYNC B0 ;  /* 0x0000000000007941 */ /* 0x000fea0003800000 */
.L_x_766:
        /* <DEDUP_REMOVED lines=28> */
.L_x_768:
        /* <DEDUP_REMOVED lines=9> */
.L_x_1778:


//--------------------- .text._ZN7cutlass13device_kernelIN5flash19enable_sm80_to_sm89INS1_16FlashAttnFwdSm80INS1_25CollectiveMainloopFwdSm80ILi8ELi1ELb0EN4cute5tupleIJNS5_1CILi128EEENS7_ILi96EEENS7_ILi256EEEEEELi256ENS_6half_tEfNS_4arch4Sm80ELb0ELb0ELb0ELb0ELb1ELb0ELb1ELb0EEENS1_21CollectiveEpilogueFwdINS6_IJS8_SA_S9_EEENS6_IJNS7_ILi1EEESI_SI_EEESC_SE_Li256ELb0ELb1ELb0ELb0EEENS1_19SingleTileSchedulerILb0ELb0ELb1ELi128EEEEEEEEEvNT_6ParamsE --------------------------
	.section	.text._ZN7cutlass13device_kernelIN5flash19enable_sm80_to_sm89INS1_16FlashAttnFwdSm80INS1_25CollectiveMainloopFwdSm80ILi8ELi1ELb0EN4cute5tupleIJNS5_1CILi128EEENS7_ILi96EEENS7_ILi256EEEEEELi256ENS_6half_tEfNS_4arch4Sm80ELb0ELb0ELb0ELb0ELb1ELb0ELb1ELb0EEENS1_21CollectiveEpilogueFwdINS6_IJS8_SA_S9_EEENS6_IJNS7_ILi1EEESI_SI_EEESC_SE_Li256ELb0ELb1ELb0ELb0EEENS1_19SingleTileSchedulerILb0ELb0ELb1ELi128EEEEEEEEEvNT_6ParamsE,"ax",@progbits
	.sectioninfo	@"SHI_REGISTERS=255"
	.align	128
.text._ZN7cutlass13device_kernelIN5flash19enable_sm80_to_sm89INS1_16FlashAttnFwdSm80INS1_25CollectiveMainloopFwdSm80ILi8ELi1ELb0EN4cute5tupleIJNS5_1CILi128EEENS7_ILi96EEENS7_ILi256EEEEEELi256ENS_6half_tEfNS_4arch4Sm80ELb0ELb0ELb0ELb0ELb1ELb0ELb1ELb0EEENS1_21CollectiveEpilogueFwdINS6_IJS8_SA_S9_EEENS6_IJNS7_ILi1EEESI_SI_EEESC_SE_Li256ELb0ELb1ELb0ELb0EEENS1_19SingleTileSchedulerILb0ELb0ELb1ELi128EEEEEEEEEvNT_6ParamsE:
        .type           _ZN7cutlass13device_kernelIN5flash19enable_sm80_to_sm89INS1_16FlashAttnFwdSm80INS1_25CollectiveMainloopFwdSm80ILi8ELi1ELb0EN4cute5tupleIJNS5_1CILi128EEENS7_ILi96EEENS7_ILi256EEEEEELi256ENS_6half_tEfNS_4arch4Sm80ELb0ELb0ELb0ELb0ELb1ELb0ELb1ELb0EEENS1_21CollectiveEpilogueFwdINS6_IJS8_SA_S9_EEENS6_IJNS7_ILi1EEESI_SI_EEESC_SE_Li256ELb0ELb1ELb0ELb0EEENS1_19SingleTileSchedulerILb0ELb0ELb1ELi128EEEEEEEEEvNT_6ParamsE,@function
        .size           _ZN7cutlass13device_kernelIN5flash19enable_sm80_to_sm89INS1_16FlashAttnFwdSm80INS1_25CollectiveMainloopFwdSm80ILi8ELi1ELb0EN4cute5tupleIJNS5_1CILi128EEENS7_ILi96EEENS7_ILi256EEEEEELi256ENS_6half_tEfNS_4arch4Sm80ELb0ELb0ELb0ELb0ELb1ELb0ELb1ELb0EEENS1_21CollectiveEpilogueFwdINS6_IJS8_SA_S9_EEENS6_IJNS7_ILi1EEESI_SI_EEESC_SE_Li256ELb0ELb1ELb0ELb0EEENS1_19SingleTileSchedulerILb0ELb0ELb1ELi128EEEEEEEEEvNT_6ParamsE,(.L_x_1779 - _ZN7cutlass13device_kernelIN5flash19enable_sm80_to_sm89INS1_16FlashAttnFwdSm80INS1_25CollectiveMainloopFwdSm80ILi8ELi1ELb0EN4cute5tupleIJNS5_1CILi128EEENS7_ILi96EEENS7_ILi256EEEEEELi256ENS_6half_tEfNS_4arch4Sm80ELb0ELb0ELb0ELb0ELb1ELb0ELb1ELb0EEENS1_21CollectiveEpilogueFwdINS6_IJS8_SA_S9_EEENS6_IJNS7_ILi1EEESI_SI_EEESC_SE_Li256ELb0ELb1ELb0ELb0EEENS1_19SingleTileSchedulerILb0ELb0ELb1ELi128EEEEEEEEEvNT_6ParamsE)
        .other          _ZN7cutlass13device_kernelIN5flash19enable_sm80_to_sm89INS1_16FlashAttnFwdSm80INS1_25CollectiveMainloopFwdSm80ILi8ELi1ELb0EN4cute5tupleIJNS5_1CILi128EEENS7_ILi96EEENS7_ILi256EEEEEELi256ENS_6half_tEfNS_4arch4Sm80ELb0ELb0ELb0ELb0ELb1ELb0ELb1ELb0EEENS1_21CollectiveEpilogueFwdINS6_IJS8_SA_S9_EEENS6_IJNS7_ILi1EEESI_SI_EEESC_SE_Li256ELb0ELb1ELb0ELb0EEENS1_19SingleTileSchedulerILb0ELb0ELb1ELi128EEEEEEEEEvNT_6ParamsE,@"STO_CUDA_ENTRY STV_DEFAULT"
_ZN7cutlass13device_kernelIN5flash19enable_sm80_to_sm89INS1_16FlashAttnFwdSm80INS1_25CollectiveMainloopFwdSm80ILi8ELi1ELb0EN4cute5tupleIJNS5_1CILi128EEENS7_ILi96EEENS7_ILi256EEEEEELi256ENS_6half_tEfNS_4arch4Sm80ELb0ELb0ELb0ELb0ELb1ELb0ELb1ELb0EEENS1_21CollectiveEpilogueFwdINS6_IJS8_SA_S9_EEENS6_IJNS7_ILi1EEESI_SI_EEESC_SE_Li256ELb0ELb1ELb0ELb0EEENS1_19SingleTileSchedulerILb0ELb0ELb1ELi128EEEEEEEEEvNT_6ParamsE:
        /* <DEDUP_REMOVED lines=15> */
[----:B------:R-:W-:Y:S02]  /*00f0*/  ULDC.64 UR4, c[0x0][0x340] ;  /* 0x0000d00000047ab9 */ /* 0x000fe40000000a00 */
[----:B------:R-:W-:Y:S02]  /*0100*/  UISETP.NE.U32.AND UP1, UPT, URZ, UR4, UPT ;  /* 0x000000043f00728c */ /* 0x000fe4000bf25070 */
[----:B------:R1:W2:Y:S01]  /*0110*/  @P2 LDG.E R4, [R4.64] ;  /* 0x0000000c04042981 */ /* 0x0002a2000c1e1900 */
[----:B------:R-:W-:Y:S02]  /*0120*/  ULDC.64 UR6, c[0x0][0x340] ;  /* 0x0000d00000067ab9 */ /* 0x000fe40000000a00 */
[----:B------:R-:W-:-:S06]  /*0130*/  UISETP.NE.AND.EX UP1, UPT, URZ, UR5, UPT, UP1 ;  /* 0x000000053f00728c */ /* 0x000fcc000bf25310 */
[----:B------:R-:W-:-:S05]  /*0140*/  PLOP3.LUT P6, PT, PT, PT, UP1, 0x80, 0x0 ;  /* 0x000000000000781c */ /* 0x000fca0003fcf018 */
[----:B------:R-:W-:Y:S02]  /*0150*/  @UP1 UMOV UR4, 0x4 ;  /* 0x0000000400041882 */ /* 0x000fe40000000000 */
[----:B------:R-:W-:-:S06]  /*0160*/  @UP1 UIMAD.WIDE UR4, UR14, UR4, UR6 ;  /* 0x000000040e0412a5 */ /* 0x000fcc000f8e0206 */
[----:B------:R-:W-:Y:S02]  /*0170*/  IMAD.U32 R3, RZ, RZ, UR5 ;  /* 0x00000005ff037e24 */ /* 0x000fe4000f8e00ff */
[----:B------:R-:W-:Y:S01]  /*0180*/  IMAD.U32 R2, RZ, RZ, UR4 ;  /* 0x00000004ff027e24 */ /* 0x000fe2000f8e00ff */
[----:B------:R-:W3:Y:S01]  /*0190*/  S2UR UR7, SR_CTAID.Y ;  /* 0x00000000000779c3 */ /* 0x000ee20000002600 */
[----:B------:R-:W4:Y:S01]  /*01a0*/  S2R R251, SR_CTAID.X ;  /* 0x0000000000fb7919 */ /* 0x000f220000002500 */
[----:B------:R-:W-:Y:S01]  /*01b0*/  IMAD.MOV.U32 R11, RZ, RZ, c[0x0][0x2c4] ;  /* 0x0000b100ff0b7624 */ /* 0x000fe200078e00ff */
[----:B------:R-:W-:Y:S02]  /*01c0*/  ULDC.64 UR4, c[0x0][0x1b8] ;  /* 0x00006e0000047ab9 */ /* 0x000fe40000000a00 */
[----:B------:R5:W2:Y:S01]  /*01d0*/  @P6 LDG.E R3, [R2.64] ;  /* 0x0000000c02036981 */ /* 0x000aa2000c1e1900 */
[----:B------:R-:W-:Y:S01]  /*01e0*/  USHF.R.S32.HI UR9, URZ, 0x1f, UR14 ;  /* 0x0000001f3f097899 */ /* 0x000fe2000801140e */
[----:B------:R-:W-:Y:S01]  /*01f0*/  ISETP.NE.AND P0, PT, R11, 0x1, PT ;  /* 0x000000010b00780c */ /* 0x000fe20003f05270 */
[----:B---3--:R-:W-:-:S02]  /*0200*/  USHF.R.S32.HI UR6, URZ, 0x1f, UR7 ;  /* 0x0000001f3f067899 */ /* 0x008fc40008011407 */
[----:B------:R-:W-:Y:S02]  /*0210*/  UIMAD.WIDE.U32 UR10, UR7, UR4, URZ ;  /* 0x00000004070a72a5 */ /* 0x000fe4000f8e003f */
[----:B------:R-:W-:Y:S01]  /*0220*/  UIMAD UR8, UR6, UR4, URZ ;  /* 0x00000004060872a4 */ /* 0x000fe2000f8e023f */
[----:B-----5:R-:W3:Y:S03]  /*0230*/  S2R R2, SR_TID.X ;  /* 0x0000000000027919 */ /* 0x020ee60000002100 */
[----:B------:R-:W-:-:S03]  /*0240*/  UIMAD UR8, UR7, UR5, UR8 ;  /* 0x00000005070872a4 */ /* 0x000fc6000f8e0208 */
[----:B------:R-:W-:Y:S02]  /*0250*/  ULDC.64 UR4, c[0x0][0x1c0] ;  /* 0x0000700000047ab9 */ /* 0x000fe40000000a00 */
[----:B------:R-:W-:Y:S02]  /*0260*/  UIADD3 UR11, UR11, UR8, URZ ;  /* 0x000000080b0b7290 */ /* 0x000fe4000fffe03f */
[----:B------:R-:W-:Y:S02]  /*0270*/  UIMAD UR9, UR9, UR4, URZ ;  /* 0x00000004090972a4 */ /* 0x000fe4000f8e023f */
[----:B------:R-:W-:Y:S02]  /*0280*/  UIMAD.WIDE.U32 UR10, UR14, UR4, UR10 ;  /* 0x000000040e0a72a5 */ /* 0x000fe4000f8e000a */
[----:B------:R-:W-:-:S04]  /*0290*/  UIMAD UR5, UR14, UR5, UR9 ;  /* 0x000000050e0572a4 */ /* 0x000fc8000f8e0209 */
[----:B------:R-:W-:Y:S01]  /*02a0*/  UIADD3 UR5, UR11, UR5, URZ ;  /* 0x000000050b057290 */ /* 0x000fe2000fffe03f */
[----:B------:R-:W-:Y:S02]  /*02b0*/  IMAD.U32 R13, RZ, RZ, UR11 ;  /* 0x0000000bff0d7e24 */ /* 0x000fe4000f8e00ff */
[----:B------:R-:W-:-:S03]  /*02c0*/  IMAD.U32 R12, RZ, RZ, UR10 ;  /* 0x0000000aff0c7e24 */ /* 0x000fc6000f8e00ff */
[----:B------:R-:W-:Y:S01]  /*02d0*/  IMAD.U32 R13, RZ, RZ, UR5 ;  /* 0x00000005ff0d7e24 */ /* 0x000fe2000f8e00ff */
[----:B---3--:R-:W-:-:S04]  /*02e0*/  SHF.R.S32.HI R17, RZ, 0x1f, R2 ;  /* 0x0000001fff117819 */ /* 0x008fc80000011402 */
[----:B------:R-:W-:-:S04]  /*02f0*/  LEA.HI R7, R17, R2, RZ, 0x3 ;  /* 0x0000000211077211 */ /* 0x000fc800078f18ff */
[----:B------:R-:W-:Y:S02]  /*0300*/  LOP3.LUT R0, R7, 0xfffffff8, RZ, 0xc0, !PT ;  /* 0xfffffff807007812 */ /* 0x000fe400078ec0ff */
[----:B------:R-:W-:-:S03]  /*0310*/  SHF.R.S32.HI R7, RZ, 0x3, R7 ;  /* 0x00000003ff077819 */ /* 0x000fc60000011407 */
[----:B------:R-:W-:-:S04]  /*0320*/  IMAD.IADD R0, R2, 0x1, -R0 ;  /* 0x0000000102007824 */ /* 0x000fc800078e0a00 */
[----:B------:R-:W-:-:S04]  /*0330*/  IMAD R113, R0, 0x20, R7 ;  /* 0x0000002000717824 */ /* 0x000fc800078e0207 */
[----:B----4-:R-:W-:Y:S01]  /*0340*/  IMAD R9, R251, 0x80, R113 ;  /* 0x00000080fb097824 */ /* 0x010fe200078e0271 */
[----:B------:R-:W-:Y:S03]  /*0350*/  STL [R1+0x4], R113 ;  /* 0x0000047101007387 */ /* 0x000fe60000100800 */
[----:B-1----:R-:W-:Y:S01]  /*0360*/  @P0 IMAD.HI.U32 R5, R9, c[0x0][0x2c8], RZ ;  /* 0x0000b20009050a27 */ /* 0x002fe200078e00ff */
[----:B------:R1:W-:Y:S03]  /*0370*/  STL [R1], R9 ;  /* 0x0000000901007387 */ /* 0x0003e60000100800 */
[----:B------:R-:W-:Y:S01]  /*0380*/  IMAD.MOV.U32 R6, RZ, RZ, R9 ;  /* 0x000000ffff067224 */ /* 0x000fe200078e0009 */
[----:B------:R-:W-:Y:S01]  /*0390*/  @P0 SHF.R.U32.HI R6, RZ, c[0x0][0x2cc], R5 ;  /* 0x0000b300ff060a19 */ /* 0x000fe20000011605 */
[----:B------:R-:W-:-:S02]  /*03a0*/  IMAD.SHL.U32 R252, R7, 0x40, RZ ;  /* 0x0000004007fc7824 */ /* 0x000fc400078e00ff */
[----:B------:R-:W-:Y:S01]  /*03b0*/  IMAD R11, R11, c[0x0][0x168], RZ ;  /* 0x00005a000b0b7a24 */ /* 0x000fe200078e02ff */
[--C-:B------:R-:W-:Y:S01]  /*03c0*/  SHF.R.S32.HI R5, RZ, 0x1f, R6.reuse ;  /* 0x0000001fff057819 */ /* 0x100fe20000011406 */
[----:B------:R-:W-:Y:S01]  /*03d0*/  IMAD.MOV R8, RZ, RZ, -R6 ;  /* 0x000000ffff087224 */ /* 0x000fe200078e0a06 */
[----:B------:R-:W-:Y:S01]  /*03e0*/  UMOV UR11, URZ ;  /* 0x0000003f000b7c82 */ /* 0x000fe20008000000 */
[----:B------:R-:W-:Y:S01]  /*03f0*/  IMAD R251, R251, 0x80, R7 ;  /* 0x00000080fbfb7824 */ /* 0x000fe200078e0207 */
[----:B------:R-:W-:Y:S01]  /*0400*/  ULDC UR4, c[0x0][0x2ac] ;  /* 0x0000ab0000047ab9 */ /* 0x000fe20000000800 */
[----:B------:R-:W-:Y:S01]  /*0410*/  IMAD R5, R5, c[0x0][0x1b0], RZ ;  /* 0x00006c0005057a24 */ /* 0x000fe200078e02ff */
[----:B------:R-:W-:Y:S01]  /*0420*/  ULDC UR10, c[0x0][0x1d0] ;  /* 0x00007400000a7ab9 */ /* 0x000fe20000000800 */
[----:B------:R-:W-:Y:S01]  /*0430*/  IMAD R8, R8, c[0x0][0x2c4], R9 ;  /* 0x0000b10008087a24 */ /* 0x000fe200078e0209 */
[----:B------:R-:W-:Y:S01]  /*0440*/  UMOV UR8, 0x60 ;  /* 0x0000006000087882 */ /* 0x000fe20000000000 */
[----:B------:R-:W-:Y:S01]  /*0450*/  IMAD.WIDE.U32 R12, R6, c[0x0][0x1b0], R12 ;  /* 0x00006c00060c7a25 */ /* 0x000fe200078e000c */
[----:B------:R-:W3:Y:S01]  /*0460*/  LDL.LU R214, [R1+0x10] ;  /* 0x0000100001d67983 */ /* 0x000ee20000300800 */
[----:B------:R-:W-:Y:S01]  /*0470*/  LOP3.LUT R252, R252, 0x1c0, RZ, 0xc0, !PT ;  /* 0x000001c0fcfc7812 */ /* 0x000fe200078ec0ff */
[----:B------:R-:W-:Y:S01]  /*0480*/  UIMAD UR10, UR4, UR10, URZ ;  /* 0x0000000a040a72a4 */ /* 0x000fe2000f8e023f */
[----:B------:R-:W-:Y:S01]  /*0490*/  IMAD R6, R6, c[0x0][0x1b4], R5 ;  /* 0x00006d0006067a24 */ /* 0x000fe200078e0205 */
[----:B------:R-:W-:Y:S01]  /*04a0*/  SHF.R.S32.HI R5, RZ, 0x1f, R8 ;  /* 0x0000001fff057819 */ /* 0x000fe20000011408 */
[----:B------:R-:W-:Y:S01]  /*04b0*/  IMAD.SHL.U32 R215, R0, 0x8, RZ ;  /* 0x0000000800d77824 */ /* 0x000fe200078e00ff */
[----:B------:R-:W-:Y:S01]  /*04c0*/  UIADD3 UR16, UR10, 0x5f, URZ ;  /* 0x0000005f0a107890 */ /* 0x000fe2000fffe03f */
[----:B------:R-:W-:Y:S01]  /*04d0*/  IMAD.IADD R13, R13, 0x1, R6 ;  /* 0x000000010d0d7824 */ /* 0x000fe200078e0206 */
[----:B------:R-:W-:Y:S01]  /*04e0*/  SHF.R.U32.HI R6, RZ, 0x3, R252 ;  /* 0x00000003ff067819 */ /* 0x000fe200000116fc */
[----:B------:R-:W-:Y:S01]  /*04f0*/  IMAD R5, R5, c[0x0][0x1a8], RZ ;  /* 0x00006a0005057a24 */ /* 0x000fe200078e02ff */
[----:B------:R-:W-:Y:S01]  /*0500*/  LOP3.LUT R252, R252, 0x38, R215, 0xf8, !PT ;  /* 0x00000038fcfc7812 */ /* 0x000fe200078ef8d7 */
[----:B------:R-:W-:Y:S01]  /*0510*/  UIMAD.WIDE UR16, UR16, 0x2aaaaaab, URZ ;  /* 0x2aaaaaab101078a5 */ /* 0x000fe2000f8e023f */
[C---:B------:R-:W-:Y:S01]  /*0520*/  IADD3 R29, R215.reuse, 0x40, RZ ;  /* 0x00000040d71d7810 */ /* 0x040fe20007ffe0ff */
[----:B------:R-:W-:Y:S01]  /*0530*/  IMAD R5, R8, c[0x0][0x1ac], R5 ;  /* 0x00006b0008057a24 */ /* 0x000fe200078e0205 */
[----:B------:R-:W-:Y:S01]  /*0540*/  LOP3.LUT R252, R252, R6, RZ, 0x3c, !PT ;  /* 0x00000006fcfc7212 */ /* 0x000fe200078e3cff */
[----:B-1----:R-:W-:Y:S01]  /*0550*/  IMAD.WIDE.U32 R8, R8, c[0x0][0x1a8], R12 ;  /* 0x00006a0008087a25 */ /* 0x002fe200078e000c */
[C---:B------:R-:W-:Y:S01]  /*0560*/  IADD3 R28, R215.reuse, 0x80, RZ ;  /* 0x00000080d71c7810 */ /* 0x040fe20007ffe0ff */
[----:B------:R-:W-:Y:S01]  /*0570*/  ULDC UR4, c[0x0][0x2b8] ;  /* 0x0000ae0000047ab9 */ /* 0x000fe20000000800 */
[----:B------:R-:W-:Y:S01]  /*0580*/  IADD3 R112, R215, 0xc0, RZ ;  /* 0x000000c0d7707810 */ /* 0x000fe20007ffe0ff */
[----:B------:R-:W-:Y:S01]  /*0590*/  IMAD.IADD R9, R9, 0x1, R5 ;  /* 0x0000000109097824 */ /* 0x000fe200078e0205 */
[C---:B------:R-:W-:Y:S01]  /*05a0*/  LEA R10, P0, R8.reuse, c[0x0][0x160], 0x1 ;  /* 0x00005800080a7a11 */ /* 0x040fe200078008ff */
[----:B------:R-:W-:Y:S01]  /*05b0*/  UMOV UR5, UR17 ;  /* 0x0000001100057c82 */ /* 0x000fe20008000000 */
[----:B------:R-:W-:Y:S01]  /*05c0*/  LEA.HI R5, R17, R2, RZ, 0x6 ;  /* 0x0000000211057211 */ /* 0x000fe200078f30ff */
[----:B------:R-:W-:Y:S01]  /*05d0*/  USHF.R.U32.HI UR9, URZ, 0x1f, UR5 ;  /* 0x0000001f3f097899 */ /* 0x000fe20008011605 */
[----:B------:R-:W-:Y:S01]  /*05e0*/  LEA.HI.X R9, R8, c[0x0][0x164], R9, 0x1, P0 ;  /* 0x0000590008097a11 */ /* 0x000fe200000f0c09 */
[----:B------:R-:W-:Y:S01]  /*05f0*/  SHFL.IDX PT, R12, R10, RZ, 0x181f ;  /* 0x00181fff0a0c7589 */ /* 0x000fe200000e0000 */
[-C--:B------:R-:W-:Y:S01]  /*0600*/  ISETP.GE.AND P0, PT, R251, R11.reuse, PT ;  /* 0x0000000bfb00720c */ /* 0x080fe20003f06270 */
[----:B------:R-:W-:Y:S01]  /*0610*/  IMAD.SHL.U32 R6, R5, 0x8, RZ ;  /* 0x0000000805067824 */ /* 0x000fe200078e00ff */
[----:B------:R-:W-:Y:S01]  /*0620*/  IADD3 R5, R251, 0x20, RZ ;  /* 0x00000020fb057810 */ /* 0x000fe20007ffe0ff */
[----:B------:R-:W1:Y:S01]  /*0630*/  SHFL.IDX PT, R13, R9, RZ, 0x181f ;  /* 0x00181fff090d7589 */ /* 0x000e6200000e0000 */
[----:B------:R-:W-:Y:S01]  /*0640*/  ISETP.GE.AND P5, PT, R29, c[0x0][0x198], PT ;  /* 0x000066001d007a0c */ /* 0x000fe20003fa6270 */
[----:B------:R-:W-:Y:S01]  /*0650*/  UISETP.NE.AND UP0, UPT, UR4, 0x1, UPT ;  /* 0x000000010400788c */ /* 0x000fe2000bf05270 */
[----:B------:R-:W-:Y:S01]  /*0660*/  LOP3.LUT R252, R252, 0xfffffe00, R6, 0xf8, !PT ;  /* 0xfffffe00fcfc7812 */ /* 0x000fe200078ef806 */
[----:B------:R-:W-:Y:S01]  /*0670*/  SHFL.IDX PT, R22, R10, 0x1, 0x181f ;  /* 0x00381f000a167f89 */ /* 0x000fe200000e0000 */
[----:B------:R-:W-:Y:S01]  /*0680*/  ISETP.GE.AND P1, PT, R5, R11, PT ;  /* 0x0000000b0500720c */ /* 0x000fe20003f26270 */
[----:B------:R-:W-:Y:S01]  /*0690*/  ULEA.HI.SX32 UR9, UR5, UR9, 0x1c ;  /* 0x0000000905097291 */ /* 0x000fe2000f8fe23f */
[----:B------:R-:W-:Y:S01]  /*06a0*/  ISETP.GE.AND P4, PT, R28, c[0x0][0x198], PT ;  /* 0x000066001c007a0c */ /* 0x000fe20003f86270 */
[----:B------:R-:W4:Y:S01]  /*06b0*/  SHFL.IDX PT, R23, R9, 0x1, 0x181f ;  /* 0x00381f0009177f89 */ /* 0x000f2200000e0000 */
[----:B------:R-:W-:Y:S01]  /*06c0*/  ISETP.GE.AND P3, PT, R112, c[0x0][0x198], PT ;  /* 0x0000660070007a0c */ /* 0x000fe20003f66270 */
[----:B------:R-:W-:Y:S01]  /*06d0*/  @!P0 IMAD.SHL.U32 R8, R252, 0x2, RZ ;  /* 0x00000002fc088824 */ /* 0x000fe200078e00ff */
[----:B------:R-:W-:Y:S01]  /*06e0*/  @!P0 SHF.R.S32.HI R6, RZ, 0x1f, R29 ;  /* 0x0000001fff068819 */ /* 0x000fe2000001141d */
[----:B------:R-:W-:Y:S01]  /*06f0*/  UIMAD UR8, UR9, UR8, -0x60 ;  /* 0xffffffa0090874a4 */ /* 0x000fe2000f8e0208 */
[----:B------:R-:W-:Y:S01]  /*0700*/  @!P0 SHF.R.S32.HI R5, RZ, 0x1f, R28 ;  /* 0x0000001fff058819 */ /* 0x000fe2000001141c */
[----:B------:R-:W-:Y:S01]  /*0710*/  ULDC.64 UR4, c[0x0][0x2b0] ;  /* 0x0000ac0000047ab9 */ /* 0x000fe20000000a00 */
[----:B------:R-:W-:Y:S01]  /*0720*/  @!P0 LEA.HI R6, R6, R29, RZ, 0x3 ;  /* 0x0000001d06068211 */ /* 0x000fe200078f18ff */
[----:B------:R-:W-:Y:S01]  /*0730*/  IMAD.MOV.U32 R249, RZ, RZ, RZ ;  /* 0x000000fffff97224 */ /* 0x000fe200078e00ff */
[----:B------:R-:W-:Y:S01]  /*0740*/  @!P0 LEA.HI R5, R5, R28, RZ, 0x3 ;  /* 0x0000001c05058211 */ /* 0x000fe200078f18ff */
[----:B--2---:R2:W5:Y:S01]  /*0750*/  @P6 R2UR UR15, R3 ;  /* 0x00000000030f63c2 */ /* 0x00456200000e0000 */
[----:B------:R-:W-:Y:S01]  /*0760*/  @!P0 LOP3.LUT R6, R6, 0xfffffff8, RZ, 0xc0, !PT ;  /* 0xfffffff806068812 */ /* 0x000fe200078ec0ff */
[--C-:B-1----:R-:W-:Y:S01]  /*0770*/  @!P0 IMAD.WIDE R14, R215, 0x2, R12.reuse ;  /* 0x00000002d70e8825 */ /* 0x102fe200078e020c */
[----:B------:R-:W-:Y:S01]  /*0780*/  @!P0 LOP3.LUT R5, R5, 0xfffffff8, RZ, 0xc0, !PT ;  /* 0xfffffff805058812 */ /* 0x000fe200078ec0ff */
[----:B-----5:R-:W-:Y:S01]  /*0790*/  @!UP1 UMOV UR15, UR14 ;  /* 0x0000000e000f9c82 */ /* 0x020fe20008000000 */
[----:B------:R-:W-:Y:S01]  /*07a0*/  PLOP3.LUT P6, PT, PT, PT, UP0, 0x80, 0x0 ;  /* 0x000000000000781c */ /* 0x000fe20003fcf008 */
[--C-:B------:R-:W-:Y:S01]  /*07b0*/  @!P0 IMAD.WIDE R18, R6, 0x2, R12.reuse ;  /* 0x0000000206128825 */ /* 0x100fe200078e020c */
[----:B------:R-:W-:Y:S01]  /*07c0*/  USHF.R.S32.HI UR14, URZ, 0x1f, UR15 ;  /* 0x0000001f3f0e7899 */ /* 0x000fe2000801140f */
[----:B------:R1:W5:Y:S01]  /*07d0*/  @P2 R2UR UR11, R4 ;  /* 0x00000000040b23c2 */ /* 0x00036200000e0000 */
[----:B------:R-:W-:Y:S01]  /*07e0*/  ISETP.GE.AND P2, PT, R215, c[0x0][0x198], PT ;  /* 0x00006600d7007a0c */ /* 0x000fe20003f46270 */
[----:B------:R-:W-:Y:S01]  /*07f0*/  @!P0 IMAD.WIDE R20, R5, 0x2, R12 ;  /* 0x0000000205148825 */ /* 0x000fe200078e020c */
[----:B------:R-:W-:Y:S01]  /*0800*/  UIMAD UR14, UR14, UR4, URZ ;  /* 0x000000040e0e72a4 */ /* 0x000fe2000f8e023f */
[----:B------:R-:W-:Y:S01]  /*0810*/  STL [R1+0xc], R215 ;  /* 0x00000cd701007387 */ /* 0x000fe20000100800 */
[----:B------:R-:W-:-:S02]  /*0820*/  UIMAD.WIDE.U32 UR16, UR15, UR4, URZ ;  /* 0x000000040f1072a5 */ /* 0x000fc4000f8e003f */
[----:B------:R-:W-:Y:S01]  /*0830*/  UIMAD UR14, UR15, UR5, UR14 ;  /* 0x000000050f0e72a4 */ /* 0x000fe2000f8e020e */
[----:B------:R-:W-:Y:S01]  /*0840*/  IMAD.SHL.U32 R247, R0, 0x40, RZ ;  /* 0x0000004000f77824 */ /* 0x000fe200078e00ff */
[----:B------:R-:W-:Y:S01]  /*0850*/  UIADD3 UR18, UR9, -0x1, URZ ;  /* 0xffffffff09127890 */ /* 0x000fe2000fffe03f */
[----:B------:R-:W-:Y:S01]  /*0860*/  STL [R1+0x8], R112 ;  /* 0x0000087001007387 */ /* 0x000fe20000100800 */
[----:B------:R-:W-:Y:S02]  /*0870*/  UIADD3 UR14, UR17, UR14, URZ ;  /* 0x0000000e110e7290 */ /* 0x000fe4000fffe03f */
[----:B------:R-:W-:Y:S01]  /*0880*/  ULDC.64 UR4, c[0x0][0x1e8] ;  /* 0x00007a0000047ab9 */ /* 0x000fe20000000a00 */
[----:B------:R2:W-:Y:S04]  /*0890*/  @!P0 LDGSTS.E.BYPASS.LTC128B.128 [R8+0x18100], [R14.64], !P2 ;  /* 0x181000000e088fae */ /* 0x0005e8000d101d4c */
[----:B------:R2:W-:Y:S04]  /*08a0*/  @!P0 LDGSTS.E.BYPASS.LTC128B.128 [R8+0x1c100], [R18.64], !P5 ;  /* 0x1c10000012088fae */ /* 0x0005e8000e901d4c */
[----:B------:R4:W-:Y:S01]  /*08b0*/  @!P0 LDGSTS.E.BYPASS.LTC128B.128 [R8+0x20100], [R20.64], !P4 ;  /* 0x2010000014088fae */ /* 0x0009e2000e101d4c */
[----:B-1----:R-:W-:-:S04]  /*08c0*/  @!P0 SHF.R.S32.HI R4, RZ, 0x1f, R112 ;  /* 0x0000001fff048819 */ /* 0x002fc80000011470 */
[----:B------:R-:W-:-:S04]  /*08d0*/  @!P0 LEA.HI R4, R4, R112, RZ, 0x3 ;  /* 0x0000007004048211 */ /* 0x000fc800078f18ff */
[----:B------:R-:W-:-:S05]  /*08e0*/  @!P0 LOP3.LUT R4, R4, 0xfffffff8, RZ, 0xc0, !PT ;  /* 0xfffffff804048812 */ /* 0x000fca00078ec0ff */
[----:B------:R-:W-:Y:S01]  /*08f0*/  @!P0 IMAD.WIDE R12, R4, 0x2, R12 ;  /* 0x00000002040c8825 */ /* 0x000fe200078e020c */
[----:B------:R-:W-:-:S04]  /*0900*/  IADD3 R4, R251, 0x40, RZ ;  /* 0x00000040fb047810 */ /* 0x000fc80007ffe0ff */
[----:B------:R1:W-:Y:S01]  /*0910*/  @!P0 LDGSTS.E.BYPASS.LTC128B.128 [R8+0x24100], [R12.64], !P3 ;  /* 0x241000000c088fae */ /* 0x0003e2000d901d4c */
[----:B------:R-:W-:Y:S02]  /*0920*/  ISETP.GE.AND P0, PT, R4, R11, PT ;  /* 0x0000000b0400720c */ /* 0x000fe40003f06270 */
[----:B------:R-:W-:Y:S02]  /*0930*/  @!P1 SHF.R.S32.HI R4, RZ, 0x1f, R29 ;  /* 0x0000001fff049819 */ /* 0x000fe4000001141d */
[----:B--2---:R-:W-:Y:S02]  /*0940*/  @!P1 SHF.R.S32.HI R18, RZ, 0x1f, R28 ;  /* 0x0000001fff129819 */ /* 0x004fe4000001141c */
[----:B------:R-:W-:Y:S01]  /*0950*/  @!P1 LEA.HI R4, R4, R29, RZ, 0x3 ;  /* 0x0000001d04049211 */ /* 0x000fe200078f18ff */
[----:B----4-:R-:W-:Y:S01]  /*0960*/  @!P1 IMAD.WIDE R20, R215, 0x2, R22 ;  /* 0x00000002d7149825 */ /* 0x010fe200078e0216 */
[----:B------:R-:W-:Y:S02]  /*0970*/  @!P1 SHF.R.S32.HI R14, RZ, 0x1f, R112 ;  /* 0x0000001fff0e9819 */ /* 0x000fe40000011470 */
[----:B------:R-:W-:-:S02]  /*0980*/  @!P1 LOP3.LUT R4, R4, 0xfffffff8, RZ, 0xc0, !PT ;  /* 0xfffffff804049812 */ /* 0x000fc400078ec0ff */
[----:B------:R-:W-:Y:S01]  /*0990*/  @!P1 LEA.HI R18, R18, R28, RZ, 0x3 ;  /* 0x0000001c12129211 */ /* 0x000fe200078f18ff */
[----:B------:R-:W-:Y:S01]  /*09a0*/  @!P0 IMAD.SHL.U32 R6, R252, 0x2, RZ ;  /* 0x00000002fc068824 */ /* 0x000fe200078e00ff */
[----:B------:R-:W-:Y:S01]  /*09b0*/  @!P0 SHF.R.S32.HI R3, RZ, 0x1f, R112 ;  /* 0x0000001fff038819 */ /* 0x000fe20000011470 */
[----:B------:R-:W-:Y:S01]  /*09c0*/  @!P1 IMAD.WIDE R4, R4, 0x2, R22 ;  /* 0x0000000204049825 */ /* 0x000fe200078e0216 */
[-C--:B------:R-:W-:Y:S02]  /*09d0*/  @!P1 LEA.HI R14, R14, R112.reuse, RZ, 0x3 ;  /* 0x000000700e0e9211 */ /* 0x080fe400078f18ff */
[----:B------:R-:W-:Y:S02]  /*09e0*/  @!P0 LEA.HI R3, R3, R112, RZ, 0x3 ;  /* 0x0000007003038211 */ /* 0x000fe400078f18ff */
[----:B------:R-:W-:Y:S02]  /*09f0*/  @!P1 LOP3.LUT R18, R18, 0xfffffff8, RZ, 0xc0, !PT ;  /* 0xfffffff812129812 */ /* 0x000fe400078ec0ff */
[----:B------:R-:W-:-:S02]  /*0a00*/  @!P1 LOP3.LUT R14, R14, 0xfffffff8, RZ, 0xc0, !PT ;  /* 0xfffffff80e0e9812 */ /* 0x000fc400078ec0ff */
[----:B------:R-:W-:Y:S01]  /*0a10*/  @!P0 LOP3.LUT R3, R3, 0xfffffff8, RZ, 0xc0, !PT ;  /* 0xfffffff803038812 */ /* 0x000fe200078ec0ff */
[--C-:B------:R-:W-:Y:S01]  /*0a20*/  @!P1 IMAD.WIDE R18, R18, 0x2, R22.reuse ;  /* 0x0000000212129825 */ /* 0x100fe200078e0216 */
[----:B-1----:R-:W-:Y:S03]  /*0a30*/  SHFL.IDX PT, R12, R10, 0x2, 0x181f ;  /* 0x00581f000a0c7f89 */ /* 0x002fe600000e0000 */
[----:B------:R-:W-:Y:S01]  /*0a40*/  @!P1 IMAD.SHL.U32 R8, R252, 0x2, RZ ;  /* 0x00000002fc089824 */ /* 0x000fe200078e00ff */
[----:B------:R-:W1:Y:S01]  /*0a50*/  SHFL.IDX PT, R13, R9, 0x2, 0x181f ;  /* 0x00581f00090d7f89 */ /* 0x000e6200000e0000 */
[----:B------:R-:W-:-:S03]  /*0a60*/  @!P1 IMAD.WIDE R14, R14, 0x2, R22 ;  /* 0x000000020e0e9825 */ /* 0x000fc600078e0216 */
[----:B------:R2:W-:Y:S04]  /*0a70*/  @!P1 LDGSTS.E.BYPASS.LTC128B.128 [R8+0x19100], [R20.64], !P2 ;  /* 0x1910000014089fae */ /* 0x0005e8000d101d4c */
[----:B------:R4:W-:Y:S04]  /*0a80*/  @!P1 LDGSTS.E.BYPASS.LTC128B.128 [R8+0x1d100], [R4.64], !P5 ;  /* 0x1d10000004089fae */ /* 0x0009e8000e901d4c */
[----:B------:R2:W-:Y:S04]  /*0a90*/  @!P1 LDGSTS.E.BYPASS.LTC128B.128 [R8+0x21100], [R18.64], !P4 ;  /* 0x2110000012089fae */ /* 0x0005e8000e101d4c */
[----:B------:R2:W-:Y:S01]  /*0aa0*/  @!P1 LDGSTS.E.BYPASS.LTC128B.128 [R8+0x25100], [R14.64], !P3 ;  /* 0x251000000e089fae */ /* 0x0005e2000d901d4c */
[----:B------:R-:W-:-:S03]  /*0ab0*/  PLOP3.LUT P1, PT, PT, PT, UP0, 0x80, 0x0 ;  /* 0x000000000000781c */ /* 0x000fc60003f2f008 */
[----:B------:R-:W-:Y:S01]  /*0ac0*/  SHFL.IDX PT, R10, R10, 0x3, 0x181f ;  /* 0x00781f000a0a7f89 */ /* 0x000fe200000e0000 */
[----:B-1----:R-:W-:Y:S01]  /*0ad0*/  @!P0 IMAD.WIDE R22, R3, 0x2, R12 ;  /* 0x0000000203168825 */ /* 0x002fe200078e020c */
[----:B------:R-:W-:-:S04]  /*0ae0*/  IADD3 R3, R113, UR8, RZ ;  /* 0x0000000871037c10 */ /* 0x000fc8000fffe0ff */
[----:B-----5:R-:W-:Y:S02]  /*0af0*/  IADD3 R250, R3, UR11, RZ ;  /* 0x0000000b03fa7c10 */ /* 0x020fe4000fffe0ff */
[----:B----4-:R-:W-:Y:S02]  /*0b00*/  @!P0 SHF.R.S32.HI R5, RZ, 0x1f, R29 ;  /* 0x0000001fff058819 */ /* 0x010fe4000001141d */
[----:B------:R-:W-:Y:S02]  /*0b10*/  @!P0 SHF.R.S32.HI R4, RZ, 0x1f, R28 ;  /* 0x0000001fff048819 */ /* 0x000fe4000001141c */
[----:B------:R-:W-:Y:S02]  /*0b20*/  @!P0 LEA.HI R5, R5, R29, RZ, 0x3 ;  /* 0x0000001d05058211 */ /* 0x000fe400078f18ff */
[----:B------:R-:W-:Y:S02]  /*0b30*/  @!P0 LEA.HI R4, R4, R28, RZ, 0x3 ;  /* 0x0000001c04048211 */ /* 0x000fe400078f18ff */
[----:B------:R-:W-:-:S02]  /*0b40*/  @!P0 LOP3.LUT R5, R5, 0xfffffff8, RZ, 0xc0, !PT ;  /* 0xfffffff805058812 */ /* 0x000fc400078ec0ff */
[----:B------:R-:W-:Y:S02]  /*0b50*/  @!P0 LOP3.LUT R4, R4, 0xfffffff8, RZ, 0xc0, !PT ;  /* 0xfffffff804048812 */ /* 0x000fe400078ec0ff */
[----:B--2---:R-:W-:Y:S01]  /*0b60*/  IADD3 R8, R251, 0x60, RZ ;  /* 0x00000060fb087810 */ /* 0x004fe20007ffe0ff */
[----:B------:R-:W-:-:S04]  /*0b70*/  @!P0 IMAD.WIDE R20, R5, 0x2, R12 ;  /* 0x0000000205148825 */ /* 0x000fc800078e020c */
[----:B------:R-:W-:-:S04]  /*0b80*/  @!P0 IMAD.WIDE R4, R4, 0x2, R12 ;  /* 0x0000000204048825 */ /* 0x000fc800078e020c */
[----:B------:R-:W-:-:S05]  /*0b90*/  @!P0 IMAD.WIDE R12, R215, 0x2, R12 ;  /* 0x00000002d70c8825 */ /* 0x000fca00078e020c */
[----:B------:R1:W-:Y:S04]  /*0ba0*/  @!P0 LDGSTS.E.BYPASS.LTC128B.128 [R6+0x1a100], [R12.64], !P2 ;  /* 0x1a1000000c068fae */ /* 0x0003e8000d101d4c */
[----:B------:R1:W-:Y:S04]  /*0bb0*/  @!P0 LDGSTS.E.BYPASS.LTC128B.128 [R6+0x1e100], [R20.64], !P5 ;  /* 0x1e10000014068fae */ /* 0x0003e8000e901d4c */
[----:B------:R2:W-:Y:S04]  /*0bc0*/  @!P0 LDGSTS.E.BYPASS.LTC128B.128 [R6+0x22100], [R4.64], !P4 ;  /* 0x2210000004068fae */ /* 0x0005e8000e101d4c */
[----:B------:R1:W-:Y:S01]  /*0bd0*/  @!P0 LDGSTS.E.BYPASS.LTC128B.128 [R6+0x26100], [R22.64], !P3 ;  /* 0x2610000016068fae */ /* 0x0003e2000d901d4c */
[----:B------:R-:W-:-:S03]  /*0be0*/  ISETP.GE.AND P0, PT, R8, R11, PT ;  /* 0x0000000b0800720c */ /* 0x000fc60003f06270 */
[----:B------:R-:W4:Y:S10]  /*0bf0*/  SHFL.IDX PT, R11, R9, 0x3, 0x181f ;  /* 0x00781f00090b7f89 */ /* 0x000f3400000e0000 */
[----:B------:R-:W-:-:S04]  /*0c00*/  @!P0 SHF.R.S32.HI R8, RZ, 0x1f, R29 ;  /* 0x0000001fff088819 */ /* 0x000fc8000001141d */
[----:B------:R-:W-:-:S04]  /*0c10*/  @!P0 LEA.HI R8, R8, R29, RZ, 0x3 ;  /* 0x0000001d08088211 */ /* 0x000fc800078f18ff */
[----:B------:R-:W-:Y:S01]  /*0c20*/  @!P0 LOP3.LUT R8, R8, 0xfffffff8, RZ, 0xc0, !PT ;  /* 0xfffffff808088812 */ /* 0x000fe200078ec0ff */
[----:B--2---:R-:W-:Y:S01]  /*0c30*/  @P1 IMAD.HI.U32 R5, R250, c[0x0][0x2bc], RZ ;  /* 0x0000af00fa051a27 */ /* 0x004fe200078e00ff */
[----:B------:R-:W-:-:S03]  /*0c40*/  ISETP.GE.AND P1, PT, R3, UR10, PT ;  /* 0x0000000a03007c0c */ /* 0x000fc6000bf26270 */
[----:B------:R-:W-:Y:S01]  /*0c50*/  IMAD.MOV.U32 R4, RZ, RZ, R250 ;  /* 0x000000ffff047224 */ /* 0x000fe200078e00fa */
[----:B------:R-:W-:Y:S01]  /*0c60*/  @P6 SHF.R.U32.HI R4, RZ, c[0x0][0x2c0], R5 ;  /* 0x0000b000ff046a19 */ /* 0x000fe20000011605 */
[----:B------:R-:W-:Y:S01]  /*0c70*/  @!P0 IMAD.SHL.U32 R3, R252, 0x2, RZ ;  /* 0x00000002fc038824 */ /* 0x000fe200078e00ff */
[----:B-1----:R-:W-:Y:S01]  /*0c80*/  @!P0 SHF.R.S32.HI R6, RZ, 0x1f, R28 ;  /* 0x0000001fff068819 */ /* 0x002fe2000001141c */
[----:B----4-:R-:W-:Y:S01]  /*0c90*/  @!P0 IMAD.WIDE R18, R215, 0x2, R10 ;  /* 0x00000002d7128825 */ /* 0x010fe200078e020a */
[----:B------:R-:W-:Y:S02]  /*0ca0*/  @!P0 SHF.R.S32.HI R5, RZ, 0x1f, R112 ;  /* 0x0000001fff058819 */ /* 0x000fe40000011470 */
[----:B------:R-:W-:Y:S01]  /*0cb0*/  @!P0 LEA.HI R6, R6, R28, RZ, 0x3 ;  /* 0x0000001c06068211 */ /* 0x000fe200078f18ff */
[----:B------:R-:W-:Y:S01]  /*0cc0*/  @!P0 IMAD.WIDE R20, R8, 0x2, R10 ;  /* 0x0000000208148825 */ /* 0x000fe200078e020a */
[----:B------:R-:W-:Y:S01]  /*0cd0*/  @!P0 LEA.HI R5, R5, R112, RZ, 0x3 ;  /* 0x0000007005058211 */ /* 0x000fe200078f18ff */
[----:B------:R1:W-:Y:S01]  /*0ce0*/  @!P0 LDGSTS.E.BYPASS.LTC128B.128 [R3+0x1b100], [R18.64], !P2 ;  /* 0x1b10000012038fae */ /* 0x0003e2000d101d4c */
[----:B------:R-:W-:-:S02]  /*0cf0*/  @!P0 LOP3.LUT R6, R6, 0xfffffff8, RZ, 0xc0, !PT ;  /* 0xfffffff806068812 */ /* 0x000fc400078ec0ff */
[----:B------:R-:W-:Y:S01]  /*0d00*/  @!P0 LOP3.LUT R5, R5, 0xfffffff8, RZ, 0xc0, !PT ;  /* 0xfffffff805058812 */ /* 0x000fe200078ec0ff */
[----:B------:R1:W-:Y:S01]  /*0d10*/  @!P0 LDGSTS.E.BYPASS.LTC128B.128 [R3+0x1f100], [R20.64], !P5 ;  /* 0x1f10000014038fae */ /* 0x0003e2000e901d4c */
[----:B------:R-:W-:Y:S01]  /*0d20*/  ISETP.GT.OR P1, PT, R113, 0x5f, P1 ;  /* 0x0000005f7100780c */ /* 0x000fe20000f24670 */
[----:B------:R-:W-:-:S04]  /*0d30*/  @!P0 IMAD.WIDE R22, R6, 0x2, R10 ;  /* 0x0000000206168825 */ /* 0x000fc800078e020a */
[----:B------:R-:W-:Y:S01]  /*0d40*/  @!P0 IMAD.WIDE R10, R5, 0x2, R10 ;  /* 0x00000002050a8825 */ /* 0x000fe200078e020a */
[----:B------:R1:W-:Y:S04]  /*0d50*/  @!P0 LDGSTS.E.BYPASS.LTC128B.128 [R3+0x23100], [R22.64], !P4 ;  /* 0x2310000016038fae */ /* 0x0003e8000e101d4c */
[----:B------:R1:W-:Y:S03]  /*0d60*/  @!P0 LDGSTS.E.BYPASS.LTC128B.128 [R3+0x27100], [R10.64], !P3 ;  /* 0x271000000a038fae */ /* 0x0003e6000d901d4c */
[C---:B------:R-:W-:Y:S01]  /*0d70*/  @!P1 IADD3 R12, P6, R4.reuse, UR16, RZ ;  /* 0x00000010040c9c10 */ /* 0x040fe2000ffde0ff */
[----:B------:R-:W0:Y:S03]  /*0d80*/  LDGDEPBAR ;  /* 0x00000000000079af */ /* 0x000e260000000000 */
[----:B------:R-:W-:-:S02]  /*0d90*/  @!P1 LEA.HI.X.SX32 R9, R4, UR14, 0x1, P6 ;  /* 0x0000000e04099c11 */ /* 0x000fc4000b0f0eff */
[----:B------:R-:W-:-:S04]  /*0da0*/  @!P1 LEA R14, P6, R12, c[0x0][0x2a0], 0x2 ;  /* 0x0000a8000c0e9a11 */ /* 0x000fc800078c10ff */
[----:B------:R-:W-:Y:S01]  /*0db0*/  @!P1 LEA.HI.X R15, R12, c[0x0][0x2a4], R9, 0x2, P6 ;  /* 0x0000a9000c0f9a11 */ /* 0x000fe200030f1409 */
[----:B------:R-:W-:Y:S06]  /*0dc0*/  BAR.SYNC.DEFER_BLOCKING 0x0 ;  /* 0x0000000000007b1d */ /* 0x000fec0000010000 */
[----:B------:R-:W2:Y:S01]  /*0dd0*/  @!P1 LDG.E R249, [R14.64] ;  /* 0x0000000c0ef99981 */ /* 0x000ea2000c1e1900 */
[----:B-1----:R-:W-:Y:S01]  /*0de0*/  IMAD.MOV R3, RZ, RZ, -R4 ;  /* 0x000000ffff037224 */ /* 0x002fe200078e0a04 */
[----:B------:R-:W-:Y:S01]  /*0df0*/  UIMAD UR15, UR6, UR4, URZ ;  /* 0x00000004060f72a4 */ /* 0x000fe2000f8e023f */
[----:B------:R-:W-:Y:S01]  /*0e00*/  LOP3.LUT R247, R247, 0x1c0, RZ, 0xc0, !PT ;  /* 0x000001c0f7f77812 */ /* 0x000fe200078ec0ff */
[----:B------:R-:W-:Y:S01]  /*0e10*/  UIMAD.WIDE.U32 UR20, UR7, UR4, URZ ;  /* 0x00000004071472a5 */ /* 0x000fe2000f8e003f */
[----:B------:R-:W-:Y:S01]  /*0e20*/  IMAD R250, R3, c[0x0][0x2b8], R250 ;  /* 0x0000ae0003fa7a24 */ /* 0x000fe200078e02fa */
[----:B------:R-:W-:Y:S01]  /*0e30*/  UIMAD UR15, UR7, UR5, UR15 ;  /* 0x00000005070f72a4 */ /* 0x000fe2000f8e020f */
[----:B------:R-:W-:Y:S01]  /*0e40*/  ISETP.GE.AND P6, PT, R215, c[0x0][0x1d4], PT ;  /* 0x00007500d7007a0c */ /* 0x000fe20003fc6270 */
[----:B------:R-:W-:Y:S01]  /*0e50*/  UIMAD UR18, UR18, -0x60, UR10 ;  /* 0xffffffa0121278a4 */ /* 0x000fe2000f8e020a */
[C---:B------:R-:W-:Y:S01]  /*0e60*/  IMAD.WIDE.U32 R4, R250.reuse, c[0x0][0x1e0], RZ ;  /* 0x00007800fa047a25 */ /* 0x040fe200078e00ff */
[----:B------:R-:W-:Y:S01]  /*0e70*/  SHF.R.S32.HI R13, RZ, 0x1f, R250 ;  /* 0x0000001fff0d7819 */ /* 0x000fe200000114fa */
[----:B------:R-:W-:Y:S01]  /*0e80*/  UIADD3 UR15, UR21, UR15, URZ ;  /* 0x0000000f150f7290 */ /* 0x000fe2000fffe03f */
[----:B------:R-:W-:Y:S01]  /*0e90*/  ISETP.GE.AND P5, PT, R29, c[0x0][0x1d4], PT ;  /* 0x000075001d007a0c */ /* 0x000fe20003fa6270 */
[----:B------:R-:W-:Y:S01]  /*0ea0*/  IMAD R18, R250, c[0x0][0x1e0], RZ ;  /* 0x00007800fa127a24 */ /* 0x000fe200078e02ff */
[----:B------:R-:W-:Y:S01]  /*0eb0*/  ISETP.GE.AND P4, PT, R28, c[0x0][0x1d4], PT ;  /* 0x000075001c007a0c */ /* 0x000fe20003f86270 */
[----:B------:R-:W-:Y:S01]  /*0ec0*/  IMAD R3, R13, c[0x0][0x1e0], RZ ;  /* 0x000078000d037a24 */ /* 0x000fe200078e02ff */
[----:B------:R-:W-:Y:S01]  /*0ed0*/  ISETP.GE.AND P3, PT, R112, c[0x0][0x1d4], PT ;  /* 0x0000750070007a0c */ /* 0x000fe20003f66270 */
[----:B------:R-:W-:Y:S01]  /*0ee0*/  UISETP.GE.AND UP1, UPT, UR10, 0x1, UPT ;  /* 0x000000010a00788c */ /* 0x000fe2000bf26270 */
[----:B---3--:R-:W-:Y:S01]  /*0ef0*/  LOP3.LUT R214, R214, 0xfffffffe, RZ, 0xc0, !PT ;  /* 0xfffffffed6d67812 */ /* 0x008fe200078ec0ff */
[----:B------:R-:W-:Y:S01]  /*0f00*/  IMAD R3, R250, c[0x0][0x1e4], R3 ;  /* 0x00007900fa037a24 */ /* 0x000fe200078e0203 */
[----:B------:R-:W-:-:S02]  /*0f10*/  ULDC.64 UR4, c[0x0][0x210] ;  /* 0x0000840000047ab9 */ /* 0x000fc40000000a00 */
[----:B------:R-:W-:Y:S01]  /*0f20*/  UIMAD UR6, UR6, UR4, URZ ;  /* 0x00000004060672a4 */ /* 0x000fe2000f8e023f */
[----:B------:R-:W-:Y:S01]  /*0f30*/  IMAD.IADD R5, R5, 0x1, R3 ;  /* 0x0000000105057824 */ /* 0x000fe200078e0203 */
[----:B------:R-:W-:Y:S01]  /*0f40*/  LEA.HI R3, R17, R2, RZ, 0x4 ;  /* 0x0000000211037211 */ /* 0x000fe200078f20ff */
[----:B------:R-:W-:Y:S02]  /*0f50*/  UIMAD.WIDE.U32 UR22, UR7, UR4, URZ ;  /* 0x00000004071672a5 */ /* 0x000fe4000f8e003f */
[----:B------:R-:W-:Y:S01]  /*0f60*/  UIMAD UR5, UR7, UR5, UR6 ;  /* 0x00000005070572a4 */ /* 0x000fe2000f8e0206 */
[----:B------:R-:W-:Y:S02]  /*0f70*/  SHF.R.S32.HI R10, RZ, 0x4, R3 ;  /* 0x00000004ff0a7819 */ /* 0x000fe40000011403 */
[C---:B------:R-:W-:Y:S01]  /*0f80*/  LOP3.LUT R9, R3.reuse, 0xfffffff0, RZ, 0xc0, !PT ;  /* 0xfffffff003097812 */ /* 0x040fe200078ec0ff */
[----:B------:R-:W-:Y:S01]  /*0f90*/  UIADD3 UR5, UR23, UR5, URZ ;  /* 0x0000000517057290 */ /* 0x000fe2000fffe03f */
[----:B------:R-:W-:-:S02]  /*0fa0*/  LEA.HI R3, R3, R10, RZ, 0x1 ;  /* 0x0000000a03037211 */ /* 0x000fc400078f08ff */
[----:B------:R-:W-:Y:S01]  /*0fb0*/  @P3 LOP3.LUT R214, R214, 0x1, RZ, 0xfc, !PT ;  /* 0x00000001d6d63812 */ /* 0x000fe200078efcff */
[----:B------:R-:W-:Y:S01]  /*0fc0*/  IMAD.IADD R9, R2, 0x1, -R9 ;  /* 0x0000000102097824 */ /* 0x000fe200078e0a09 */
[----:B------:R-:W-:-:S03]  /*0fd0*/  LOP3.LUT R3, R3, 0xfffffffe, RZ, 0xc0, !PT ;  /* 0xfffffffe03037812 */ /* 0x000fc600078ec0ff */
[----:B------:R-:W-:Y:S02]  /*0fe0*/  STL [R1+0x10], R214 ;  /* 0x000010d601007387 */ /* 0x000fe40000100800 */
[----:B------:R-:W-:Y:S01]  /*0ff0*/  IMAD.IADD R3, R10, 0x1, -R3 ;  /* 0x000000010a037824 */ /* 0x000fe200078e0a03 */
[----:B--2---:R-:W-:Y:S01]  /*1000*/  SHF.R.S32.HI R12, RZ, 0x1f, R249 ;  /* 0x0000001fff0c7819 */ /* 0x004fe200000114f9 */
[----:B------:R-:W-:-:S04]  /*1010*/  IMAD.WIDE.U32 R4, R249, c[0x0][0x1f0], R4 ;  /* 0x00007c00f9047a25 */ /* 0x000fc800078e0004 */
[----:B------:R-:W-:Y:S01]  /*1020*/  IMAD R6, R12, c[0x0][0x1f0], RZ ;  /* 0x00007c000c067a24 */ /* 0x000fe200078e02ff */
[----:B------:R-:W-:Y:S01]  /*1030*/  IADD3 R8, P1, R4, UR20, RZ ;  /* 0x0000001404087c10 */ /* 0x000fe2000ff3e0ff */
[C---:B------:R-:W-:Y:S02]  /*1040*/  IMAD R18, R249.reuse, c[0x0][0x1f0], R18 ;  /* 0x00007c00f9127a24 */ /* 0x040fe400078e0212 */
[----:B------:R-:W-:Y:S01]  /*1050*/  IMAD R4, R249, c[0x0][0x1f4], R6 ;  /* 0x00007d00f9047a24 */ /* 0x000fe200078e0206 */
[----:B------:R-:W-:Y:S01]  /*1060*/  LEA R20, P0, R8, c[0x0][0x1c8], 0x1 ;  /* 0x0000720008147a11 */ /* 0x000fe200078008ff */
[C---:B------:R-:W-:Y:S01]  /*1070*/  IMAD.SHL.U32 R6, R7.reuse, 0x8, RZ ;  /* 0x0000000807067824 */ /* 0x040fe200078e00ff */
[----:B------:R-:W-:Y:S02]  /*1080*/  IADD3 R7, -R7, UR18, RZ ;  /* 0x0000001207077c10 */ /* 0x000fe4000fffe1ff */
[----:B------:R-:W-:Y:S01]  /*1090*/  IADD3.X R4, R5, UR15, R4, P1, !PT ;  /* 0x0000000f05047c10 */ /* 0x000fe20008ffe404 */
[----:B------:R-:W-:Y:S01]  /*10a0*/  SHFL.IDX PT, R26, R20, RZ, 0x181f ;  /* 0x00181fff141a7589 */ /* 0x000fe200000e0000 */
[----:B------:R-:W-:-:S02]  /*10b0*/  ISETP.GE.AND P2, PT, R7, 0x1, PT ;  /* 0x000000010700780c */ /* 0x000fc40003f46270 */
[----:B------:R-:W-:Y:S01]  /*10c0*/  LEA.HI.X R8, R8, c[0x0][0x1cc], R4, 0x1, P0 ;  /* 0x0000730008087a11 */ /* 0x000fe200000f0c04 */
[----:B------:R-:W-:Y:S01]  /*10d0*/  SHFL.IDX PT, R20, R20, 0x1, 0x181f ;  /* 0x00381f0014147f89 */ /* 0x000fe200000e0000 */
[----:B------:R-:W-:Y:S02]  /*10e0*/  IADD3 R18, R18, UR20, RZ ;  /* 0x0000001412127c10 */ /* 0x000fe4000fffe0ff */
[----:B------:R-:W-:Y:S01]  /*10f0*/  LOP3.LUT R6, R247, 0x8, R6, 0xf8, !PT ;  /* 0x00000008f7067812 */ /* 0x000fe200078ef806 */
[----:B------:R-:W1:Y:S01]  /*1100*/  SHFL.IDX PT, R27, R8, RZ, 0x181f ;  /* 0x00181fff081b7589 */ /* 0x000e6200000e0000 */
[----:B------:R-:W-:Y:S02]  /*1110*/  SHF.R.U32.HI R247, RZ, 0x3, R247 ;  /* 0x00000003fff77819 */ /* 0x000fe400000116f7 */
[----:B------:R-:W-:Y:S01]  /*1120*/  ISETP.GE.AND P1, PT, R7, 0x21, PT ;  /* 0x000000210700780c */ /* 0x000fe20003f26270 */
[----:B------:R-:W-:Y:S01]  /*1130*/  SHFL.IDX PT, R21, R8, 0x1, 0x181f ;  /* 0x00381f0008157f89 */ /* 0x000fe200000e0000 */
[----:B------:R-:W-:-:S02]  /*1140*/  LEA R18, R18, c[0x0][0x1c8], 0x1 ;  /* 0x0000720012127a11 */ /* 0x000fc400078e08ff */
[----:B------:R-:W-:Y:S01]  /*1150*/  @P2 SHF.R.S32.HI R22, RZ, 0x1f, R29 ;  /* 0x0000001fff162819 */ /* 0x000fe2000001141d */
[----:B------:R2:W-:Y:S01]  /*1160*/  SHFL.IDX PT, R19, R8, 0x2, 0x181f ;  /* 0x00581f0008137f89 */ /* 0x0005e200000e0000 */
[----:B------:R-:W-:Y:S02]  /*1170*/  @P2 SHF.R.S32.HI R14, RZ, 0x1f, R28 ;  /* 0x0000001fff0e2819 */ /* 0x000fe4000001141c */
[----:B------:R-:W-:Y:S01]  /*1180*/  @P2 SHF.R.S32.HI R10, RZ, 0x1f, R112 ;  /* 0x0000001fff0a2819 */ /* 0x000fe20000011470 */
[----:B------:R-:W3:Y:S01]  /*1190*/  SHFL.IDX PT, R18, R18, 0x2, 0x181f ;  /* 0x00581f0012127f89 */ /* 0x000ee200000e0000 */
[----:B------:R-:W-:Y:S02]  /*11a0*/  @P2 LEA.HI R22, R22, R29, RZ, 0x3 ;  /* 0x0000001d16162211 */ /* 0x000fe400078f18ff */
[----:B------:R-:W-:Y:S01]  /*11b0*/  @P2 LEA.HI R14, R14, R28, RZ, 0x3 ;  /* 0x0000001c0e0e2211 */ /* 0x000fe200078f18ff */
[----:B------:R-:W-:Y:S01]  /*11c0*/  @P1 IMAD.SHL.U32 R16, R252, 0x2, RZ ;  /* 0x00000002fc101824 */ /* 0x000fe200078e00ff */
[----:B------:R-:W-:-:S02]  /*11d0*/  @P2 LEA.HI R10, R10, R112, RZ, 0x3 ;  /* 0x000000700a0a2211 */ /* 0x000fc400078f18ff */
[----:B------:R-:W-:Y:S02]  /*11e0*/  @P2 LOP3.LUT R22, R22, 0xfffffff8, RZ, 0xc0, !PT ;  /* 0xfffffff816162812 */ /* 0x000fe400078ec0ff */
[----:B------:R-:W-:Y:S02]  /*11f0*/  @P2 LOP3.LUT R14, R14, 0xfffffff8, RZ, 0xc0, !PT ;  /* 0xfffffff80e0e2812 */ /* 0x000fe400078ec0ff */
[----:B------:R-:W-:Y:S01]  /*1200*/  SHF.R.S32.HI R5, RZ, 0x1f, R9 ;  /* 0x0000001fff057819 */ /* 0x000fe20000011409 */
[--C-:B-1----:R-:W-:Y:S01]  /*1210*/  @P2 IMAD.WIDE R24, R215, 0x2, R26.reuse ;  /* 0x00000002d7182825 */ /* 0x102fe200078e021a */
[----:B------:R-:W-:Y:S02]  /*1220*/  @P2 LOP3.LUT R10, R10, 0xfffffff8, RZ, 0xc0, !PT ;  /* 0xfffffff80a0a2812 */ /* 0x000fe400078ec0ff */
[----:B------:R-:W-:Y:S01]  /*1230*/  LOP3.LUT R247, R6, R247, RZ, 0x3c, !PT ;  /* 0x000000f706f77212 */ /* 0x000fe200078e3cff */
[----:B------:R-:W-:Y:S01]  /*1240*/  @P2 IMAD.SHL.U32 R6, R252, 0x2, RZ ;  /* 0x00000002fc062824 */ /* 0x000fe200078e00ff */
[----:B------:R-:W-:Y:S01]  /*1250*/  ISETP.GE.AND P0, PT, R7, 0x41, PT ;  /* 0x000000410700780c */ /* 0x000fe20003f06270 */
[----:B------:R-:W-:Y:S01]  /*1260*/  @P2 IMAD.WIDE R22, R22, 0x2, R26 ;  /* 0x0000000216162825 */ /* 0x000fe200078e021a */
[----:B------:R-:W-:-:S02]  /*1270*/  LEA.HI R5, R5, R9, RZ, 0x3 ;  /* 0x0000000905057211 */ /* 0x000fc400078f18ff */
[----:B------:R1:W-:Y:S01]  /*1280*/  @P2 LDGSTS.E.BYPASS.LTC128B.128 [R6+0xc100], [R24.64], !P6 ;  /* 0x0c10000018062fae */ /* 0x0003e2000f101d4c */
[--C-:B------:R-:W-:Y:S01]  /*1290*/  @P2 IMAD.WIDE R14, R14, 0x2, R26.reuse ;  /* 0x000000020e0e2825 */ /* 0x100fe200078e021a */
[----:B------:R-:W-:Y:S02]  /*12a0*/  LOP3.LUT R4, R5, 0xfffffff8, RZ, 0xc0, !PT ;  /* 0xfffffff805047812 */ /* 0x000fe400078ec0ff */
[----:B------:R1:W-:Y:S01]  /*12b0*/  @P2 LDGSTS.E.BYPASS.LTC128B.128 [R6+0xf100], [R22.64], !P5 ;  /* 0x0f10000016062fae */ /* 0x0003e2000e901d4c */
[----:B------:R-:W-:-:S03]  /*12c0*/  @P2 IMAD.WIDE R10, R10, 0x2, R26 ;  /* 0x000000020a0a2825 */ /* 0x000fc600078e021a */
[----:B------:R4:W-:Y:S01]  /*12d0*/  @P2 LDGSTS.E.BYPASS.LTC128B.128 [R6+0x12100], [R14.64], !P4 ;  /* 0x121000000e062fae */ /* 0x0009e2000e101d4c */
[----:B------:R-:W-:Y:S01]  /*12e0*/  IMAD.IADD R4, R9, 0x1, -R4 ;  /* 0x0000000109047824 */ /* 0x000fe200078e0a04 */
[----:B------:R-:W-:Y:S01]  /*12f0*/  @P0 SHF.R.S32.HI R9, RZ, 0x1f, R28 ;  /* 0x0000001fff090819 */ /* 0x000fe2000001141c */
[C---:B------:R-:W-:Y:S01]  /*1300*/  IMAD R247, R3.reuse, 0x200, R247 ;  /* 0x0000020003f77824 */ /* 0x040fe200078e02f7 */
[----:B------:R5:W-:Y:S01]  /*1310*/  @P2 LDGSTS.E.BYPASS.LTC128B.128 [R6+0x15100], [R10.64], !P3 ;  /* 0x151000000a062fae */ /* 0x000be2000d901d4c */
[----:B--2---:R-:W-:Y:S01]  /*1320*/  @P0 SHF.R.S32.HI R8, RZ, 0x1f, R112 ;  /* 0x0000001fff080819 */ /* 0x004fe20000011470 */
[----:B------:R-:W-:Y:S01]  /*1330*/  IMAD.SHL.U32 R3, R3, 0x8, RZ ;  /* 0x0000000803037824 */ /* 0x000fe200078e00ff */
[----:B------:R-:W-:Y:S01]  /*1340*/  @P0 LEA.HI R9, R9, R28, RZ, 0x3 ;  /* 0x0000001c09090211 */ /* 0x000fe200078f18ff */
[----:B------:R-:W-:Y:S01]  /*1350*/  IMAD.SHL.U32 R247, R247, 0x2, RZ ;  /* 0x00000002f7f77824 */ /* 0x000fe200078e00ff */
[----:B------:R-:W-:Y:S02]  /*1360*/  @P0 LEA.HI R8, R8, R112, RZ, 0x3 ;  /* 0x0000007008080211 */ /* 0x000fe400078f18ff */
[----:B------:R-:W-:-:S02]  /*1370*/  @P0 LOP3.LUT R9, R9, 0xfffffff8, RZ, 0xc0, !PT ;  /* 0xfffffff809090812 */ /* 0x000fc400078ec0ff */
[----:B------:R-:W-:Y:S02]  /*1380*/  @P0 LOP3.LUT R8, R8, 0xfffffff8, RZ, 0xc0, !PT ;  /* 0xfffffff808080812 */ /* 0x000fe400078ec0ff */
[----:B------:R-:W-:Y:S01]  /*1390*/  IADD3 R245, R247, 0xc120, RZ ;  /* 0x0000c120f7f57810 */ /* 0x000fe20007ffe0ff */
[----:B---3--:R-:W-:-:S04]  /*13a0*/  @P0 IMAD.WIDE R26, R9, 0x2, R18 ;  /* 0x00000002091a0825 */ /* 0x008fc800078e0212 */
[----:B------:R-:W-:Y:S01]  /*13b0*/  @P0 IMAD.WIDE R8, R8, 0x2, R18 ;  /* 0x0000000208080825 */ /* 0x000fe200078e0212 */
[--C-:B----4-:R-:W-:Y:S02]  /*13c0*/  @P1 SHF.R.S32.HI R15, RZ, 0x1f, R29.reuse ;  /* 0x0000001fff0f1819 */ /* 0x110fe4000001141d */
[----:B------:R-:W-:Y:S02]  /*13d0*/  @P1 SHF.R.S32.HI R14, RZ, 0x1f, R28 ;  /* 0x0000001fff0e1819 */ /* 0x000fe4000001141c */
[----:B-----5:R-:W-:Y:S01]  /*13e0*/  @P1 SHF.R.S32.HI R11, RZ, 0x1f, R112 ;  /* 0x0000001fff0b1819 */ /* 0x020fe20000011470 */
[----:B-1----:R-:W-:Y:S01]  /*13f0*/  @P0 IMAD.SHL.U32 R6, R252, 0x2, RZ ;  /* 0x00000002fc060824 */ /* 0x002fe200078e00ff */
[----:B------:R-:W-:Y:S02]  /*1400*/  @P1 LEA.HI R15, R15, R29, RZ, 0x3 ;  /* 0x0000001d0f0f1211 */ /* 0x000fe400078f18ff */
[----:B------:R-:W-:Y:S02]  /*1410*/  @P0 SHF.R.S32.HI R10, RZ, 0x1f, R29 ;  /* 0x0000001fff0a0819 */ /* 0x000fe4000001141d */
[----:B------:R-:W-:-:S02]  /*1420*/  @P1 LEA.HI R14, R14, R28, RZ, 0x3 ;  /* 0x0000001c0e0e1211 */ /* 0x000fc400078f18ff */
[----:B------:R-:W-:Y:S02]  /*1430*/  @P1 LEA.HI R11, R11, R112, RZ, 0x3 ;  /* 0x000000700b0b1211 */ /* 0x000fe400078f18ff */
[----:B------:R-:W-:Y:S02]  /*1440*/  @P1 LOP3.LUT R15, R15, 0xfffffff8, RZ, 0xc0, !PT ;  /* 0xfffffff80f0f1812 */ /* 0x000fe400078ec0ff */
[----:B------:R-:W-:Y:S02]  /*1450*/  @P0 LEA.HI R10, R10, R29, RZ, 0x3 ;  /* 0x0000001d0a0a0211 */ /* 0x000fe400078f18ff */
[----:B------:R-:W-:Y:S01]  /*1460*/  @P1 LOP3.LUT R14, R14, 0xfffffff8, RZ, 0xc0, !PT ;  /* 0xfffffff80e0e1812 */ /* 0x000fe200078ec0ff */
[--C-:B------:R-:W-:Y:S01]  /*1470*/  @P1 IMAD.WIDE R22, R15, 0x2, R20.reuse ;  /* 0x000000020f161825 */ /* 0x100fe200078e0214 */
[----:B------:R-:W-:Y:S02]  /*1480*/  @P1 LOP3.LUT R11, R11, 0xfffffff8, RZ, 0xc0, !PT ;  /* 0xfffffff80b0b1812 */ /* 0x000fe400078ec0ff */
[----:B------:R-:W-:Y:S01]  /*1490*/  @P0 LOP3.LUT R10, R10, 0xfffffff8, RZ, 0xc0, !PT ;  /* 0xfffffff80a0a0812 */ /* 0x000fe200078ec0ff */
[----:B------:R-:W-:-:S04]  /*14a0*/  @P1 IMAD.WIDE R14, R14, 0x2, R20 ;  /* 0x000000020e0e1825 */ /* 0x000fc800078e0214 */
[----:B------:R-:W-:-:S04]  /*14b0*/  @P1 IMAD.WIDE R24, R11, 0x2, R20 ;  /* 0x000000020b181825 */ /* 0x000fc800078e0214 */
[----:B------:R-:W-:-:S04]  /*14c0*/  @P1 IMAD.WIDE R20, R215, 0x2, R20 ;  /* 0x00000002d7141825 */ /* 0x000fc800078e0214 */
[--C-:B------:R-:W-:Y:S01]  /*14d0*/  @P0 IMAD.WIDE R10, R10, 0x2, R18.reuse ;  /* 0x000000020a0a0825 */ /* 0x100fe200078e0212 */
[----:B------:R1:W-:Y:S03]  /*14e0*/  @P1 LDGSTS.E.BYPASS.LTC128B.128 [R16+0xd100], [R20.64], !P6 ;  /* 0x0d10000014101fae */ /* 0x0003e6000f101d4c */
[----:B------:R-:W-:Y:S01]  /*14f0*/  @P0 IMAD.WIDE R18, R215, 0x2, R18 ;  /* 0x00000002d7120825 */ /* 0x000fe200078e0212 */
[----:B------:R1:W-:Y:S04]  /*1500*/  @P1 LDGSTS.E.BYPASS.LTC128B.128 [R16+0x10100], [R22.64], !P5 ;  /* 0x1010000016101fae */ /* 0x0003e8000e901d4c */
[----:B------:R2:W-:Y:S04]  /*1510*/  @P1 LDGSTS.E.BYPASS.LTC128B.128 [R16+0x13100], [R14.64], !P4 ;  /* 0x131000000e101fae */ /* 0x0005e8000e101d4c */
[----:B------:R3:W-:Y:S01]  /*1520*/  @P1 LDGSTS.E.BYPASS.LTC128B.128 [R16+0x16100], [R24.64], !P3 ;  /* 0x1610000018101fae */ /* 0x0007e2000d901d4c */
[C---:B------:R-:W-:Y:S01]  /*1530*/  R2P PR, R4.reuse, 0x6 ;  /* 0x0000000604007804 */ /* 0x040fe20000000000 */
[----:B------:R-:W-:-:S02]  /*1540*/  IMAD.SHL.U32 R4, R4, 0x40, RZ ;  /* 0x0000004004047824 */ /* 0x000fc400078e00ff */
[----:B------:R4:W-:Y:S04]  /*1550*/  @P0 LDGSTS.E.BYPASS.LTC128B.128 [R6+0xe100], [R18.64], !P6 ;  /* 0x0e10000012060fae */ /* 0x0009e8000f101d4c */
[----:B------:R4:W-:Y:S04]  /*1560*/  @P0 LDGSTS.E.BYPASS.LTC128B.128 [R6+0x11100], [R10.64], !P5 ;  /* 0x111000000a060fae */ /* 0x0009e8000e901d4c */
[----:B------:R4:W-:Y:S04]  /*1570*/  @P0 LDGSTS.E.BYPASS.LTC128B.128 [R6+0x14100], [R26.64], !P4 ;  /* 0x141000001a060fae */ /* 0x0009e8000e101d4c */
[----:B------:R5:W-:Y:S04]  /*1580*/  @P0 LDGSTS.E.BYPASS.LTC128B.128 [R6+0x17100], [R8.64], !P3 ;  /* 0x1710000008060fae */ /* 0x000be8000d901d4c */
[----:B------:R-:W0:Y:S01]  /*1590*/  LDGDEPBAR ;  /* 0x00000000000079af */ /* 0x000e220000000000 */
[----:B--2---:R-:W-:Y:S01]  /*15a0*/  LEA.HI R15, R17, R2, RZ, 0x5 ;  /* 0x00000002110f7211 */ /* 0x004fe200078f28ff */
[----:B------:R-:W-:-:S02]  /*15b0*/  IMAD.MOV.U32 R14, RZ, RZ, 0x20 ;  /* 0x00000020ff0e7424 */ /* 0x000fc400078e00ff */
[----:B-----5:R-:W-:Y:S01]  /*15c0*/  IMAD.MOV.U32 R9, RZ, RZ, 0x10 ;  /* 0x00000010ff097424 */ /* 0x020fe200078e00ff */
[----:B------:R-:W-:-:S04]  /*15d0*/  DEPBAR.LE SB0, 0x1 ;  /* 0x000080400000791a */ /* 0x000fc80000000000 */
[----:B----4-:R-:W-:Y:S01]  /*15e0*/  IMAD.SHL.U32 R6, R5, 0x40, RZ ;  /* 0x0000004005067824 */ /* 0x010fe200078e00ff */
[----:B------:R-:W-:Y:S01]  /*15f0*/  LOP3.LUT R5, R4, 0x1c0, RZ, 0xc0, !PT ;  /* 0x000001c004057812 */ /* 0x000fe200078ec0ff */
[----:B------:R-:W-:-:S04]  /*1600*/  DEPBAR.LE SB0, 0x0 ;  /* 0x000080000000791a */ /* 0x000fc80000000000 */
[----:B------:R-:W-:Y:S01]  /*1610*/  SEL R4, R9, 0xfffffff0, !P1 ;  /* 0xfffffff009047807 */ /* 0x000fe20004800000 */
[----:B------:R-:W-:Y:S01]  /*1620*/  BAR.SYNC.DEFER_BLOCKING 0x0 ;  /* 0x0000000000007b1d */ /* 0x000fe20000010000 */
[----:B------:R-:W-:Y:S02]  /*1630*/  LOP3.LUT R9, R5, 0x8, R3, 0xf8, !PT ;  /* 0x0000000805097812 */ /* 0x000fe400078ef803 */
[----:B------:R-:W-:Y:S02]  /*1640*/  SHF.R.S32.HI R8, RZ, 0x5, R15 ;  /* 0x00000005ff087819 */ /* 0x000fe4000001140f */
[----:B------:R-:W-:Y:S02]  /*1650*/  LOP3.LUT R6, R6, 0xfffffe00, RZ, 0xc0, !PT ;  /* 0xfffffe0006067812 */ /* 0x000fe400078ec0ff */
[----:B------:R-:W-:Y:S02]  /*1660*/  SHF.R.U32.HI R5, RZ, 0x3, R5 ;  /* 0x00000003ff057819 */ /* 0x000fe40000011605 */
[----:B------:R-:W-:-:S02]  /*1670*/  SEL R3, R14, 0xffffffe0, !P2 ;  /* 0xffffffe00e037807 */ /* 0x000fc40005000000 */
[----:B------:R-:W-:Y:S01]  /*1680*/  R2P PR, R0, 0x6 ;  /* 0x0000000600007804 */ /* 0x000fe20000000000 */
[----:B------:R-:W-:Y:S01]  /*1690*/  IMAD R0, R8, 0x400, R6 ;  /* 0x0000040008007824 */ /* 0x000fe200078e0206 */
[----:B------:R-:W-:Y:S02]  /*16a0*/  LOP3.LUT R5, R9, R5, RZ, 0x3c, !PT ;  /* 0x0000000509057212 */ /* 0x000fe400078e3cff */
[----:B------:R-:W-:Y:S02]  /*16b0*/  PLOP3.LUT P0, PT, PT, PT, UP1, 0x80, 0x0 ;  /* 0x000000000000781c */ /* 0x000fe40003f0f018 */
[----:B------:R-:W-:Y:S01]  /*16c0*/  IADD3 R8, R247, 0xc100, RZ ;  /* 0x0000c100f7087810 */ /* 0x000fe20007ffe0ff */
[----:B------:R-:W-:Y:S01]  /*16d0*/  IMAD.IADD R0, R5, 0x1, R0 ;  /* 0x0000000105007824 */ /* 0x000fe200078e0200 */
[----:B------:R-:W-:Y:S02]  /*16e0*/  LOP3.LUT R15, R15, 0xffffffe0, RZ, 0xc0, !PT ;  /* 0xffffffe00f0f7812 */ /* 0x000fe400078ec0ff */
[----:B------:R-:W-:Y:S01]  /*16f0*/  LOP3.LUT R5, R5, R6, RZ, 0xfc, !PT ;  /* 0x0000000605057212 */ /* 0x000fe200078efcff */
[C---:B------:R-:W-:Y:S01]  /*1700*/  IMAD.SHL.U32 R48, R0.reuse, 0x2, RZ ;  /* 0x0000000200307824 */ /* 0x040fe200078e00ff */
[----:B------:R-:W-:Y:S01]  /*1710*/  LEA R248, R0, 0x18100, 0x1 ;  /* 0x0001810000f87811 */ /* 0x000fe200078e08ff */
[----:B------:R2:W4:Y:S01]  /*1720*/  LDSM.16.M88.4 R80, [R247+0xc900] ;  /* 0x00c90000f750783b */ /* 0x0005220000000200 */
[----:B------:R-:W-:Y:S01]  /*1730*/  @P1 IADD3 R245, R8, -0x20, RZ ;  /* 0xffffffe008f51810 */ /* 0x000fe20007ffe0ff */
[----:B------:R-:W-:Y:S01]  /*1740*/  IMAD.IADD R2, R2, 0x1, -R15 ;  /* 0x0000000102027824 */ /* 0x000fe200078e0a0f */
[----:B------:R-:W-:Y:S01]  /*1750*/  ISETP.GE.AND P1, PT, R112, c[0x0][0x1d4], PT ;  /* 0x0000750070007a0c */ /* 0x000fe20003f26270 */
[----:B------:R-:W-:Y:S01]  /*1760*/  IMAD R246, R4, 0x2, R248 ;  /* 0x0000000204f67824 */ /* 0x000fe200078e02f8 */
[----:B------:R-:W2:Y:S01]  /*1770*/  LDSM.16.M88.4 R48, [R48+0x18100] ;  /* 0x018100003030783b */ /* 0x000ea20000000200 */
[----:B------:R-:W-:-:S02]  /*1780*/  ISETP.GT.AND P3, PT, R113, 0x5f, PT ;  /* 0x0000005f7100780c */ /* 0x000fc40003f64270 */
[----:B------:R-:W-:Y:S01]  /*1790*/  SEL R6, RZ, 0x10, P1 ;  /* 0x00000010ff067807 */ /* 0x000fe20000800000 */
[----:B------:R2:W2:Y:S01]  /*17a0*/  LDSM.16.M88.4 R8, [R247+0xc100] ;  /* 0x00c10000f708783b */ /* 0x0004a20000000200 */
[----:B------:R-:W-:Y:S02]  /*17b0*/  SEL R0, R14, 0xffffffe0, !P2 ;  /* 0xffffffe00e007807 */ /* 0x000fe40005000000 */
[C---:B------:R-:W-:Y:S01]  /*17c0*/  IADD3 R237, R245.reuse, 0x800, RZ ;  /* 0x00000800f5ed7810 */ /* 0x040fe20007ffe0ff */
[----:B------:R2:W2:Y:S01]  /*17d0*/  LDSM.16.M88.4 R72, [R247+0xd100] ;  /* 0x00d10000f748783b */ /* 0x0004a20000000200 */
[C---:B------:R-:W-:Y:S02]  /*17e0*/  IADD3 R236, R245.reuse, 0x1000, RZ ;  /* 0x00001000f5ec7810 */ /* 0x040fe40007ffe0ff */
[C---:B------:R-:W-:Y:S01]  /*17f0*/  IADD3 R235, R245.reuse, 0x1800, RZ ;  /* 0x00001800f5eb7810 */ /* 0x040fe20007ffe0ff */
[----:B------:R2:W2:Y:S01]  /*1800*/  LDSM.16.M88.4 R64, [R247+0xd900] ;  /* 0x00d90000f740783b */ /* 0x0004a20000000200 */
[----:B------:R-:W-:-:S02]  /*1810*/  IADD3 R234, R245, 0x2000, RZ ;  /* 0x00002000f5ea7810 */ /* 0x000fc40007ffe0ff */
[----:B------:R-:W-:Y:S01]  /*1820*/  IADD3 R233, R245, 0x2800, RZ ;  /* 0x00002800f5e97810 */ /* 0x000fe20007ffe0ff */
[----:B------:R2:W2:Y:S04]  /*1830*/  LDSM.16.M88.4 R56, [R247+0xe100] ;  /* 0x00e10000f738783b */ /* 0x0004a80000000200 */
[----:B------:R2:W2:Y:S04]  /*1840*/  LDSM.16.M88.4 R92, [R247+0xe900] ;  /* 0x00e90000f75c783b */ /* 0x0004a80000000200 */
[----:B-1----:R1:W1:Y:S04]  /*1850*/  LDSM.16.M88.4 R20, [R246] ;  /* 0x00000000f614783b */ /* 0x0022680000000200 */
[----:B------:R1:W1:Y:S04]  /*1860*/  LDSM.16.M88.4 R88, [R245] ;  /* 0x00000000f558783b */ /* 0x0002680000000200 */
[----:B------:R1:W1:Y:S04]  /*1870*/  LDSM.16.M88.4 R44, [R245+0x800] ;  /* 0x00080000f52c783b */ /* 0x0002680000000200 */
[----:B---3--:R3:W1:Y:S04]  /*1880*/  LDSM.16.M88.4 R24, [R245+0x1000] ;  /* 0x00100000f518783b */ /* 0x0086680000000200 */
[----:B------:R3:W1:Y:S04]  /*1890*/  LDSM.16.M88.4 R40, [R245+0x1800] ;  /* 0x00180000f528783b */ /* 0x0006680000000200 */
[----:B------:R3:W1:Y:S04]  /*18a0*/  LDSM.16.M88.4 R16, [R245+0x2000] ;  /* 0x00200000f510783b */ /* 0x0006680000000200 */
[----:B------:R3:W1:Y:S01]  /*18b0*/  LDSM.16.M88.4 R32, [R245+0x2800] ;  /* 0x00280000f520783b */ /* 0x0006620000000200 */
[----:B------:R-:W-:Y:S05]  /*18c0*/  @!P0 BRA `(.L_x_769) ;  /* 0x0000059000008947 */ /* 0x000fea0003800000 */
[----:B----4-:R-:W-:Y:S01]  /*18d0*/  IMAD R13, R13, c[0x0][0x208], RZ ;  /* 0x000082000d0d7a24 */ /* 0x010fe200078e02ff */
[----:B------:R-:W-:Y:S01]  /*18e0*/  P2R R38, PR, RZ, 0x8 ;  /* 0x00000008ff267803 */ /* 0x000fe20000000000 */
[----:B------:R-:W-:Y:S01]  /*18f0*/  IMAD.WIDE.U32 R14, R250, c[0x0][0x208], RZ ;  /* 0x00008200fa0e7a25 */ /* 0x000fe200078e00ff */
[----:B------:R-:W-:-:S02]  /*1900*/  ISETP.GE.AND P3, PT, R215, c[0x0][0x1d4], PT ;  /* 0x00007500d7007a0c */ /* 0x000fc40003f66270 */
[----:B------:R-:W-:Y:S01]  /*1910*/  SHF.R.S32.HI R60, RZ, 0x1f, R29 ;  /* 0x0000001fff3c7819 */ /* 0x000fe2000001141d */
[----:B------:R-:W-:Y:S01]  /*1920*/  IMAD R13, R250, c[0x0][0x20c], R13 ;  /* 0x00008300fa0d7a24 */ /* 0x000fe200078e020d */
[----:B------:R-:W-:Y:S01]  /*1930*/  SHF.R.S32.HI R54, RZ, 0x1f, R28 ;  /* 0x0000001fff367819 */ /* 0x000fe2000001141c */
[----:B------:R-:W-:Y:S01]  /*1940*/  IMAD R12, R12, c[0x0][0x218], RZ ;  /* 0x000086000c0c7a24 */ /* 0x000fe200078e02ff */
[----:B------:R-:W-:Y:S01]  /*1950*/  LEA.HI R60, R60, R29, RZ, 0x3 ;  /* 0x0000001d3c3c7211 */ /* 0x000fe200078f18ff */
[----:B------:R-:W-:Y:S01]  /*1960*/  IMAD.IADD R15, R15, 0x1, R13 ;  /* 0x000000010f0f7824 */ /* 0x000fe200078e020d */
[----:B------:R-:W-:Y:S01]  /*1970*/  LEA.HI R54, R54, R28, RZ, 0x3 ;  /* 0x0000001c36367211 */ /* 0x000fe200078f18ff */
[C---:B------:R-:W-:Y:S01]  /*1980*/  IMAD R12, R249.reuse, c[0x0][0x21c], R12 ;  /* 0x00008700f90c7a24 */ /* 0x040fe200078e020c */
[----:B------:R-:W-:Y:S01]  /*1990*/  LOP3.LUT R60, R60, 0xfffffff8, RZ, 0xc0, !PT ;  /* 0xfffffff83c3c7812 */ /* 0x000fe200078ec0ff */
[----:B------:R-:W-:Y:S01]  /*19a0*/  IMAD.WIDE.U32 R14, R249, c[0x0][0x218], R14 ;  /* 0x00008600f90e7a25 */ /* 0x000fe200078e000e */
[----:B------:R-:W-:-:S02]  /*19b0*/  LOP3.LUT R54, R54, 0xfffffff8, RZ, 0xc0, !PT ;  /* 0xfffffff836367812 */ /* 0x000fc400078ec0ff */
[----:B------:R-:W-:Y:S01]  /*19c0*/  ISETP.GE.AND P2, PT, R29, c[0x0][0x1d4], PT ;  /* 0x000075001d007a0c */ /* 0x000fe20003f46270 */
[----:B------:R-:W-:Y:S01]  /*19d0*/  IMAD.WIDE R62, R215, 0x2, RZ ;  /* 0x00000002d73e7825 */ /* 0x000fe200078e02ff */
[----:B------:R-:W-:Y:S02]  /*19e0*/  IADD3 R14, P0, R14, UR22, RZ ;  /* 0x000000160e0e7c10 */ /* 0x000fe4000ff1e0ff */
[----:B------:R-:W-:Y:S01]  /*19f0*/  ISETP.GE.AND P1, PT, R28, c[0x0][0x1d4], PT ;  /* 0x000075001c007a0c */ /* 0x000fe20003f26270 */
[----:B------:R-:W-:Y:S01]  /*1a00*/  IMAD.SHL.U32 R13, R252, 0x2, RZ ;  /* 0x00000002fc0d7824 */ /* 0x000fe200078e00ff */
[----:B------:R-:W-:Y:S01]  /*1a10*/  IADD3.X R12, R15, UR5, R12, P0, !PT ;  /* 0x000000050f0c7c10 */ /* 0x000fe200087fe40c */
[----:B------:R-:W-:Y:S01]  /*1a20*/  IMAD.WIDE R60, R60, 0x2, RZ ;  /* 0x000000023c3c7825 */ /* 0x000fe200078e02ff */
[----:B------:R-:W-:Y:S02]  /*1a30*/  LEA R15, P0, R14, c[0x0][0x1f8], 0x1 ;  /* 0x00007e000e0f7a11 */ /* 0x000fe400078008ff */
[----:B------:R-:W-:Y:S01]  /*1a40*/  P2R R39, PR, RZ, 0x20 ;  /* 0x00000020ff277803 */ /* 0x000fe20000000000 */
[----:B------:R-:W-:Y:S01]  /*1a50*/  IMAD.WIDE R54, R54, 0x2, RZ ;  /* 0x0000000236367825 */ /* 0x000fe200078e02ff */
[----:B------:R-:W-:Y:S01]  /*1a60*/  LEA.HI.X R14, R14, c[0x0][0x1fc], R12, 0x1, P0 ;  /* 0x00007f000e0e7a11 */ /* 0x000fe200000f0c0c */
[----:B------:R-:W4:Y:S01]  /*1a70*/  SHFL.IDX PT, R36, R15, RZ, 0x181f ;  /* 0x00181fff0f247589 */ /* 0x000f2200000e0000 */
[----:B------:R-:W-:-:S03]  /*1a80*/  SHF.R.S32.HI R12, RZ, 0x1f, R112 ;  /* 0x0000001fff0c7819 */ /* 0x000fc60000011470 */
[----:B------:R-:W5:Y:S01]  /*1a90*/  SHFL.IDX PT, R37, R14, RZ, 0x181f ;  /* 0x00181fff0e257589 */ /* 0x000f6200000e0000 */
[----:B------:R-:W-:-:S03]  /*1aa0*/  LEA.HI R12, R12, R112, RZ, 0x3 ;  /* 0x000000700c0c7211 */ /* 0x000fc600078f18ff */
[----:B------:R-:W3:Y:S01]  /*1ab0*/  SHFL.IDX PT, R30, R15, 0x1, 0x181f ;  /* 0x00381f000f1e7f89 */ /* 0x000ee200000e0000 */
[----:B------:R-:W-:-:S03]  /*1ac0*/  LOP3.LUT R12, R12, 0xfffffff8, RZ, 0xc0, !PT ;  /* 0xfffffff80c0c7812 */ /* 0x000fc600078ec0ff */
[----:B------:R-:W2:Y:S02]  /*1ad0*/  SHFL.IDX PT, R31, R14, 0x1, 0x181f ;  /* 0x00381f000e1f7f89 */ /* 0x000ea400000e0000 */
[----:B------:R-:W-:Y:S01]  /*1ae0*/  IMAD.WIDE R70, R12, 0x2, RZ ;  /* 0x000000020c467825 */ /* 0x000fe200078e02ff */
[----:B------:R-:W-:Y:S01]  /*1af0*/  P2R R12, PR, RZ, 0x10 ;  /* 0x00000010ff0c7803 */ /* 0x000fe20000000000 */
[----:B------:R-:W1:Y:S01]  /*1b00*/  SHFL.IDX PT, R15, R15, 0x2, 0x181f ;  /* 0x00581f000f0f7f89 */ /* 0x000e6200000e0000 */
[----:B------:R-:W-:-:S03]  /*1b10*/  ISETP.LT.OR P4, PT, R7, 0x21, P2 ;  /* 0x000000210700780c */ /* 0x000fc60001781670 */
[----:B------:R-:W1:Y:S01]  /*1b20*/  SHFL.IDX PT, R14, R14, 0x2, 0x181f ;  /* 0x00581f000e0e7f89 */ /* 0x000e6200000e0000 */
[----:B----4-:R-:W-:-:S05]  /*1b30*/  IADD3 R52, P0, R36, R62, RZ ;  /* 0x0000003e24347210 */ /* 0x010fca0007f1e0ff */
[----:B-----5:R-:W-:Y:S01]  /*1b40*/  IMAD.X R53, R37, 0x1, R63, P0 ;  /* 0x0000000125357824 */ /* 0x020fe200000e063f */
[----:B------:R-:W-:-:S13]  /*1b50*/  ISETP.LT.OR P0, PT, R7, 0x1, P3 ;  /* 0x000000010700780c */ /* 0x000fda0001f01670 */
[----:B------:R4:W-:Y:S02]  /*1b60*/  LDGSTS.E.BYPASS.LTC128B.128 [R13+0x100], [R52.64], !P0 ;  /* 0x00100000340d7fae */ /* 0x0009e4000c101d4c */
[----:B----4-:R-:W-:-:S05]  /*1b70*/  IADD3 R52, P0, R36, R60, RZ ;  /* 0x0000003c24347210 */ /* 0x010fca0007f1e0ff */
[----:B------:R-:W-:Y:S01]  /*1b80*/  IMAD.X R53, R37, 0x1, R61, P0 ;  /* 0x0000000125357824 */ /* 0x000fe200000e063d */
[----:B------:R-:W-:-:S05]  /*1b90*/  IADD3 R68, P0, R36, R54, RZ ;  /* 0x0000003624447210 */ /* 0x000fca0007f1e0ff */
[----:B------:R-:W-:Y:S01]  /*1ba0*/  IMAD.X R69, R37, 0x1, R55, P0 ;  /* 0x0000000125457824 */ /* 0x000fe200000e0637 */
[----:B------:R-:W-:-:S05]  /*1bb0*/  IADD3 R36, P0, R36, R70, RZ ;  /* 0x0000004624247210 */ /* 0x000fca0007f1e0ff */
[----:B------:R-:W-:Y:S01]  /*1bc0*/  IMAD.X R37, R37, 0x1, R71, P0 ;  /* 0x0000000125257824 */ /* 0x000fe200000e0647 */
[----:B---3--:R-:W-:-:S05]  /*1bd0*/  IADD3 R84, P0, R62, R30, RZ ;  /* 0x0000001e3e547210 */ /* 0x008fca0007f1e0ff */
[----:B--2---:R-:W-:Y:S01]  /*1be0*/  IMAD.X R85, R63, 0x1, R31, P0 ;  /* 0x000000013f557824 */ /* 0x004fe200000e061f */
[----:B------:R-:W-:-:S05]  /*1bf0*/  IADD3 R78, P0, R60, R30, RZ ;  /* 0x0000001e3c4e7210 */ /* 0x000fca0007f1e0ff */
[----:B------:R-:W-:Y:S01]  /*1c00*/  IMAD.X R79, R61, 0x1, R31, P0 ;  /* 0x000000013d4f7824 */ /* 0x000fe200000e061f */
[----:B------:R-:W-:-:S05]  /*1c10*/  IADD3 R76, P0, R54, R30, RZ ;  /* 0x0000001e364c7210 */ /* 0x000fca0007f1e0ff */
[----:B------:R-:W-:Y:S01]  /*1c20*/  IMAD.X R77, R55, 0x1, R31, P0 ;  /* 0x00000001374d7824 */ /* 0x000fe200000e061f */
[----:B------:R-:W-:-:S05]  /*1c30*/  IADD3 R30, P0, R70, R30, RZ ;  /* 0x0000001e461e7210 */ /* 0x000fca0007f1e0ff */
[----:B------:R-:W-:Y:S01]  /*1c40*/  IMAD.X R31, R71, 0x1, R31, P0 ;  /* 0x00000001471f7824 */ /* 0x000fe200000e061f */
[----:B-1----:R-:W-:-:S05]  /*1c50*/  IADD3 R62, P0, R62, R15, RZ ;  /* 0x0000000f3e3e7210 */ /* 0x002fca0007f1e0ff */
[----:B------:R-:W-:Y:S01]  /*1c60*/  IMAD.X R63, R63, 0x1, R14, P0 ;  /* 0x000000013f3f7824 */ /* 0x000fe200000e060e */
[----:B------:R-:W-:-:S05]  /*1c70*/  IADD3 R60, P0, R60, R15, RZ ;  /* 0x0000000f3c3c7210 */ /* 0x000fca0007f1e0ff */
[----:B------:R-:W-:Y:S01]  /*1c80*/  IMAD.X R61, R61, 0x1, R14, P0 ;  /* 0x000000013d3d7824 */ /* 0x000fe200000e060e */
[----:B------:R-:W-:-:S05]  /*1c90*/  IADD3 R54, P0, R54, R15, RZ ;  /* 0x0000000f36367210 */ /* 0x000fca0007f1e0ff */
[----:B------:R-:W-:Y:S01]  /*1ca0*/  IMAD.X R55, R55, 0x1, R14, P0 ;  /* 0x0000000137377824 */ /* 0x000fe200000e060e */
[----:B------:R-:W-:-:S05]  /*1cb0*/  IADD3 R70, P0, R70, R15, RZ ;  /* 0x0000000f46467210 */ /* 0x000fca0007f1e0ff */
[----:B------:R-:W-:Y:S01]  /*1cc0*/  IMAD.X R71, R71, 0x1, R14, P0 ;  /* 0x0000000147477824 */ /* 0x000fe200000e060e */
[C---:B------:R-:W-:Y:S02]  /*1cd0*/  ISETP.LT.OR P0, PT, R7.reuse, 0x1, P2 ;  /* 0x000000010700780c */ /* 0x040fe40001701670 */
[----:B------:R-:W-:-:S11]  /*1ce0*/  ISETP.LT.OR P2, PT, R7, 0x41, P2 ;  /* 0x000000410700780c */ /* 0x000fd60001741670 */
[----:B------:R1:W-:Y:S01]  /*1cf0*/  LDGSTS.E.BYPASS.LTC128B.128 [R13+0x3100], [R52.64], !P0 ;  /* 0x03100000340d7fae */ /* 0x0003e2000c101d4c */
[----:B------:R-:W-:-:S13]  /*1d00*/  ISETP.LT.OR P0, PT, R7, 0x1, P1 ;  /* 0x000000010700780c */ /* 0x000fda0000f01670 */
[----:B------:R1:W-:Y:S01]  /*1d10*/  LDGSTS.E.BYPASS.LTC128B.128 [R13+0x6100], [R68.64], !P0 ;  /* 0x06100000440d7fae */ /* 0x0003e2000c101d4c */
[----:B------:R-:W-:-:S04]  /*1d20*/  ISETP.GE.AND P0, PT, R112, c[0x0][0x1d4], PT ;  /* 0x0000750070007a0c */ /* 0x000fc80003f06270 */
[----:B------:R-:W-:-:S13]  /*1d30*/  ISETP.LT.OR P5, PT, R7, 0x1, P0 ;  /* 0x000000010700780c */ /* 0x000fda00007a1670 */
[----:B------:R1:W-:Y:S01]  /*1d40*/  LDGSTS.E.BYPASS.LTC128B.128 [R13+0x9100], [R36.64], !P5 ;  /* 0x09100000240d7fae */ /* 0x0003e2000e901d4c */
[C---:B------:R-:W-:Y:S02]  /*1d50*/  ISETP.LT.OR P5, PT, R7.reuse, 0x21, P3 ;  /* 0x000000210700780c */ /* 0x040fe40001fa1670 */
[----:B------:R-:W-:-:S11]  /*1d60*/  ISETP.LT.OR P3, PT, R7, 0x41, P3 ;  /* 0x000000410700780c */ /* 0x000fd60001f61670 */
[----:B------:R1:W-:Y:S01]  /*1d70*/  LDGSTS.E.BYPASS.LTC128B.128 [R13+0x1100], [R84.64], !P5 ;  /* 0x01100000540d7fae */ /* 0x0003e2000e901d4c */
[----:B------:R-:W-:-:S03]  /*1d80*/  ISETP.NE.AND P5, PT, R39, RZ, PT ;  /* 0x000000ff2700720c */ /* 0x000fc60003fa5270 */
[----:B------:R1:W-:Y:S01]  /*1d90*/  LDGSTS.E.BYPASS.LTC128B.128 [R13+0x4100], [R78.64], !P4 ;  /* 0x041000004e0d7fae */ /* 0x0003e2000e101d4c */
[C---:B------:R-:W-:Y:S02]  /*1da0*/  ISETP.LT.OR P4, PT, R7.reuse, 0x21, P1 ;  /* 0x000000210700780c */ /* 0x040fe40000f81670 */
[----:B------:R-:W-:-:S11]  /*1db0*/  ISETP.LT.OR P1, PT, R7, 0x41, P1 ;  /* 0x000000410700780c */ /* 0x000fd60000f21670 */
[----:B------:R1:W-:Y:S01]  /*1dc0*/  LDGSTS.E.BYPASS.LTC128B.128 [R13+0x7100], [R76.64], !P4 ;  /* 0x071000004c0d7fae */ /* 0x0003e2000e101d4c */
[C---:B------:R-:W-:Y:S02]  /*1dd0*/  ISETP.LT.OR P4, PT, R7.reuse, 0x21, P0 ;  /* 0x000000210700780c */ /* 0x040fe40000781670 */
[----:B------:R-:W-:-:S11]  /*1de0*/  ISETP.LT.OR P0, PT, R7, 0x41, P0 ;  /* 0x000000410700780c */ /* 0x000fd60000701670 */
[----:B------:R1:W-:Y:S01]  /*1df0*/  LDGSTS.E.BYPASS.LTC128B.128 [R13+0xa100], [R30.64], !P4 ;  /* 0x0a1000001e0d7fae */ /* 0x0003e2000e101d4c */
[----:B------:R-:W-:-:S03]  /*1e00*/  ISETP.NE.AND P4, PT, R12, RZ, PT ;  /* 0x000000ff0c00720c */ /* 0x000fc60003f85270 */
[----:B------:R1:W-:Y:S01]  /*1e10*/  LDGSTS.E.BYPASS.LTC128B.128 [R13+0x2100], [R62.64], !P3 ;  /* 0x021000003e0d7fae */ /* 0x0003e2000d901d4c */
[----:B------:R-:W-:-:S03]  /*1e20*/  ISETP.NE.AND P3, PT, R38, RZ, PT ;  /* 0x000000ff2600720c */ /* 0x000fc60003f65270 */
[----:B------:R1:W-:Y:S04]  /*1e30*/  LDGSTS.E.BYPASS.LTC128B.128 [R13+0x5100], [R60.64], !P2 ;  /* 0x051000003c0d7fae */ /* 0x0003e8000d101d4c */
[----:B------:R1:W-:Y:S04]  /*1e40*/  LDGSTS.E.BYPASS.LTC128B.128 [R13+0x8100], [R54.64], !P1 ;  /* 0x08100000360d7fae */ /* 0x0003e8000c901d4c */
[----:B------:R1:W-:Y:S02]  /*1e50*/  LDGSTS.E.BYPASS.LTC128B.128 [R13+0xb100], [R70.64], !P0 ;  /* 0x0b100000460d7fae */ /* 0x0003e4000c101d4c */
.L_x_769:
[C---:B-12-4-:R-:W-:Y:S01]  /*1e60*/  HMMA.16816.F32 R12, R48.reuse, R8, RZ ;  /* 0x00000008300c723c */ /* 0x056fe200000018ff */
[C---:B------:R-:W-:Y:S01]  /*1e70*/  IMAD R244, R3.reuse, 0x2, R248 ;  /* 0x0000000203f47824 */ /* 0x040fe200078e02f8 */
[----:B------:R-:W0:Y:S01]  /*1e80*/  LDGDEPBAR ;  /* 0x00000000000079af */ /* 0x000e220000000000 */
[C---:B------:R-:W-:Y:S01]  /*1e90*/  IMAD R241, R0.reuse, 0x2, R247 ;  /* 0x0000000200f17824 */ /* 0x040fe200078e02f7 */
[----:B------:R-:W-:Y:S01]  /*1ea0*/  UISETP.GE.AND UP1, UPT, UR10, 0x61, UPT ;  /* 0x000000610a00788c */ /* 0x000fe2000bf26270 */
[----:B------:R-:W-:Y:S01]  /*1eb0*/  IMAD R243, R3, 0x2, R246 ;  /* 0x0000000203f37824 */ /* 0x000fe200078e02f6 */
[----:B------:R-:W-:Y:S01]  /*1ec0*/  LDSM.16.M88.4 R96, [R244] ;  /* 0x00000000f460783b */ /* 0x000fe20000000200 */
[----:B------:R-:W-:Y:S01]  /*1ed0*/  IMAD R232, R0, 0x2, R245 ;  /* 0x0000000200e87824 */ /* 0x000fe200078e02f5 */
[----:B------:R-:W-:Y:S01]  /*1ee0*/  HMMA.16816.F32 R76, R48, R72, RZ ;  /* 0x00000048304c723c */ /* 0x000fe200000018ff */
[----:B------:R-:W-:Y:S01]  /*1ef0*/  IADD3 R231, R245, 0x3000, RZ ;  /* 0x00003000f5e77810 */ /* 0x000fe20007ffe0ff */
[----:B------:R-:W1:Y:S01]  /*1f00*/  LDSM.16.M88.4 R36, [R241+0xc100] ;  /* 0x00c10000f124783b */ /* 0x000e620000000200 */
[----:B------:R-:W-:-:S02]  /*1f10*/  PLOP3.LUT P0, PT, PT, PT, UP1, 0x40, 0x0 ;  /* 0x000000000000781c */ /* 0x000fc40003f0e818 */
[C---:B------:R-:W-:Y:S01]  /*1f20*/  IADD3 R230, R245.reuse, 0x3800, RZ ;  /* 0x00003800f5e67810 */ /* 0x040fe20007ffe0ff */
[----:B------:R-:W-:Y:S01]  /*1f30*/  LDSM.16.M88.4 R104, [R241+0xe100] ;  /* 0x00e10000f168783b */ /* 0x000fe20000000200 */
[C---:B------:R-:W-:Y:S01]  /*1f40*/  IADD3 R229, R245.reuse, 0x4000, RZ ;  /* 0x00004000f5e57810 */ /* 0x040fe20007ffe0ff */
[C---:B------:R-:W-:Y:S01]  /*1f50*/  HMMA.16816.F32 R8, R48.reuse, R10, RZ ;  /* 0x0000000a3008723c */ /* 0x040fe200000018ff */
[C---:B------:R-:W-:Y:S01]  /*1f60*/  IADD3 R228, R245.reuse, 0x4800, RZ ;  /* 0x00004800f5e47810 */ /* 0x040fe20007ffe0ff */
[----:B------:R-:W-:Y:S01]  /*1f70*/  LDSM.16.M88.4 R100, [R241+0xe900] ;  /* 0x00e90000f164783b */ /* 0x000fe20000000200 */
[C---:B------:R-:W-:Y:S02]  /*1f80*/  IADD3 R227, R245.reuse, 0x5000, RZ ;  /* 0x00005000f5e37810 */ /* 0x040fe40007ffe0ff */
[C---:B------:R-:W-:Y:S01]  /*1f90*/  IADD3 R226, R245.reuse, 0x5800, RZ ;  /* 0x00005800f5e27810 */ /* 0x040fe20007ffe0ff */
[----:B------:R-:W-:Y:S01]  /*1fa0*/  LDSM.16.M88.4 R108, [R244+0xc000] ;  /* 0x00c00000f46c783b */ /* 0x000fe20000000200 */
[C---:B------:R-:W-:Y:S01]  /*1fb0*/  IADD3 R225, R245.reuse, 0x6000, RZ ;  /* 0x00006000f5e17810 */ /* 0x040fe20007ffe0ff */
[----:B------:R-:W-:Y:S01]  /*1fc0*/  HMMA.16816.F32 R72, R48, R74, RZ ;  /* 0x0000004a3048723c */ /* 0x000fe200000018ff */
[----:B------:R-:W-:-:S02]  /*1fd0*/  IADD3 R224, R245, 0x6800, RZ ;  /* 0x00006800f5e07810 */ /* 0x000fc40007ffe0ff */
[C---:B------:R-:W-:Y:S02]  /*1fe0*/  IADD3 R223, R245.reuse, 0x7000, RZ ;  /* 0x00007000f5df7810 */ /* 0x040fe40007ffe0ff */
[C---:B------:R-:W-:Y:S02]  /*1ff0*/  IADD3 R222, R245.reuse, 0x7800, RZ ;  /* 0x00007800f5de7810 */ /* 0x040fe40007ffe0ff */
[C---:B------:R-:W-:Y:S01]  /*2000*/  IADD3 R221, R245.reuse, 0x8000, RZ ;  /* 0x00008000f5dd7810 */ /* 0x040fe20007ffe0ff */
[----:B------:R-:W-:Y:S01]  /*2010*/  HMMA.16816.F32 R84, R48, R80, RZ ;  /* 0x000000503054723c */ /* 0x000fe200000018ff */
[C---:B------:R-:W-:Y:S02]  /*2020*/  IADD3 R220, R245.reuse, 0x8800, RZ ;  /* 0x00008800f5dc7810 */ /* 0x040fe40007ffe0ff */
[C---:B------:R-:W-:Y:S02]  /*2030*/  IADD3 R219, R245.reuse, 0x9000, RZ ;  /* 0x00009000f5db7810 */ /* 0x040fe40007ffe0ff */
[----:B------:R-:W-:-:S02]  /*2040*/  IADD3 R218, R245, 0x9800, RZ ;  /* 0x00009800f5da7810 */ /* 0x000fc40007ffe0ff */
[C---:B------:R-:W-:Y:S01]  /*2050*/  IADD3 R217, R245.reuse, 0xa000, RZ ;  /* 0x0000a000f5d97810 */ /* 0x040fe20007ffe0ff */
[----:B------:R-:W-:Y:S01]  /*2060*/  HMMA.16816.F32 R68, R48, R64, RZ ;  /* 0x000000403044723c */ /* 0x000fe200000018ff */
[C---:B------:R-:W-:Y:S02]  /*2070*/  IADD3 R216, R245.reuse, 0xa800, RZ ;  /* 0x0000a800f5d87810 */ /* 0x040fe40007ffe0ff */
[C---:B------:R-:W-:Y:S02]  /*2080*/  IADD3 R183, R245.reuse, 0xb000, RZ ;  /* 0x0000b000f5b77810 */ /* 0x040fe40007ffe0ff */
[----:B------:R-:W-:-:S03]  /*2090*/  IADD3 R182, R245, 0xb800, RZ ;  /* 0x0000b800f5b67810 */ /* 0x000fc60007ffe0ff */
[C---:B------:R-:W-:Y:S08]  /*20a0*/  HMMA.16816.F32 R80, R48.reuse, R82, RZ ;  /* 0x000000523050723c */ /* 0x040ff000000018ff */
[C---:B------:R-:W-:Y:S08]  /*20b0*/  HMMA.16816.F32 R64, R48.reuse, R66, RZ ;  /* 0x000000423040723c */ /* 0x040ff000000018ff */
[C---:B------:R-:W-:Y:S08]  /*20c0*/  HMMA.16816.F32 R60, R48.reuse, R56, RZ ;  /* 0x00000038303c723c */ /* 0x040ff000000018ff */
[C---:B------:R-:W-:Y:S08]  /*20d0*/  HMMA.16816.F32 R56, R48.reuse, R58, RZ ;  /* 0x0000003a3038723c */ /* 0x040ff000000018ff */
[C---:B------:R-:W-:Y:S08]  /*20e0*/  HMMA.16816.F32 R52, R48.reuse, R92, RZ ;  /* 0x0000005c3034723c */ /* 0x040ff000000018ff */
[----:B------:R-:W-:Y:S01]  /*20f0*/  HMMA.16816.F32 R48, R48, R94, RZ ;  /* 0x0000005e3030723c */ /* 0x000fe200000018ff */
[----:B------:R-:W-:Y:S07]  /*2100*/  LDSM.16.M88.4 R92, [R232+0x1800] ;  /* 0x00180000e85c783b */ /* 0x000fee0000000200 */
[C---:B------:R-:W-:Y:S08]  /*2110*/  HMMA.16816.F32 R12, R20.reuse, R88, R12 ;  /* 0x00000058140c723c */ /* 0x040ff0000000180c */
[C---:B------:R-:W-:Y:S01]  /*2120*/  HMMA.16816.F32 R8, R20.reuse, R90, R8 ;  /* 0x0000005a1408723c */ /* 0x040fe20000001808 */
[----:B------:R-:W-:Y:S07]  /*2130*/  LDSM.16.M88.4 R88, [R232+0x2000] ;  /* 0x00200000e858783b */ /* 0x000fee0000000200 */
[C---:B------:R-:W-:Y:S08]  /*2140*/  HMMA.16816.F32 R76, R20.reuse, R24, R76 ;  /* 0x00000018144c723c */ /* 0x040ff0000000184c */
[C---:B------:R-:W-:Y:S01]  /*2150*/  HMMA.16816.F32 R72, R20.reuse, R26, R72 ;  /* 0x0000001a1448723c */ /* 0x040fe20000001848 */
[----:B------:R-:W2:Y:S07]  /*2160*/  LDSM.16.M88.4 R24, [R241+0xc900] ;  /* 0x00c90000f118783b */ /* 0x000eae0000000200 */
[C---:B------:R-:W-:Y:S08]  /*2170*/  HMMA.16816.F32 R84, R20.reuse, R44, R84 ;  /* 0x0000002c1454723c */ /* 0x040ff00000001854 */
[C---:B------:R-:W-:Y:S01]  /*2180*/  HMMA.16816.F32 R80, R20.reuse, R46, R80 ;  /* 0x0000002e1450723c */ /* 0x040fe20000001850 */
[----:B------:R-:W-:Y:S07]  /*2190*/  LDSM.16.M88.4 R44, [R232+0x2800] ;  /* 0x00280000e82c783b */ /* 0x000fee0000000200 */
[C---:B------:R-:W-:Y:S08]  /*21a0*/  HMMA.16816.F32 R68, R20.reuse, R40, R68 ;  /* 0x000000281444723c */ /* 0x040ff00000001844 */
[C---:B------:R-:W-:Y:S01]  /*21b0*/  HMMA.16816.F32 R64, R20.reuse, R42, R64 ;  /* 0x0000002a1440723c */ /* 0x040fe20000001840 */
[----:B------:R-:W4:Y:S07]  /*21c0*/  LDSM.16.M88.4 R40, [R241+0xd100] ;  /* 0x00d10000f128783b */ /* 0x000f2e0000000200 */
[C---:B------:R-:W-:Y:S08]  /*21d0*/  HMMA.16816.F32 R60, R20.reuse, R16, R60 ;  /* 0x00000010143c723c */ /* 0x040ff0000000183c */
[C---:B------:R-:W-:Y:S01]  /*21e0*/  HMMA.16816.F32 R56, R20.reuse, R18, R56 ;  /* 0x000000121438723c */ /* 0x040fe20000001838 */
[----:B------:R-:W5:Y:S07]  /*21f0*/  LDSM.16.M88.4 R16, [R241+0xd900] ;  /* 0x00d90000f110783b */ /* 0x000f6e0000000200 */
[C---:B------:R-:W-:Y:S08]  /*2200*/  HMMA.16816.F32 R52, R20.reuse, R32, R52 ;  /* 0x000000201434723c */ /* 0x040ff00000001834 */
[----:B------:R-:W-:Y:S01]  /*2210*/  HMMA.16816.F32 R48, R20, R34, R48 ;  /* 0x000000221430723c */ /* 0x000fe20000001830 */
[----:B------:R-:W-:Y:S04]  /*2220*/  LDSM.16.M88.4 R20, [R243] ;  /* 0x00000000f314783b */ /* 0x000fe80000000200 */
[----:B------:R-:W3:Y:S03]  /*2230*/  LDSM.16.M88.4 R32, [R232] ;  /* 0x00000000e820783b */ /* 0x000ee60000000200 */
[C---:B-1----:R-:W-:Y:S08]  /*2240*/  HMMA.16816.F32 R12, R96.reuse, R36, R12 ;  /* 0x00000024600c723c */ /* 0x042ff0000000180c */
[C---:B------:R-:W-:Y:S01]  /*2250*/  HMMA.16816.F32 R8, R96.reuse, R38, R8 ;  /* 0x000000266008723c */ /* 0x040fe20000001808 */
[----:B------:R-:W1:Y:S07]  /*2260*/  LDSM.16.M88.4 R36, [R232+0x800] ;  /* 0x00080000e824783b */ /* 0x000e6e0000000200 */
[C---:B--2---:R-:W-:Y:S08]  /*2270*/  HMMA.16816.F32 R84, R96.reuse, R24, R84 ;  /* 0x000000186054723c */ /* 0x044ff00000001854 */
[C---:B------:R-:W-:Y:S01]  /*2280*/  HMMA.16816.F32 R80, R96.reuse, R26, R80 ;  /* 0x0000001a6050723c */ /* 0x040fe20000001850 */
[----:B------:R-:W2:Y:S07]  /*2290*/  LDSM.16.M88.4 R24, [R232+0x1000] ;  /* 0x00100000e818783b */ /* 0x000eae0000000200 */
[C---:B----4-:R-:W-:Y:S08]  /*22a0*/  HMMA.16816.F32 R76, R96.reuse, R40, R76 ;  /* 0x00000028604c723c */ /* 0x050ff0000000184c */
[C---:B------:R-:W-:Y:S01]  /*22b0*/  HMMA.16816.F32 R72, R96.reuse, R42, R72 ;  /* 0x0000002a6048723c */ /* 0x040fe20000001848 */
[----:B------:R-:W-:Y:S07]  /*22c0*/  LDSM.16.M88.4 R40, [R247+0xf100] ;  /* 0x00f10000f728783b */ /* 0x000fee0000000200 */
[C---:B-----5:R-:W-:Y:S08]  /*22d0*/  HMMA.16816.F32 R68, R96.reuse, R16, R68 ;  /* 0x000000106044723c */ /* 0x060ff00000001844 */
[C---:B------:R-:W-:Y:S01]  /*22e0*/  HMMA.16816.F32 R64, R96.reuse, R18, R64 ;  /* 0x000000126040723c */ /* 0x040fe20000001840 */
[----:B------:R-:W4:Y:S07]  /*22f0*/  LDSM.16.M88.4 R16, [R248+0x4000] ;  /* 0x00400000f810783b */ /* 0x000f2e0000000200 */
[C---:B------:R-:W-:Y:S08]  /*2300*/  HMMA.16816.F32 R60, R96.reuse, R104, R60 ;  /* 0x00000068603c723c */ /* 0x040ff0000000183c */
[C---:B------:R-:W-:Y:S01]  /*2310*/  HMMA.16816.F32 R56, R96.reuse, R106, R56 ;  /* 0x0000006a6038723c */ /* 0x040fe20000001838 */
[----:B------:R-:W-:Y:S07]  /*2320*/  LDSM.16.M88.4 R104, [R247+0x14900] ;  /* 0x01490000f768783b */ /* 0x000fee0000000200 */
[C---:B------:R-:W-:Y:S08]  /*2330*/  HMMA.16816.F32 R52, R96.reuse, R100, R52 ;  /* 0x000000646034723c */ /* 0x040ff00000001834 */
[----:B------:R-:W-:Y:S01]  /*2340*/  HMMA.16816.F32 R48, R96, R102, R48 ;  /* 0x000000666030723c */ /* 0x000fe20000001830 */
[----:B------:R-:W-:Y:S04]  /*2350*/  LDSM.16.M88.4 R100, [R245+0x4000] ;  /* 0x00400000f564783b */ /* 0x000fe80000000200 */
[----:B------:R-:W-:Y:S03]  /*2360*/  LDSM.16.M88.4 R96, [R245+0x4800] ;  /* 0x00480000f560783b */ /* 0x000fe60000000200 */
[C---:B---3--:R-:W-:Y:S08]  /*2370*/  HMMA.16816.F32 R12, R20.reuse, R32, R12 ;  /* 0x00000020140c723c */ /* 0x048ff0000000180c */
[C---:B------:R-:W-:Y:S01]  /*2380*/  HMMA.16816.F32 R8, R20.reuse, R34, R8 ;  /* 0x000000221408723c */ /* 0x040fe20000001808 */
[----:B------:R-:W3:Y:S07]  /*2390*/  LDSM.16.M88.4 R32, [R247+0xf900] ;  /* 0x00f90000f720783b */ /* 0x000eee0000000200 */
[C---:B-1----:R-:W-:Y:S08]  /*23a0*/  HMMA.16816.F32 R84, R20.reuse, R36, R84 ;  /* 0x000000241454723c */ /* 0x042ff00000001854 */
[C---:B------:R-:W-:Y:S01]  /*23b0*/  HMMA.16816.F32 R80, R20.reuse, R38, R80 ;  /* 0x000000261450723c */ /* 0x040fe20000001850 */
[----:B------:R-:W1:Y:S07]  /*23c0*/  LDSM.16.M88.4 R36, [R247+0x10100] ;  /* 0x01010000f724783b */ /* 0x000e6e0000000200 */
[C---:B--2---:R-:W-:Y:S08]  /*23d0*/  HMMA.16816.F32 R76, R20.reuse, R24, R76 ;  /* 0x00000018144c723c */ /* 0x044ff0000000184c */
[C---:B------:R-:W-:Y:S01]  /*23e0*/  HMMA.16816.F32 R72, R20.reuse, R26, R72 ;  /* 0x0000001a1448723c */ /* 0x040fe20000001848 */
[----:B------:R-:W2:Y:S07]  /*23f0*/  LDSM.16.M88.4 R24, [R247+0x10900] ;  /* 0x01090000f718783b */ /* 0x000eae0000000200 */
[C---:B------:R-:W-:Y:S08]  /*2400*/  HMMA.16816.F32 R68, R20.reuse, R92, R68 ;  /* 0x0000005c1444723c */ /* 0x040ff00000001844 */
[C---:B------:R-:W-:Y:S01]  /*2410*/  HMMA.16816.F32 R64, R20.reuse, R94, R64 ;  /* 0x0000005e1440723c */ /* 0x040fe20000001840 */
[----:B------:R-:W-:Y:S07]  /*2420*/  LDSM.16.M88.4 R92, [R245+0x5000] ;  /* 0x00500000f55c783b */ /* 0x000fee0000000200 */
[C---:B------:R-:W-:Y:S08]  /*2430*/  HMMA.16816.F32 R60, R20.reuse, R88, R60 ;  /* 0x00000058143c723c */ /* 0x040ff0000000183c */
[C---:B------:R-:W-:Y:S01]  /*2440*/  HMMA.16816.F32 R56, R20.reuse, R90, R56 ;  /* 0x0000005a1438723c */ /* 0x040fe20000001838 */
[----:B------:R-:W-:Y:S07]  /*2450*/  LDSM.16.M88.4 R88, [R245+0x5800] ;  /* 0x00580000f558783b */ /* 0x000fee0000000200 */
[C---:B------:R-:W-:Y:S08]  /*2460*/  HMMA.16816.F32 R52, R20.reuse, R44, R52 ;  /* 0x0000002c1434723c */ /* 0x040ff00000001834 */
[----:B------:R-:W-:Y:S01]  /*2470*/  HMMA.16816.F32 R48, R20, R46, R48 ;  /* 0x0000002e1430723c */ /* 0x000fe20000001830 */
[----:B------:R-:W5:Y:S04]  /*2480*/  LDSM.16.M88.4 R20, [R247+0x11100] ;  /* 0x01110000f714783b */ /* 0x000f680000000200 */
[----:B------:R-:W2:Y:S03]  /*2490*/  LDSM.16.M88.4 R44, [R247+0x11900] ;  /* 0x01190000f72c783b */ /* 0x000ea60000000200 */
[C---:B----4-:R-:W-:Y:S08]  /*24a0*/  HMMA.16816.F32 R12, R16.reuse, R40, R12 ;  /* 0x00000028100c723c */ /* 0x050ff0000000180c */
[C---:B------:R-:W-:Y:S01]  /*24b0*/  HMMA.16816.F32 R8, R16.reuse, R42, R8 ;  /* 0x0000002a1008723c */ /* 0x040fe20000001808 */
[----:B------:R-:W-:Y:S07]  /*24c0*/  LDSM.16.M88.4 R40, [R245+0x3000] ;  /* 0x00300000f528783b */ /* 0x000fee0000000200 */
        /* <DEDUP_REMOVED lines=8> */
[----:B------:R-:W-:Y:S07]  /*2550*/  LDSM.16.M88.4 R24, [R241+0xf100] ;  /* 0x00f10000f118783b */ /* 0x000fee0000000200 */
[C---:B-----5:R-:W-:Y:S08]  /*2560*/  HMMA.16816.F32 R60, R16.reuse, R20, R60 ;  /* 0x00000014103c723c */ /* 0x060ff0000000183c */
[C---:B------:R-:W-:Y:S01]  /*2570*/  HMMA.16816.F32 R56, R16.reuse, R22, R56 ;  /* 0x000000161038723c */ /* 0x040fe20000001838 */
[----:B------:R-:W2:Y:S07]  /*2580*/  LDSM.16.M88.4 R20, [R244+0x4000] ;  /* 0x00400000f414783b */ /* 0x000eae0000000200 */
[C---:B------:R-:W-:Y:S08]  /*2590*/  HMMA.16816.F32 R52, R16.reuse, R44, R52 ;  /* 0x0000002c1034723c */ /* 0x040ff00000001834 */
[----:B------:R-:W-:Y:S01]  /*25a0*/  HMMA.16816.F32 R48, R16, R46, R48 ;  /* 0x0000002e1030723c */ /* 0x000fe20000001830 */
[----:B------:R-:W4:Y:S04]  /*25b0*/  LDSM.16.M88.4 R16, [R241+0xf900] ;  /* 0x00f90000f110783b */ /* 0x000f280000000200 */
[----:B------:R-:W5:Y:S03]  /*25c0*/  LDSM.16.M88.4 R44, [R241+0x10100] ;  /* 0x01010000f12c783b */ /* 0x000f660000000200 */
        /* <DEDUP_REMOVED lines=8> */
[----:B------:R-:W-:Y:S07]  /*2650*/  LDSM.16.M88.4 R100, [R248+0x8000] ;  /* 0x00800000f864783b */ /* 0x000fee0000000200 */
        /* <DEDUP_REMOVED lines=8> */
[----:B------:R-:W1:Y:S04]  /*26e0*/  LDSM.16.M88.4 R32, [R241+0x11900] ;  /* 0x01190000f120783b */ /* 0x000e680000000200 */
[----:B------:R-:W-:Y:S03]  /*26f0*/  LDSM.16.M88.4 R88, [R232+0x4800] ;  /* 0x00480000e858783b */ /* 0x000fe60000000200 */
[C---:B--2---:R-:W-:Y:S08]  /*2700*/  HMMA.16816.F32 R12, R20.reuse, R24, R12 ;  /* 0x00000018140c723c */ /* 0x044ff0000000180c */
[C---:B------:R-:W-:Y:S01]  /*2710*/  HMMA.16816.F32 R8, R20.reuse, R26, R8 ;  /* 0x0000001a1408723c */ /* 0x040fe20000001808 */
[----:B------:R-:W-:Y:S07]  /*2720*/  LDSM.16.M88.4 R24, [R243+0x4000] ;  /* 0x00400000f318783b */ /* 0x000fee0000000200 */
[C---:B----4-:R-:W-:Y:S08]  /*2730*/  HMMA.16816.F32 R84, R20.reuse, R16, R84 ;  /* 0x000000101454723c */ /* 0x050ff00000001854 */
[C---:B------:R-:W-:Y:S01]  /*2740*/  HMMA.16816.F32 R80, R20.reuse, R18, R80 ;  /* 0x000000121450723c */ /* 0x040fe20000001850 */
[----:B------:R-:W2:Y:S07]  /*2750*/  LDSM.16.M88.4 R16, [R232+0x3000] ;  /* 0x00300000e810783b */ /* 0x000eae0000000200 */
[C---:B-----5:R-:W-:Y:S08]  /*2760*/  HMMA.16816.F32 R76, R20.reuse, R44, R76 ;  /* 0x0000002c144c723c */ /* 0x060ff0000000184c */
[C---:B------:R-:W-:Y:S01]  /*2770*/  HMMA.16816.F32 R72, R20.reuse, R46, R72 ;  /* 0x0000002e1448723c */ /* 0x040fe20000001848 */
[----:B------:R-:W4:Y:S07]  /*2780*/  LDSM.16.M88.4 R44, [R232+0x5000] ;  /* 0x00500000e82c783b */ /* 0x000f2e0000000200 */
[C---:B---3--:R-:W-:Y:S08]  /*2790*/  HMMA.16816.F32 R68, R20.reuse, R40, R68 ;  /* 0x000000281444723c */ /* 0x048ff00000001844 */
[C---:B------:R-:W-:Y:S01]  /*27a0*/  HMMA.16816.F32 R64, R20.reuse, R42, R64 ;  /* 0x0000002a1440723c */ /* 0x040fe20000001840 */
[----:B------:R-:W3:Y:S07]  /*27b0*/  LDSM.16.M88.4 R40, [R232+0x5800] ;  /* 0x00580000e828783b */ /* 0x000eee0000000200 */
[C---:B-1----:R-:W-:Y:S08]  /*27c0*/  HMMA.16816.F32 R60, R20.reuse, R36, R60 ;  /* 0x00000024143c723c */ /* 0x042ff0000000183c */
        /* <DEDUP_REMOVED lines=18> */
[C---:B----4-:R-:W-:Y:S08]  /*28f0*/  HMMA.16816.F32 R60, R24.reuse, R44, R60 ;  /* 0x0000002c183c723c */ /* 0x050ff0000000183c */
[C---:B------:R-:W-:Y:S01]  /*2900*/  HMMA.16816.F32 R56, R24.reuse, R46, R56 ;  /* 0x0000002e1838723c */ /* 0x040fe20000001838 */
[----:B------:R-:W-:Y:S07]  /*2910*/  LDSM.16.M88.4 R44, [R245+0x7800] ;  /* 0x00780000f52c783b */ /* 0x000fee0000000200 */
[C---:B---3--:R-:W-:Y:S08]  /*2920*/  HMMA.16816.F32 R52, R24.reuse, R40, R52 ;  /* 0x000000281834723c */ /* 0x048ff00000001834 */
[----:B------:R-:W-:Y:S01]  /*2930*/  HMMA.16816.F32 R48, R24, R42, R48 ;  /* 0x0000002a1830723c */ /* 0x000fe20000001830 */
[----:B------:R-:W3:Y:S04]  /*2940*/  LDSM.16.M88.4 R24, [R247+0x14100] ;  /* 0x01410000f718783b */ /* 0x000ee80000000200 */
[----:B------:R-:W-:Y:S03]  /*2950*/  LDSM.16.M88.4 R40, [R245+0x8800] ;  /* 0x00880000f528783b */ /* 0x000fe60000000200 */
        /* <DEDUP_REMOVED lines=12> */
[C---:B---3--:R-:W-:Y:S08]  /*2a20*/  HMMA.16816.F32 R60, R100.reuse, R24, R60 ;  /* 0x00000018643c723c */ /* 0x048ff0000000183c */
[C---:B------:R-:W-:Y:S01]  /*2a30*/  HMMA.16816.F32 R56, R100.reuse, R26, R56 ;  /* 0x0000001a6438723c */ /* 0x040fe20000001838 */
[----:B------:R-:W3:Y:S07]  /*2a40*/  LDSM.16.M88.4 R24, [R241+0x12900] ;  /* 0x01290000f118783b */ /* 0x000eee0000000200 */
[C---:B------:R-:W-:Y:S08]  /*2a50*/  HMMA.16816.F32 R52, R100.reuse, R104, R52 ;  /* 0x000000686434723c */ /* 0x040ff00000001834 */
[----:B------:R-:W-:Y:S01]  /*2a60*/  HMMA.16816.F32 R48, R100, R106, R48 ;  /* 0x0000006a6430723c */ /* 0x000fe20000001830 */
[----:B------:R-:W-:Y:S04]  /*2a70*/  LDSM.16.M88.4 R100, [R247+0x16100] ;  /* 0x01610000f764783b */ /* 0x000fe80000000200 */
[----:B------:R-:W-:Y:S03]  /*2a80*/  LDSM.16.M88.4 R104, [R241+0x15900] ;  /* 0x01590000f168783b */ /* 0x000fe60000000200 */
[C---:B-1----:R-:W-:Y:S08]  /*2a90*/  HMMA.16816.F32 R12, R20.reuse, R96, R12 ;  /* 0x00000060140c723c */ /* 0x042ff0000000180c */
        /* <DEDUP_REMOVED lines=11> */
[C---:B--2---:R-:W-:Y:S08]  /*2b50*/  HMMA.16816.F32 R60, R20.reuse, R16, R60 ;  /* 0x00000010143c723c */ /* 0x044ff0000000183c */
[C---:B------:R-:W-:Y:S01]  /*2b60*/  HMMA.16816.F32 R56, R20.reuse, R18, R56 ;  /* 0x000000121438723c */ /* 0x040fe20000001838 */
[----:B------:R-:W1:Y:S07]  /*2b70*/  LDSM.16.M88.4 R16, [R241+0x13100] ;  /* 0x01310000f110783b */ /* 0x000e6e0000000200 */
[C---:B------:R-:W-:Y:S08]  /*2b80*/  HMMA.16816.F32 R52, R20.reuse, R40, R52 ;  /* 0x000000281434723c */ /* 0x040ff00000001834 */
[----:B------:R-:W-:Y:S01]  /*2b90*/  HMMA.16816.F32 R48, R20, R42, R48 ;  /* 0x0000002a1430723c */ /* 0x000fe20000001830 */
[----:B------:R-:W2:Y:S04]  /*2ba0*/  LDSM.16.M88.4 R20, [R241+0x13900] ;  /* 0x01390000f114783b */ /* 0x000ea80000000200 */
[----:B------:R-:W4:Y:S03]  /*2bb0*/  LDSM.16.M88.4 R40, [R241+0x14900] ;  /* 0x01490000f128783b */ /* 0x000f260000000200 */
[C---:B---3--:R-:W-:Y:S08]  /*2bc0*/  HMMA.16816.F32 R84, R36.reuse, R24, R84 ;  /* 0x000000182454723c */ /* 0x048ff00000001854 */
[C---:B------:R-:W-:Y:S01]  /*2bd0*/  HMMA.16816.F32 R80, R36.reuse, R26, R80 ;  /* 0x0000001a2450723c */ /* 0x040fe20000001850 */
[----:B------:R-:W-:Y:S07]  /*2be0*/  LDSM.16.M88.4 R24, [R243+0x8000] ;  /* 0x00800000f318783b */ /* 0x000fee0000000200 */
[C---:B------:R-:W-:Y:S08]  /*2bf0*/  HMMA.16816.F32 R12, R36.reuse, R32, R12 ;  /* 0x00000020240c723c */ /* 0x040ff0000000180c */
[C---:B-1----:R-:W-:Y:S08]  /*2c00*/  HMMA.16816.F32 R76, R36.reuse, R16, R76 ;  /* 0x00000010244c723c */ /* 0x042ff0000000184c */
[C---:B------:R-:W-:Y:S01]  /*2c10*/  HMMA.16816.F32 R72, R36.reuse, R18, R72 ;  /* 0x000000122448723c */ /* 0x040fe20000001848 */
[----:B------:R-:W1:Y:S07]  /*2c20*/  LDSM.16.M88.4 R16, [R232+0x6800] ;  /* 0x00680000e810783b */ /* 0x000e6e0000000200 */
[C---:B--2---:R-:W-:Y:S08]  /*2c30*/  HMMA.16816.F32 R68, R36.reuse, R20, R68 ;  /* 0x000000142444723c */ /* 0x044ff00000001844 */
[C---:B------:R-:W-:Y:S01]  /*2c40*/  HMMA.16816.F32 R64, R36.reuse, R22, R64 ;  /* 0x000000162440723c */ /* 0x040fe20000001840 */
[----:B------:R-:W2:Y:S07]  /*2c50*/  LDSM.16.M88.4 R20, [R232+0x7000] ;  /* 0x00700000e814783b */ /* 0x000eae0000000200 */
[C---:B------:R-:W-:Y:S01]  /*2c60*/  HMMA.16816.F32 R8, R36.reuse, R34, R8 ;  /* 0x000000222408723c */ /* 0x040fe20000001808 */
[----:B------:R-:W3:Y:S07]  /*2c70*/  LDSM.16.M88.4 R32, [R232+0x6000] ;  /* 0x00600000e820783b */ /* 0x000eee0000000200 */
[C---:B------:R-:W-:Y:S08]  /*2c80*/  HMMA.16816.F32 R60, R36.reuse, R44, R60 ;  /* 0x0000002c243c723c */ /* 0x040ff0000000183c */
[C---:B------:R-:W-:Y:S01]  /*2c90*/  HMMA.16816.F32 R56, R36.reuse, R46, R56 ;  /* 0x0000002e2438723c */ /* 0x040fe20000001838 */
[----:B------:R-:W5:Y:S07]  /*2ca0*/  LDSM.16.M88.4 R44, [R232+0x7800] ;  /* 0x00780000e82c783b */ /* 0x000f6e0000000200 */
[C---:B----4-:R-:W-:Y:S08]  /*2cb0*/  HMMA.16816.F32 R52, R36.reuse, R40, R52 ;  /* 0x000000282434723c */ /* 0x050ff00000001834 */
[----:B------:R-:W-:Y:S01]  /*2cc0*/  HMMA.16816.F32 R48, R36, R42, R48 ;  /* 0x0000002a2430723c */ /* 0x000fe20000001830 */
[----:B------:R-:W4:Y:S04]  /*2cd0*/  LDSM.16.M88.4 R40, [R232+0x8000] ;  /* 0x00800000e828783b */ /* 0x000f280000000200 */
[----:B------:R-:W4:Y:S03]  /*2ce0*/  LDSM.16.M88.4 R36, [R232+0x8800] ;  /* 0x00880000e824783b */ /* 0x000f260000000200 */
[C---:B-1----:R-:W-:Y:S08]  /*2cf0*/  HMMA.16816.F32 R84, R24.reuse, R16, R84 ;  /* 0x000000101854723c */ /* 0x042ff00000001854 */
[C---:B------:R-:W-:Y:S01]  /*2d00*/  HMMA.16816.F32 R80, R24.reuse, R18, R80 ;  /* 0x000000121850723c */ /* 0x040fe20000001850 */
[----:B------:R-:W-:Y:S07]  /*2d10*/  LDSM.16.M88.4 R16, [R248+0xc000] ;  /* 0x00c00000f810783b */ /* 0x000fee0000000200 */
[C---:B--2---:R-:W-:Y:S08]  /*2d20*/  HMMA.16816.F32 R76, R24.reuse, R20, R76 ;  /* 0x00000014184c723c */ /* 0x044ff0000000184c */
[C---:B------:R-:W-:Y:S01]  /*2d30*/  HMMA.16816.F32 R72, R24.reuse, R22, R72 ;  /* 0x000000161848723c */ /* 0x040fe20000001848 */
[----:B------:R-:W1:Y:S07]  /*2d40*/  LDSM.16.M88.4 R20, [R247+0x15900] ;  /* 0x01590000f714783b */ /* 0x000e6e0000000200 */
[C---:B---3--:R-:W-:Y:S08]  /*2d50*/  HMMA.16816.F32 R12, R24.reuse, R32, R12 ;  /* 0x00000020180c723c */ /* 0x048ff0000000180c */
[C---:B------:R-:W-:Y:S01]  /*2d60*/  HMMA.16816.F32 R8, R24.reuse, R34, R8 ;  /* 0x000000221808723c */ /* 0x040fe20000001808 */
[----:B------:R-:W2:Y:S07]  /*2d70*/  LDSM.16.M88.4 R32, [R247+0x15100] ;  /* 0x01510000f720783b */ /* 0x000eae0000000200 */
[C---:B-----5:R-:W-:Y:S08]  /*2d80*/  HMMA.16816.F32 R68, R24.reuse, R44, R68 ;  /* 0x0000002c1844723c */ /* 0x060ff00000001844 */
[C---:B------:R-:W-:Y:S01]  /*2d90*/  HMMA.16816.F32 R64, R24.reuse, R46, R64 ;  /* 0x0000002e1840723c */ /* 0x040fe20000001840 */
[----:B------:R-:W-:Y:S07]  /*2da0*/  LDSM.16.M88.4 R44, [R245+0x9800] ;  /* 0x00980000f52c783b */ /* 0x000fee0000000200 */
[C---:B----4-:R-:W-:Y:S08]  /*2db0*/  HMMA.16816.F32 R60, R24.reuse, R40, R60 ;  /* 0x00000028183c723c */ /* 0x050ff0000000183c */
[C---:B------:R-:W-:Y:S01]  /*2dc0*/  HMMA.16816.F32 R56, R24.reuse, R42, R56 ;  /* 0x0000002a1838723c */ /* 0x040fe20000001838 */
[----:B------:R-:W-:Y:S07]  /*2dd0*/  LDSM.16.M88.4 R40, [R245+0xa000] ;  /* 0x00a00000f528783b */ /* 0x000fee0000000200 */
[C---:B------:R-:W-:Y:S08]  /*2de0*/  HMMA.16816.F32 R52, R24.reuse, R36, R52 ;  /* 0x000000241834723c */ /* 0x040ff00000001834 */
        /* <DEDUP_REMOVED lines=10> */
[C---:B---3--:R-:W-:Y:S08]  /*2e90*/  HMMA.16816.F32 R60, R16.reuse, R24, R60 ;  /* 0x00000018103c723c */ /* 0x048ff0000000183c */
[C---:B------:R-:W-:Y:S01]  /*2ea0*/  HMMA.16816.F32 R56, R16.reuse, R26, R56 ;  /* 0x0000001a1038723c */ /* 0x040fe20000001838 */
[----:B------:R-:W3:Y:S07]  /*2eb0*/  LDSM.16.M88.4 R24, [R245+0xb800] ;  /* 0x00b80000f518783b */ /* 0x000eee0000000200 */
[C---:B------:R-:W-:Y:S01]  /*2ec0*/  HMMA.16816.F32 R72, R16.reuse, R102, R72 ;  /* 0x000000661048723c */ /* 0x040fe20000001848 */
[----:B------:R-:W-:Y:S07]  /*2ed0*/  LDSM.16.M88.4 R100, [R241+0x16100] ;  /* 0x01610000f164783b */ /* 0x000fee0000000200 */
[C---:B------:R-:W-:Y:S08]  /*2ee0*/  HMMA.16816.F32 R68, R16.reuse, R96, R68 ;  /* 0x000000601044723c */ /* 0x040ff00000001844 */
[C---:B------:R-:W-:Y:S01]  /*2ef0*/  HMMA.16816.F32 R64, R16.reuse, R98, R64 ;  /* 0x000000621040723c */ /* 0x040fe20000001840 */
[----:B------:R-:W-:Y:S07]  /*2f00*/  LDSM.16.M88.4 R96, [R241+0x16900] ;  /* 0x01690000f160783b */ /* 0x000fee0000000200 */
[C---:B------:R-:W-:Y:S08]  /*2f10*/  HMMA.16816.F32 R52, R16.reuse, R92, R52 ;  /* 0x0000005c1034723c */ /* 0x040ff00000001834 */
[----:B------:R-:W-:Y:S01]  /*2f20*/  HMMA.16816.F32 R48, R16, R94, R48 ;  /* 0x0000005e1030723c */ /* 0x000fe20000001830 */
[----:B------:R-:W4:Y:S04]  /*2f30*/  LDSM.16.M88.4 R16, [R241+0x15100] ;  /* 0x01510000f110783b */ /* 0x000f280000000200 */
[----:B------:R-:W5:Y:S03]  /*2f40*/  LDSM.16.M88.4 R92, [R241+0x17100] ;  /* 0x01710000f15c783b */ /* 0x000f660000000200 */
        /* <DEDUP_REMOVED lines=16> */
[----:B------:R-:W-:Y:S01]  /*3050*/  HMMA.16816.F32 R48, R20, R26, R48 ;  /* 0x0000001a1430723c */ /* 0x000fe20000001830 */
[----:B------:R-:W3:Y:S04]  /*3060*/  LDSM.16.M88.4 R24, [R232+0xa800] ;  /* 0x00a80000e818783b */ /* 0x000ee80000000200 */
[----:B------:R-:W1:Y:S03]  /*3070*/  LDSM.16.M88.4 R20, [R232+0xb000] ;  /* 0x00b00000e814783b */ /* 0x000e660000000200 */
[C---:B----4-:R-:W-:Y:S08]  /*3080*/  HMMA.16816.F32 R12, R108.reuse, R16, R12 ;  /* 0x000000106c0c723c */ /* 0x050ff0000000180c */
[----:B------:R-:W-:Y:S01]  /*3090*/  HMMA.16816.F32 R8, R108, R18, R8 ;  /* 0x000000126c08723c */ /* 0x000fe20000001808 */
[----:B------:R-:W4:Y:S01]  /*30a0*/  LDSM.16.M88.4 R16, [R232+0xb800] ;  /* 0x00b80000e810783b */ /* 0x000f220000000200 */
[----:B------:R-:W-:-:S06]  /*30b0*/  DEPBAR.LE SB0, 0x0 ;  /* 0x000080000000791a */ /* 0x000fcc0000000000 */
[C---:B------:R-:W-:Y:S08]  /*30c0*/  HMMA.16816.F32 R84, R108.reuse, R104, R84 ;  /* 0x000000686c54723c */ /* 0x040ff00000001854 */
[C---:B------:R-:W-:Y:S08]  /*30d0*/  HMMA.16816.F32 R80, R108.reuse, R106, R80 ;  /* 0x0000006a6c50723c */ /* 0x040ff00000001850 */
[C---:B------:R-:W-:Y:S08]  /*30e0*/  HMMA.16816.F32 R76, R108.reuse, R100, R76 ;  /* 0x000000646c4c723c */ /* 0x040ff0000000184c */
[C---:B------:R-:W-:Y:S08]  /*30f0*/  HMMA.16816.F32 R72, R108.reuse, R102, R72 ;  /* 0x000000666c48723c */ /* 0x040ff00000001848 */
[C---:B------:R-:W-:Y:S08]  /*3100*/  HMMA.16816.F32 R68, R108.reuse, R96, R68 ;  /* 0x000000606c44723c */ /* 0x040ff00000001844 */
[C---:B------:R-:W-:Y:S08]  /*3110*/  HMMA.16816.F32 R64, R108.reuse, R98, R64 ;  /* 0x000000626c40723c */ /* 0x040ff00000001840 */
[C---:B-----5:R-:W-:Y:S08]  /*3120*/  HMMA.16816.F32 R60, R108.reuse, R92, R60 ;  /* 0x0000005c6c3c723c */ /* 0x060ff0000000183c */
[C---:B------:R-:W-:Y:S08]  /*3130*/  HMMA.16816.F32 R56, R108.reuse, R94, R56 ;  /* 0x0000005e6c38723c */ /* 0x040ff00000001838 */
[C---:B-1----:R-:W-:Y:S08]  /*3140*/  HMMA.16816.F32 R52, R108.reuse, R88, R52 ;  /* 0x000000586c34723c */ /* 0x042ff00000001834 */
[----:B------:R-:W-:Y:S08]  /*3150*/  HMMA.16816.F32 R48, R108, R90, R48 ;  /* 0x0000005a6c30723c */ /* 0x000ff00000001830 */
[C---:B------:R-:W-:Y:S08]  /*3160*/  HMMA.16816.F32 R12, R44.reuse, R40, R12 ;  /* 0x000000282c0c723c */ /* 0x040ff0000000180c */
[C---:B------:R-:W-:Y:S08]  /*3170*/  HMMA.16816.F32 R8, R44.reuse, R42, R8 ;  /* 0x0000002a2c08723c */ /* 0x040ff00000001808 */
[C---:B------:R-:W-:Y:S08]  /*3180*/  HMMA.16816.F32 R84, R44.reuse, R36, R84 ;  /* 0x000000242c54723c */ /* 0x040ff00000001854 */
[C---:B------:R-:W-:Y:S08]  /*3190*/  HMMA.16816.F32 R80, R44.reuse, R38, R80 ;  /* 0x000000262c50723c */ /* 0x040ff00000001850 */
[C---:B--2---:R-:W-:Y:S08]  /*31a0*/  HMMA.16816.F32 R76, R44.reuse, R32, R76 ;  /* 0x000000202c4c723c */ /* 0x044ff0000000184c */
[C---:B------:R-:W-:Y:S08]  /*31b0*/  HMMA.16816.F32 R72, R44.reuse, R34, R72 ;  /* 0x000000222c48723c */ /* 0x040ff00000001848 */
[C---:B---3--:R-:W-:Y:S08]  /*31c0*/  HMMA.16816.F32 R68, R44.reuse, R24, R68 ;  /* 0x000000182c44723c */ /* 0x048ff00000001844 */
[C---:B------:R-:W-:Y:S08]  /*31d0*/  HMMA.16816.F32 R64, R44.reuse, R26, R64 ;  /* 0x0000001a2c40723c */ /* 0x040ff00000001840 */
[C---:B------:R-:W-:Y:S08]  /*31e0*/  HMMA.16816.F32 R60, R44.reuse, R20, R60 ;  /* 0x000000142c3c723c */ /* 0x040ff0000000183c */
[C---:B------:R-:W-:Y:S08]  /*31f0*/  HMMA.16816.F32 R56, R44.reuse, R22, R56 ;  /* 0x000000162c38723c */ /* 0x040ff00000001838 */
[C---:B----4-:R-:W-:Y:S08]  /*3200*/  HMMA.16816.F32 R52, R44.reuse, R16, R52 ;  /* 0x000000102c34723c */ /* 0x050ff00000001834 */
[----:B------:R-:W-:Y:S01]  /*3210*/  HMMA.16816.F32 R48, R44, R18, R48 ;  /* 0x000000122c30723c */ /* 0x000fe20000001830 */
[----:B------:R-:W-:Y:S06]  /*3220*/  BAR.SYNC.DEFER_BLOCKING 0x0 ;  /* 0x0000000000007b1d */ /* 0x000fec0000010000 */
[----:B------:R-:W-:Y:S05]  /*3230*/  @P0 BRA `(.L_x_770) ;  /* 0x0000065000000947 */ /* 0x000fea0003800000 */
[----:B------:R-:W-:Y:S01]  /*3240*/  IMAD.U32 R0, RZ, RZ, UR8 ;  /* 0x00000008ff007e24 */ /* 0x000fe2000f8e00ff */
[----:B------:R-:W-:Y:S01]  /*3250*/  PLOP3.LUT P1, PT, PT, PT, UP0, 0x80, 0x0 ;  /* 0x000000000000781c */ /* 0x000fe20003f2f008 */
[----:B------:R-:W-:Y:S01]  /*3260*/  IMAD.MOV.U32 R249, RZ, RZ, RZ ;  /* 0x000000fffff97224 */ /* 0x000fe200078e00ff */
[----:B------:R-:W-:-:S02]  /*3270*/  PLOP3.LUT P0, PT, PT, PT, UP0, 0x80, 0x0 ;  /* 0x000000000000781c */ /* 0x000fc40003f0f008 */
        /* <DEDUP_REMOVED lines=11> */
[----:B------:R-:W-:Y:S01]  /*3330*/  SHF.R.S32.HI R30, RZ, 0x1f, R29 ;  /* 0x0000001fff1e7819 */ /* 0x000fe2000001141d */
[----:B------:R-:W-:Y:S01]  /*3340*/  IMAD.WIDE R32, R215, 0x2, RZ ;  /* 0x00000002d7207825 */ /* 0x000fe200078e02ff */
[----:B------:R-:W-:Y:S02]  /*3350*/  SEL R25, RZ, 0x10, P6 ;  /* 0x00000010ff197807 */ /* 0x000fe40003000000 */
[----:B------:R-:W-:Y:S01]  /*3360*/  LEA.HI R30, R30, R29, RZ, 0x3 ;  /* 0x0000001d1e1e7211 */ /* 0x000fe200078f18ff */
[----:B------:R-:W-:Y:S01]  /*3370*/  IMAD R250, R0, c[0x0][0x2b8], R250 ;  /* 0x0000ae0000fa7a24 */ /* 0x000fe200078e02fa */
[----:B------:R-:W-:Y:S02]  /*3380*/  SHF.R.S32.HI R7, RZ, 0x1f, R28 ;  /* 0x0000001fff077819 */ /* 0x000fe4000001141c */
[----:B------:R-:W-:-:S02]  /*3390*/  IADD3 R34, -R25, 0x10, RZ ;  /* 0x0000001019227810 */ /* 0x000fc40007ffe1ff */
[----:B------:R-:W-:Y:S02]  /*33a0*/  SHF.R.S32.HI R0, RZ, 0x1f, R250 ;  /* 0x0000001fff007819 */ /* 0x000fe400000114fa */
[----:B------:R-:W-:Y:S02]  /*33b0*/  SEL R24, RZ, 0x10, P5 ;  /* 0x00000010ff187807 */ /* 0x000fe40002800000 */
[----:B------:R-:W-:Y:S01]  /*33c0*/  LOP3.LUT R30, R30, 0xfffffff8, RZ, 0xc0, !PT ;  /* 0xfffffff81e1e7812 */ /* 0x000fe200078ec0ff */
[----:B------:R-:W-:Y:S01]  /*33d0*/  IMAD R0, R0, c[0x0][0x1e0], RZ ;  /* 0x0000780000007a24 */ /* 0x000fe200078e02ff */
[----:B------:R-:W-:Y:S02]  /*33e0*/  LEA.HI R7, R7, R28, RZ, 0x3 ;  /* 0x0000001c07077211 */ /* 0x000fe400078f18ff */
[----:B------:R-:W-:Y:S01]  /*33f0*/  LOP3.LUT R34, R34, 0xf, RZ, 0xc0, !PT ;  /* 0x0000000f22227812 */ /* 0x000fe200078ec0ff */
[----:B------:R-:W-:Y:S01]  /*3400*/  IMAD R0, R250, c[0x0][0x1e4], R0 ;  /* 0x00007900fa007a24 */ /* 0x000fe200078e0200 */
[----:B------:R-:W-:Y:S01]  /*3410*/  IADD3 R20, -R24, 0x10, RZ ;  /* 0x0000001018147810 */ /* 0x000fe20007ffe1ff */
[----:B------:R-:W-:Y:S01]  /*3420*/  IMAD.WIDE R30, R30, 0x2, RZ ;  /* 0x000000021e1e7825 */ /* 0x000fe200078e02ff */
[----:B------:R-:W-:-:S02]  /*3430*/  SEL R23, RZ, 0x10, P4 ;  /* 0x00000010ff177807 */ /* 0x000fc40002000000 */
[----:B------:R-:W-:Y:S01]  /*3440*/  LOP3.LUT R7, R7, 0xfffffff8, RZ, 0xc0, !PT ;  /* 0xfffffff807077812 */ /* 0x000fe200078ec0ff */
[----:B-1----:R-:W-:Y:S01]  /*3450*/  IMAD.WIDE.U32 R16, R250, c[0x0][0x1e0], RZ ;  /* 0x00007800fa107a25 */ /* 0x002fe200078e00ff */
[----:B------:R-:W-:Y:S02]  /*3460*/  LOP3.LUT R20, R20, 0xf, RZ, 0xc0, !PT ;  /* 0x0000000f14147812 */ /* 0x000fe400078ec0ff */
[----:B------:R-:W-:Y:S01]  /*3470*/  IADD3 R19, -R23, 0x10, RZ ;  /* 0x0000001017137810 */ /* 0x000fe20007ffe1ff */
[----:B------:R-:W-:Y:S01]  /*3480*/  IMAD.IADD R17, R17, 0x1, R0 ;  /* 0x0000000111117824 */ /* 0x000fe200078e0200 */
[----:B------:R-:W-:Y:S01]  /*3490*/  IADD3 R18, -R6, 0x10, RZ ;  /* 0x0000001006127810 */ /* 0x000fe20007ffe1ff */
[----:B------:R-:W-:Y:S01]  /*34a0*/  IMAD.WIDE R36, R7, 0x2, RZ ;  /* 0x0000000207247825 */ /* 0x000fe200078e02ff */
[----:B------:R-:W-:Y:S02]  /*34b0*/  LOP3.LUT R19, R19, 0xf, RZ, 0xc0, !PT ;  /* 0x0000000f13137812 */ /* 0x000fe400078ec0ff */
[----:B------:R-:W-:-:S02]  /*34c0*/  LOP3.LUT R18, R18, 0xf, RZ, 0xc0, !PT ;  /* 0x0000000f12127812 */ /* 0x000fc400078ec0ff */
[----:B--2---:R-:W-:Y:S01]  /*34d0*/  SHF.R.S32.HI R0, RZ, 0x1f, R249 ;  /* 0x0000001fff007819 */ /* 0x004fe200000114f9 */
[----:B------:R-:W-:-:S04]  /*34e0*/  IMAD.WIDE.U32 R16, R249, c[0x0][0x1f0], R16 ;  /* 0x00007c00f9107a25 */ /* 0x000fc800078e0010 */
[----:B------:R-:W-:Y:S01]  /*34f0*/  IMAD R0, R0, c[0x0][0x1f0], RZ ;  /* 0x00007c0000007a24 */ /* 0x000fe200078e02ff */
[----:B------:R-:W-:-:S03]  /*3500*/  IADD3 R16, P0, R16, UR20, RZ ;  /* 0x0000001410107c10 */ /* 0x000fc6000ff1e0ff */
[----:B------:R-:W-:-:S05]  /*3510*/  IMAD R0, R249, c[0x0][0x1f4], R0 ;  /* 0x00007d00f9007a24 */ /* 0x000fca00078e0200 */
[----:B------:R-:W-:Y:S02]  /*3520*/  IADD3.X R0, R17, UR15, R0, P0, !PT ;  /* 0x0000000f11007c10 */ /* 0x000fe400087fe400 */
[----:B------:R-:W-:-:S04]  /*3530*/  LEA R17, P0, R16, c[0x0][0x1c8], 0x1 ;  /* 0x0000720010117a11 */ /* 0x000fc800078008ff */
[----:B------:R-:W-:Y:S01]  /*3540*/  LEA.HI.X R16, R16, c[0x0][0x1cc], R0, 0x1, P0 ;  /* 0x0000730010107a11 */ /* 0x000fe200000f0c00 */
[----:B------:R-:W1:Y:S01]  /*3550*/  SHFL.IDX PT, R21, R17, 0x2, 0x181f ;  /* 0x00581f0011157f89 */ /* 0x000e6200000e0000 */
[----:B------:R-:W-:-:S03]  /*3560*/  SHF.R.S32.HI R0, RZ, 0x1f, R112 ;  /* 0x0000001fff007819 */ /* 0x000fc60000011470 */
[----:B------:R-:W2:Y:S01]  /*3570*/  SHFL.IDX PT, R22, R16, 0x2, 0x181f ;  /* 0x00581f0010167f89 */ /* 0x000ea200000e0000 */
[----:B------:R-:W-:-:S03]  /*3580*/  LEA.HI R0, R0, R112, RZ, 0x3 ;  /* 0x0000007000007211 */ /* 0x000fc600078f18ff */
[----:B------:R-:W3:Y:S01]  /*3590*/  SHFL.IDX PT, R26, R17, RZ, 0x181f ;  /* 0x00181fff111a7589 */ /* 0x000ee200000e0000 */
[----:B------:R-:W-:-:S03]  /*35a0*/  LOP3.LUT R0, R0, 0xfffffff8, RZ, 0xc0, !PT ;  /* 0xfffffff800007812 */ /* 0x000fc600078ec0ff */
[----:B------:R-:W-:Y:S02]  /*35b0*/  SHFL.IDX PT, R27, R16, RZ, 0x181f ;  /* 0x00181fff101b7589 */ /* 0x000fe400000e0000 */
[----:B------:R-:W-:Y:S02]  /*35c0*/  IMAD.WIDE R40, R0, 0x2, RZ ;  /* 0x0000000200287825 */ /* 0x000fe400078e02ff */
[----:B------:R-:W4:Y:S02]  /*35d0*/  SHFL.IDX PT, R17, R17, 0x1, 0x181f ;  /* 0x00381f0011117f89 */ /* 0x000f2400000e0000 */
[----:B------:R-:W-:Y:S02]  /*35e0*/  IMAD.SHL.U32 R0, R252, 0x2, RZ ;  /* 0x00000002fc007824 */ /* 0x000fe400078e00ff */
[----:B------:R-:W5:Y:S01]  /*35f0*/  SHFL.IDX PT, R16, R16, 0x1, 0x181f ;  /* 0x00381f0010107f89 */ /* 0x000f6200000e0000 */
[----:B-1----:R-:W-:-:S04]  /*3600*/  IADD3 R34, P1, P0, R34, R21, R32 ;  /* 0x0000001522227210 */ /* 0x002fc8000783e020 */
[----:B--2---:R-:W-:Y:S02]  /*3610*/  IADD3.X R35, RZ, R22, R33, P1, P0 ;  /* 0x00000016ff237210 */ /* 0x004fe40000fe0421 */
[----:B------:R-:W-:-:S04]  /*3620*/  IADD3 R38, P1, P0, R20, R21, R30 ;  /* 0x0000001514267210 */ /* 0x000fc8000783e01e */
[----:B------:R-:W-:Y:S02]  /*3630*/  IADD3.X R39, RZ, R22, R31, P1, P0 ;  /* 0x00000016ff277210 */ /* 0x000fe40000fe041f */
[----:B------:R-:W-:-:S04]  /*3640*/  IADD3 R42, P1, P0, R19, R21, R36 ;  /* 0x00000015132a7210 */ /* 0x000fc8000783e024 */
[----:B------:R-:W-:Y:S02]  /*3650*/  IADD3.X R43, RZ, R22, R37, P1, P0 ;  /* 0x00000016ff2b7210 */ /* 0x000fe40000fe0425 */
[----:B------:R-:W-:-:S04]  /*3660*/  IADD3 R18, P1, P0, R18, R21, R40 ;  /* 0x0000001512127210 */ /* 0x000fc8000783e028 */
[----:B------:R-:W-:Y:S02]  /*3670*/  IADD3.X R19, RZ, R22, R41, P1, P0 ;  /* 0x00000016ff137210 */ /* 0x000fe40000fe0429 */
[-C--:B---3--:R-:W-:Y:S02]  /*3680*/  IADD3 R46, P0, R32, R26.reuse, RZ ;  /* 0x0000001a202e7210 */ /* 0x088fe40007f1e0ff */
[CC--:B------:R-:W-:Y:S02]  /*3690*/  IADD3 R44, P1, R30.reuse, R26.reuse, RZ ;  /* 0x0000001a1e2c7210 */ /* 0x0c0fe40007f3e0ff */
[-C--:B----4-:R-:W-:Y:S01]  /*36a0*/  IADD3 R30, P2, R30, R17.reuse, RZ ;  /* 0x000000111e1e7210 */ /* 0x090fe20007f5e0ff */
[--C-:B------:R-:W-:Y:S01]  /*36b0*/  IMAD.X R47, R33, 0x1, R27.reuse, P0 ;  /* 0x00000001212f7824 */ /* 0x100fe200000e061b */
[-C--:B------:R-:W-:Y:S01]  /*36c0*/  IADD3 R20, P0, R36, R26.reuse, RZ ;  /* 0x0000001a24147210 */ /* 0x080fe20007f1e0ff */
[C-C-:B------:R-:W-:Y:S01]  /*36d0*/  IMAD.X R45, R31.reuse, 0x1, R27.reuse, P1 ;  /* 0x000000011f2d7824 */ /* 0x140fe200008e061b */
[----:B------:R-:W-:Y:S01]  /*36e0*/  IADD3 R26, P1, R40, R26, RZ ;  /* 0x0000001a281a7210 */ /* 0x000fe20007f3e0ff */
[--C-:B-----5:R-:W-:Y:S01]  /*36f0*/  IMAD.X R31, R31, 0x1, R16.reuse, P2 ;  /* 0x000000011f1f7824 */ /* 0x120fe200010e0610 */
[----:B------:R-:W-:Y:S01]  /*3700*/  ISETP.GE.AND P2, PT, R112, c[0x0][0x1d4], PT ;  /* 0x0000750070007a0c */ /* 0x000fe20003f46270 */
[--C-:B------:R-:W-:Y:S01]  /*3710*/  IMAD.X R21, R37, 0x1, R27.reuse, P0 ;  /* 0x0000000125157824 */ /* 0x100fe200000e061b */
[-C--:B------:R-:W-:Y:S01]  /*3720*/  IADD3 R32, P0, R32, R17.reuse, RZ ;  /* 0x0000001120207210 */ /* 0x080fe20007f1e0ff */
[----:B------:R-:W-:Y:S01]  /*3730*/  IMAD.X R27, R41, 0x1, R27, P1 ;  /* 0x00000001291b7824 */ /* 0x000fe200008e061b */
[-C--:B------:R-:W-:Y:S01]  /*3740*/  IADD3 R36, P1, R36, R17.reuse, RZ ;  /* 0x0000001124247210 */ /* 0x080fe20007f3e0ff */
[----:B------:R1:W-:Y:S02]  /*3750*/  LDGSTS.E.BYPASS.LTC128B.128 [R0+0xc100], [R46.64], !P6 ;  /* 0x0c1000002e007fae */ /* 0x0003e4000f101d4c */
[--C-:B------:R-:W-:Y:S01]  /*3760*/  IMAD.X R33, R33, 0x1, R16.reuse, P0 ;  /* 0x0000000121217824 */ /* 0x100fe200000e0610 */
[----:B------:R-:W-:Y:S01]  /*3770*/  IADD3 R40, P0, R40, R17, RZ ;  /* 0x0000001128287210 */ /* 0x000fe20007f1e0ff */
[--C-:B------:R-:W-:Y:S01]  /*3780*/  IMAD.X R37, R37, 0x1, R16.reuse, P1 ;  /* 0x0000000125257824 */ /* 0x100fe200008e0610 */
[----:B------:R-:W-:Y:S01]  /*3790*/  ISETP.NE.U32.AND P1, PT, R25, RZ, PT ;  /* 0x000000ff1900720c */ /* 0x000fe20003f25070 */
[----:B------:R1:W-:Y:S02]  /*37a0*/  LDGSTS.E.BYPASS.LTC128B.128 [R0+0xf100], [R44.64], !P5 ;  /* 0x0f1000002c007fae */ /* 0x0003e4000e901d4c */
[----:B------:R-:W-:Y:S01]  /*37b0*/  IMAD.X R41, R41, 0x1, R16, P0 ;  /* 0x0000000129297824 */ /* 0x000fe200000e0610 */
[----:B------:R-:W-:Y:S01]  /*37c0*/  ISETP.NE.U32.AND P0, PT, R24, RZ, PT ;  /* 0x000000ff1800720c */ /* 0x000fe20003f05070 */
[----:B------:R1:W-:Y:S04]  /*37d0*/  LDGSTS.E.BYPASS.LTC128B.128 [R0+0x12100], [R20.64], !P4 ;  /* 0x1210000014007fae */ /* 0x0003e8000e101d4c */
[----:B------:R1:W-:Y:S04]  /*37e0*/  LDGSTS.E.BYPASS.LTC128B.128 [R0+0x15100], [R26.64], !P2 ;  /* 0x151000001a007fae */ /* 0x0003e8000d101d4c */
[----:B------:R1:W-:Y:S04]  /*37f0*/  LDGSTS.E.BYPASS.LTC128B.128 [R0+0xd100], [R32.64], !P6 ;  /* 0x0d10000020007fae */ /* 0x0003e8000f101d4c */
[----:B------:R1:W-:Y:S04]  /*3800*/  LDGSTS.E.BYPASS.LTC128B.128 [R0+0x10100], [R30.64], !P5 ;  /* 0x101000001e007fae */ /* 0x0003e8000e901d4c */
[----:B------:R1:W-:Y:S04]  /*3810*/  LDGSTS.E.BYPASS.LTC128B.128 [R0+0x13100], [R36.64], !P4 ;  /* 0x1310000024007fae */ /* 0x0003e8000e101d4c */
[----:B------:R1:W-:Y:S04]  /*3820*/  LDGSTS.E.BYPASS.LTC128B.128 [R0+0x16100], [R40.64], !P2 ;  /* 0x1610000028007fae */ /* 0x0003e8000d101d4c */
[----:B------:R1:W-:Y:S01]  /*3830*/  LDGSTS.E.BYPASS.LTC128B.128.ZFILL [R0+0xe100], [R34.64], P1 ;  /* 0x0e10000022007fae */ /* 0x0003e20008941d4c */
[----:B------:R-:W-:-:S03]  /*3840*/  ISETP.NE.U32.AND P1, PT, R23, RZ, PT ;  /* 0x000000ff1700720c */ /* 0x000fc60003f25070 */
[----:B------:R1:W-:Y:S01]  /*3850*/  LDGSTS.E.BYPASS.LTC128B.128.ZFILL [R0+0x11100], [R38.64], P0 ;  /* 0x1110000026007fae */ /* 0x0003e20008141d4c */
[----:B------:R-:W-:-:S09]  /*3860*/  ISETP.NE.U32.AND P0, PT, R6, RZ, PT ;  /* 0x000000ff0600720c */ /* 0x000fd20003f05070 */
[----:B------:R1:W-:Y:S04]  /*3870*/  LDGSTS.E.BYPASS.LTC128B.128.ZFILL [R0+0x14100], [R42.64], P1 ;  /* 0x141000002a007fae */ /* 0x0003e80008941d4c */
[----:B------:R1:W-:Y:S02]  /*3880*/  LDGSTS.E.BYPASS.LTC128B.128.ZFILL [R0+0x17100], [R18.64], P0 ;  /* 0x1710000012007fae */ /* 0x0003e40008141d4c */
.L_x_770:
[----:B-1----:R-:W-:Y:S01]  /*3890*/  SHF.R.S32.HI R0, RZ, 0x1f, R2 ;  /* 0x0000001fff007819 */ /* 0x002fe20000011402 */
[----:B------:R-:W-:Y:S01]  /*38a0*/  IMAD.SHL.U32 R242, R5, 0x2, RZ ;  /* 0x0000000205f27824 */ /* 0x000fe200078e00ff */
[----:B------:R-:W0:Y:S02]  /*38b0*/  LDGDEPBAR ;  /* 0x00000000000079af */ /* 0x000e240000000000 */
[----:B------:R-:W-:Y:S01]  /*38c0*/  LEA.HI R6, R0, R2, RZ, 0x2 ;  /* 0x0000000200067211 */ /* 0x000fe200078f10ff */
[----:B------:R-:W-:Y:S01]  /*38d0*/  IMAD.U32 R0, RZ, RZ, UR18 ;  /* 0x00000012ff007e24 */ /* 0x000fe2000f8e00ff */
[----:B------:R-:W-:Y:S01]  /*38e0*/  LDSM.16.MT88.4 R112, [R242+0x6100] ;  /* 0x00610000f270783b */ /* 0x000fe20000004200 */
[----:B------:R-:W-:-:S02]  /*38f0*/  IMAD R239, R3, 0x2, R242 ;  /* 0x0000000203ef7824 */ /* 0x000fc400078e02f2 */
[----:B------:R-:W-:Y:S01]  /*3900*/  IMAD R240, R4, 0x2, R242 ;  /* 0x0000000204f07824 */ /* 0x000fe200078e02f2 */
[----:B------:R1:W-:Y:S03]  /*3910*/  STL [R1+0x14], R6 ;  /* 0x0000140601007387 */ /* 0x0003e60000100800 */
[----:B------:R-:W-:Y:S01]  /*3920*/  IMAD R238, R3, 0x2, R240 ;  /* 0x0000000203ee7824 */ /* 0x000fe200078e02f0 */
[----:B------:R-:W-:Y:S04]  /*3930*/  LDSM.16.MT88.4 R88, [R240+0x3100] ;  /* 0x00310000f058783b */ /* 0x000fe80000004200 */
[----:B------:R-:W-:Y:S04]  /*3940*/  LDSM.16.MT88.4 R172, [R242+0x100] ;  /* 0x00010000f2ac783b */ /* 0x000fe80000004200 */
[----:B------:R-:W-:Y:S04]  /*3950*/  LDSM.16.MT88.4 R24, [R240+0x3900] ;  /* 0x00390000f018783b */ /* 0x000fe80000004200 */
[----:B------:R-:W-:Y:S04]  /*3960*/  LDSM.16.MT88.4 R152, [R240+0x9100] ;  /* 0x00910000f098783b */ /* 0x000fe80000004200 */
[----:B------:R-:W-:Y:S04]  /*3970*/  LDSM.16.MT88.4 R116, [R242+0x3900] ;  /* 0x00390000f274783b */ /* 0x000fe80000004200 */
[----:B------:R-:W-:Y:S01]  /*3980*/  LDSM.16.MT88.4 R120, [R240+0x6100] ;  /* 0x00610000f078783b */ /* 0x000fe20000004200 */
[----:B-1----:R-:W-:-:S03]  /*3990*/  LOP3.LUT R6, R6, 0x7ffffffc, RZ, 0xc0, !PT ;  /* 0x7ffffffc06067812 */ /* 0x002fc600078ec0ff */
[----:B------:R-:W-:Y:S02]  /*39a0*/  LDSM.16.MT88.4 R16, [R242+0x900] ;  /* 0x00090000f210783b */ /* 0x000fe40000004200 */
[----:B------:R-:W-:Y:S02]  /*39b0*/  IMAD.IADD R6, R2, 0x1, -R6 ;  /* 0x0000000102067824 */ /* 0x000fe400078e0a06 */
[----:B------:R-:W-:Y:S02]  /*39c0*/  LDSM.16.MT88.4 R96, [R239+0x3100] ;  /* 0x00310000ef60783b */ /* 0x000fe40000004200 */
[----:B------:R-:W-:Y:S02]  /*39d0*/  IMAD R0, R6, -0x2, R0 ;  /* 0xfffffffe06007824 */ /* 0x000fe400078e0200 */
[----:B------:R-:W-:Y:S03]  /*39e0*/  LDSM.16.MT88.4 R104, [R238+0x3100] ;  /* 0x00310000ee68783b */ /* 0x000fe60000004200 */
[C---:B------:R-:W-:Y:S01]  /*39f0*/  ISETP.GT.AND P0, PT, R0.reuse, RZ, PT ;  /* 0x000000ff0000720c */ /* 0x040fe20003f04270 */
[----:B------:R-:W-:Y:S01]  /*3a00*/  LDSM.16.MT88.4 R128, [R239+0x6100] ;  /* 0x00610000ef80783b */ /* 0x000fe20000004200 */
[----:B------:R-:W-:-:S02]  /*3a10*/  ISETP.GT.AND P1, PT, R0, 0x1, PT ;  /* 0x000000010000780c */ /* 0x000fc40003f24270 */
[----:B------:R-:W-:Y:S01]  /*3a20*/  FSEL R14, R14, -INF , P0 ;  /* 0xff8000000e0e7808 */ /* 0x000fe20000000000 */
[----:B------:R-:W-:Y:S01]  /*3a30*/  LDSM.16.MT88.4 R136, [R238+0x6100] ;  /* 0x00610000ee88783b */ /* 0x000fe20000004200 */
[----:B------:R-:W-:Y:S02]  /*3a40*/  FSEL R12, R12, -INF , P0 ;  /* 0xff8000000c0c7808 */ /* 0x000fe40000000000 */
[C---:B------:R-:W-:Y:S01]  /*3a50*/  ISETP.GT.AND P0, PT, R0.reuse, 0x8, PT ;  /* 0x000000080000780c */ /* 0x040fe20003f04270 */
[----:B------:R-:W-:Y:S01]  /*3a60*/  LDSM.16.MT88.4 R144, [R242+0x9100] ;  /* 0x00910000f290783b */ /* 0x000fe20000004200 */
[----:B------:R-:W-:Y:S02]  /*3a70*/  FSEL R13, R13, -INF , P1 ;  /* 0xff8000000d0d7808 */ /* 0x000fe40000800000 */
[----:B------:R-:W-:Y:S01]  /*3a80*/  FSEL R15, R15, -INF , P1 ;  /* 0xff8000000f0f7808 */ /* 0x000fe20000800000 */
[----:B------:R-:W-:Y:S01]  /*3a90*/  LDSM.16.MT88.4 R160, [R239+0x9100] ;  /* 0x00910000efa0783b */ /* 0x000fe20000004200 */
[----:B------:R-:W-:-:S02]  /*3aa0*/  ISETP.GT.AND P1, PT, R0, 0x9, PT ;  /* 0x000000090000780c */ /* 0x000fc40003f24270 */
[----:B------:R-:W-:Y:S01]  /*3ab0*/  FSEL R8, R8, -INF , P0 ;  /* 0xff80000008087808 */ /* 0x000fe20000000000 */
[----:B------:R-:W-:Y:S01]  /*3ac0*/  LDSM.16.MT88.4 R20, [R239+0x3900] ;  /* 0x00390000ef14783b */ /* 0x000fe20000004200 */
[----:B------:R-:W-:Y:S02]  /*3ad0*/  FMNMX.FTZ R2, R12, R13, !PT ;  /* 0x0000000d0c027209 */ /* 0x000fe40007810000 */
[----:B------:R-:W-:Y:S01]  /*3ae0*/  FSEL R10, R10, -INF , P0 ;  /* 0xff8000000a0a7808 */ /* 0x000fe20000000000 */
[----:B------:R-:W-:Y:S01]  /*3af0*/  LDSM.16.MT88.4 R192, [R239+0x6900] ;  /* 0x00690000efc0783b */ /* 0x000fe20000004200 */
[----:B------:R-:W-:Y:S02]  /*3b00*/  ISETP.GT.AND P0, PT, R0, 0x10, PT ;  /* 0x000000100000780c */ /* 0x000fe40003f04270 */
[----:B------:R-:W-:Y:S02]  /*3b10*/  FSEL R9, R9, -INF , P1 ;  /* 0xff80000009097808 */ /* 0x000fe40000800000 */
[----:B------:R-:W-:-:S02]  /*3b20*/  FMNMX.FTZ R2, R8, R2, !PT ;  /* 0x0000000208027209 */ /* 0x000fc40007810000 */
[----:B------:R-:W-:Y:S02]  /*3b30*/  FSEL R11, R11, -INF , P1 ;  /* 0xff8000000b0b7808 */ /* 0x000fe40000800000 */
[----:B------:R-:W-:Y:S02]  /*3b40*/  ISETP.GT.AND P1, PT, R0, 0x11, PT ;  /* 0x000000110000780c */ /* 0x000fe40003f24270 */
[----:B------:R-:W-:Y:S02]  /*3b50*/  FSEL R84, R84, -INF , P0 ;  /* 0xff80000054547808 */ /* 0x000fe40000000000 */
[----:B------:R-:W-:Y:S02]  /*3b60*/  FMNMX.FTZ R2, R9, R2, !PT ;  /* 0x0000000209027209 */ /* 0x000fe40007810000 */
[----:B------:R-:W-:Y:S02]  /*3b70*/  FSEL R86, R86, -INF , P0 ;  /* 0xff80000056567808 */ /* 0x000fe40000000000 */
[----:B------:R-:W-:-:S02]  /*3b80*/  ISETP.GT.AND P0, PT, R0, 0x18, PT ;  /* 0x000000180000780c */ /* 0x000fc40003f04270 */
[----:B------:R-:W-:Y:S02]  /*3b90*/  FSEL R85, R85, -INF , P1 ;  /* 0xff80000055557808 */ /* 0x000fe40000800000 */
[----:B------:R-:W-:Y:S02]  /*3ba0*/  FMNMX.FTZ R2, R84, R2, !PT ;  /* 0x0000000254027209 */ /* 0x000fe40007810000 */
[----:B------:R-:W-:Y:S02]  /*3bb0*/  FSEL R87, R87, -INF , P1 ;  /* 0xff80000057577808 */ /* 0x000fe40000800000 */
        /* <DEDUP_REMOVED lines=15> */
[----:B------:R-:W-:Y:S02]  /*3cb0*/  FMNMX.FTZ R6, R14, R15, !PT ;  /* 0x0000000f0e067209 */ /* 0x000fe40007810000 */
[----:B------:R-:W-:Y:S02]  /*3cc0*/  FSEL R32, R79, -INF , P1 ;  /* 0xff8000004f207808 */ /* 0x000fe40000800000 */
[----:B------:R-:W-:Y:S02]  /*3cd0*/  ISETP.GT.AND P1, PT, R0, 0x29, PT ;  /* 0x000000290000780c */ /* 0x000fe40003f24270 */
[----:B------:R-:W-:Y:S02]  /*3ce0*/  FSEL R33, R72, -INF , P0 ;  /* 0xff80000048217808 */ /* 0x000fe40000000000 */
[----:B------:R-:W-:Y:S02]  /*3cf0*/  FMNMX.FTZ R2, R34, R2, !PT ;  /* 0x0000000222027209 */ /* 0x000fe40007810000 */
[----:B------:R-:W-:-:S02]  /*3d00*/  FMNMX.FTZ R6, R10, R6, !PT ;  /* 0x000000060a067209 */ /* 0x000fc40007810000 */
[----:B------:R-:W-:Y:S02]  /*3d10*/  FSEL R31, R74, -INF , P0 ;  /* 0xff8000004a1f7808 */ /* 0x000fe40000000000 */
[C---:B------:R-:W-:Y:S02]  /*3d20*/  ISETP.GT.AND P0, PT, R0.reuse, 0x30, PT ;  /* 0x000000300000780c */ /* 0x040fe40003f04270 */
[----:B------:R-:W-:Y:S02]  /*3d30*/  FSEL R30, R73, -INF , P1 ;  /* 0xff800000491e7808 */ /* 0x000fe40000800000 */
[----:B------:R-:W-:Y:S02]  /*3d40*/  FMNMX.FTZ R2, R33, R2, !PT ;  /* 0x0000000221027209 */ /* 0x000fe40007810000 */
[----:B------:R-:W-:Y:S02]  /*3d50*/  FMNMX.FTZ R6, R11, R6, !PT ;  /* 0x000000060b067209 */ /* 0x000fe40007810000 */
[----:B------:R-:W-:-:S02]  /*3d60*/  ISETP.GT.AND P2, PT, R0, 0x31, PT ;  /* 0x000000310000780c */ /* 0x000fc40003f44270 */
[----:B------:R-:W-:Y:S02]  /*3d70*/  FSEL R197, R68, -INF , P0 ;  /* 0xff80000044c57808 */ /* 0x000fe40000000000 */
[----:B------:R-:W-:Y:S02]  /*3d80*/  FMNMX.FTZ R2, R30, R2, !PT ;  /* 0x000000021e027209 */ /* 0x000fe40007810000 */
[----:B------:R-:W-:Y:S02]  /*3d90*/  FMNMX.FTZ R6, R86, R6, !PT ;  /* 0x0000000656067209 */ /* 0x000fe40007810000 */
[----:B------:R-:W-:Y:S02]  /*3da0*/  FSEL R213, R75, -INF , P1 ;  /* 0xff8000004bd57808 */ /* 0x000fe40000800000 */
[----:B------:R-:W-:Y:S01]  /*3db0*/  ISETP.GT.AND P1, PT, R0, 0x38, PT ;  /* 0x000000380000780c */ /* 0x000fe20003f24270 */
[----:B------:R-:W-:Y:S01]  /*3dc0*/  LDSM.16.MT88.4 R72, [R238+0x100] ;  /* 0x00010000ee48783b */ /* 0x000fe20000004200 */
[----:B------:R-:W-:-:S02]  /*3dd0*/  FSEL R212, R69, -INF , P2 ;  /* 0xff80000045d47808 */ /* 0x000fc40001000000 */
[----:B------:R-:W-:Y:S02]  /*3de0*/  FMNMX.FTZ R2, R197, R2, !PT ;  /* 0x00000002c5027209 */ /* 0x000fe40007810000 */
[----:B------:R-:W-:Y:S02]  /*3df0*/  FMNMX.FTZ R6, R87, R6, !PT ;  /* 0x0000000657067209 */ /* 0x000fe40007810000 */
[----:B------:R-:W-:Y:S02]  /*3e00*/  FSEL R209, R70, -INF , P0 ;  /* 0xff80000046d17808 */ /* 0x000fe40000000000 */
[----:B------:R-:W-:Y:S02]  /*3e10*/  ISETP.GT.AND P0, PT, R0, 0x39, PT ;  /* 0x000000390000780c */ /* 0x000fe40003f04270 */
[----:B------:R-:W-:Y:S02]  /*3e20*/  FSEL R211, R64, -INF , P1 ;  /* 0xff80000040d37808 */ /* 0x000fe40000800000 */
[----:B------:R-:W-:-:S02]  /*3e30*/  FMNMX.FTZ R2, R212, R2, !PT ;  /* 0x00000002d4027209 */ /* 0x000fc40007810000 */
[----:B------:R-:W-:Y:S02]  /*3e40*/  FMNMX.FTZ R6, R82, R6, !PT ;  /* 0x0000000652067209 */ /* 0x000fe40007810000 */
[----:B------:R-:W-:Y:S02]  /*3e50*/  FSEL R200, R66, -INF , P1 ;  /* 0xff80000042c87808 */ /* 0x000fe40000800000 */
[----:B------:R-:W-:Y:S02]  /*3e60*/  FSEL R210, R65, -INF , P0 ;  /* 0xff80000041d27808 */ /* 0x000fe40000000000 */
[----:B------:R-:W-:Y:S02]  /*3e70*/  ISETP.GT.AND P1, PT, R0, 0x40, PT ;  /* 0x000000400000780c */ /* 0x000fe40003f24270 */
[----:B------:R-:W-:Y:S02]  /*3e80*/  FMNMX.FTZ R2, R211, R2, !PT ;  /* 0x00000002d3027209 */ /* 0x000fe40007810000 */
[----:B------:R-:W-:-:S02]  /*3e90*/  FMNMX.FTZ R6, R83, R6, !PT ;  /* 0x0000000653067209 */ /* 0x000fc40007810000 */
[----:B------:R-:W-:Y:S02]  /*3ea0*/  FSEL R199, R67, -INF , P0 ;  /* 0xff80000043c77808 */ /* 0x000fe40000000000 */
[----:B------:R-:W-:Y:S01]  /*3eb0*/  ISETP.GT.AND P0, PT, R0, 0x41, PT ;  /* 0x000000410000780c */ /* 0x000fe20003f04270 */
[----:B------:R-:W-:Y:S01]  /*3ec0*/  LDSM.16.MT88.4 R64, [R239+0x100] ;  /* 0x00010000ef40783b */ /* 0x000fe20000004200 */
[----:B------:R-:W-:Y:S02]  /*3ed0*/  FSEL R208, R60, -INF , P1 ;  /* 0xff8000003cd07808 */ /* 0x000fe40000800000 */
[----:B------:R-:W-:Y:S02]  /*3ee0*/  FMNMX.FTZ R2, R210, R2, !PT ;  /* 0x00000002d2027209 */ /* 0x000fe40007810000 */
[----:B------:R-:W-:Y:S02]  /*3ef0*/  FMNMX.FTZ R6, R36, R6, !PT ;  /* 0x0000000624067209 */ /* 0x000fe40007810000 */
[----:B------:R-:W-:-:S02]  /*3f00*/  FSEL R205, R62, -INF , P1 ;  /* 0xff8000003ecd7808 */ /* 0x000fc40000800000 */
[----:B------:R-:W-:Y:S02]  /*3f10*/  FSEL R207, R61, -INF , P0 ;  /* 0xff8000003dcf7808 */ /* 0x000fe40000000000 */
[----:B------:R-:W-:Y:S02]  /*3f20*/  ISETP.GT.AND P1, PT, R0, 0x48, PT ;  /* 0x000000480000780c */ /* 0x000fe40003f24270 */
[----:B------:R-:W-:Y:S02]  /*3f30*/  FMNMX.FTZ R2, R208, R2, !PT ;  /* 0x00000002d0027209 */ /* 0x000fe40007810000 */
[----:B------:R-:W-:Y:S02]  /*3f40*/  FMNMX.FTZ R6, R32, R6, !PT ;  /* 0x0000000620067209 */ /* 0x000fe40007810000 */
[----:B------:R-:W-:Y:S02]  /*3f50*/  FSEL R203, R63, -INF , P0 ;  /* 0xff8000003fcb7808 */ /* 0x000fe40000000000 */
[----:B------:R-:W-:-:S02]  /*3f60*/  ISETP.GT.AND P0, PT, R0, 0x49, PT ;  /* 0x000000490000780c */ /* 0x000fc40003f04270 */
[----:B------:R-:W-:Y:S02]  /*3f70*/  FSEL R206, R56, -INF , P1 ;  /* 0xff80000038ce7808 */ /* 0x000fe40000800000 */
[----:B------:R-:W-:Y:S02]  /*3f80*/  FMNMX.FTZ R2, R207, R2, !PT ;  /* 0x00000002cf027209 */ /* 0x000fe40007810000 */
[----:B------:R-:W-:Y:S02]  /*3f90*/  FMNMX.FTZ R6, R31, R6, !PT ;  /* 0x000000061f067209 */ /* 0x000fe40007810000 */
[----:B------:R-:W-:Y:S02]  /*3fa0*/  FSEL R202, R58, -INF , P1 ;  /* 0xff8000003aca7808 */ /* 0x000fe40000800000 */
[----:B------:R-:W-:Y:S02]  /*3fb0*/  FSEL R204, R57, -INF , P0 ;  /* 0xff80000039cc7808 */ /* 0x000fe40000000000 */
[----:B------:R-:W-:-:S02]  /*3fc0*/  ISETP.GT.AND P1, PT, R0, 0x50, PT ;  /* 0x000000500000780c */ /* 0x000fc40003f24270 */
[----:B------:R-:W-:Y:S02]  /*3fd0*/  FMNMX.FTZ R2, R206, R2, !PT ;  /* 0x00000002ce027209 */ /* 0x000fe40007810000 */
[----:B------:R-:W-:Y:S02]  /*3fe0*/  FMNMX.FTZ R6, R213, R6, !PT ;  /* 0x00000006d5067209 */ /* 0x000fe40007810000 */
[----:B------:R-:W-:Y:S02]  /*3ff0*/  FSEL R201, R59, -INF , P0 ;  /* 0xff8000003bc97808 */ /* 0x000fe40000000000 */
[----:B------:R-:W-:Y:S01]  /*4000*/  ISETP.GT.AND P0, PT, R0, 0x51, PT ;  /* 0x000000510000780c */ /* 0x000fe20003f04270 */
[----:B------:R-:W-:Y:S01]  /*4010*/  LDSM.16.MT88.4 R56, [R240+0x100] ;  /* 0x00010000f038783b */ /* 0x000fe20000004200 */
[----:B------:R-:W-:Y:S02]  /*4020*/  FSEL R191, R52, -INF , P1 ;  /* 0xff80000034bf7808 */ /* 0x000fe40000800000 */
[----:B------:R-:W-:-:S02]  /*4030*/  FMNMX.FTZ R2, R204, R2, !PT ;  /* 0x00000002cc027209 */ /* 0x000fc40007810000 */
[----:B------:R-:W-:Y:S02]  /*4040*/  FSEL R198, R71, -INF , P2 ;  /* 0xff80000047c67808 */ /* 0x000fe40001000000 */
[----:B------:R-:W-:Y:S02]  /*4050*/  FMNMX.FTZ R6, R209, R6, !PT ;  /* 0x00000006d1067209 */ /* 0x000fe40007810000 */
[----:B------:R-:W-:Y:S02]  /*4060*/  FSEL R196, R54, -INF , P1 ;  /* 0xff80000036c47808 */ /* 0x000fe40000800000 */
[----:B------:R-:W-:Y:S02]  /*4070*/  FSEL R190, R53, -INF , P0 ;  /* 0xff80000035be7808 */ /* 0x000fe40000000000 */
[----:B------:R-:W-:Y:S02]  /*4080*/  ISETP.GT.AND P1, PT, R0, 0x58, PT ;  /* 0x000000580000780c */ /* 0x000fe40003f24270 */
        /* <DEDUP_REMOVED lines=8> */
[----:B------:R-:W-:Y:S02]  /*4110*/  FMNMX.FTZ R0, R189, R2, !PT ;  /* 0x00000002bd007209 */ /* 0x000fe40007810000 */
[----:B------:R-:W-:Y:S02]  /*4120*/  FMNMX.FTZ R2, R199, R6, !PT ;  /* 0x00000006c7027209 */ /* 0x000fe40007810000 */
[----:B------:R-:W-:Y:S02]  /*4130*/  FMNMX.FTZ R0, R188, R0, !PT ;  /* 0x00000000bc007209 */ /* 0x000fe40007810000 */
[----:B------:R-:W-:Y:S02]  /*4140*/  FMNMX.FTZ R2, R205, R2, !PT ;  /* 0x00000002cd027209 */ /* 0x000fe40007810000 */
[----:B------:R-:W-:Y:S01]  /*4150*/  FSEL R185, R50, -INF , P1 ;  /* 0xff80000032b97808 */ /* 0x000fe20000800000 */
[----:B------:R-:W1:Y:S01]  /*4160*/  SHFL.BFLY PT, R7, R0, 0x2, 0x1f ;  /* 0x0c401f0000077f89 */ /* 0x000e6200000e0000 */
[----:B------:R-:W-:-:S02]  /*4170*/  FMNMX.FTZ R2, R203, R2, !PT ;  /* 0x00000002cb027209 */ /* 0x000fc40007810000 */
[----:B------:R-:W-:Y:S02]  /*4180*/  FSEL R184, R51, -INF , P0 ;  /* 0xff80000033b87808 */ /* 0x000fe40000000000 */
        /* <DEDUP_REMOVED lines=17> */
[--C-:B------:R-:W-:Y:S02]  /*42a0*/  FFMA.FTZ R46, R8, c[0x0][0x2d0], -R187.reuse ;  /* 0x0000b400082e7a23 */ /* 0x100fe400000108bb */
[--C-:B------:R-:W-:Y:S01]  /*42b0*/  FFMA.FTZ R45, R9, c[0x0][0x2d0], -R187.reuse ;  /* 0x0000b400092d7a23 */ /* 0x100fe200000108bb */
[----:B------:R-:W-:Y:S01]  /*42c0*/  MUFU.EX2 R50, R50 ;  /* 0x0000003200327308 */ /* 0x000fe20000000800 */
[--C-:B------:R-:W-:Y:S02]  /*42d0*/  FFMA.FTZ R43, R84, c[0x0][0x2d0], -R187.reuse ;  /* 0x0000b400542b7a23 */ /* 0x100fe400000108bb */
[----:B------:R-:W-:-:S02]  /*42e0*/  FFMA.FTZ R39, R85, c[0x0][0x2d0], -R187 ;  /* 0x0000b40055277a23 */ /* 0x000fc400000108bb */
[--C-:B------:R-:W-:Y:S02]  /*42f0*/  FFMA.FTZ R42, R80, c[0x0][0x2d0], -R187.reuse ;  /* 0x0000b400502a7a23 */ /* 0x100fe400000108bb */
[--C-:B------:R-:W-:Y:S01]  /*4300*/  FFMA.FTZ R35, R81, c[0x0][0x2d0], -R187.reuse ;  /* 0x0000b40051237a23 */ /* 0x100fe200000108bb */
[----:B------:R-:W2:Y:S01]  /*4310*/  MUFU.EX2 R49, R49 ;  /* 0x0000003100317308 */ /* 0x000ea20000000800 */
[--C-:B------:R-:W-:Y:S01]  /*4320*/  FFMA.FTZ R38, R38, c[0x0][0x2d0], -R187.reuse ;  /* 0x0000b40026267a23 */ /* 0x100fe200000108bb */
[----:B-1----:R-:W-:Y:S01]  /*4330*/  FMNMX.FTZ R0, R6, R0, !PT ;  /* 0x0000000006007209 */ /* 0x002fe20007810000 */
[--C-:B------:R-:W-:Y:S02]  /*4340*/  FFMA.FTZ R34, R34, c[0x0][0x2d0], -R187.reuse ;  /* 0x0000b40022227a23 */ /* 0x100fe400000108bb */
[--C-:B------:R-:W-:Y:S01]  /*4350*/  FFMA.FTZ R33, R33, c[0x0][0x2d0], -R187.reuse ;  /* 0x0000b40021217a23 */ /* 0x100fe200000108bb */
[C---:B------:R-:W-:Y:S01]  /*4360*/  FSETP.NEU.FTZ.AND P0, PT, R0.reuse, -INF , PT ;  /* 0xff8000000000780b */ /* 0x040fe20003f1d000 */
[----:B------:R-:W-:Y:S01]  /*4370*/  FMUL.FTZ R181, R0, c[0x0][0x2d0] ;  /* 0x0000b40000b57a20 */ /* 0x000fe20000410000 */
[----:B------:R-:W-:Y:S01]  /*4380*/  MUFU.EX2 R46, R46 ;  /* 0x0000002e002e7308 */ /* 0x000fe20000000800 */
[----:B------:R-:W-:-:S02]  /*4390*/  FFMA.FTZ R30, R30, c[0x0][0x2d0], -R187 ;  /* 0x0000b4001e1e7a23 */ /* 0x000fc400000108bb */
[--C-:B------:R-:W-:Y:S01]  /*43a0*/  FFMA.FTZ R197, R197, c[0x0][0x2d0], -R187.reuse ;  /* 0x0000b400c5c57a23 */ /* 0x100fe200000108bb */
[----:B------:R-:W-:Y:S01]  /*43b0*/  FSEL R181, R181, RZ, P0 ;  /* 0x000000ffb5b57208 */ /* 0x000fe20000000000 */
[--C-:B------:R-:W-:Y:S01]  /*43c0*/  FFMA.FTZ R208, R208, c[0x0][0x2d0], -R187.reuse ;  /* 0x0000b400d0d07a23 */ /* 0x100fe200000108bb */
[----:B------:R-:W-:Y:S01]  /*43d0*/  PLOP3.LUT P0, PT, PT, PT, UP1, 0x40, 0x0 ;  /* 0x000000000000781c */ /* 0x000fe20003f0e818 */
[----:B------:R-:W-:Y:S01]  /*43e0*/  FFMA.FTZ R207, R207, c[0x0][0x2d0], -R187 ;  /* 0x0000b400cfcf7a23 */ /* 0x000fe200000108bb */
[----:B------:R-:W1:Y:S01]  /*43f0*/  MUFU.EX2 R45, R45 ;  /* 0x0000002d002d7308 */ /* 0x000e620000000800 */
[--C-:B------:R-:W-:Y:S01]  /*4400*/  FFMA.FTZ R180, R14, c[0x0][0x2d0], -R181.reuse ;  /* 0x0000b4000eb47a23 */ /* 0x100fe200000108b5 */
[----:B--2---:R-:W-:Y:S01]  /*4410*/  F2FP.PACK_AB R164, R49, R50 ;  /* 0x0000003231a4723e */ /* 0x004fe200000000ff */
[--C-:B------:R-:W-:Y:S02]  /*4420*/  FFMA.FTZ R51, R15, c[0x0][0x2d0], -R181.reuse ;  /* 0x0000b4000f337a23 */ /* 0x100fe400000108b5 */
[--C-:B------:R-:W-:Y:S01]  /*4430*/  FFMA.FTZ R48, R10, c[0x0][0x2d0], -R181.reuse ;  /* 0x0000b4000a307a23 */ /* 0x100fe200000108b5 */
[----:B------:R-:W2:Y:S01]  /*4440*/  LDSM.16.MT88.4 R12, [R239+0x900] ;  /* 0x00090000ef0c783b */ /* 0x000ea20000004200 */
[--C-:B------:R-:W-:Y:S01]  /*4450*/  FFMA.FTZ R47, R11, c[0x0][0x2d0], -R181.reuse ;  /* 0x0000b4000b2f7a23 */ /* 0x100fe200000108b5 */
[----:B------:R-:W-:Y:S01]  /*4460*/  MUFU.EX2 R180, R180 ;  /* 0x000000b400b47308 */ /* 0x000fe20000000800 */
[--C-:B------:R-:W-:Y:S01]  /*4470*/  FFMA.FTZ R44, R86, c[0x0][0x2d0], -R181.reuse ;  /* 0x0000b400562c7a23 */ /* 0x100fe200000108b5 */
[----:B------:R-:W3:Y:S01]  /*4480*/  LDSM.16.MT88.4 R8, [R240+0x900] ;  /* 0x00090000f008783b */ /* 0x000ee20000004200 */
[----:B------:R-:W-:-:S02]  /*4490*/  FFMA.FTZ R41, R87, c[0x0][0x2d0], -R181 ;  /* 0x0000b40057297a23 */ /* 0x000fc400000108b5 */
[--C-:B------:R-:W-:Y:S02]  /*44a0*/  FFMA.FTZ R40, R82, c[0x0][0x2d0], -R181.reuse ;  /* 0x0000b40052287a23 */ /* 0x100fe400000108b5 */
[--C-:B------:R-:W-:Y:S01]  /*44b0*/  FFMA.FTZ R37, R83, c[0x0][0x2d0], -R181.reuse ;  /* 0x0000b40053257a23 */ /* 0x100fe200000108b5 */
[----:B------:R-:W4:Y:S01]  /*44c0*/  MUFU.EX2 R51, R51 ;  /* 0x0000003300337308 */ /* 0x000f220000000800 */
[----:B-1----:R-:W-:Y:S01]  /*44d0*/  F2FP.PACK_AB R166, R45, R46 ;  /* 0x0000002e2da6723e */ /* 0x002fe200000000ff */
[----:B------:R-:W1:Y:S01]  /*44e0*/  LDSM.16.MT88.4 R80, [R242+0x3100] ;  /* 0x00310000f250783b */ /* 0x000e620000004200 */
[--C-:B------:R-:W-:Y:S02]  /*44f0*/  FFMA.FTZ R36, R36, c[0x0][0x2d0], -R181.reuse ;  /* 0x0000b40024247a23 */ /* 0x100fe400000108b5 */
[--C-:B------:R-:W-:Y:S02]  /*4500*/  FFMA.FTZ R32, R32, c[0x0][0x2d0], -R181.reuse ;  /* 0x0000b40020207a23 */ /* 0x100fe400000108b5 */
[--C-:B------:R-:W-:Y:S01]  /*4510*/  FFMA.FTZ R31, R31, c[0x0][0x2d0], -R181.reuse ;  /* 0x0000b4001f1f7a23 */ /* 0x100fe200000108b5 */
[----:B------:R-:W-:Y:S01]  /*4520*/  MUFU.EX2 R48, R48 ;  /* 0x0000003000307308 */ /* 0x000fe20000000800 */
[----:B------:R-:W-:-:S02]  /*4530*/  FFMA.FTZ R3, R213, c[0x0][0x2d0], -R181 ;  /* 0x0000b400d5037a23 */ /* 0x000fc400000108b5 */
[--C-:B------:R-:W-:Y:S02]  /*4540*/  FFMA.FTZ R198, R198, c[0x0][0x2d0], -R181.reuse ;  /* 0x0000b400c6c67a23 */ /* 0x100fe400000108b5 */
[--C-:B------:R-:W-:Y:S02]  /*4550*/  FFMA.FTZ R200, R200, c[0x0][0x2d0], -R181.reuse ;  /* 0x0000b400c8c87a23 */ /* 0x100fe400000108b5 */
[----:B------:R-:W-:Y:S01]  /*4560*/  FFMA.FTZ R199, R199, c[0x0][0x2d0], -R181 ;  /* 0x0000b400c7c77a23 */ /* 0x000fe200000108b5 */
[----:B------:R-:W5:Y:S01]  /*4570*/  MUFU.EX2 R47, R47 ;  /* 0x0000002f002f7308 */ /* 0x000f620000000800 */
[----:B----4-:R-:W-:Y:S01]  /*4580*/  F2FP.PACK_AB R165, R51, R180 ;  /* 0x000000b433a5723e */ /* 0x010fe200000000ff */
[--C-:B------:R-:W-:Y:S02]  /*4590*/  FFMA.FTZ R206, R206, c[0x0][0x2d0], -R187.reuse ;  /* 0x0000b400cece7a23 */ /* 0x100fe400000108bb */
[----:B------:R-:W-:Y:S02]  /*45a0*/  FFMA.FTZ R204, R204, c[0x0][0x2d0], -R187 ;  /* 0x0000b400cccc7a23 */ /* 0x000fe400000108bb */
[----:B------:R-:W-:-:S02]  /*45b0*/  FFMA.FTZ R205, R205, c[0x0][0x2d0], -R181 ;  /* 0x0000b400cdcd7a23 */ /* 0x000fc400000108b5 */
[----:B------:R-:W-:Y:S01]  /*45c0*/  MUFU.EX2 R43, R43 ;  /* 0x0000002b002b7308 */ /* 0x000fe20000000800 */
[--C-:B------:R-:W-:Y:S02]  /*45d0*/  FFMA.FTZ R203, R203, c[0x0][0x2d0], -R181.reuse ;  /* 0x0000b400cbcb7a23 */ /* 0x100fe400000108b5 */
[--C-:B------:R-:W-:Y:S02]  /*45e0*/  FFMA.FTZ R202, R202, c[0x0][0x2d0], -R181.reuse ;  /* 0x0000b400caca7a23 */ /* 0x100fe400000108b5 */
[----:B------:R-:W-:Y:S02]  /*45f0*/  FFMA.FTZ R201, R201, c[0x0][0x2d0], -R181 ;  /* 0x0000b400c9c97a23 */ /* 0x000fe400000108b5 */
[--C-:B------:R-:W-:Y:S01]  /*4600*/  FFMA.FTZ R191, R191, c[0x0][0x2d0], -R187.reuse ;  /* 0x0000b400bfbf7a23 */ /* 0x100fe200000108bb */
[----:B-----5:R-:W-:Y:S01]  /*4610*/  F2FP.PACK_AB R167, R47, R48 ;  /* 0x000000302fa7723e */ /* 0x020fe200000000ff */
[----:B------:R-:W4:Y:S01]  /*4620*/  MUFU.EX2 R39, R39 ;  /* 0x0000002700277308 */ /* 0x000f220000000800 */
[----:B------:R-:W-:-:S02]  /*4630*/  FFMA.FTZ R190, R190, c[0x0][0x2d0], -R187 ;  /* 0x0000b400bebe7a23 */ /* 0x000fc400000108bb */
[----:B------:R-:W-:Y:S02]  /*4640*/  FFMA.FTZ R189, R189, c[0x0][0x2d0], -R187 ;  /* 0x0000b400bdbd7a23 */ /* 0x000fe400000108bb */
[--C-:B------:R-:W-:Y:S01]  /*4650*/  FFMA.FTZ R186, R186, c[0x0][0x2d0], -R181.reuse ;  /* 0x0000b400baba7a23 */ /* 0x100fe200000108b5 */
[C---:B------:R-:W-:Y:S01]  /*4660*/  HMMA.16816.F32 R60, R164.reuse, R64, RZ ;  /* 0x00000040a43c723c */ /* 0x040fe200000018ff */
[----:B------:R-:W-:Y:S01]  /*4670*/  FFMA.FTZ R185, R185, c[0x0][0x2d0], -R181 ;  /* 0x0000b400b9b97a23 */ /* 0x000fe200000108b5 */
[----:B------:R-:W-:Y:S01]  /*4680*/  MUFU.EX2 R42, R42 ;  /* 0x0000002a002a7308 */ /* 0x000fe20000000800 */
[----:B------:R-:W-:Y:S02]  /*4690*/  FADD.FTZ R51, R180, R51 ;  /* 0x00000033b4337221 */ /* 0x000fe40000010000 */
[----:B------:R-:W-:Y:S02]  /*46a0*/  FADD.FTZ R49, R50, R49 ;  /* 0x0000003132317221 */ /* 0x000fe40000010000 */
[----:B------:R-:W-:Y:S01]  /*46b0*/  FADD.FTZ R51, R48, R51 ;  /* 0x0000003330337221 */ /* 0x000fe20000010000 */
[----:B------:R-:W-:Y:S01]  /*46c0*/  HMMA.16816.F32 R64, R164, R66, RZ ;  /* 0x00000042a440723c */ /* 0x000fe200000018ff */
[----:B------:R-:W-:Y:S01]  /*46d0*/  FADD.FTZ R49, R46, R49 ;  /* 0x000000312e317221 */ /* 0x000fe20000010000 */
[----:B------:R-:W5:Y:S01]  /*46e0*/  MUFU.EX2 R35, R35 ;  /* 0x0000002300237308 */ /* 0x000f620000000800 */
[----:B----4-:R-:W-:Y:S01]  /*46f0*/  F2FP.PACK_AB R4, R39, R43 ;  /* 0x0000002b2704723e */ /* 0x010fe200000000ff */
[----:B------:R-:W-:-:S02]  /*4700*/  FADD.FTZ R47, R47, R51 ;  /* 0x000000332f2f7221 */ /* 0x000fc40000010000 */
[----:B------:R-:W-:Y:S02]  /*4710*/  FADD.FTZ R45, R45, R49 ;  /* 0x000000312d2d7221 */ /* 0x000fe40000010000 */
[----:B------:R-:W-:Y:S02]  /*4720*/  HMMA.16816.F32 R52, R164, R56, RZ ;  /* 0x00000038a434723c */ /* 0x000fe400000018ff */
[----:B------:R-:W4:Y:S01]  /*4730*/  MUFU.EX2 R44, R44 ;  /* 0x0000002c002c7308 */ /* 0x000f220000000800 */
[----:B------:R-:W-:-:S04]  /*4740*/  FADD.FTZ R45, R43, R45 ;  /* 0x0000002d2b2d7221 */ /* 0x000fc80000010000 */
[----:B------:R-:W-:Y:S01]  /*4750*/  FADD.FTZ R45, R39, R45 ;  /* 0x0000002d272d7221 */ /* 0x000fe20000010000 */
[----:B------:R-:W-:Y:S02]  /*4760*/  HMMA.16816.F32 R56, R164, R58, RZ ;  /* 0x0000003aa438723c */ /* 0x000fe400000018ff */
[----:B------:R-:W1:Y:S01]  /*4770*/  MUFU.EX2 R41, R41 ;  /* 0x0000002900297308 */ /* 0x000e620000000800 */
[----:B-----5:R-:W-:Y:S01]  /*4780*/  F2FP.PACK_AB R6, R35, R42 ;  /* 0x0000002a2306723e */ /* 0x020fe200000000ff */
[----:B------:R-:W-:-:S04]  /*4790*/  FADD.FTZ R42, R42, R45 ;  /* 0x0000002d2a2a7221 */ /* 0x000fc80000010000 */
[----:B------:R-:W-:Y:S01]  /*47a0*/  HMMA.16816.F32 R108, R164, R112, RZ ;  /* 0x00000070a46c723c */ /* 0x000fe200000018ff */
[----:B------:R-:W-:Y:S01]  /*47b0*/  FADD.FTZ R42, R35, R42 ;  /* 0x0000002a232a7221 */ /* 0x000fe20000010000 */
[----:B------:R-:W-:Y:S01]  /*47c0*/  MUFU.EX2 R40, R40 ;  /* 0x0000002800287308 */ /* 0x000fe20000000800 */
[----:B----4-:R-:W-:-:S05]  /*47d0*/  FADD.FTZ R47, R44, R47 ;  /* 0x0000002f2c2f7221 */ /* 0x010fca0000010000 */
[----:B------:R-:W-:Y:S02]  /*47e0*/  HMMA.16816.F32 R112, R164, R114, RZ ;  /* 0x00000072a470723c */ /* 0x000fe400000018ff */
[----:B------:R-:W4:Y:S01]  /*47f0*/  MUFU.EX2 R37, R37 ;  /* 0x0000002500257308 */ /* 0x000f220000000800 */
[C---:B-1----:R-:W-:Y:S01]  /*4800*/  F2FP.PACK_AB R5, R41.reuse, R44 ;  /* 0x0000002c2905723e */ /* 0x042fe200000000ff */
[----:B------:R-:W-:-:S04]  /*4810*/  FADD.FTZ R47, R41, R47 ;  /* 0x0000002f292f7221 */ /* 0x000fc80000010000 */
[C---:B------:R-:W-:Y:S02]  /*4820*/  HMMA.16816.F32 R68, R164.reuse, R72, RZ ;  /* 0x00000048a444723c */ /* 0x040fe400000018ff */
[----:B------:R-:W-:Y:S06]  /*4830*/  MUFU.EX2 R38, R38 ;  /* 0x0000002600267308 */ /* 0x000fec0000000800 */
[----:B------:R-:W-:Y:S01]  /*4840*/  HMMA.16816.F32 R72, R164, R74, RZ ;  /* 0x0000004aa448723c */ /* 0x000fe200000018ff */
[----:B----4-:R-:W-:Y:S01]  /*4850*/  F2FP.PACK_AB R7, R37, R40 ;  /* 0x000000282507723e */ /* 0x010fe200000000ff */
[----:B------:R-:W1:Y:S01]  /*4860*/  MUFU.EX2 R34, R34 ;  /* 0x0000002200227308 */ /* 0x000e620000000800 */
[----:B------:R-:W-:-:S05]  /*4870*/  FADD.FTZ R40, R40, R47 ;  /* 0x0000002f28287221 */ /* 0x000fca0000010000 */
[----:B------:R-:W-:Y:S01]  /*4880*/  HMMA.16816.F32 R84, R164, R88, RZ ;  /* 0x00000058a454723c */ /* 0x000fe200000018ff */
[----:B------:R-:W-:Y:S01]  /*4890*/  FADD.FTZ R40, R37, R40 ;  /* 0x0000002825287221 */ /* 0x000fe20000010000 */
[----:B------:R-:W-:Y:S06]  /*48a0*/  MUFU.EX2 R33, R33 ;  /* 0x0000002100217308 */ /* 0x000fec0000000800 */
[C---:B--2---:R-:W-:Y:S02]  /*48b0*/  HMMA.16816.F32 R60, R4.reuse, R12, R60 ;  /* 0x0000000c043c723c */ /* 0x044fe4000000183c */
[----:B------:R-:W2:Y:S06]  /*48c0*/  MUFU.EX2 R30, R30 ;  /* 0x0000001e001e7308 */ /* 0x000eac0000000800 */
[C---:B------:R-:W-:Y:S01]  /*48d0*/  HMMA.16816.F32 R64, R4.reuse, R14, R64 ;  /* 0x0000000e0440723c */ /* 0x040fe20000001840 */
[----:B------:R-:W4:Y:S01]  /*48e0*/  LDSM.16.MT88.4 R12, [R242+0x6900] ;  /* 0x00690000f20c783b */ /* 0x000f220000004200 */
[----:B------:R-:W-:Y:S06]  /*48f0*/  MUFU.EX2 R36, R36 ;  /* 0x0000002400247308 */ /* 0x000fec0000000800 */
[C---:B---3--:R-:W-:Y:S02]  /*4900*/  HMMA.16816.F32 R52, R4.reuse, R8, R52 ;  /* 0x000000080434723c */ /* 0x048fe40000001834 */
[----:B------:R-:W3:Y:S06]  /*4910*/  MUFU.EX2 R32, R32 ;  /* 0x0000002000207308 */ /* 0x000eec0000000800 */
[----:B------:R-:W-:Y:S01]  /*4920*/  HMMA.16816.F32 R56, R4, R10, R56 ;  /* 0x0000000a0438723c */ /* 0x000fe20000001838 */
[----:B------:R-:W5:Y:S01]  /*4930*/  LDSM.16.MT88.4 R8, [R238+0x900] ;  /* 0x00090000ee08783b */ /* 0x000f620000004200 */
[----:B------:R-:W-:Y:S06]  /*4940*/  MUFU.EX2 R31, R31 ;  /* 0x0000001f001f7308 */ /* 0x000fec0000000800 */
[C---:B------:R-:W-:Y:S02]  /*4950*/  HMMA.16816.F32 R88, R164.reuse, R90, RZ ;  /* 0x0000005aa458723c */ /* 0x040fe400000018ff */
[----:B------:R-:W1:Y:S06]  /*4960*/  MUFU.EX2 R3, R3 ;  /* 0x0000000300037308 */ /* 0x000e6c0000000800 */
[C---:B------:R-:W-:Y:S02]  /*4970*/  HMMA.16816.F32 R76, R164.reuse, R80, RZ ;  /* 0x00000050a44c723c */ /* 0x040fe400000018ff */
[----:B------:R-:W-:Y:S06]  /*4980*/  MUFU.EX2 R197, R197 ;  /* 0x000000c500c57308 */ /* 0x000fec0000000800 */
[----:B------:R-:W-:Y:S02]  /*4990*/  HMMA.16816.F32 R80, R164, R82, RZ ;  /* 0x00000052a450723c */ /* 0x000fe400000018ff */
[----:B------:R-:W-:Y:S06]  /*49a0*/  MUFU.EX2 R198, R198 ;  /* 0x000000c600c67308 */ /* 0x000fec0000000800 */
[C---:B----4-:R-:W-:Y:S02]  /*49b0*/  HMMA.16816.F32 R108, R4.reuse, R12, R108 ;  /* 0x0000000c046c723c */ /* 0x050fe4000000186c */
[----:B------:R-:W-:Y:S06]  /*49c0*/  MUFU.EX2 R200, R200 ;  /* 0x000000c800c87308 */ /* 0x000fec0000000800 */
[----:B------:R-:W-:Y:S01]  /*49d0*/  HMMA.16816.F32 R112, R4, R14, R112 ;  /* 0x0000000e0470723c */ /* 0x000fe20000001870 */
[----:B------:R-:W4:Y:S01]  /*49e0*/  LDSM.16.MT88.4 R12, [R240+0x9900] ;  /* 0x00990000f00c783b */ /* 0x000f220000004200 */
[----:B------:R-:W-:Y:S06]  /*49f0*/  MUFU.EX2 R199, R199 ;  /* 0x000000c700c77308 */ /* 0x000fec0000000800 */
[----:B------:R-:W-:Y:S02]  /*4a00*/  HMMA.16816.F32 R176, R164, R172, RZ ;  /* 0x000000aca4b0723c */ /* 0x000fe400000018ff */
[----:B------:R-:W-:Y:S06]  /*4a10*/  MUFU.EX2 R208, R208 ;  /* 0x000000d000d07308 */ /* 0x000fec0000000800 */
[C---:B-----5:R-:W-:Y:S02]  /*4a20*/  HMMA.16816.F32 R68, R4.reuse, R8, R68 ;  /* 0x000000080444723c */ /* 0x060fe40000001844 */
[----:B------:R-:W-:Y:S06]  /*4a30*/  MUFU.EX2 R207, R207 ;  /* 0x000000cf00cf7308 */ /* 0x000fec0000000800 */
[----:B------:R-:W-:Y:S01]  /*4a40*/  HMMA.16816.F32 R72, R4, R10, R72 ;  /* 0x0000000a0448723c */ /* 0x000fe20000001848 */
[----:B------:R-:W5:Y:S01]  /*4a50*/  LDSM.16.MT88.4 R8, [R240+0x6900] ;  /* 0x00690000f008783b */ /* 0x000f620000004200 */
[----:B------:R-:W-:Y:S06]  /*4a60*/  MUFU.EX2 R206, R206 ;  /* 0x000000ce00ce7308 */ /* 0x000fec0000000800 */
[----:B------:R-:W-:Y:S02]  /*4a70*/  HMMA.16816.F32 R172, R164, R174, RZ ;  /* 0x000000aea4ac723c */ /* 0x000fe400000018ff */
[----:B------:R-:W-:Y:S06]  /*4a80*/  MUFU.EX2 R204, R204 ;  /* 0x000000cc00cc7308 */ /* 0x000fec0000000800 */
[C---:B------:R-:W-:Y:S02]  /*4a90*/  HMMA.16816.F32 R84, R4.reuse, R24, R84 ;  /* 0x000000180454723c */ /* 0x040fe40000001854 */
[----:B------:R-:W-:Y:S06]  /*4aa0*/  MUFU.EX2 R205, R205 ;  /* 0x000000cd00cd7308 */ /* 0x000fec0000000800 */
[----:B------:R-:W-:Y:S01]  /*4ab0*/  HMMA.16816.F32 R88, R4, R26, R88 ;  /* 0x0000001a0458723c */ /* 0x000fe20000001858 */
[----:B------:R-:W1:Y:S01]  /*4ac0*/  LDSM.16.MT88.4 R24, [R238+0x9100] ;  /* 0x00910000ee18783b */ /* 0x000e620000004200 */
[----:B------:R-:W-:Y:S06]  /*4ad0*/  MUFU.EX2 R203, R203 ;  /* 0x000000cb00cb7308 */ /* 0x000fec0000000800 */
[C---:B------:R-:W-:Y:S02]  /*4ae0*/  HMMA.16816.F32 R148, R164.reuse, R152, RZ ;  /* 0x00000098a494723c */ /* 0x040fe400000018ff */
[----:B------:R-:W-:Y:S06]  /*4af0*/  MUFU.EX2 R202, R202 ;  /* 0x000000ca00ca7308 */ /* 0x000fec0000000800 */
[----:B------:R-:W-:Y:S02]  /*4b00*/  HMMA.16816.F32 R152, R164, R154, RZ ;  /* 0x0000009aa498723c */ /* 0x000fe400000018ff */
[----:B------:R-:W-:Y:S06]  /*4b10*/  MUFU.EX2 R201, R201 ;  /* 0x000000c900c97308 */ /* 0x000fec0000000800 */
[C---:B------:R-:W-:Y:S02]  /*4b20*/  HMMA.16816.F32 R76, R4.reuse, R116, R76 ;  /* 0x00000074044c723c */ /* 0x040fe4000000184c */
[----:B------:R-:W-:Y:S06]  /*4b30*/  MUFU.EX2 R191, R191 ;  /* 0x000000bf00bf7308 */ /* 0x000fec0000000800 */
[----:B------:R-:W-:Y:S02]  /*4b40*/  HMMA.16816.F32 R80, R4, R118, R80 ;  /* 0x000000760450723c */ /* 0x000fe40000001850 */
[----:B------:R-:W-:Y:S06]  /*4b50*/  MUFU.EX2 R190, R190 ;  /* 0x000000be00be7308 */ /* 0x000fec0000000800 */
[C---:B------:R-:W-:Y:S02]  /*4b60*/  HMMA.16816.F32 R116, R164.reuse, R120, RZ ;  /* 0x00000078a474723c */ /* 0x040fe400000018ff */
[----:B------:R-:W-:Y:S06]  /*4b70*/  MUFU.EX2 R189, R189 ;  /* 0x000000bd00bd7308 */ /* 0x000fec0000000800 */
[----:B------:R-:W-:Y:S02]  /*4b80*/  HMMA.16816.F32 R120, R164, R122, RZ ;  /* 0x0000007aa478723c */ /* 0x000fe400000018ff */
[----:B------:R-:W-:Y:S06]  /*4b90*/  MUFU.EX2 R186, R186 ;  /* 0x000000ba00ba7308 */ /* 0x000fec0000000800 */
[C---:B------:R-:W-:Y:S02]  /*4ba0*/  HMMA.16816.F32 R176, R4.reuse, R16, R176 ;  /* 0x0000001004b0723c */ /* 0x040fe400000018b0 */
[----:B------:R-:W-:Y:S06]  /*4bb0*/  MUFU.EX2 R185, R185 ;  /* 0x000000b900b97308 */ /* 0x000fec0000000800 */
[C---:B------:R-:W-:Y:S01]  /*4bc0*/  HMMA.16816.F32 R172, R4.reuse, R18, R172 ;  /* 0x0000001204ac723c */ /* 0x040fe200000018ac */
[----:B------:R-:W1:Y:S07]  /*4bd0*/  LDSM.16.MT88.4 R16, [R238+0x3900] ;  /* 0x00390000ee10783b */ /* 0x000e6e0000004200 */
[C---:B----4-:R-:W-:Y:S08]  /*4be0*/  HMMA.16816.F32 R148, R4.reuse, R12, R148 ;  /* 0x0000000c0494723c */ /* 0x050ff00000001894 */
[----:B------:R-:W-:Y:S01]  /*4bf0*/  HMMA.16816.F32 R152, R4, R14, R152 ;  /* 0x0000000e0498723c */ /* 0x000fe20000001898 */
[----:B------:R-:W4:Y:S07]  /*4c00*/  LDSM.16.MT88.4 R12, [R238+0x9900] ;  /* 0x00990000ee0c783b */ /* 0x000f2e0000004200 */
[C---:B------:R-:W-:Y:S08]  /*4c10*/  HMMA.16816.F32 R92, R164.reuse, R96, RZ ;  /* 0x00000060a45c723c */ /* 0x040ff000000018ff */
[----:B------:R-:W-:Y:S08]  /*4c20*/  HMMA.16816.F32 R100, R164, R104, RZ ;  /* 0x00000068a464723c */ /* 0x000ff000000018ff */
[C---:B-----5:R-:W-:Y:S08]  /*4c30*/  HMMA.16816.F32 R116, R4.reuse, R8, R116 ;  /* 0x000000080474723c */ /* 0x060ff00000001874 */
[----:B------:R-:W-:Y:S01]  /*4c40*/  HMMA.16816.F32 R120, R4, R10, R120 ;  /* 0x0000000a0478723c */ /* 0x000fe20000001878 */
[----:B------:R-:W5:Y:S07]  /*4c50*/  LDSM.16.MT88.4 R8, [R239+0x9900] ;  /* 0x00990000ef08783b */ /* 0x000f6e0000004200 */
        /* <DEDUP_REMOVED lines=10> */
[C---:B-1----:R-:W-:Y:S08]  /*4d00*/  HMMA.16816.F32 R168, R164.reuse, R24, RZ ;  /* 0x00000018a4a8723c */ /* 0x042ff000000018ff */
[----:B------:R-:W-:Y:S01]  /*4d10*/  HMMA.16816.F32 R164, R164, R26, RZ ;  /* 0x0000001aa4a4723c */ /* 0x000fe200000018ff */
[----:B------:R-:W-:Y:S07]  /*4d20*/  LDSM.16.MT88.4 R24, [R239+0x1100] ;  /* 0x00110000ef18783b */ /* 0x000fee0000004200 */
[C---:B------:R-:W-:Y:S08]  /*4d30*/  HMMA.16816.F32 R92, R4.reuse, R20, R92 ;  /* 0x00000014045c723c */ /* 0x040ff0000000185c */
[C---:B------:R-:W-:Y:S01]  /*4d40*/  HMMA.16816.F32 R96, R4.reuse, R22, R96 ;  /* 0x000000160460723c */ /* 0x040fe20000001860 */
[----:B------:R-:W1:Y:S07]  /*4d50*/  LDSM.16.MT88.4 R20, [R238+0x6900] ;  /* 0x00690000ee14783b */ /* 0x000e6e0000004200 */
[C---:B------:R-:W-:Y:S08]  /*4d60*/  HMMA.16816.F32 R100, R4.reuse, R16, R100 ;  /* 0x000000100464723c */ /* 0x040ff00000001864 */
[C---:B------:R-:W-:Y:S01]  /*4d70*/  HMMA.16816.F32 R104, R4.reuse, R18, R104 ;  /* 0x000000120468723c */ /* 0x040fe20000001868 */
[----:B------:R-:W1:Y:S07]  /*4d80*/  LDSM.16.MT88.4 R16, [R242+0x9900] ;  /* 0x00990000f210783b */ /* 0x000e6e0000004200 */
[C---:B----4-:R-:W-:Y:S08]  /*4d90*/  HMMA.16816.F32 R168, R4.reuse, R12, R168 ;  /* 0x0000000c04a8723c */ /* 0x050ff000000018a8 */
[C---:B------:R-:W-:Y:S01]  /*4da0*/  HMMA.16816.F32 R164, R4.reuse, R14, R164 ;  /* 0x0000000e04a4723c */ /* 0x040fe200000018a4 */
[----:B------:R-:W4:Y:S07]  /*4db0*/  LDSM.16.MT88.4 R12, [R242+0x1100] ;  /* 0x00110000f20c783b */ /* 0x000f2e0000004200 */
[C---:B-----5:R-:W-:Y:S08]  /*4dc0*/  HMMA.16816.F32 R156, R4.reuse, R8, R156 ;  /* 0x00000008049c723c */ /* 0x060ff0000000189c */
[C---:B------:R-:W-:Y:S01]  /*4dd0*/  HMMA.16816.F32 R160, R4.reuse, R10, R160 ;  /* 0x0000000a04a0723c */ /* 0x040fe200000018a0 */
[----:B------:R-:W5:Y:S07]  /*4de0*/  LDSM.16.MT88.4 R8, [R240+0x1100] ;  /* 0x00110000f008783b */ /* 0x000f6e0000004200 */
[C---:B------:R-:W-:Y:S07]  /*4df0*/  HMMA.16816.F32 R124, R4.reuse, R192, R124 ;  /* 0x000000c0047c723c */ /* 0x040fee000000187c */
[--C-:B------:R-:W-:Y:S01]  /*4e00*/  FFMA.FTZ R193, R211, c[0x0][0x2d0], -R187.reuse ;  /* 0x0000b400d3c17a23 */ /* 0x100fe200000108bb */
[----:B------:R-:W-:Y:S01]  /*4e10*/  HMMA.16816.F32 R128, R4, R194, R128 ;  /* 0x000000c20480723c */ /* 0x000fe20000001880 */
[----:B------:R-:W-:-:S04]  /*4e20*/  FFMA.FTZ R192, R210, c[0x0][0x2d0], -R187 ;  /* 0x0000b400d2c07a23 */ /* 0x000fc800000108bb */
[----:B------:R-:W-:Y:S02]  /*4e30*/  MUFU.EX2 R193, R193 ;  /* 0x000000c100c17308 */ /* 0x000fe40000000800 */
[----:B------:R-:W-:Y:S01]  /*4e40*/  FFMA.FTZ R194, R212, c[0x0][0x2d0], -R187 ;  /* 0x0000b400d4c27a23 */ /* 0x000fe200000108bb */
[C---:B-1----:R-:W-:Y:S01]  /*4e50*/  HMMA.16816.F32 R132, R4.reuse, R20, R132 ;  /* 0x000000140484723c */ /* 0x042fe20000001884 */
[----:B------:R-:W-:Y:S02]  /*4e60*/  FFMA.FTZ R195, R209, c[0x0][0x2d0], -R181 ;  /* 0x0000b400d1c37a23 */ /* 0x000fe400000108b5 */
[----:B------:R-:W-:Y:S02]  /*4e70*/  FFMA.FTZ R187, R188, c[0x0][0x2d0], -R187 ;  /* 0x0000b400bcbb7a23 */ /* 0x000fe400000108bb */
[----:B------:R-:W1:Y:S01]  /*4e80*/  MUFU.EX2 R194, R194 ;  /* 0x000000c200c27308 */ /* 0x000e620000000800 */
[--C-:B------:R-:W-:Y:S02]  /*4e90*/  FFMA.FTZ R188, R196, c[0x0][0x2d0], -R181.reuse ;  /* 0x0000b400c4bc7a23 */ /* 0x100fe400000108b5 */
[----:B------:R-:W-:Y:S01]  /*4ea0*/  HMMA.16816.F32 R136, R4, R22, R136 ;  /* 0x000000160488723c */ /* 0x000fe20000001888 */
[----:B------:R-:W-:Y:S01]  /*4eb0*/  LDSM.16.MT88.4 R20, [R239+0x4100] ;  /* 0x00410000ef14783b */ /* 0x000fe20000004200 */
[----:B------:R-:W-:-:S03]  /*4ec0*/  FFMA.FTZ R181, R184, c[0x0][0x2d0], -R181 ;  /* 0x0000b400b8b57a23 */ /* 0x000fc600000108b5 */
[----:B------:R-:W1:Y:S03]  /*4ed0*/  MUFU.EX2 R192, R192 ;  /* 0x000000c000c07308 */ /* 0x000e660000000800 */
[C---:B------:R-:W-:Y:S05]  /*4ee0*/  HMMA.16816.F32 R140, R4.reuse, R16, R140 ;  /* 0x00000010048c723c */ /* 0x040fea000000188c */
[----:B------:R-:W1:Y:S03]  /*4ef0*/  MUFU.EX2 R195, R195 ;  /* 0x000000c300c37308 */ /* 0x000e660000000800 */
[----:B------:R-:W-:Y:S01]  /*4f00*/  HMMA.16816.F32 R144, R4, R18, R144 ;  /* 0x000000120490723c */ /* 0x000fe20000001890 */
[----:B------:R-:W1:Y:S04]  /*4f10*/  LDSM.16.MT88.4 R16, [R238+0x1100] ;  /* 0x00110000ee10783b */ /* 0x000e680000004200 */
[----:B------:R-:W-:Y:S02]  /*4f20*/  MUFU.EX2 R187, R187 ;  /* 0x000000bb00bb7308 */ /* 0x000fe40000000800 */
[----:B------:R-:W-:Y:S01]  /*4f30*/  F2FP.PACK_AB R4, R34, R38 ;  /* 0x000000262204723e */ /* 0x000fe200000000ff */
[----:B------:R-:W-:Y:S01]  /*4f40*/  FADD.FTZ R38, R38, R42 ;  /* 0x0000002a26267221 */ /* 0x000fe20000010000 */
[----:B--2---:R-:W-:-:S02]  /*4f50*/  F2FP.PACK_AB R6, R30, R33 ;  /* 0x000000211e06723e */ /* 0x004fc400000000ff */
[----:B---3--:R-:W-:Y:S01]  /*4f60*/  F2FP.PACK_AB R5, R32, R36 ;  /* 0x000000242005723e */ /* 0x008fe200000000ff */
[----:B------:R-:W-:Y:S01]  /*4f70*/  FADD.FTZ R36, R36, R40 ;  /* 0x0000002824247221 */ /* 0x000fe20000010000 */
[----:B------:R-:W-:Y:S01]  /*4f80*/  F2FP.PACK_AB R7, R3, R31 ;  /* 0x0000001f0307723e */ /* 0x000fe200000000ff */
[----:B------:R-:W2:Y:S01]  /*4f90*/  MUFU.EX2 R188, R188 ;  /* 0x000000bc00bc7308 */ /* 0x000ea20000000800 */
[----:B------:R-:W-:Y:S02]  /*4fa0*/  FADD.FTZ R38, R34, R38 ;  /* 0x0000002622267221 */ /* 0x000fe40000010000 */
[----:B------:R-:W-:Y:S02]  /*4fb0*/  FADD.FTZ R36, R32, R36 ;  /* 0x0000002420247221 */ /* 0x000fe40000010000 */
[----:B------:R-:W-:Y:S01]  /*4fc0*/  FADD.FTZ R33, R33, R38 ;  /* 0x0000002621217221 */ /* 0x000fe20000010000 */
[----:B----4-:R-:W-:Y:S01]  /*4fd0*/  HMMA.16816.F32 R176, R4, R12, R176 ;  /* 0x0000000c04b0723c */ /* 0x010fe200000018b0 */
[----:B------:R-:W-:Y:S01]  /*4fe0*/  FADD.FTZ R31, R31, R36 ;  /* 0x000000241f1f7221 */ /* 0x000fe20000010000 */
[----:B------:R-:W3:Y:S01]  /*4ff0*/  MUFU.EX2 R181, R181 ;  /* 0x000000b500b57308 */ /* 0x000ee20000000800 */
[----:B------:R-:W-:-:S02]  /*5000*/  FADD.FTZ R33, R30, R33 ;  /* 0x000000211e217221 */ /* 0x000fc40000010000 */
[----:B------:R-:W-:-:S03]  /*5010*/  FADD.FTZ R31, R3, R31 ;  /* 0x0000001f031f7221 */ /* 0x000fc60000010000 */
[C---:B------:R-:W-:Y:S01]  /*5020*/  HMMA.16816.F32 R172, R4.reuse, R14, R172 ;  /* 0x0000000e04ac723c */ /* 0x040fe200000018ac */
[----:B------:R-:W4:Y:S07]  /*5030*/  LDSM.16.MT88.4 R12, [R242+0x4100] ;  /* 0x00410000f20c783b */ /* 0x000f2e0000004200 */
[C---:B-----5:R-:W-:Y:S08]  /*5040*/  HMMA.16816.F32 R52, R4.reuse, R8, R52 ;  /* 0x000000080434723c */ /* 0x060ff00000001834 */
[C---:B------:R-:W-:Y:S01]  /*5050*/  HMMA.16816.F32 R56, R4.reuse, R10, R56 ;  /* 0x0000000a0438723c */ /* 0x040fe20000001838 */
[----:B------:R-:W5:Y:S07]  /*5060*/  LDSM.16.MT88.4 R8, [R240+0x4100] ;  /* 0x00410000f008783b */ /* 0x000f6e0000004200 */
[C---:B-1----:R-:W-:Y:S08]  /*5070*/  HMMA.16816.F32 R68, R4.reuse, R16, R68 ;  /* 0x000000100444723c */ /* 0x042ff00000001844 */
[C---:B------:R-:W-:Y:S01]  /*5080*/  HMMA.16816.F32 R72, R4.reuse, R18, R72 ;  /* 0x000000120448723c */ /* 0x040fe20000001848 */
[----:B------:R-:W-:Y:S07]  /*5090*/  LDSM.16.MT88.4 R16, [R238+0x4100] ;  /* 0x00410000ee10783b */ /* 0x000fee0000004200 */
[C---:B------:R-:W-:Y:S08]  /*50a0*/  HMMA.16816.F32 R60, R4.reuse, R24, R60 ;  /* 0x00000018043c723c */ /* 0x040ff0000000183c */
[C---:B----4-:R-:W-:Y:S08]  /*50b0*/  HMMA.16816.F32 R76, R4.reuse, R12, R76 ;  /* 0x0000000c044c723c */ /* 0x050ff0000000184c */
[C---:B------:R-:W-:Y:S01]  /*50c0*/  HMMA.16816.F32 R80, R4.reuse, R14, R80 ;  /* 0x0000000e0450723c */ /* 0x040fe20000001850 */
[----:B------:R-:W1:Y:S07]  /*50d0*/  LDSM.16.MT88.4 R12, [R242+0x7100] ;  /* 0x00710000f20c783b */ /* 0x000e6e0000004200 */
[C---:B-----5:R-:W-:Y:S08]  /*50e0*/  HMMA.16816.F32 R84, R4.reuse, R8, R84 ;  /* 0x000000080454723c */ /* 0x060ff00000001854 */
[C---:B------:R-:W-:Y:S01]  /*50f0*/  HMMA.16816.F32 R88, R4.reuse, R10, R88 ;  /* 0x0000000a0458723c */ /* 0x040fe20000001858 */
[----:B------:R-:W4:Y:S07]  /*5100*/  LDSM.16.MT88.4 R8, [R240+0x7100] ;  /* 0x00710000f008783b */ /* 0x000f2e0000004200 */
[C---:B------:R-:W-:Y:S01]  /*5110*/  HMMA.16816.F32 R64, R4.reuse, R26, R64 ;  /* 0x0000001a0440723c */ /* 0x040fe20000001840 */
[----:B------:R-:W5:Y:S07]  /*5120*/  LDSM.16.MT88.4 R24, [R239+0x7100] ;  /* 0x00710000ef18783b */ /* 0x000f6e0000004200 */
[C---:B------:R-:W-:Y:S08]  /*5130*/  HMMA.16816.F32 R92, R4.reuse, R20, R92 ;  /* 0x00000014045c723c */ /* 0x040ff0000000185c */
[C---:B------:R-:W-:Y:S01]  /*5140*/  HMMA.16816.F32 R96, R4.reuse, R22, R96 ;  /* 0x000000160460723c */ /* 0x040fe20000001860 */
[----:B------:R-:W-:Y:S07]  /*5150*/  LDSM.16.MT88.4 R20, [R238+0x7100] ;  /* 0x00710000ee14783b */ /* 0x000fee0000004200 */
[C---:B-1----:R-:W-:Y:S08]  /*5160*/  HMMA.16816.F32 R108, R4.reuse, R12, R108 ;  /* 0x0000000c046c723c */ /* 0x042ff0000000186c */
[C---:B------:R-:W-:Y:S01]  /*5170*/  HMMA.16816.F32 R112, R4.reuse, R14, R112 ;  /* 0x0000000e0470723c */ /* 0x040fe20000001870 */
[----:B------:R-:W1:Y:S07]  /*5180*/  LDSM.16.MT88.4 R12, [R240+0xa100] ;  /* 0x00a10000f00c783b */ /* 0x000e6e0000004200 */
[C---:B----4-:R-:W-:Y:S08]  /*5190*/  HMMA.16816.F32 R116, R4.reuse, R8, R116 ;  /* 0x000000080474723c */ /* 0x050ff00000001874 */
[C---:B------:R-:W-:Y:S01]  /*51a0*/  HMMA.16816.F32 R120, R4.reuse, R10, R120 ;  /* 0x0000000a0478723c */ /* 0x040fe20000001878 */
[----:B------:R-:W4:Y:S07]  /*51b0*/  LDSM.16.MT88.4 R8, [R239+0xa100] ;  /* 0x00a10000ef08783b */ /* 0x000f2e0000004200 */
[C---:B------:R-:W-:Y:S08]  /*51c0*/  HMMA.16816.F32 R100, R4.reuse, R16, R100 ;  /* 0x000000100464723c */ /* 0x040ff00000001864 */
[C---:B------:R-:W-:Y:S01]  /*51d0*/  HMMA.16816.F32 R104, R4.reuse, R18, R104 ;  /* 0x000000120468723c */ /* 0x040fe20000001868 */
[----:B------:R-:W2:Y:S07]  /*51e0*/  LDSM.16.MT88.4 R16, [R242+0xa100] ;  /* 0x00a10000f210783b */ /* 0x000eae0000004200 */
[C---:B-----5:R-:W-:Y:S08]  /*51f0*/  HMMA.16816.F32 R124, R4.reuse, R24, R124 ;  /* 0x00000018047c723c */ /* 0x060ff0000000187c */
[C---:B-1----:R-:W-:Y:S08]  /*5200*/  HMMA.16816.F32 R148, R4.reuse, R12, R148 ;  /* 0x0000000c0494723c */ /* 0x042ff00000001894 */
[C---:B------:R-:W-:Y:S01]  /*5210*/  HMMA.16816.F32 R152, R4.reuse, R14, R152 ;  /* 0x0000000e0498723c */ /* 0x040fe20000001898 */
[----:B------:R-:W1:Y:S07]  /*5220*/  LDSM.16.MT88.4 R12, [R238+0xa100] ;  /* 0x00a10000ee0c783b */ /* 0x000e6e0000004200 */
[C---:B----4-:R-:W-:Y:S08]  /*5230*/  HMMA.16816.F32 R156, R4.reuse, R8, R156 ;  /* 0x00000008049c723c */ /* 0x050ff0000000189c */
[C---:B------:R-:W-:Y:S01]  /*5240*/  HMMA.16816.F32 R160, R4.reuse, R10, R160 ;  /* 0x0000000a04a0723c */ /* 0x040fe200000018a0 */
[----:B------:R-:W4:Y:S07]  /*5250*/  LDSM.16.MT88.4 R8, [R239+0x1900] ;  /* 0x00190000ef08783b */ /* 0x000f2e0000004200 */
[C---:B------:R-:W-:Y:S01]  /*5260*/  HMMA.16816.F32 R128, R4.reuse, R26, R128 ;  /* 0x0000001a0480723c */ /* 0x040fe20000001880 */
[----:B------:R-:W-:Y:S07]  /*5270*/  LDSM.16.MT88.4 R24, [R238+0x4900] ;  /* 0x00490000ee18783b */ /* 0x000fee0000004200 */
[C---:B------:R-:W-:Y:S08]  /*5280*/  HMMA.16816.F32 R132, R4.reuse, R20, R132 ;  /* 0x000000140484723c */ /* 0x040ff00000001884 */
[C---:B------:R-:W-:Y:S01]  /*5290*/  HMMA.16816.F32 R136, R4.reuse, R22, R136 ;  /* 0x000000160488723c */ /* 0x040fe20000001888 */
[----:B------:R-:W-:Y:S07]  /*52a0*/  LDSM.16.MT88.4 R20, [R238+0x1900] ;  /* 0x00190000ee14783b */ /* 0x000fee0000004200 */
[C---:B--2---:R-:W-:Y:S08]  /*52b0*/  HMMA.16816.F32 R140, R4.reuse, R16, R140 ;  /* 0x00000010048c723c */ /* 0x044ff0000000188c */
[C---:B------:R-:W-:Y:S01]  /*52c0*/  HMMA.16816.F32 R144, R4.reuse, R18, R144 ;  /* 0x000000120490723c */ /* 0x040fe20000001890 */
[----:B------:R-:W2:Y:S07]  /*52d0*/  LDSM.16.MT88.4 R16, [R242+0x1900] ;  /* 0x00190000f210783b */ /* 0x000eae0000004200 */
[C---:B-1----:R-:W-:Y:S08]  /*52e0*/  HMMA.16816.F32 R168, R4.reuse, R12, R168 ;  /* 0x0000000c04a8723c */ /* 0x042ff000000018a8 */
[----:B------:R-:W-:Y:S01]  /*52f0*/  HMMA.16816.F32 R164, R4, R14, R164 ;  /* 0x0000000e04a4723c */ /* 0x000fe200000018a4 */
[----:B------:R-:W1:Y:S06]  /*5300*/  LDSM.16.MT88.4 R12, [R240+0x1900] ;  /* 0x00190000f00c783b */ /* 0x000e6c0000004200 */
[----:B------:R-:W-:Y:S01]  /*5310*/  F2FP.PACK_AB R4, R194, R197 ;  /* 0x000000c5c204723e */ /* 0x000fe200000000ff */
[----:B------:R-:W-:Y:S01]  /*5320*/  FADD.FTZ R197, R197, R33 ;  /* 0x00000021c5c57221 */ /* 0x000fe20000010000 */
[----:B------:R-:W-:-:S02]  /*5330*/  F2FP.PACK_AB R6, R192, R193 ;  /* 0x000000c1c006723e */ /* 0x000fc400000000ff */
[----:B------:R-:W-:Y:S01]  /*5340*/  F2FP.PACK_AB R5, R198, R195 ;  /* 0x000000c3c605723e */ /* 0x000fe200000000ff */
[----:B------:R-:W-:Y:S01]  /*5350*/  FADD.FTZ R195, R195, R31 ;  /* 0x0000001fc3c37221 */ /* 0x000fe20000010000 */
[----:B------:R-:W-:Y:S01]  /*5360*/  F2FP.PACK_AB R7, R199, R200 ;  /* 0x000000c8c707723e */ /* 0x000fe200000000ff */
[----:B------:R-:W-:Y:S02]  /*5370*/  FADD.FTZ R197, R194, R197 ;  /* 0x000000c5c2c57221 */ /* 0x000fe40000010000 */
[----:B------:R-:W-:Y:S02]  /*5380*/  FADD.FTZ R195, R198, R195 ;  /* 0x000000c3c6c37221 */ /* 0x000fe40000010000 */
[----:B------:R-:W-:Y:S02]  /*5390*/  FADD.FTZ R193, R193, R197 ;  /* 0x000000c5c1c17221 */ /* 0x000fe40000010000 */
[----:B----4-:R-:W-:Y:S01]  /*53a0*/  HMMA.16816.F32 R60, R4, R8, R60 ;  /* 0x00000008043c723c */ /* 0x010fe2000000183c */
[----:B------:R-:W-:-:S02]  /*53b0*/  FADD.FTZ R200, R200, R195 ;  /* 0x000000c3c8c87221 */ /* 0x000fc40000010000 */
[----:B------:R-:W-:Y:S02]  /*53c0*/  FADD.FTZ R193, R192, R193 ;  /* 0x000000c1c0c17221 */ /* 0x000fe40000010000 */
[----:B------:R-:W-:-:S03]  /*53d0*/  FADD.FTZ R200, R199, R200 ;  /* 0x000000c8c7c87221 */ /* 0x000fc60000010000 */
[C---:B------:R-:W-:Y:S01]  /*53e0*/  HMMA.16816.F32 R64, R4.reuse, R10, R64 ;  /* 0x0000000a0440723c */ /* 0x040fe20000001840 */
[----:B------:R-:W4:Y:S07]  /*53f0*/  LDSM.16.MT88.4 R8, [R239+0x4900] ;  /* 0x00490000ef08783b */ /* 0x000f2e0000004200 */
[C---:B--2---:R-:W-:Y:S08]  /*5400*/  HMMA.16816.F32 R176, R4.reuse, R16, R176 ;  /* 0x0000001004b0723c */ /* 0x044ff000000018b0 */
[C---:B------:R-:W-:Y:S01]  /*5410*/  HMMA.16816.F32 R172, R4.reuse, R18, R172 ;  /* 0x0000001204ac723c */ /* 0x040fe200000018ac */
[----:B------:R-:W2:Y:S07]  /*5420*/  LDSM.16.MT88.4 R16, [R242+0x4900] ;  /* 0x00490000f210783b */ /* 0x000eae0000004200 */
[C---:B-1----:R-:W-:Y:S08]  /*5430*/  HMMA.16816.F32 R52, R4.reuse, R12, R52 ;  /* 0x0000000c0434723c */ /* 0x042ff00000001834 */
[C---:B------:R-:W-:Y:S01]  /*5440*/  HMMA.16816.F32 R56, R4.reuse, R14, R56 ;  /* 0x0000000e0438723c */ /* 0x040fe20000001838 */
[----:B------:R-:W1:Y:S07]  /*5450*/  LDSM.16.MT88.4 R12, [R240+0x4900] ;  /* 0x00490000f00c783b */ /* 0x000e6e0000004200 */
[C---:B------:R-:W-:Y:S08]  /*5460*/  HMMA.16816.F32 R68, R4.reuse, R20, R68 ;  /* 0x000000140444723c */ /* 0x040ff00000001844 */
[C---:B----4-:R-:W-:Y:S08]  /*5470*/  HMMA.16816.F32 R92, R4.reuse, R8, R92 ;  /* 0x00000008045c723c */ /* 0x050ff0000000185c */
[C---:B------:R-:W-:Y:S01]  /*5480*/  HMMA.16816.F32 R96, R4.reuse, R10, R96 ;  /* 0x0000000a0460723c */ /* 0x040fe20000001860 */
[----:B------:R-:W4:Y:S07]  /*5490*/  LDSM.16.MT88.4 R8, [R238+0x7900] ;  /* 0x00790000ee08783b */ /* 0x000f2e0000004200 */
[C---:B------:R-:W-:Y:S01]  /*54a0*/  HMMA.16816.F32 R72, R4.reuse, R22, R72 ;  /* 0x000000160448723c */ /* 0x040fe20000001848 */
[----:B------:R-:W5:Y:S07]  /*54b0*/  LDSM.16.MT88.4 R20, [R242+0x7900] ;  /* 0x00790000f214783b */ /* 0x000f6e0000004200 */
[C---:B--2---:R-:W-:Y:S08]  /*54c0*/  HMMA.16816.F32 R76, R4.reuse, R16, R76 ;  /* 0x00000010044c723c */ /* 0x044ff0000000184c */
[C---:B------:R-:W-:Y:S01]  /*54d0*/  HMMA.16816.F32 R80, R4.reuse, R18, R80 ;  /* 0x000000120450723c */ /* 0x040fe20000001850 */
[----:B------:R-:W2:Y:S07]  /*54e0*/  LDSM.16.MT88.4 R16, [R240+0x7900] ;  /* 0x00790000f010783b */ /* 0x000eae0000004200 */
[C---:B-1----:R-:W-:Y:S08]  /*54f0*/  HMMA.16816.F32 R84, R4.reuse, R12, R84 ;  /* 0x0000000c0454723c */ /* 0x042ff00000001854 */
        /* <DEDUP_REMOVED lines=19> */
[----:B------:R-:W-:Y:S07]  /*5630*/  LDSM.16.MT88.4 R24, [R240+0x2100] ;  /* 0x00210000f018783b */ /* 0x000fee0000004200 */
[C---:B-----5:R-:W-:Y:S08]  /*5640*/  HMMA.16816.F32 R140, R4.reuse, R20, R140 ;  /* 0x00000014048c723c */ /* 0x060ff0000000188c */
        /* <DEDUP_REMOVED lines=20> */
[----:B------:R-:W-:Y:S02]  /*5790*/  FADD.FTZ R202, R201, R202 ;  /* 0x000000cac9ca7221 */ /* 0x000fe40000010000 */
[----:B------:R-:W-:Y:S01]  /*57a0*/  FADD.FTZ R206, R191, R206 ;  /* 0x000000cebfce7221 */ /* 0x000fe20000010000 */
[----:B------:R-:W-:Y:S01]  /*57b0*/  HMMA.16816.F32 R172, R4, R10, R172 ;  /* 0x0000000a04ac723c */ /* 0x000fe200000018ac */
[----:B------:R-:W4:Y:S01]  /*57c0*/  LDSM.16.MT88.4 R8, [R242+0x5100] ;  /* 0x00510000f208783b */ /* 0x000f220000004200 */
[----:B------:R-:W-:Y:S02]  /*57d0*/  FADD.FTZ R202, R188, R202 ;  /* 0x000000cabcca7221 */ /* 0x000fe40000010000 */
[----:B------:R-:W-:Y:S02]  /*57e0*/  FADD.FTZ R206, R190, R206 ;  /* 0x000000cebece7221 */ /* 0x000fe40000010000 */
[----:B------:R-:W-:-:S02]  /*57f0*/  FADD.FTZ R202, R186, R202 ;  /* 0x000000cabaca7221 */ /* 0x000fc40000010000 */
[----:B--2---:R-:W-:Y:S01]  /*5800*/  HMMA.16816.F32 R60, R4, R16, R60 ;  /* 0x00000010043c723c */ /* 0x004fe2000000183c */
[----:B------:R-:W-:Y:S02]  /*5810*/  FADD.FTZ R206, R189, R206 ;  /* 0x000000cebdce7221 */ /* 0x000fe40000010000 */
[----:B------:R-:W-:-:S04]  /*5820*/  FADD.FTZ R202, R185, R202 ;  /* 0x000000cab9ca7221 */ /* 0x000fc80000010000 */
[----:B---3--:R-:W-:Y:S01]  /*5830*/  FADD.FTZ R3, R181, R202 ;  /* 0x000000cab5037221 */ /* 0x008fe20000010000 */
[C---:B------:R-:W-:Y:S01]  /*5840*/  HMMA.16816.F32 R64, R4.reuse, R18, R64 ;  /* 0x000000120440723c */ /* 0x040fe20000001840 */
[----:B------:R-:W2:Y:S04]  /*5850*/  LDSM.16.MT88.4 R16, [R239+0x5100] ;  /* 0x00510000ef10783b */ /* 0x000ea80000004200 */
[----:B------:R-:W-:Y:S03]  /*5860*/  STL [R1+0x58], R3 ;  /* 0x0000580301007387 */ /* 0x000fe60000100800 */
[C---:B-1----:R-:W-:Y:S08]  /*5870*/  HMMA.16816.F32 R68, R4.reuse, R12, R68 ;  /* 0x0000000c0444723c */ /* 0x042ff00000001844 */
[C---:B------:R-:W-:Y:S01]  /*5880*/  HMMA.16816.F32 R72, R4.reuse, R14, R72 ;  /* 0x0000000e0448723c */ /* 0x040fe20000001848 */
[----:B------:R-:W-:Y:S07]  /*5890*/  LDSM.16.MT88.4 R12, [R238+0x5100] ;  /* 0x00510000ee0c783b */ /* 0x000fee0000004200 */
[C---:B------:R-:W-:Y:S08]  /*58a0*/  HMMA.16816.F32 R84, R4.reuse, R20, R84 ;  /* 0x000000140454723c */ /* 0x040ff00000001854 */
[C---:B----4-:R-:W-:Y:S08]  /*58b0*/  HMMA.16816.F32 R76, R4.reuse, R8, R76 ;  /* 0x00000008044c723c */ /* 0x050ff0000000184c */
[C---:B------:R-:W-:Y:S01]  /*58c0*/  HMMA.16816.F32 R80, R4.reuse, R10, R80 ;  /* 0x0000000a0450723c */ /* 0x040fe20000001850 */
[----:B------:R-:W1:Y:S07]  /*58d0*/  LDSM.16.MT88.4 R8, [R242+0x8100] ;  /* 0x00810000f208783b */ /* 0x000e6e0000004200 */
[C---:B------:R-:W-:Y:S01]  /*58e0*/  HMMA.16816.F32 R88, R4.reuse, R22, R88 ;  /* 0x000000160458723c */ /* 0x040fe20000001858 */
[----:B------:R-:W3:Y:S07]  /*58f0*/  LDSM.16.MT88.4 R20, [R239+0x8100] ;  /* 0x00810000ef14783b */ /* 0x000eee0000004200 */
[C---:B--2---:R-:W-:Y:S08]  /*5900*/  HMMA.16816.F32 R92, R4.reuse, R16, R92 ;  /* 0x00000010045c723c */ /* 0x044ff0000000185c */
[C---:B------:R-:W-:Y:S01]  /*5910*/  HMMA.16816.F32 R96, R4.reuse, R18, R96 ;  /* 0x000000120460723c */ /* 0x040fe20000001860 */
[----:B------:R-:W2:Y:S07]  /*5920*/  LDSM.16.MT88.4 R16, [R238+0x8100] ;  /* 0x00810000ee10783b */ /* 0x000eae0000004200 */
[C---:B------:R-:W-:Y:S08]  /*5930*/  HMMA.16816.F32 R52, R4.reuse, R24, R52 ;  /* 0x000000180434723c */ /* 0x040ff00000001834 */
[C---:B------:R-:W-:Y:S01]  /*5940*/  HMMA.16816.F32 R56, R4.reuse, R26, R56 ;  /* 0x0000001a0438723c */ /* 0x040fe20000001838 */
[----:B------:R-:W-:Y:S07]  /*5950*/  LDSM.16.MT88.4 R24, [R240+0x8100] ;  /* 0x00810000f018783b */ /* 0x000fee0000004200 */
[C---:B-1----:R-:W-:Y:S08]  /*5960*/  HMMA.16816.F32 R108, R4.reuse, R8, R108 ;  /* 0x00000008046c723c */ /* 0x042ff0000000186c */
[C---:B------:R-:W-:Y:S01]  /*5970*/  HMMA.16816.F32 R112, R4.reuse, R10, R112 ;  /* 0x0000000a0470723c */ /* 0x040fe20000001870 */
[----:B------:R-:W1:Y:S07]  /*5980*/  LDSM.16.MT88.4 R8, [R240+0xb100] ;  /* 0x00b10000f008783b */ /* 0x000e6e0000004200 */
[C---:B------:R-:W-:Y:S08]  /*5990*/  HMMA.16816.F32 R100, R4.reuse, R12, R100 ;  /* 0x0000000c0464723c */ /* 0x040ff00000001864 */
[C---:B------:R-:W-:Y:S01]  /*59a0*/  HMMA.16816.F32 R104, R4.reuse, R14, R104 ;  /* 0x0000000e0468723c */ /* 0x040fe20000001868 */
[----:B------:R-:W4:Y:S07]  /*59b0*/  LDSM.16.MT88.4 R12, [R242+0xb100] ;  /* 0x00b10000f20c783b */ /* 0x000f2e0000004200 */
[C---:B---3--:R-:W-:Y:S08]  /*59c0*/  HMMA.16816.F32 R124, R4.reuse, R20, R124 ;  /* 0x00000014047c723c */ /* 0x048ff0000000187c */
[C---:B------:R-:W-:Y:S01]  /*59d0*/  HMMA.16816.F32 R128, R4.reuse, R22, R128 ;  /* 0x000000160480723c */ /* 0x040fe20000001880 */
[----:B------:R-:W3:Y:S07]  /*59e0*/  LDSM.16.MT88.4 R20, [R239+0xb100] ;  /* 0x00b10000ef14783b */ /* 0x000eee0000004200 */
[C---:B--2---:R-:W-:Y:S08]  /*59f0*/  HMMA.16816.F32 R132, R4.reuse, R16, R132 ;  /* 0x000000100484723c */ /* 0x044ff00000001884 */
[C---:B------:R-:W-:Y:S01]  /*5a00*/  HMMA.16816.F32 R136, R4.reuse, R18, R136 ;  /* 0x000000120488723c */ /* 0x040fe20000001888 */
[----:B------:R-:W2:Y:S07]  /*5a10*/  LDSM.16.MT88.4 R16, [R238+0xb100] ;  /* 0x00b10000ee10783b */ /* 0x000eae0000004200 */
[C---:B-1----:R-:W-:Y:S08]  /*5a20*/  HMMA.16816.F32 R148, R4.reuse, R8, R148 ;  /* 0x000000080494723c */ /* 0x042ff00000001894 */
[C---:B------:R-:W-:Y:S01]  /*5a30*/  HMMA.16816.F32 R152, R4.reuse, R10, R152 ;  /* 0x0000000a0498723c */ /* 0x040fe20000001898 */
[----:B------:R-:W1:Y:S07]  /*5a40*/  LDSM.16.MT88.4 R8, [R240+0x2900] ;  /* 0x00290000f008783b */ /* 0x000e6e0000004200 */
[C---:B------:R-:W-:Y:S08]  /*5a50*/  HMMA.16816.F32 R116, R4.reuse, R24, R116 ;  /* 0x000000180474723c */ /* 0x040ff00000001874 */
[C---:B------:R-:W-:Y:S01]  /*5a60*/  HMMA.16816.F32 R120, R4.reuse, R26, R120 ;  /* 0x0000001a0478723c */ /* 0x040fe20000001878 */
[----:B------:R-:W-:Y:S07]  /*5a70*/  LDSM.16.MT88.4 R24, [R239+0x2900] ;  /* 0x00290000ef18783b */ /* 0x000fee0000004200 */
[C---:B----4-:R-:W-:Y:S08]  /*5a80*/  HMMA.16816.F32 R140, R4.reuse, R12, R140 ;  /* 0x0000000c048c723c */ /* 0x050ff0000000188c */
[C---:B------:R-:W-:Y:S01]  /*5a90*/  HMMA.16816.F32 R144, R4.reuse, R14, R144 ;  /* 0x0000000e0490723c */ /* 0x040fe20000001890 */
[----:B------:R-:W4:Y:S07]  /*5aa0*/  LDSM.16.MT88.4 R12, [R242+0x2900] ;  /* 0x00290000f20c783b */ /* 0x000f2e0000004200 */
[C---:B---3--:R-:W-:Y:S08]  /*5ab0*/  HMMA.16816.F32 R156, R4.reuse, R20, R156 ;  /* 0x00000014049c723c */ /* 0x048ff0000000189c */
[C---:B------:R-:W-:Y:S01]  /*5ac0*/  HMMA.16816.F32 R160, R4.reuse, R22, R160 ;  /* 0x0000001604a0723c */ /* 0x040fe200000018a0 */
[----:B------:R-:W-:Y:S07]  /*5ad0*/  LDSM.16.MT88.4 R20, [R238+0x2900] ;  /* 0x00290000ee14783b */ /* 0x000fee0000004200 */
[C---:B--2---:R-:W-:Y:S08]  /*5ae0*/  HMMA.16816.F32 R168, R4.reuse, R16, R168 ;  /* 0x0000001004a8723c */ /* 0x044ff000000018a8 */
[----:B------:R-:W-:Y:S01]  /*5af0*/  HMMA.16816.F32 R164, R4, R18, R164 ;  /* 0x0000001204a4723c */ /* 0x000fe200000018a4 */
[----:B------:R-:W2:Y:S06]  /*5b00*/  LDSM.16.MT88.4 R16, [R242+0x5900] ;  /* 0x00590000f210783b */ /* 0x000eac0000004200 */
[----:B------:R-:W-:-:S02]  /*5b10*/  F2FP.PACK_AB R4, R190, R191 ;  /* 0x000000bfbe04723e */ /* 0x000fc400000000ff */
[----:B------:R-:W-:Y:S02]  /*5b20*/  F2FP.PACK_AB R6, R187, R189 ;  /* 0x000000bdbb06723e */ /* 0x000fe400000000ff */
[----:B------:R-:W-:Y:S02]  /*5b30*/  F2FP.PACK_AB R5, R186, R188 ;  /* 0x000000bcba05723e */ /* 0x000fe400000000ff */
[----:B------:R-:W-:-:S07]  /*5b40*/  F2FP.PACK_AB R7, R181, R185 ;  /* 0x000000b9b507723e */ /* 0x000fce00000000ff */
[C---:B-1----:R-:W-:Y:S08]  /*5b50*/  HMMA.16816.F32 R52, R4.reuse, R8, R52 ;  /* 0x000000080434723c */ /* 0x042ff00000001834 */
[C---:B------:R-:W-:Y:S01]  /*5b60*/  HMMA.16816.F32 R56, R4.reuse, R10, R56 ;  /* 0x0000000a0438723c */ /* 0x040fe20000001838 */
[----:B------:R-:W1:Y:S07]  /*5b70*/  LDSM.16.MT88.4 R8, [R240+0x5900] ;  /* 0x00590000f008783b */ /* 0x000e6e0000004200 */
[C---:B----4-:R-:W-:Y:S08]  /*5b80*/  HMMA.16816.F32 R176, R4.reuse, R12, R176 ;  /* 0x0000000c04b0723c */ /* 0x050ff000000018b0 */
[C---:B------:R-:W-:Y:S01]  /*5b90*/  HMMA.16816.F32 R172, R4.reuse, R14, R172 ;  /* 0x0000000e04ac723c */ /* 0x040fe200000018ac */
[----:B------:R-:W3:Y:S07]  /*5ba0*/  LDSM.16.MT88.4 R12, [R239+0x5900] ;  /* 0x00590000ef0c783b */ /* 0x000eee0000004200 */
[C---:B--2---:R-:W-:Y:S08]  /*5bb0*/  HMMA.16816.F32 R76, R4.reuse, R16, R76 ;  /* 0x00000010044c723c */ /* 0x044ff0000000184c */
[C---:B------:R-:W-:Y:S01]  /*5bc0*/  HMMA.16816.F32 R80, R4.reuse, R18, R80 ;  /* 0x000000120450723c */ /* 0x040fe20000001850 */
[----:B------:R-:W-:Y:S07]  /*5bd0*/  LDSM.16.MT88.4 R16, [R240+0x8900] ;  /* 0x00890000f010783b */ /* 0x000fee0000004200 */
[C---:B------:R-:W-:Y:S08]  /*5be0*/  HMMA.16816.F32 R60, R4.reuse, R24, R60 ;  /* 0x00000018043c723c */ /* 0x040ff0000000183c */
[C---:B-1----:R-:W-:Y:S08]  /*5bf0*/  HMMA.16816.F32 R84, R4.reuse, R8, R84 ;  /* 0x000000080454723c */ /* 0x042ff00000001854 */
[C---:B------:R-:W-:Y:S01]  /*5c00*/  HMMA.16816.F32 R88, R4.reuse, R10, R88 ;  /* 0x0000000a0458723c */ /* 0x040fe20000001858 */
[----:B------:R-:W1:Y:S07]  /*5c10*/  LDSM.16.MT88.4 R8, [R239+0x8900] ;  /* 0x00890000ef08783b */ /* 0x000e6e0000004200 */
[C---:B---3--:R-:W-:Y:S08]  /*5c20*/  HMMA.16816.F32 R92, R4.reuse, R12, R92 ;  /* 0x0000000c045c723c */ /* 0x048ff0000000185c */
[C---:B------:R-:W-:Y:S01]  /*5c30*/  HMMA.16816.F32 R96, R4.reuse, R14, R96 ;  /* 0x0000000e0460723c */ /* 0x040fe20000001860 */
[----:B------:R-:W2:Y:S07]  /*5c40*/  LDSM.16.MT88.4 R12, [R238+0x8900] ;  /* 0x00890000ee0c783b */ /* 0x000eae0000004200 */
[C---:B------:R-:W-:Y:S01]  /*5c50*/  HMMA.16816.F32 R64, R4.reuse, R26, R64 ;  /* 0x0000001a0440723c */ /* 0x040fe20000001840 */
[----:B------:R-:W3:Y:S07]  /*5c60*/  LDSM.16.MT88.4 R24, [R238+0x5900] ;  /* 0x00590000ee18783b */ /* 0x000eee0000004200 */
        /* <DEDUP_REMOVED lines=9> */
[C---:B--2---:R-:W-:Y:S08]  /*5d00*/  HMMA.16816.F32 R132, R4.reuse, R12, R132 ;  /* 0x0000000c0484723c */ /* 0x044ff00000001884 */
[C---:B------:R-:W-:Y:S01]  /*5d10*/  HMMA.16816.F32 R136, R4.reuse, R14, R136 ;  /* 0x0000000e0488723c */ /* 0x040fe20000001888 */
[----:B------:R-:W2:Y:S07]  /*5d20*/  LDSM.16.MT88.4 R12, [R239+0xb900] ;  /* 0x00b90000ef0c783b */ /* 0x000eae0000004200 */
[C---:B---3--:R-:W-:Y:S08]  /*5d30*/  HMMA.16816.F32 R100, R4.reuse, R24, R100 ;  /* 0x000000180464723c */ /* 0x048ff00000001864 */
[C---:B-1----:R-:W-:Y:S08]  /*5d40*/  HMMA.16816.F32 R140, R4.reuse, R8, R140 ;  /* 0x00000008048c723c */ /* 0x042ff0000000188c */
[C---:B------:R-:W-:Y:S01]  /*5d50*/  HMMA.16816.F32 R144, R4.reuse, R10, R144 ;  /* 0x0000000a0490723c */ /* 0x040fe20000001890 */
[----:B------:R-:W1:Y:S07]  /*5d60*/  LDSM.16.MT88.4 R8, [R238+0xb900] ;  /* 0x00b90000ee08783b */ /* 0x000e6e0000004200 */
[C---:B------:R-:W-:Y:S08]  /*5d70*/  HMMA.16816.F32 R104, R4.reuse, R26, R104 ;  /* 0x0000001a0468723c */ /* 0x040ff00000001868 */
[C---:B------:R-:W-:Y:S08]  /*5d80*/  HMMA.16816.F32 R108, R4.reuse, R20, R108 ;  /* 0x00000014046c723c */ /* 0x040ff0000000186c */
[C---:B------:R-:W-:Y:S08]  /*5d90*/  HMMA.16816.F32 R112, R4.reuse, R22, R112 ;  /* 0x000000160470723c */ /* 0x040ff00000001870 */
[C---:B----4-:R-:W-:Y:S08]  /*5da0*/  HMMA.16816.F32 R148, R4.reuse, R16, R148 ;  /* 0x000000100494723c */ /* 0x050ff00000001894 */
[C---:B------:R-:W-:Y:S08]  /*5db0*/  HMMA.16816.F32 R152, R4.reuse, R18, R152 ;  /* 0x000000120498723c */ /* 0x040ff00000001898 */
[C---:B--2---:R-:W-:Y:S08]  /*5dc0*/  HMMA.16816.F32 R156, R4.reuse, R12, R156 ;  /* 0x0000000c049c723c */ /* 0x044ff0000000189c */
[C---:B------:R-:W-:Y:S08]  /*5dd0*/  HMMA.16816.F32 R160, R4.reuse, R14, R160 ;  /* 0x0000000e04a0723c */ /* 0x040ff000000018a0 */
[C---:B-1----:R-:W-:Y:S08]  /*5de0*/  HMMA.16816.F32 R168, R4.reuse, R8, R168 ;  /* 0x0000000804a8723c */ /* 0x042ff000000018a8 */
[----:B------:R-:W-:Y:S07]  /*5df0*/  HMMA.16816.F32 R164, R4, R10, R164 ;  /* 0x0000000a04a4723c */ /* 0x000fee00000018a4 */
[----:B------:R-:W-:-:S05]  /*5e00*/  FADD.FTZ R4, R187, R206 ;  /* 0x000000cebb047221 */ /* 0x000fca0000010000 */
[----:B------:R1:W-:Y:S01]  /*5e10*/  STL [R1+0x5c], R4 ;  /* 0x00005c0401007387 */ /* 0x0003e20000100800 */
[----:B------:R-:W-:Y:S05]  /*5e20*/  @P0 BRA `(.L_x_771) ;  /* 0x00004b0000000947 */ /* 0x000fea0003800000 */
[----:B------:R-:W-:Y:S01]  /*5e30*/  IADD3 R213, R215, 0xc0, RZ ;  /* 0x000000c0d7d57810 */ /* 0x000fe20007ffe0ff */
[----:B------:R-:W-:Y:S01]  /*5e40*/  IMAD.MOV.U32 R3, RZ, RZ, R0 ;  /* 0x000000ffff037224 */ /* 0x000fe200078e0000 */
[----:B------:R-:W-:Y:S01]  /*5e50*/  SHF.R.S32.HI R5, RZ, 0x1f, R29 ;  /* 0x0000001fff057819 */ /* 0x000fe2000001141d */
[----:B------:R-:W-:Y:S01]  /*5e60*/  IMAD.MOV.U32 R180, RZ, RZ, R2 ;  /* 0x000000ffffb47224 */ /* 0x000fe200078e0002 */
[----:B-1----:R-:W-:Y:S01]  /*5e70*/  SHF.R.S32.HI R4, RZ, 0x1f, R28 ;  /* 0x0000001fff047819 */ /* 0x002fe2000001141c */
[----:B------:R-:W-:Y:S01]  /*5e80*/  UIADD3 UR9, UR9, -0x2, URZ ;  /* 0xfffffffe09097890 */ /* 0x000fe2000fffe03f */
[----:B------:R-:W-:Y:S02]  /*5e90*/  SHF.R.S32.HI R6, RZ, 0x1f, R213 ;  /* 0x0000001fff067819 */ /* 0x000fe400000114d5 */
[----:B------:R-:W-:Y:S02]  /*5ea0*/  LEA.HI R5, R5, R29, RZ, 0x3 ;  /* 0x0000001d05057211 */ /* 0x000fe400078f18ff */
[----:B------:R-:W-:-:S02]  /*5eb0*/  LEA.HI R4, R4, R28, RZ, 0x3 ;  /* 0x0000001c04047211 */ /* 0x000fc400078f18ff */
[----:B------:R-:W-:Y:S02]  /*5ec0*/  LEA.HI R6, R6, R213, RZ, 0x3 ;  /* 0x000000d506067211 */ /* 0x000fe400078f18ff */
[----:B------:R-:W-:Y:S02]  /*5ed0*/  LOP3.LUT R5, R5, 0xfffffff8, RZ, 0xc0, !PT ;  /* 0xfffffff805057812 */ /* 0x000fe400078ec0ff */
[----:B------:R-:W-:Y:S02]  /*5ee0*/  LOP3.LUT R4, R4, 0xfffffff8, RZ, 0xc0, !PT ;  /* 0xfffffff804047812 */ /* 0x000fe400078ec0ff */
[----:B------:R-:W-:Y:S02]  /*5ef0*/  LOP3.LUT R0, R6, 0xfffffff8, RZ, 0xc0, !PT ;  /* 0xfffffff806007812 */ /* 0x000fe400078ec0ff */
[----:B------:R-:W-:Y:S02]  /*5f00*/  SHF.R.S32.HI R7, RZ, 0x1f, R5 ;  /* 0x0000001fff077819 */ /* 0x000fe40000011405 */
[----:B------:R-:W-:-:S02]  /*5f10*/  SHF.R.S32.HI R6, RZ, 0x1f, R4 ;  /* 0x0000001fff067819 */ /* 0x000fc40000011404 */
[----:B------:R-:W-:Y:S02]  /*5f20*/  SHF.R.S32.HI R2, RZ, 0x1f, R0 ;  /* 0x0000001fff027819 */ /* 0x000fe40000011400 */
[C---:B------:R-:W-:Y:S01]  /*5f30*/  SHF.L.U64.HI R8, R5.reuse, 0x1, R7 ;  /* 0x0000000105087819 */ /* 0x040fe20000010207 */
[----:B------:R-:W-:Y:S01]  /*5f40*/  IMAD.SHL.U32 R7, R5, 0x2, RZ ;  /* 0x0000000205077824 */ /* 0x000fe200078e00ff */
[C---:B------:R-:W-:Y:S01]  /*5f50*/  SHF.L.U64.HI R5, R4.reuse, 0x1, R6 ;  /* 0x0000000104057819 */ /* 0x040fe20000010206 */
[----:B------:R-:W-:Y:S01]  /*5f60*/  IMAD.SHL.U32 R4, R4, 0x2, RZ ;  /* 0x0000000204047824 */ /* 0x000fe200078e00ff */
[----:B------:R-:W-:Y:S01]  /*5f70*/  SEL R6, RZ, 0x10, P6 ;  /* 0x00000010ff067807 */ /* 0x000fe20003000000 */
[----:B------:R-:W-:Y:S01]  /*5f80*/  STL [R1+0x38], R8 ;  /* 0x0000380801007387 */ /* 0x000fe20000100800 */
[C---:B------:R-:W-:Y:S01]  /*5f90*/  SHF.L.U64.HI R2, R0.reuse, 0x1, R2 ;  /* 0x0000000100027819 */ /* 0x040fe20000010202 */
[----:B------:R-:W-:Y:S01]  /*5fa0*/  IMAD.SHL.U32 R0, R0, 0x2, RZ ;  /* 0x0000000200007824 */ /* 0x000fe200078e00ff */
[----:B------:R-:W-:Y:S01]  /*5fb0*/  ISETP.NE.U32.AND P1, PT, R6, RZ, PT ;  /* 0x000000ff0600720c */ /* 0x000fe20003f25070 */
[----:B------:R1:W-:Y:S01]  /*5fc0*/  STL [R1+0x3c], R7 ;  /* 0x00003c0701007387 */ /* 0x0003e20000100800 */
[----:B------:R-:W-:-:S02]  /*5fd0*/  LOP3.LUT R214, R214, 0xfffffff7, RZ, 0xc0, !PT ;  /* 0xfffffff7d6d67812 */ /* 0x000fc400078ec0ff */
[----:B------:R-:W-:Y:S01]  /*5fe0*/  ISETP.GE.AND P2, PT, R213, c[0x0][0x1d4], PT ;  /* 0x00007500d5007a0c */ /* 0x000fe20003f46270 */
[----:B------:R2:W-:Y:S04]  /*5ff0*/  STL [R1+0x40], R5 ;  /* 0x0000400501007387 */ /* 0x0005e80000100800 */
[----:B------:R3:W-:Y:S04]  /*6000*/  STL [R1+0x44], R4 ;  /* 0x0000440401007387 */ /* 0x0007e80000100800 */
[----:B------:R4:W-:Y:S01]  /*6010*/  STL [R1+0x48], R2 ;  /* 0x0000480201007387 */ /* 0x0009e20000100800 */
[----:B------:R-:W-:-:S03]  /*6020*/  @P1 LOP3.LUT R214, R214, 0x8, RZ, 0xfc, !PT ;  /* 0x00000008d6d61812 */ /* 0x000fc600078efcff */
[----:B------:R5:W-:Y:S01]  /*6030*/  STL [R1+0x4c], R0 ;  /* 0x00004c0001007387 */ /* 0x000be20000100800 */
[----:B------:R-:W-:-:S03]  /*6040*/  LOP3.LUT R214, R214, 0xfffffffb, RZ, 0xc0, !PT ;  /* 0xfffffffbd6d67812 */ /* 0x000fc600078ec0ff */
[----:B------:R5:W-:Y:S01]  /*6050*/  STL [R1+0x30], R6 ;  /* 0x0000300601007387 */ /* 0x000be20000100800 */
[----:B-1----:R-:W-:Y:S01]  /*6060*/  SEL R7, RZ, 0x10, P4 ;  /* 0x00000010ff077807 */ /* 0x002fe20002000000 */
[----:B--2---:R-:W-:Y:S01]  /*6070*/  IMAD.SHL.U32 R5, R252, 0x2, RZ ;  /* 0x00000002fc057824 */ /* 0x004fe200078e00ff */
[C---:B---3--:R-:W-:Y:S02]  /*6080*/  LEA R4, P0, R215.reuse, RZ, 0x1 ;  /* 0x000000ffd7047211 */ /* 0x048fe400078008ff */
[----:B----4-:R-:W-:Y:S02]  /*6090*/  SEL R2, RZ, 0x10, P5 ;  /* 0x00000010ff027807 */ /* 0x010fe40002800000 */
[----:B------:R-:W-:Y:S02]  /*60a0*/  LEA.HI.X.SX32 R5, R215, RZ, 0x1, P0 ;  /* 0x000000ffd7057211 */ /* 0x000fe400000f0eff */
[----:B------:R-:W-:Y:S01]  /*60b0*/  ISETP.NE.U32.AND P0, PT, R2, RZ, PT ;  /* 0x000000ff0200720c */ /* 0x000fe20003f05070 */
[----:B------:R-:W-:Y:S01]  /*60c0*/  STL [R1+0x2c], R2 ;  /* 0x00002c0201007387 */ /* 0x000fe20000100800 */
[----:B-----5:R-:W-:-:S02]  /*60d0*/  SEL R0, RZ, 0x10, P2 ;  /* 0x00000010ff007807 */ /* 0x020fc40001000000 */
[----:B------:R-:W-:Y:S01]  /*60e0*/  IADD3 R6, -R6, 0x10, RZ ;  /* 0x0000001006067810 */ /* 0x000fe20007ffe1ff */
[----:B------:R-:W-:Y:S01]  /*60f0*/  STL [R1+0x28], R7 ;  /* 0x0000280701007387 */ /* 0x000fe20000100800 */
[----:B------:R-:W-:Y:S02]  /*6100*/  ISETP.NE.U32.AND P2, PT, R0, RZ, PT ;  /* 0x000000ff0000720c */ /* 0x000fe40003f45070 */
[----:B------:R-:W-:Y:S01]  /*6110*/  LOP3.LUT R6, R6, 0xf, RZ, 0xc0, !PT ;  /* 0x0000000f06067812 */ /* 0x000fe200078ec0ff */
[----:B------:R1:W-:Y:S04]  /*6120*/  STL.64 [R1+0x50], R4 ;  /* 0x0000500401007387 */ /* 0x0003e80000100a00 */
[----:B------:R-:W-:Y:S01]  /*6130*/  @P0 LOP3.LUT R214, R214, 0x4, RZ, 0xfc, !PT ;  /* 0x00000004d6d60812 */ /* 0x000fe200078efcff */
[----:B------:R2:W-:Y:S01]  /*6140*/  STL [R1+0x24], R6 ;  /* 0x0000240601007387 */ /* 0x0005e20000100800 */
[----:B------:R-:W-:-:S02]  /*6150*/  ISETP.NE.U32.AND P0, PT, R7, RZ, PT ;  /* 0x000000ff0700720c */ /* 0x000fc40003f05070 */
[----:B------:R-:W-:-:S11]  /*6160*/  LOP3.LUT R214, R214, 0xfffffffd, RZ, 0xc0, !PT ;  /* 0xfffffffdd6d67812 */ /* 0x000fd600078ec0ff */
[----:B------:R-:W-:Y:S02]  /*6170*/  @P0 LOP3.LUT R214, R214, 0x2, RZ, 0xfc, !PT ;  /* 0x00000002d6d60812 */ /* 0x000fe400078efcff */
[----:B-1----:R-:W-:Y:S02]  /*6180*/  IADD3 R5, -R2, 0x10, RZ ;  /* 0x0000001002057810 */ /* 0x002fe40007ffe1ff */
[----:B------:R-:W-:Y:S02]  /*6190*/  IADD3 R4, -R7, 0x10, RZ ;  /* 0x0000001007047810 */ /* 0x000fe40007ffe1ff */
[----:B------:R-:W-:Y:S02]  /*61a0*/  IADD3 R2, -R0, 0x10, RZ ;  /* 0x0000001000027810 */ /* 0x000fe40007ffe1ff */
[----:B------:R-:W-:Y:S02]  /*61b0*/  LOP3.LUT R5, R5, 0xf, RZ, 0xc0, !PT ;  /* 0x0000000f05057812 */ /* 0x000fe400078ec0ff */
[----:B------:R-:W-:-:S02]  /*61c0*/  LOP3.LUT R4, R4, 0xf, RZ, 0xc0, !PT ;  /* 0x0000000f04047812 */ /* 0x000fc400078ec0ff */
[----:B------:R-:W-:Y:S01]  /*61d0*/  LOP3.LUT R2, R2, 0xf, RZ, 0xc0, !PT ;  /* 0x0000000f02027812 */ /* 0x000fe200078ec0ff */
[----:B------:R2:W-:Y:S04]  /*61e0*/  STL [R1+0x20], R5 ;  /* 0x0000200501007387 */ /* 0x0005e80000100800 */
[----:B------:R2:W-:Y:S04]  /*61f0*/  STL [R1+0x1c], R4 ;  /* 0x00001c0401007387 */ /* 0x0005e80000100800 */
[----:B------:R2:W-:Y:S04]  /*6200*/  STL [R1+0x18], R2 ;  /* 0x0000180201007387 */ /* 0x0005e80000100800 */
[----:B------:R2:W-:Y:S01]  /*6210*/  STL [R1+0x10], R214 ;  /* 0x000010d601007387 */ /* 0x0005e20000100800 */
[----:B------:R-:W-:Y:S05]  /*6220*/  BRA `(.L_x_772) ;  /* 0x0000051000007947 */ /* 0x000fea0003800000 */
.L_x_774:
[----:B------:R-:W2:Y:S01]  /*6230*/  LDL R0, [R1+0x4] ;  /* 0x0000040001007983 */ /* 0x000ea20000100800 */
[----:B------:R-:W-:Y:S01]  /*6240*/  UIMAD UR4, UR9, 0x60, UR11 ;  /* 0x00000060090478a4 */ /* 0x000fe2000f8e020b */
[----:B------:R-:W-:Y:S01]  /*6250*/  PLOP3.LUT P0, PT, PT, PT, UP0, 0x80, 0x0 ;  /* 0x000000000000781c */ /* 0x000fe20003f0f008 */
[----:B------:R-:W-:Y:S01]  /*6260*/  IMAD.MOV.U32 R249, RZ, RZ, RZ ;  /* 0x000000fffff97224 */ /* 0x000fe200078e00ff */
[----:B------:R-:W3:Y:S01]  /*6270*/  LDL.64 R204, [R1+0x50] ;  /* 0x0000500001cc7983 */ /* 0x000ee20000100a00 */
[----:B------:R-:W-:Y:S02]  /*6280*/  IMAD.SHL.U32 R213, R252, 0x2, RZ ;  /* 0x00000002fcd57824 */ /* 0x000fe400078e00ff */
[----:B------:R-:W-:Y:S01]  /*6290*/  IMAD.U32 R250, RZ, RZ, UR4 ;  /* 0x00000004fffa7e24 */ /* 0x000fe2000f8e00ff */
[----:B------:R-:W4:Y:S04]  /*62a0*/  LDL R203, [R1+0x3c] ;  /* 0x00003c0001cb7983 */ /* 0x000f280000100800 */
[----:B------:R-:W5:Y:S04]  /*62b0*/  LDL R200, [R1+0x38] ;  /* 0x0000380001c87983 */ /* 0x000f680000100800 */
[----:B------:R-:W3:Y:S04]  /*62c0*/  LDL R201, [R1+0x44] ;  /* 0x0000440001c97983 */ /* 0x000ee80000100800 */
[----:B------:R-:W3:Y:S04]  /*62d0*/  LDL R214, [R1+0x40] ;  /* 0x0000400001d67983 */ /* 0x000ee80000100800 */
[----:B------:R-:W3:Y:S04]  /*62e0*/  LDL R215, [R1+0x4c] ;  /* 0x00004c0001d77983 */ /* 0x000ee80000100800 */
[----:B------:R-:W3:Y:S01]  /*62f0*/  LDL R212, [R1+0x48] ;  /* 0x0000480001d47983 */ /* 0x000ee20000100800 */
[----:B--2---:R-:W-:Y:S05]  /*6300*/  IADD3 R250, R250, -0x60, R0 ;  /* 0xffffffa0fafa7810 */ /* 0x004fea0007ffe000 */
[----:B------:R-:W-:Y:S01]  /*6310*/  @P0 IMAD.HI.U32 R2, R250, c[0x0][0x2bc], RZ ;  /* 0x0000af00fa020a27 */ /* 0x000fe200078e00ff */
[----:B------:R-:W-:Y:S03]  /*6320*/  PLOP3.LUT P0, PT, PT, PT, UP0, 0x80, 0x0 ;  /* 0x000000000000781c */ /* 0x000fe60003f0f008 */
[----:B------:R-:W-:Y:S10]  /*6330*/  IMAD.MOV.U32 R0, RZ, RZ, R250 ;  /* 0x000000ffff007224 */ /* 0x000ff400078e00fa */
[----:B------:R-:W-:Y:S04]  /*6340*/  @P0 SHF.R.U32.HI R0, RZ, c[0x0][0x2c0], R2 ;  /* 0x0000b000ff000a19 */ /* 0x000fe80000011602 */
[C---:B------:R-:W-:Y:S04]  /*6350*/  @!P3 IADD3 R181, P0, R0.reuse, UR16, RZ ;  /* 0x0000001000b5bc10 */ /* 0x040fe8000ff1e0ff */
[----:B------:R-:W-:Y:S01]  /*6360*/  @!P3 LEA.HI.X.SX32 R2, R0, UR14, 0x1, P0 ;  /* 0x0000000e0002bc11 */ /* 0x000fe200080f0eff */
[----:B------:R-:W-:Y:S01]  /*6370*/  IMAD.MOV R0, RZ, RZ, -R0 ;  /* 0x000000ffff007224 */ /* 0x000fe200078e0a00 */
[C---:B------:R-:W-:Y:S03]  /*6380*/  @!P3 LEA R184, P0, R181.reuse, c[0x0][0x2a0], 0x2 ;  /* 0x0000a800b5b8ba11 */ /* 0x040fe600078010ff */
[----:B------:R-:W-:Y:S01]  /*6390*/  IMAD R250, R0, c[0x0][0x2b8], R250 ;  /* 0x0000ae0000fa7a24 */ /* 0x000fe200078e02fa */
[----:B------:R-:W-:Y:S04]  /*63a0*/  @!P3 LEA.HI.X R185, R181, c[0x0][0x2a4], R2, 0x2, P0 ;  /* 0x0000a900b5b9ba11 */ /* 0x000fe800000f1402 */
[----:B------:R-:W-:Y:S01]  /*63b0*/  SHF.R.S32.HI R0, RZ, 0x1f, R250 ;  /* 0x0000001fff007819 */ /* 0x000fe200000114fa */
[----:B------:R1:W2:Y:S04]  /*63c0*/  @!P3 LDG.E R249, [R184.64] ;  /* 0x0000000cb8f9b981 */ /* 0x0002a8000c1e1900 */
        /* <DEDUP_REMOVED lines=11> */
[----:B------:R-:W-:Y:S01]  /*6480*/  LEA.HI.X R0, R181, c[0x0][0x1cc], R0, 0x1, P0 ;  /* 0x00007300b5007a11 */ /* 0x000fe200000f0c00 */
[----:B------:R-:W3:Y:S04]  /*6490*/  SHFL.IDX PT, R192, R2, RZ, 0x181f ;  /* 0x00181fff02c07589 */ /* 0x000ee800000e0000 */
[----:B------:R-:W1:Y:S04]  /*64a0*/  SHFL.IDX PT, R181, R0, RZ, 0x181f ;  /* 0x00181fff00b57589 */ /* 0x000e6800000e0000 */
[----:B------:R-:W-:Y:S04]  /*64b0*/  SHFL.IDX PT, R184, R0, 0x1, 0x181f ;  /* 0x00381f0000b87f89 */ /* 0x000fe800000e0000 */
[----:B------:R-:W-:Y:S01]  /*64c0*/  SHFL.IDX PT, R0, R0, 0x2, 0x181f ;  /* 0x00581f0000007f89 */ /* 0x000fe200000e0000 */
[----:B---3--:R-:W-:Y:S05]  /*64d0*/  IADD3 R186, P0, R204, R192, RZ ;  /* 0x000000c0ccba7210 */ /* 0x008fea0007f1e0ff */
[----:B-1----:R-:W-:Y:S01]  /*64e0*/  IMAD.X R187, R205, 0x1, R181, P0 ;  /* 0x00000001cdbb7824 */ /* 0x002fe200000e06b5 */
[C---:B----4-:R-:W-:Y:S04]  /*64f0*/  IADD3 R198, P0, R192.reuse, R203, RZ ;  /* 0x000000cbc0c67210 */ /* 0x050fe80007f1e0ff */
[----:B------:R1:W-:Y:S01]  /*6500*/  LDGSTS.E.BYPASS.LTC128B.128 [R213+0xc100], [R186.64], !P6 ;  /* 0x0c100000bad57fae */ /* 0x0003e2000f101d4c */
[C---:B-----5:R-:W-:Y:S01]  /*6510*/  IMAD.X R199, R181.reuse, 0x1, R200, P0 ;  /* 0x00000001b5c77824 */ /* 0x060fe200000e06c8 */
[C---:B------:R-:W-:Y:S04]  /*6520*/  IADD3 R194, P0, R192.reuse, R201, RZ ;  /* 0x000000c9c0c27210 */ /* 0x040fe80007f1e0ff */
[----:B------:R2:W-:Y:S01]  /*6530*/  LDGSTS.E.BYPASS.LTC128B.128 [R213+0xf100], [R198.64], !P5 ;  /* 0x0f100000c6d57fae */ /* 0x0005e2000e901d4c */
[C---:B------:R-:W-:Y:S01]  /*6540*/  IMAD.X R195, R181.reuse, 0x1, R214, P0 ;  /* 0x00000001b5c37824 */ /* 0x040fe200000e06d6 */
[----:B------:R-:W-:Y:S04]  /*6550*/  IADD3 R192, P0, R192, R215, RZ ;  /* 0x000000d7c0c07210 */ /* 0x000fe80007f1e0ff */
[----:B------:R3:W-:Y:S01]  /*6560*/  LDGSTS.E.BYPASS.LTC128B.128 [R213+0x12100], [R194.64], !P4 ;  /* 0x12100000c2d57fae */ /* 0x0007e2000e101d4c */
[----:B------:R-:W-:Y:S03]  /*6570*/  IMAD.X R193, R181, 0x1, R212, P0 ;  /* 0x00000001b5c17824 */ /* 0x000fe600000e06d4 */
[----:B------:R-:W4:Y:S04]  /*6580*/  SHFL.IDX PT, R181, R2, 0x1, 0x181f ;  /* 0x00381f0002b57f89 */ /* 0x000f2800000e0000 */
[----:B------:R-:W5:Y:S04]  /*6590*/  SHFL.IDX PT, R2, R2, 0x2, 0x181f ;  /* 0x00581f0002027f89 */ /* 0x000f6800000e0000 */
[----:B------:R1:W-:Y:S01]  /*65a0*/  LDGSTS.E.BYPASS.LTC128B.128 [R213+0x15100], [R192.64], !P1 ;  /* 0x15100000c0d57fae */ /* 0x0003e2000c901d4c */
[----:B----4-:R-:W-:Y:S05]  /*65b0*/  IADD3 R190, P0, R204, R181, RZ ;  /* 0x000000b5ccbe7210 */ /* 0x010fea0007f1e0ff */
[----:B------:R-:W-:Y:S01]  /*65c0*/  IMAD.X R191, R205, 0x1, R184, P0 ;  /* 0x00000001cdbf7824 */ /* 0x000fe200000e06b8 */
[C---:B------:R-:W-:Y:S04]  /*65d0*/  IADD3 R188, P0, R181.reuse, R203, RZ ;  /* 0x000000cbb5bc7210 */ /* 0x040fe80007f1e0ff */
[----:B------:R4:W-:Y:S01]  /*65e0*/  LDGSTS.E.BYPASS.LTC128B.128 [R213+0xd100], [R190.64], !P6 ;  /* 0x0d100000bed57fae */ /* 0x0009e2000f101d4c */
[C---:B------:R-:W-:Y:S01]  /*65f0*/  IMAD.X R189, R184.reuse, 0x1, R200, P0 ;  /* 0x00000001b8bd7824 */ /* 0x040fe200000e06c8 */
[C---:B-1----:R-:W-:Y:S04]  /*6600*/  IADD3 R186, P0, R181.reuse, R201, RZ ;  /* 0x000000c9b5ba7210 */ /* 0x042fe80007f1e0ff */
[----:B------:R4:W-:Y:S01]  /*6610*/  LDGSTS.E.BYPASS.LTC128B.128 [R213+0x10100], [R188.64], !P5 ;  /* 0x10100000bcd57fae */ /* 0x0009e2000e901d4c */
[C---:B------:R-:W-:Y:S01]  /*6620*/  IMAD.X R187, R184.reuse, 0x1, R214, P0 ;  /* 0x00000001b8bb7824 */ /* 0x040fe200000e06d6 */
[----:B------:R-:W-:Y:S04]  /*6630*/  IADD3 R196, P0, R181, R215, RZ ;  /* 0x000000d7b5c47210 */ /* 0x000fe80007f1e0ff */
[----:B------:R4:W-:Y:S01]  /*6640*/  LDGSTS.E.BYPASS.LTC128B.128 [R213+0x13100], [R186.64], !P4 ;  /* 0x13100000bad57fae */ /* 0x0009e2000e101d4c */
[----:B------:R-:W-:Y:S01]  /*6650*/  IMAD.X R197, R184, 0x1, R212, P0 ;  /* 0x00000001b8c57824 */ /* 0x000fe200000e06d4 */
[----:B-----5:R-:W-:Y:S04]  /*6660*/  IADD3 R184, P0, R204, R2, RZ ;  /* 0x00000002ccb87210 */ /* 0x020fe80007f1e0ff */
[----:B------:R4:W-:Y:S01]  /*6670*/  LDGSTS.E.BYPASS.LTC128B.128 [R213+0x16100], [R196.64], !P1 ;  /* 0x16100000c4d57fae */ /* 0x0009e2000c901d4c */
[----:B------:R-:W-:Y:S01]  /*6680*/  IMAD.X R185, R205, 0x1, R0, P0 ;  /* 0x00000001cdb97824 */ /* 0x000fe200000e0600 */
[----:B---3--:R-:W-:Y:S04]  /*6690*/  IADD3 R194, P0, R2, R203, RZ ;  /* 0x000000cb02c27210 */ /* 0x008fe80007f1e0ff */
[----:B------:R4:W-:Y:S01]  /*66a0*/  LDGSTS.E.BYPASS.LTC128B.128 [R213+0xe100], [R184.64], !P6 ;  /* 0x0e100000b8d57fae */ /* 0x0009e2000f101d4c */
[----:B------:R-:W-:Y:S01]  /*66b0*/  IMAD.X R195, R0, 0x1, R200, P0 ;  /* 0x0000000100c37824 */ /* 0x000fe200000e06c8 */
[----:B------:R-:W-:Y:S04]  /*66c0*/  IADD3 R192, P0, R2, R201, RZ ;  /* 0x000000c902c07210 */ /* 0x000fe80007f1e0ff */
[----:B------:R4:W-:Y:S01]  /*66d0*/  LDGSTS.E.BYPASS.LTC128B.128 [R213+0x11100], [R194.64], !P5 ;  /* 0x11100000c2d57fae */ /* 0x0009e2000e901d4c */
[----:B------:R-:W-:Y:S01]  /*66e0*/  IMAD.X R193, R0, 0x1, R214, P0 ;  /* 0x0000000100c17824 */ /* 0x000fe200000e06d6 */
[----:B--2---:R-:W-:Y:S04]  /*66f0*/  IADD3 R198, P0, R2, R215, RZ ;  /* 0x000000d702c67210 */ /* 0x004fe80007f1e0ff */
[----:B------:R4:W-:Y:S01]  /*6700*/  LDGSTS.E.BYPASS.LTC128B.128 [R213+0x14100], [R192.64], !P4 ;  /* 0x14100000c0d57fae */ /* 0x0009e2000e101d4c */
[----:B------:R-:W-:Y:S05]  /*6710*/  IMAD.X R199, R0, 0x1, R212, P0 ;  /* 0x0000000100c77824 */ /* 0x000fea00000e06d4 */
[----:B------:R4:W-:Y:S01]  /*6720*/  LDGSTS.E.BYPASS.LTC128B.128 [R213+0x17100], [R198.64], !P1 ;  /* 0x17100000c6d57fae */ /* 0x0009e2000c901d4c */
[----:B------:R-:W-:-:S05]  /*6730*/  BRA `(.L_x_773) ;  /* 0x000018c000007947 */ /* 0x000fca0003800000 */
.L_x_772:
[----:B------:R-:W3:Y:S01]  /*6740*/  LDL R13, [R1+0x24] ;  /* 0x00002400010d7983 */ /* 0x000ee20000100800 */
[----:B------:R-:W-:Y:S01]  /*6750*/  SHF.R.S32.HI R0, RZ, 0x1f, R250 ;  /* 0x0000001fff007819 */ /* 0x000fe200000114fa */
[----:B--2---:R-:W-:Y:S01]  /*6760*/  IMAD.WIDE.U32 R4, R250, c[0x0][0x208], RZ ;  /* 0x00008200fa047a25 */ /* 0x004fe200078e00ff */
[----:B------:R-:W-:Y:S01]  /*6770*/  SHF.R.S32.HI R2, RZ, 0x1f, R249 ;  /* 0x0000001fff027819 */ /* 0x000fe200000114f9 */
[----:B------:R-:W3:Y:S01]  /*6780*/  LDL.64 R18, [R1+0x50] ;  /* 0x0000500001127983 */ /* 0x000ee20000100a00 */
[----:B------:R-:W-:Y:S04]  /*6790*/  DEPBAR.LE SB0, 0x0 ;  /* 0x000080000000791a */ /* 0x000fe80000000000 */
[----:B------:R-:W2:Y:S01]  /*67a0*/  LDL R12, [R1+0x20] ;  /* 0x00002000010c7983 */ /* 0x000ea20000100800 */
[----:B------:R-:W-:Y:S01]  /*67b0*/  IMAD R0, R0, c[0x0][0x208], RZ ;  /* 0x0000820000007a24 */ /* 0x000fe200078e02ff */
[----:B------:R-:W-:Y:S01]  /*67c0*/  UISETP.GE.AND UP1, UPT, UR9, 0x1, UPT ;  /* 0x000000010900788c */ /* 0x000fe2000bf26270 */
[----:B------:R-:W-:Y:S01]  /*67d0*/  IMAD R2, R2, c[0x0][0x218], RZ ;  /* 0x0000860002027a24 */ /* 0x000fe200078e02ff */
[----:B------:R-:W2:Y:S01]  /*67e0*/  LDL R17, [R1+0x3c] ;  /* 0x00003c0001117983 */ /* 0x000ea20000100800 */
[----:B------:R-:W-:Y:S02]  /*67f0*/  IMAD R0, R250, c[0x0][0x20c], R0 ;  /* 0x00008300fa007a24 */ /* 0x000fe400078e0200 */
[----:B------:R-:W-:Y:S01]  /*6800*/  IMAD R2, R249, c[0x0][0x21c], R2 ;  /* 0x00008700f9027a24 */ /* 0x000fe200078e0202 */
[----:B------:R-:W4:Y:S01]  /*6810*/  LDL R7, [R1+0x1c] ;  /* 0x00001c0001077983 */ /* 0x000f220000100800 */
[----:B------:R-:W-:Y:S03]  /*6820*/  IMAD.IADD R5, R5, 0x1, R0 ;  /* 0x0000000105057824 */ /* 0x000fe600078e0200 */
[----:B------:R-:W5:Y:S01]  /*6830*/  LDL R16, [R1+0x38] ;  /* 0x0000380001107983 */ /* 0x000f620000100800 */
[----:B------:R-:W-:Y:S03]  /*6840*/  IMAD.WIDE.U32 R4, R249, c[0x0][0x218], R4 ;  /* 0x00008600f9047a25 */ /* 0x000fe600078e0004 */
[----:B------:R-:W4:Y:S04]  /*6850*/  LDL R11, [R1+0x44] ;  /* 0x00004400010b7983 */ /* 0x000f280000100800 */
[----:B------:R-:W-:Y:S01]  /*6860*/  BAR.SYNC.DEFER_BLOCKING 0x0 ;  /* 0x0000000000007b1d */ /* 0x000fe20000010000 */
[----:B------:R-:W-:Y:S04]  /*6870*/  IADD3 R0, P0, R4, UR22, RZ ;  /* 0x0000001604007c10 */ /* 0x000fe8000ff1e0ff */
[----:B------:R-:W-:Y:S02]  /*6880*/  IADD3.X R2, R5, UR5, R2, P0, !PT ;  /* 0x0000000505027c10 */ /* 0x000fe400087fe402 */
[C---:B------:R-:W-:Y:S04]  /*6890*/  LEA R30, P0, R0.reuse, c[0x0][0x1f8], 0x1 ;  /* 0x00007e00001e7a11 */ /* 0x040fe800078008ff */
[----:B------:R-:W-:Y:S01]  /*68a0*/  LEA.HI.X R0, R0, c[0x0][0x1fc], R2, 0x1, P0 ;  /* 0x00007f0000007a11 */ /* 0x000fe200000f0c02 */
[----:B------:R-:W-:Y:S04]  /*68b0*/  LDSM.16.M88.4 R48, [R248] ;  /* 0x00000000f830783b */ /* 0x000fe80000000200 */
[----:B------:R-:W2:Y:S04]  /*68c0*/  LDL R6, [R1+0x18] ;  /* 0x0000180001067983 */ /* 0x000ea80000100800 */
[----:B------:R-:W2:Y:S04]  /*68d0*/  LDL R10, [R1+0x40] ;  /* 0x00004000010a7983 */ /* 0x000ea80000100800 */
[----:B------:R-:W2:Y:S04]  /*68e0*/  LDL R9, [R1+0x4c] ;  /* 0x00004c0001097983 */ /* 0x000ea80000100800 */
[----:B------:R-:W2:Y:S04]  /*68f0*/  LDL R8, [R1+0x48] ;  /* 0x0000480001087983 */ /* 0x000ea80000100800 */
[----:B------:R-:W2:Y:S04]  /*6900*/  LDL.LU R181, [R1+0x10] ;  /* 0x0000100001b57983 */ /* 0x000ea80000300800 */
[----:B------:R-:W3:Y:S04]  /*6910*/  SHFL.IDX PT, R44, R30, 0x2, 0x181f ;  /* 0x00581f001e2c7f89 */ /* 0x000ee800000e0000 */
[----:B------:R-:W1:Y:S04]  /*6920*/  SHFL.IDX PT, R2, R0, 0x2, 0x181f ;  /* 0x00581f0000027f89 */ /* 0x000e6800000e0000 */
[----:B------:R-:W1:Y:S04]  /*6930*/  SHFL.IDX PT, R14, R30, RZ, 0x181f ;  /* 0x00181fff1e0e7589 */ /* 0x000e6800000e0000 */
[----:B------:R-:W-:Y:S04]  /*6940*/  SHFL.IDX PT, R30, R30, 0x1, 0x181f ;  /* 0x00381f001e1e7f89 */ /* 0x000fe800000e0000 */
[----:B------:R-:W-:Y:S04]  /*6950*/  LDSM.16.M88.4 R24, [R247+0xd100] ;  /* 0x00d10000f718783b */ /* 0x000fe80000000200 */
[----:B------:R-:W-:Y:S04]  /*6960*/  LDSM.16.M88.4 R32, [R247+0xd900] ;  /* 0x00d90000f720783b */ /* 0x000fe80000000200 */
[----:B------:R-:W-:Y:S04]  /*6970*/  LDSM.16.M88.4 R40, [R247+0xe100] ;  /* 0x00e10000f728783b */ /* 0x000fe80000000200 */
[----:B------:R-:W-:Y:S04]  /*6980*/  LDSM.16.M88.4 R184, [R247+0xe900] ;  /* 0x00e90000f7b8783b */ /* 0x000fe80000000200 */
[----:B------:R-:W-:Y:S04]  /*6990*/  LDSM.16.M88.4 R188, [R246] ;  /* 0x00000000f6bc783b */ /* 0x000fe80000000200 */
[----:B------:R-:W-:Y:S04]  /*69a0*/  LDSM.16.M88.4 R192, [R245] ;  /* 0x00000000f5c0783b */ /* 0x000fe80000000200 */
[----:B------:R-:W-:Y:S04]  /*69b0*/  LDSM.16.M88.4 R196, [R237] ;  /* 0x00000000edc4783b */ /* 0x000fe80000000200 */
[----:B------:R-:W-:Y:S04]  /*69c0*/  LDSM.16.M88.4 R200, [R236] ;  /* 0x00000000ecc8783b */ /* 0x000fe80000000200 */
[----:B------:R-:W-:Y:S04]  /*69d0*/  LDSM.16.M88.4 R204, [R235] ;  /* 0x00000000ebcc783b */ /* 0x000fe80000000200 */
[----:B------:R-:W-:Y:S04]  /*69e0*/  LDSM.16.M88.4 R208, [R234] ;  /* 0x00000000ead0783b */ /* 0x000fe80000000200 */
[----:B------:R-:W-:Y:S01]  /*69f0*/  LDSM.16.M88.4 R212, [R233] ;  /* 0x00000000e9d4783b */ /* 0x000fe20000000200 */
[----:B--2---:R-:W-:Y:S02]  /*6a00*/  LOP3.LUT R181, R181, 0xffffffef, RZ, 0xc0, !PT ;  /* 0xffffffefb5b57812 */ /* 0x004fe400078ec0ff */
[----:B---3--:R-:W-:Y:S02]  /*6a10*/  IADD3 R28, P1, P0, R13, R44, R18 ;  /* 0x0000002c0d1c7210 */ /* 0x008fe4000783e012 */
[----:B------:R-:W-:Y:S02]  /*6a20*/  @P3 LOP3.LUT R181, R181, 0x10, RZ, 0xfc, !PT ;  /* 0x00000010b5b53812 */ /* 0x000fe400078efcff */
[----:B-1----:R-:W-:Y:S02]  /*6a30*/  IADD3.X R29, RZ, R2, R19, P1, P0 ;  /* 0x00000002ff1d7210 */ /* 0x002fe40000fe0413 */
[----:B------:R-:W-:Y:S01]  /*6a40*/  IADD3 R38, P1, P0, R12, R44, R17 ;  /* 0x0000002c0c267210 */ /* 0x000fe2000783e011 */
[----:B------:R-:W-:Y:S03]  /*6a50*/  STL [R1+0x10], R181 ;  /* 0x000010b501007387 */ /* 0x000fe60000100800 */
[----:B-----5:R-:W-:Y:S02]  /*6a60*/  IADD3.X R39, RZ, R2, R16, P1, P0 ;  /* 0x00000002ff277210 */ /* 0x020fe40000fe0410 */
[----:B----4-:R-:W-:Y:S04]  /*6a70*/  IADD3 R36, P1, P0, R7, R44, R11 ;  /* 0x0000002c07247210 */ /* 0x010fe8000783e00b */
[----:B------:R-:W-:Y:S02]  /*6a80*/  IADD3.X R37, RZ, R2, R10, P1, P0 ;  /* 0x00000002ff257210 */ /* 0x000fe40000fe040a */
[----:B------:R-:W-:Y:S04]  /*6a90*/  IADD3 R44, P1, P0, R6, R44, R9 ;  /* 0x0000002c062c7210 */ /* 0x000fe8000783e009 */
[----:B------:R-:W-:Y:S02]  /*6aa0*/  IADD3.X R45, RZ, R2, R8, P1, P0 ;  /* 0x00000002ff2d7210 */ /* 0x000fe40000fe0408 */
[----:B------:R-:W1:Y:S01]  /*6ab0*/  SHFL.IDX PT, R2, R0, RZ, 0x181f ;  /* 0x00181fff00027589 */ /* 0x000e6200000e0000 */
[----:B------:R-:W-:Y:S03]  /*6ac0*/  IADD3 R46, P0, R18, R14, RZ ;  /* 0x0000000e122e7210 */ /* 0x000fe60007f1e0ff */
[----:B------:R-:W2:Y:S02]  /*6ad0*/  SHFL.IDX PT, R0, R0, 0x1, 0x181f ;  /* 0x00381f0000007f89 */ /* 0x000ea400000e0000 */
[C---:B-1----:R-:W-:Y:S01]  /*6ae0*/  IMAD.X R47, R19.reuse, 0x1, R2, P0 ;  /* 0x00000001132f7824 */ /* 0x042fe200000e0602 */
[----:B------:R-:W-:Y:S05]  /*6af0*/  IADD3 R6, P0, R14, R17, RZ ;  /* 0x000000110e067210 */ /* 0x000fea0007f1e0ff */
[----:B------:R-:W-:Y:S01]  /*6b00*/  IMAD.X R7, R2, 0x1, R16, P0 ;  /* 0x0000000102077824 */ /* 0x000fe200000e0610 */
[----:B------:R-:W-:Y:S05]  /*6b10*/  IADD3 R4, P0, R14, R11, RZ ;  /* 0x0000000b0e047210 */ /* 0x000fea0007f1e0ff */
[----:B------:R-:W-:Y:S01]  /*6b20*/  IMAD.X R5, R2, 0x1, R10, P0 ;  /* 0x0000000102057824 */ /* 0x000fe200000e060a */
[----:B------:R-:W-:Y:S05]  /*6b30*/  IADD3 R14, P0, R14, R9, RZ ;  /* 0x000000090e0e7210 */ /* 0x000fea0007f1e0ff */
[----:B------:R-:W-:Y:S01]  /*6b40*/  IMAD.X R15, R2, 0x1, R8, P0 ;  /* 0x00000001020f7824 */ /* 0x000fe200000e0608 */
[----:B------:R-:W-:Y:S01]  /*6b50*/  IADD3 R12, P0, R18, R30, RZ ;  /* 0x0000001e120c7210 */ /* 0x000fe20007f1e0ff */
[----:B------:R-:W-:Y:S04]  /*6b60*/  IMAD.SHL.U32 R2, R252, 0x2, RZ ;  /* 0x00000002fc027824 */ /* 0x000fe800078e00ff */
[----:B--2---:R-:W-:Y:S01]  /*6b70*/  IMAD.X R13, R19, 0x1, R0, P0 ;  /* 0x00000001130d7824 */ /* 0x004fe200000e0600 */
[----:B------:R-:W-:Y:S05]  /*6b80*/  IADD3 R22, P0, R30, R17, RZ ;  /* 0x000000111e167210 */ /* 0x000fea0007f1e0ff */
[----:B------:R-:W-:Y:S01]  /*6b90*/  IMAD.X R23, R0, 0x1, R16, P0 ;  /* 0x0000000100177824 */ /* 0x000fe200000e0610 */
[----:B------:R-:W-:Y:S01]  /*6ba0*/  IADD3 R20, P0, R30, R11, RZ ;  /* 0x0000000b1e147210 */ /* 0x000fe20007f1e0ff */
[----:B------:R-:W-:Y:S04]  /*6bb0*/  LDSM.16.M88.4 R16, [R247+0xc900] ;  /* 0x00c90000f710783b */ /* 0x000fe80000000200 */
[----:B------:R-:W-:Y:S01]  /*6bc0*/  IMAD.X R21, R0, 0x1, R10, P0 ;  /* 0x0000000100157824 */ /* 0x000fe200000e060a */
[----:B------:R-:W-:Y:S05]  /*6bd0*/  IADD3 R30, P0, R30, R9, RZ ;  /* 0x000000091e1e7210 */ /* 0x000fea0007f1e0ff */
[----:B------:R-:W-:Y:S02]  /*6be0*/  IMAD.X R31, R0, 0x1, R8, P0 ;  /* 0x00000001001f7824 */ /* 0x000fe400000e0608 */
[----:B------:R-:W2:Y:S04]  /*6bf0*/  LDL R0, [R1+0x8] ;  /* 0x0000080001007983 */ /* 0x000ea80000100800 */
[----:B------:R-:W1:Y:S04]  /*6c00*/  LDSM.16.M88.4 R8, [R247+0xc100] ;  /* 0x00c10000f708783b */ /* 0x000e680000000200 */
[----:B------:R-:W-:Y:S01]  /*6c10*/  @!PT LDS RZ, [RZ] ;  /* 0x00000000fffff984 */ /* 0x000fe20000000800 */
[----:B------:R-:W-:Y:S01]  /*6c20*/  @!PT LDS RZ, [RZ] ;  /* 0x00000000fffff984 */ /* 0x000fe20000000800 */
[----:B------:R-:W-:Y:S01]  /*6c30*/  @!PT LDS RZ, [RZ] ;  /* 0x00000000fffff984 */ /* 0x000fe20000000800 */
[----:B------:R3:W-:Y:S04]  /*6c40*/  LDGSTS.E.BYPASS.LTC128B.128 [R2+0x100], [R46.64], !P6 ;  /* 0x001000002e027fae */ /* 0x0007e8000f101d4c */
[----:B------:R1:W-:Y:S04]  /*6c50*/  LDGSTS.E.BYPASS.LTC128B.128 [R2+0x3100], [R6.64], !P5 ;  /* 0x0310000006027fae */ /* 0x0003e8000e901d4c */
[----:B------:R1:W-:Y:S04]  /*6c60*/  LDGSTS.E.BYPASS.LTC128B.128 [R2+0x6100], [R4.64], !P4 ;  /* 0x0610000004027fae */ /* 0x0003e8000e101d4c */
[----:B---3--:R-:W3:Y:S04]  /*6c70*/  LDL R46, [R1+0x30] ;  /* 0x00003000012e7983 */ /* 0x008ee80000100800 */
[----:B------:R-:W4:Y:S01]  /*6c80*/  LDL R47, [R1+0x2c] ;  /* 0x00002c00012f7983 */ /* 0x000f220000100800 */
[C---:B-1----:R-:W-:Y:S08]  /*6c90*/  HMMA.16816.F32 R4, R48.reuse, R8, RZ ;  /* 0x000000083004723c */ /* 0x042ff000000018ff */
[C---:B------:R-:W-:Y:S01]  /*6ca0*/  HMMA.16816.F32 R8, R48.reuse, R10, RZ ;  /* 0x0000000a3008723c */ /* 0x040fe200000018ff */
[----:B--2---:R-:W-:Y:S02]  /*6cb0*/  ISETP.GE.AND P1, PT, R0, c[0x0][0x1d4], PT ;  /* 0x0000750000007a0c */ /* 0x004fe40003f26270 */
[----:B------:R-:W2:Y:S11]  /*6cc0*/  LDL R0, [R1+0x28] ;  /* 0x0000280001007983 */ /* 0x000eb60000100800 */
[----:B------:R1:W-:Y:S04]  /*6cd0*/  LDGSTS.E.BYPASS.LTC128B.128 [R2+0x9100], [R14.64], !P1 ;  /* 0x091000000e027fae */ /* 0x0003e8000c901d4c */
[----:B------:R1:W-:Y:S04]  /*6ce0*/  LDGSTS.E.BYPASS.LTC128B.128 [R2+0x1100], [R12.64], !P6 ;  /* 0x011000000c027fae */ /* 0x0003e8000f101d4c */
[----:B------:R5:W-:Y:S04]  /*6cf0*/  LDGSTS.E.BYPASS.LTC128B.128 [R2+0x4100], [R22.64], !P5 ;  /* 0x0410000016027fae */ /* 0x000be8000e901d4c */
[----:B------:R5:W-:Y:S04]  /*6d00*/  LDGSTS.E.BYPASS.LTC128B.128 [R2+0x7100], [R20.64], !P4 ;  /* 0x0710000014027fae */ /* 0x000be8000e101d4c */
[----:B------:R5:W-:Y:S01]  /*6d10*/  LDGSTS.E.BYPASS.LTC128B.128 [R2+0xa100], [R30.64], !P1 ;  /* 0x0a1000001e027fae */ /* 0x000be2000c901d4c */
[----:B---3--:R-:W-:Y:S02]  /*6d20*/  ISETP.NE.U32.AND P0, PT, R46, RZ, PT ;  /* 0x000000ff2e00720c */ /* 0x008fe40003f05070 */
[----:B----4-:R-:W-:Y:S01]  /*6d30*/  ISETP.NE.U32.AND P3, PT, R47, RZ, PT ;  /* 0x000000ff2f00720c */ /* 0x010fe20003f65070 */
[C---:B-1----:R-:W-:Y:S10]  /*6d40*/  HMMA.16816.F32 R12, R48.reuse, R16, RZ ;  /* 0x00000010300c723c */ /* 0x042ff400000018ff */
[----:B------:R1:W-:Y:S01]  /*6d50*/  LDGSTS.E.BYPASS.LTC128B.128.ZFILL [R2+0x2100], [R28.64], P0 ;  /* 0x021000001c027fae */ /* 0x0003e20008141d4c */
[C---:B------:R-:W-:Y:S03]  /*6d60*/  HMMA.16816.F32 R16, R48.reuse, R18, RZ ;  /* 0x000000123010723c */ /* 0x040fe600000018ff */
[----:B------:R3:W-:Y:S01]  /*6d70*/  LDGSTS.E.BYPASS.LTC128B.128.ZFILL [R2+0x5100], [R38.64], P3 ;  /* 0x0510000026027fae */ /* 0x0007e20009941d4c */
[----:B------:R-:W-:Y:S04]  /*6d80*/  LOP3.LUT P3, RZ, R181, 0x10, RZ, 0xc0, !PT ;  /* 0x00000010b5ff7812 */ /* 0x000fe8000786c0ff */
[C---:B-----5:R-:W-:Y:S08]  /*6d90*/  HMMA.16816.F32 R20, R48.reuse, R24, RZ ;  /* 0x000000183014723c */ /* 0x060ff000000018ff */
[C---:B------:R-:W-:Y:S08]  /*6da0*/  HMMA.16816.F32 R24, R48.reuse, R26, RZ ;  /* 0x0000001a3018723c */ /* 0x040ff000000018ff */
[C---:B-1----:R-:W-:Y:S08]  /*6db0*/  HMMA.16816.F32 R28, R48.reuse, R32, RZ ;  /* 0x00000020301c723c */ /* 0x042ff000000018ff */
[C---:B------:R-:W-:Y:S01]  /*6dc0*/  HMMA.16816.F32 R32, R48.reuse, R34, RZ ;  /* 0x000000223020723c */ /* 0x040fe200000018ff */
[----:B--2---:R-:W-:Y:S11]  /*6dd0*/  ISETP.NE.U32.AND P0, PT, R0, RZ, PT ;  /* 0x000000ff0000720c */ /* 0x004ff60003f05070 */
[----:B------:R-:W-:Y:S02]  /*6de0*/  @!UPT UIADD3 URZ, URZ, URZ, URZ ;  /* 0x0000003f3f3ff290 */ /* 0x000fe4000fffe03f */
[----:B------:R3:W-:Y:S01]  /*6df0*/  LDGSTS.E.BYPASS.LTC128B.128.ZFILL [R2+0x8100], [R36.64], P0 ;  /* 0x0810000024027fae */ /* 0x0007e20008141d4c */
[----:B------:R-:W-:Y:S03]  /*6e00*/  PLOP3.LUT P0, PT, PT, PT, UP1, 0x80, 0x0 ;  /* 0x000000000000781c */ /* 0x000fe60003f0f018 */
[----:B------:R1:W-:Y:S04]  /*6e10*/  LDGSTS.E.BYPASS.LTC128B.128.ZFILL [R2+0xb100], [R44.64], P2 ;  /* 0x0b1000002c027fae */ /* 0x0003e80009141d4c */
[----:B------:R-:W0:Y:S01]  /*6e20*/  LDGDEPBAR ;  /* 0x00000000000079af */ /* 0x000e220000000000 */
[C---:B---3--:R-:W-:Y:S08]  /*6e30*/  HMMA.16816.F32 R36, R48.reuse, R40, RZ ;  /* 0x000000283024723c */ /* 0x048ff000000018ff */
[C---:B------:R-:W-:Y:S08]  /*6e40*/  HMMA.16816.F32 R40, R48.reuse, R42, RZ ;  /* 0x0000002a3028723c */ /* 0x040ff000000018ff */
[C---:B-1----:R-:W-:Y:S08]  /*6e50*/  HMMA.16816.F32 R44, R48.reuse, R184, RZ ;  /* 0x000000b8302c723c */ /* 0x042ff000000018ff */
[----:B------:R-:W-:Y:S01]  /*6e60*/  HMMA.16816.F32 R48, R48, R186, RZ ;  /* 0x000000ba3030723c */ /* 0x000fe200000018ff */
[----:B------:R-:W-:Y:S07]  /*6e70*/  LDSM.16.M88.4 R184, [R244] ;  /* 0x00000000f4b8783b */ /* 0x000fee0000000200 */
        /* <DEDUP_REMOVED lines=8> */
[----:B------:R-:W3:Y:S07]  /*6f00*/  LDSM.16.M88.4 R200, [R241+0xd100] ;  /* 0x00d10000f1c8783b */ /* 0x000eee0000000200 */
[C---:B------:R-:W-:Y:S08]  /*6f10*/  HMMA.16816.F32 R28, R188.reuse, R204, R28 ;  /* 0x000000ccbc1c723c */ /* 0x040ff0000000181c */
[C---:B------:R-:W-:Y:S01]  /*6f20*/  HMMA.16816.F32 R32, R188.reuse, R206, R32 ;  /* 0x000000cebc20723c */ /* 0x040fe20000001820 */
[----:B------:R-:W4:Y:S07]  /*6f30*/  LDSM.16.M88.4 R204, [R241+0xd900] ;  /* 0x00d90000f1cc783b */ /* 0x000f2e0000000200 */
[C---:B------:R-:W-:Y:S08]  /*6f40*/  HMMA.16816.F32 R36, R188.reuse, R208, R36 ;  /* 0x000000d0bc24723c */ /* 0x040ff00000001824 */
[C---:B------:R-:W-:Y:S01]  /*6f50*/  HMMA.16816.F32 R40, R188.reuse, R210, R40 ;  /* 0x000000d2bc28723c */ /* 0x040fe20000001828 */
[----:B------:R-:W-:Y:S07]  /*6f60*/  LDSM.16.M88.4 R208, [R241+0xe900] ;  /* 0x00e90000f1d0783b */ /* 0x000fee0000000200 */
[C---:B------:R-:W-:Y:S08]  /*6f70*/  HMMA.16816.F32 R44, R188.reuse, R212, R44 ;  /* 0x000000d4bc2c723c */ /* 0x040ff0000000182c */
[----:B------:R-:W-:Y:S01]  /*6f80*/  HMMA.16816.F32 R48, R188, R214, R48 ;  /* 0x000000d6bc30723c */ /* 0x000fe20000001830 */
[----:B------:R-:W5:Y:S07]  /*6f90*/  LDSM.16.M88.4 R188, [R241+0xe100] ;  /* 0x00e10000f1bc783b */ /* 0x000f6e0000000200 */
[C---:B-1----:R-:W-:Y:S08]  /*6fa0*/  HMMA.16816.F32 R4, R184.reuse, R192, R4 ;  /* 0x000000c0b804723c */ /* 0x042ff00000001804 */
[C---:B------:R-:W-:Y:S01]  /*6fb0*/  HMMA.16816.F32 R8, R184.reuse, R194, R8 ;  /* 0x000000c2b808723c */ /* 0x040fe20000001808 */
[----:B------:R-:W-:Y:S07]  /*6fc0*/  LDSM.16.M88.4 R192, [R232] ;  /* 0x00000000e8c0783b */ /* 0x000fee0000000200 */
[C---:B--2---:R-:W-:Y:S08]  /*6fd0*/  HMMA.16816.F32 R12, R184.reuse, R196, R12 ;  /* 0x000000c4b80c723c */ /* 0x044ff0000000180c */
[C---:B------:R-:W-:Y:S01]  /*6fe0*/  HMMA.16816.F32 R16, R184.reuse, R198, R16 ;  /* 0x000000c6b810723c */ /* 0x040fe20000001810 */
[----:B------:R-:W-:Y:S07]  /*6ff0*/  LDSM.16.M88.4 R196, [R232+0x800] ;  /* 0x00080000e8c4783b */ /* 0x000fee0000000200 */
[C---:B---3--:R-:W-:Y:S08]  /*7000*/  HMMA.16816.F32 R20, R184.reuse, R200, R20 ;  /* 0x000000c8b814723c */ /* 0x048ff00000001814 */
[C---:B------:R-:W-:Y:S01]  /*7010*/  HMMA.16816.F32 R24, R184.reuse, R202, R24 ;  /* 0x000000cab818723c */ /* 0x040fe20000001818 */
[----:B------:R-:W-:Y:S07]  /*7020*/  LDSM.16.M88.4 R200, [R232+0x1000] ;  /* 0x00100000e8c8783b */ /* 0x000fee0000000200 */
[C---:B----4-:R-:W-:Y:S08]  /*7030*/  HMMA.16816.F32 R28, R184.reuse, R204, R28 ;  /* 0x000000ccb81c723c */ /* 0x050ff0000000181c */
[C---:B------:R-:W-:Y:S01]  /*7040*/  HMMA.16816.F32 R32, R184.reuse, R206, R32 ;  /* 0x000000ceb820723c */ /* 0x040fe20000001820 */
[----:B------:R-:W-:Y:S07]  /*7050*/  LDSM.16.M88.4 R204, [R232+0x1800] ;  /* 0x00180000e8cc783b */ /* 0x000fee0000000200 */
[C---:B-----5:R-:W-:Y:S08]  /*7060*/  HMMA.16816.F32 R36, R184.reuse, R188, R36 ;  /* 0x000000bcb824723c */ /* 0x060ff00000001824 */
[C---:B------:R-:W-:Y:S01]  /*7070*/  HMMA.16816.F32 R40, R184.reuse, R190, R40 ;  /* 0x000000beb828723c */ /* 0x040fe20000001828 */
[----:B------:R-:W1:Y:S07]  /*7080*/  LDSM.16.M88.4 R188, [R243] ;  /* 0x00000000f3bc783b */ /* 0x000e6e0000000200 */
[C---:B------:R-:W-:Y:S08]  /*7090*/  HMMA.16816.F32 R44, R184.reuse, R208, R44 ;  /* 0x000000d0b82c723c */ /* 0x040ff0000000182c */
[----:B------:R-:W-:Y:S01]  /*70a0*/  HMMA.16816.F32 R48, R184, R210, R48 ;  /* 0x000000d2b830723c */ /* 0x000fe20000001830 */
[----:B------:R-:W2:Y:S04]  /*70b0*/  LDSM.16.M88.4 R184, [R232+0x2000] ;  /* 0x00200000e8b8783b */ /* 0x000ea80000000200 */
[----:B------:R-:W3:Y:S03]  /*70c0*/  LDSM.16.M88.4 R208, [R232+0x2800] ;  /* 0x00280000e8d0783b */ /* 0x000ee60000000200 */
        /* <DEDUP_REMOVED lines=15> */
[C---:B---3--:R-:W-:Y:S08]  /*71c0*/  HMMA.16816.F32 R44, R188.reuse, R208, R44 ;  /* 0x000000d0bc2c723c */ /* 0x048ff0000000182c */
[----:B------:R-:W-:Y:S01]  /*71d0*/  HMMA.16816.F32 R48, R188, R210, R48 ;  /* 0x000000d2bc30723c */ /* 0x000fe20000001830 */
[----:B------:R-:W2:Y:S04]  /*71e0*/  LDSM.16.M88.4 R188, [R247+0x11100] ;  /* 0x01110000f7bc783b */ /* 0x000ea80000000200 */
[----:B------:R-:W3:Y:S03]  /*71f0*/  LDSM.16.M88.4 R208, [R247+0x11900] ;  /* 0x01190000f7d0783b */ /* 0x000ee60000000200 */
[C---:B-1----:R-:W-:Y:S08]  /*7200*/  HMMA.16816.F32 R4, R184.reuse, R192, R4 ;  /* 0x000000c0b804723c */ /* 0x042ff00000001804 */
[C---:B------:R-:W-:Y:S01]  /*7210*/  HMMA.16816.F32 R8, R184.reuse, R194, R8 ;  /* 0x000000c2b808723c */ /* 0x040fe20000001808 */
[----:B------:R-:W-:Y:S07]  /*7220*/  LDSM.16.M88.4 R192, [R231] ;  /* 0x00000000e7c0783b */ /* 0x000fee0000000200 */
[C---:B------:R-:W-:Y:S08]  /*7230*/  HMMA.16816.F32 R12, R184.reuse, R196, R12 ;  /* 0x000000c4b80c723c */ /* 0x040ff0000000180c */
        /* <DEDUP_REMOVED lines=8> */
[C---:B--2---:R-:W-:Y:S08]  /*72c0*/  HMMA.16816.F32 R36, R184.reuse, R188, R36 ;  /* 0x000000bcb824723c */ /* 0x044ff00000001824 */
[C---:B------:R-:W-:Y:S01]  /*72d0*/  HMMA.16816.F32 R40, R184.reuse, R190, R40 ;  /* 0x000000beb828723c */ /* 0x040fe20000001828 */
[----:B------:R-:W1:Y:S07]  /*72e0*/  LDSM.16.M88.4 R188, [R246+0x4000] ;  /* 0x00400000f6bc783b */ /* 0x000e6e0000000200 */
[C---:B---3--:R-:W-:Y:S08]  /*72f0*/  HMMA.16816.F32 R44, R184.reuse, R208, R44 ;  /* 0x000000d0b82c723c */ /* 0x048ff0000000182c */
[----:B------:R-:W-:Y:S01]  /*7300*/  HMMA.16816.F32 R48, R184, R210, R48 ;  /* 0x000000d2b830723c */ /* 0x000fe20000001830 */
[----:B------:R-:W2:Y:S04]  /*7310*/  LDSM.16.M88.4 R184, [R227] ;  /* 0x00000000e3b8783b */ /* 0x000ea80000000200 */
[----:B------:R-:W3:Y:S03]  /*7320*/  LDSM.16.M88.4 R208, [R226] ;  /* 0x00000000e2d0783b */ /* 0x000ee60000000200 */
        /* <DEDUP_REMOVED lines=190> */
[----:B------:R-:W-:Y:S04]  /*7f10*/  DEPBAR.LE SB0, 0x0 ;  /* 0x000080000000791a */ /* 0x000fe80000000000 */
[----:B------:R-:W-:Y:S01]  /*7f20*/  BAR.SYNC.DEFER_BLOCKING 0x0 ;  /* 0x0000000000007b1d */ /* 0x000fe20000010000 */
[C---:B-1----:R-:W-:Y:S08]  /*7f30*/  HMMA.16816.F32 R4, R188.reuse, R192, R4 ;  /* 0x000000c0bc04723c */ /* 0x042ff00000001804 */
        /* <DEDUP_REMOVED lines=9> */
[C---:B---3--:R-:W-:Y:S08]  /*7fd0*/  HMMA.16816.F32 R44, R188.reuse, R208, R44 ;  /* 0x000000d0bc2c723c */ /* 0x048ff0000000182c */
[----:B------:R-:W-:Y:S01]  /*7fe0*/  HMMA.16816.F32 R48, R188, R210, R48 ;  /* 0x000000d2bc30723c */ /* 0x000fe20000001830 */
[----:B------:R-:W-:-:S07]  /*7ff0*/  @P0 BRA `(.L_x_774) ;  /* 0xffffe23000000947 */ /* 0x000fce000383ffff */
.L_x_773:
[----:B----4-:R-:W-:Y:S01]  /*8000*/  FMNMX.FTZ R184, R4, R180, !PT ;  /* 0x000000b404b87209 */ /* 0x010fe20007810000 */
[----:B------:R-:W2:Y:S01]  /*8010*/  LDL.LU R204, [R1+0x5c] ;  /* 0x00005c0001cc7983 */ /* 0x000ea20000300800 */
[----:B------:R-:W-:Y:S01]  /*8020*/  FMNMX.FTZ R0, R6, R3, !PT ;  /* 0x0000000306007209 */ /* 0x000fe20007810000 */
[----:B------:R-:W-:Y:S01]  /*8030*/  UIADD3 UR4, UR9, -0x1, URZ ;  /* 0xffffffff09047890 */ /* 0x000fe2000fffe03f */
[----:B------:R-:W-:Y:S01]  /*8040*/  FMNMX.FTZ R184, R5, R184, !PT ;  /* 0x000000b805b87209 */ /* 0x000fe20007810000 */
[----:B------:R-:W3:Y:S01]  /*8050*/  LDL.LU R201, [R1+0x58] ;  /* 0x0000580001c97983 */ /* 0x000ee20000300800 */
[----:B------:R-:W-:Y:S02]  /*8060*/  FMNMX.FTZ R0, R7, R0, !PT ;  /* 0x0000000007007209 */ /* 0x000fe40007810000 */
[----:B------:R-:W-:Y:S01]  /*8070*/  FMNMX.FTZ R184, R8, R184, !PT ;  /* 0x000000b808b87209 */ /* 0x000fe20007810000 */
        /* <DEDUP_REMOVED lines=44> */
[----:B------:R-:W-:Y:S01]  /*8340*/  ISETP.LT.AND P0, PT, RZ, UR9, PT ;  /* 0x00000009ff007c0c */ /* 0x000fe2000bf01270 */
[----:B------:R-:W1:Y:S01]  /*8350*/  SHFL.BFLY PT, R2, R184, 0x2, 0x1f ;  /* 0x0c401f00b8027f89 */ /* 0x000e6200000e0000 */
[----:B------:R-:W-:Y:S07]  /*8360*/  UMOV UR9, UR4 ;  /* 0x0000000400097c82 */ /* 0x000fee0008000000 */
[----:B------:R-:W4:Y:S01]  /*8370*/  SHFL.BFLY PT, R181, R0, 0x2, 0x1f ;  /* 0x0c401f0000b57f89 */ /* 0x000f2200000e0000 */
[----:B-1----:R-:W-:Y:S07]  /*8380*/  FMNMX.FTZ R184, R184, R2, !PT ;  /* 0x00000002b8b87209 */ /* 0x002fee0007810000 */
[----:B------:R-:W1:Y:S01]  /*8390*/  SHFL.BFLY PT, R2, R184, 0x1, 0x1f ;  /* 0x0c201f00b8027f89 */ /* 0x000e6200000e0000 */
[----:B----4-:R-:W-:Y:S07]  /*83a0*/  FMNMX.FTZ R181, R0, R181, !PT ;  /* 0x000000b500b57209 */ /* 0x010fee0007810000 */
[----:B------:R-:W4:Y:S01]  /*83b0*/  SHFL.BFLY PT, R0, R181, 0x1, 0x1f ;  /* 0x0c201f00b5007f89 */ /* 0x000f2200000e0000 */
[----:B-1----:R-:W-:Y:S07]  /*83c0*/  FMNMX.FTZ R2, R184, R2, !PT ;  /* 0x00000002b8027209 */ /* 0x002fee0007810000 */
[----:B------:R-:W1:Y:S01]  /*83d0*/  LDSM.16.MT88.4 R184, [R242+0x100] ;  /* 0x00010000f2b8783b */ /* 0x000e620000004200 */
[C---:B------:R-:W-:Y:S02]  /*83e0*/  FADD.FTZ R180, -R2.reuse, R180 ;  /* 0x000000b402b47221 */ /* 0x040fe40000010100 */
[----:B------:R-:W-:Y:S01]  /*83f0*/  FMUL.FTZ R199, R2, c[0x0][0x2d0] ;  /* 0x0000b40002c77a20 */ /* 0x000fe20000410000 */
[----:B----4-:R-:W-:Y:S01]  /*8400*/  FMNMX.FTZ R0, R181, R0, !PT ;  /* 0x00000000b5007209 */ /* 0x010fe20007810000 */
[----:B------:R-:W-:Y:S02]  /*8410*/  FMUL.FTZ R180, R180, c[0x0][0x2d0] ;  /* 0x0000b400b4b47a20 */ /* 0x000fe40000410000 */
[----:B------:R-:W-:Y:S02]  /*8420*/  FFMA.FTZ R192, R8, c[0x0][0x2d0], -R199 ;  /* 0x0000b40008c07a23 */ /* 0x000fe400000108c7 */
[C---:B------:R-:W-:Y:S02]  /*8430*/  FADD.FTZ R3, -R0.reuse, R3 ;  /* 0x0000000300037221 */ /* 0x040fe40000010100 */
[----:B------:R-:W4:Y:S01]  /*8440*/  MUFU.EX2 R180, R180 ;  /* 0x000000b400b47308 */ /* 0x000f220000000800 */
[----:B------:R-:W-:Y:S02]  /*8450*/  FMUL.FTZ R188, R0, c[0x0][0x2d0] ;  /* 0x0000b40000bc7a20 */ /* 0x000fe40000410000 */
[----:B------:R-:W-:Y:S02]  /*8460*/  FMUL.FTZ R3, R3, c[0x0][0x2d0] ;  /* 0x0000b40003037a20 */ /* 0x000fe40000410000 */
[--C-:B------:R-:W-:Y:S02]  /*8470*/  FFMA.FTZ R189, R9, c[0x0][0x2d0], -R199.reuse ;  /* 0x0000b40009bd7a23 */ /* 0x100fe400000108c7 */
[--C-:B------:R-:W-:Y:S02]  /*8480*/  FFMA.FTZ R194, R10, c[0x0][0x2d0], -R188.reuse ;  /* 0x0000b4000ac27a23 */ /* 0x100fe400000108bc */
[--C-:B------:R-:W-:Y:S01]  /*8490*/  FFMA.FTZ R190, R11, c[0x0][0x2d0], -R188.reuse ;  /* 0x0000b4000bbe7a23 */ /* 0x100fe200000108bc */
[----:B------:R-:W5:Y:S01]  /*84a0*/  MUFU.EX2 R3, R3 ;  /* 0x0000000300037308 */ /* 0x000f620000000800 */
        /* <DEDUP_REMOVED lines=8> */
[C---:B----4-:R-:W-:Y:S02]  /*8530*/  FMUL.FTZ R8, R180.reuse, R172 ;  /* 0x000000acb4087220 */ /* 0x050fe40000410000 */
[C---:B------:R-:W-:Y:S02]  /*8540*/  FMUL.FTZ R9, R180.reuse, R173 ;  /* 0x000000adb4097220 */ /* 0x040fe40000410000 */
[C---:B------:R-:W-:Y:S01]  /*8550*/  FMUL.FTZ R4, R180.reuse, R176 ;  /* 0x000000b0b4047220 */ /* 0x040fe20000410000 */
[----:B------:R-:W4:Y:S01]  /*8560*/  MUFU.EX2 R193, R193 ;  /* 0x000000c100c17308 */ /* 0x000f220000000800 */
[C---:B------:R-:W-:Y:S02]  /*8570*/  FMUL.FTZ R5, R180.reuse, R177 ;  /* 0x000000b1b4057220 */ /* 0x040fe40000410000 */
[C---:B------:R-:W-:Y:S02]  /*8580*/  FMUL.FTZ R52, R180.reuse, R52 ;  /* 0x00000034b4347220 */ /* 0x040fe40000410000 */
[C---:B-----5:R-:W-:Y:S02]  /*8590*/  FMUL.FTZ R10, R3.reuse, R174 ;  /* 0x000000ae030a7220 */ /* 0x060fe40000410000 */
[C---:B------:R-:W-:Y:S02]  /*85a0*/  FMUL.FTZ R11, R3.reuse, R175 ;  /* 0x000000af030b7220 */ /* 0x040fe40000410000 */
[----:B------:R-:W5:Y:S01]  /*85b0*/  LDSM.16.MT88.4 R172, [R240+0x100] ;  /* 0x00010000f0ac783b */ /* 0x000f620000004200 */
[----:B------:R-:W-:Y:S01]  /*85c0*/  MUFU.EX2 R192, R192 ;  /* 0x000000c000c07308 */ /* 0x000fe20000000800 */
[C---:B------:R-:W-:Y:S02]  /*85d0*/  FMUL.FTZ R6, R3.reuse, R178 ;  /* 0x000000b203067220 */ /* 0x040fe40000410000 */
[C---:B------:R-:W-:Y:S02]  /*85e0*/  FMUL.FTZ R7, R3.reuse, R179 ;  /* 0x000000b303077220 */ /* 0x040fe40000410000 */
[C---:B------:R-:W-:Y:S02]  /*85f0*/  FMUL.FTZ R53, R180.reuse, R53 ;  /* 0x00000035b4357220 */ /* 0x040fe40000410000 */
[C---:B------:R-:W-:Y:S02]  /*8600*/  FMUL.FTZ R54, R3.reuse, R54 ;  /* 0x0000003603367220 */ /* 0x040fe40000410000 */
[----:B------:R-:W-:Y:S01]  /*8610*/  FMUL.FTZ R55, R3, R55 ;  /* 0x0000003703377220 */ /* 0x000fe20000410000 */
[----:B------:R-:W-:Y:S01]  /*8620*/  MUFU.EX2 R197, R197 ;  /* 0x000000c500c57308 */ /* 0x000fe20000000800 */
[C---:B------:R-:W-:Y:S02]  /*8630*/  FMUL.FTZ R56, R180.reuse, R56 ;  /* 0x00000038b4387220 */ /* 0x040fe40000410000 */
[C---:B------:R-:W-:Y:S01]  /*8640*/  FMUL.FTZ R57, R180.reuse, R57 ;  /* 0x00000039b4397220 */ /* 0x040fe20000410000 */
[----:B----4-:R-:W-:Y:S01]  /*8650*/  F2FP.PACK_AB R176, R193, R198 ;  /* 0x000000c6c1b0723e */ /* 0x010fe200000000ff */
[C---:B------:R-:W-:Y:S02]  /*8660*/  FMUL.FTZ R58, R3.reuse, R58 ;  /* 0x0000003a033a7220 */ /* 0x040fe40000410000 */
[C---:B------:R-:W-:Y:S02]  /*8670*/  FMUL.FTZ R59, R3.reuse, R59 ;  /* 0x0000003b033b7220 */ /* 0x040fe40000410000 */
[C---:B------:R-:W-:Y:S01]  /*8680*/  FMUL.FTZ R60, R180.reuse, R60 ;  /* 0x0000003cb43c7220 */ /* 0x040fe20000410000 */
[----:B------:R-:W4:Y:S01]  /*8690*/  MUFU.EX2 R195, R195 ;  /* 0x000000c300c37308 */ /* 0x000f220000000800 */
        /* <DEDUP_REMOVED lines=12> */
[----:B------:R-:W-:Y:S02]  /*8760*/  FMUL.FTZ R71, R3, R71 ;  /* 0x0000004703477220 */ /* 0x000fe40000410000 */
        /* <DEDUP_REMOVED lines=12> */
[----:B------:R-:W-:Y:S02]  /*8830*/  FMUL.FTZ R81, R180, R81 ;  /* 0x00000051b4517220 */ /* 0x000fe40000410000 */
[C---:B------:R-:W-:Y:S01]  /*8840*/  FMUL.FTZ R82, R3.reuse, R82 ;  /* 0x0000005203527220 */ /* 0x040fe20000410000 */
[----:B-1----:R-:W-:Y:S01]  /*8850*/  F2FP.PACK_AB R179, R190, R194 ;  /* 0x000000c2beb3723e */ /* 0x002fe200000000ff */
[C---:B------:R-:W-:Y:S02]  /*8860*/  FMUL.FTZ R83, R3.reuse, R83 ;  /* 0x0000005303537220 */ /* 0x040fe40000410000 */
[C---:B------:R-:W-:Y:S02]  /*8870*/  FMUL.FTZ R84, R180.reuse, R84 ;  /* 0x00000054b4547220 */ /* 0x040fe40000410000 */
[C---:B------:R-:W-:Y:S01]  /*8880*/  FMUL.FTZ R85, R180.reuse, R85 ;  /* 0x00000055b4557220 */ /* 0x040fe20000410000 */
[----:B------:R-:W-:Y:S01]  /*8890*/  MUFU.EX2 R191, R191 ;  /* 0x000000bf00bf7308 */ /* 0x000fe20000000800 */
[C---:B------:R-:W-:Y:S02]  /*88a0*/  FMUL.FTZ R86, R3.reuse, R86 ;  /* 0x0000005603567220 */ /* 0x040fe40000410000 */
[----:B------:R-:W-:Y:S01]  /*88b0*/  FMUL.FTZ R87, R3, R87 ;  /* 0x0000005703577220 */ /* 0x000fe20000410000 */
[----:B----4-:R-:W-:Y:S01]  /*88c0*/  F2FP.PACK_AB R178, R189, R192 ;  /* 0x000000c0bdb2723e */ /* 0x010fe200000000ff */
[----:B------:R-:W-:Y:S02]  /*88d0*/  FMUL.FTZ R12, R180, R168 ;  /* 0x000000a8b40c7220 */ /* 0x000fe40000410000 */
[----:B------:R-:W-:Y:S02]  /*88e0*/  FMUL.FTZ R14, R3, R170 ;  /* 0x000000aa030e7220 */ /* 0x000fe40000410000 */
[--C-:B------:R-:W-:Y:S01]  /*88f0*/  FFMA.FTZ R20, R20, c[0x0][0x2d0], -R199.reuse ;  /* 0x0000b40014147a23 */ /* 0x100fe200000108c7 */
[----:B------:R-:W-:Y:S01]  /*8900*/  MUFU.EX2 R181, R181 ;  /* 0x000000b500b57308 */ /* 0x000fe20000000800 */
[C---:B------:R-:W-:Y:S05]  /*8910*/  HMMA.16816.F32 R4, R176.reuse, R184, R4 ;  /* 0x000000b8b004723c */ /* 0x040fea0000001804 */
[--C-:B------:R-:W-:Y:S02]  /*8920*/  FFMA.FTZ R21, R21, c[0x0][0x2d0], -R199.reuse ;  /* 0x0000b40015157a23 */ /* 0x100fe400000108c7 */
[--C-:B------:R-:W-:Y:S01]  /*8930*/  FFMA.FTZ R24, R24, c[0x0][0x2d0], -R199.reuse ;  /* 0x0000b40018187a23 */ /* 0x100fe200000108c7 */
[C---:B------:R-:W-:Y:S04]  /*8940*/  HMMA.16816.F32 R8, R176.reuse, R186, R8 ;  /* 0x000000bab008723c */ /* 0x040fe80000001808 */
[--C-:B------:R-:W-:Y:S02]  /*8950*/  FFMA.FTZ R25, R25, c[0x0][0x2d0], -R199.reuse ;  /* 0x0000b40019197a23 */ /* 0x100fe400000108c7 */
[--C-:B------:R-:W-:Y:S02]  /*8960*/  FFMA.FTZ R26, R26, c[0x0][0x2d0], -R188.reuse ;  /* 0x0000b4001a1a7a23 */ /* 0x100fe400000108bc */
[C---:B-----5:R-:W-:Y:S04]  /*8970*/  HMMA.16816.F32 R52, R176.reuse, R172, R52 ;  /* 0x000000acb034723c */ /* 0x060fe80000001834 */
[--C-:B------:R-:W-:Y:S02]  /*8980*/  FFMA.FTZ R27, R27, c[0x0][0x2d0], -R188.reuse ;  /* 0x0000b4001b1b7a23 */ /* 0x100fe400000108bc */
[--C-:B------:R-:W-:Y:S02]  /*8990*/  FFMA.FTZ R29, R29, c[0x0][0x2d0], -R199.reuse ;  /* 0x0000b4001d1d7a23 */ /* 0x100fe400000108c7 */
[C---:B------:R-:W-:Y:S01]  /*89a0*/  HMMA.16816.F32 R56, R176.reuse, R174, R56 ;  /* 0x000000aeb038723c */ /* 0x040fe20000001838 */
[----:B------:R-:W1:Y:S03]  /*89b0*/  LDSM.16.MT88.4 R172, [R239+0x100] ;  /* 0x00010000efac783b */ /* 0x000e660000004200 */
        /* <DEDUP_REMOVED lines=85> */
[--C-:B------:R-:W-:Y:S02]  /*8f10*/  FFMA.FTZ R187, R13, c[0x0][0x2d0], -R199.reuse ;  /* 0x0000b4000dbb7a23 */ /* 0x100fe400000108c7 */
[C---:B------:R-:W-:Y:S02]  /*8f20*/  FMUL.FTZ R13, R180.reuse, R169 ;  /* 0x000000a9b40d7220 */ /* 0x040fe40000410000 */
[----:B------:R-:W-:Y:S02]  /*8f30*/  FFMA.FTZ R186, R15, c[0x0][0x2d0], -R188 ;  /* 0x0000b4000fba7a23 */ /* 0x000fe400000108bc */
[C---:B------:R-:W-:Y:S01]  /*8f40*/  FMUL.FTZ R15, R3.reuse, R171 ;  /* 0x000000ab030f7220 */ /* 0x040fe20000410000 */
[----:B------:R-:W4:Y:S01]  /*8f50*/  MUFU.EX2 R187, R187 ;  /* 0x000000bb00bb7308 */ /* 0x000f220000000800 */
[----:B------:R-:W-:Y:S01]  /*8f60*/  LDSM.16.MT88.4 R168, [R242+0x900] ;  /* 0x00090000f2a8783b */ /* 0x000fe20000004200 */
[C---:B-1----:R-:W-:Y:S03]  /*8f70*/  HMMA.16816.F32 R84, R176.reuse, R172, R84 ;  /* 0x000000acb054723c */ /* 0x042fe60000001854 */
[C---:B------:R-:W-:Y:S02]  /*8f80*/  FMUL.FTZ R164, R180.reuse, R164 ;  /* 0x000000a4b4a47220 */ /* 0x040fe40000410000 */
[----:B------:R-:W-:Y:S02]  /*8f90*/  FMUL.FTZ R165, R180, R165 ;  /* 0x000000a5b4a57220 */ /* 0x000fe40000410000 */
[C---:B------:R-:W-:Y:S01]  /*8fa0*/  FMUL.FTZ R166, R3.reuse, R166 ;  /* 0x000000a603a67220 */ /* 0x040fe20000410000 */
[C---:B------:R-:W-:Y:S01]  /*8fb0*/  HMMA.16816.F32 R88, R176.reuse, R174, R88 ;  /* 0x000000aeb058723c */ /* 0x040fe20000001858 */
[----:B------:R-:W1:Y:S01]  /*8fc0*/  LDSM.16.MT88.4 R172, [R239+0x3100] ;  /* 0x00310000efac783b */ /* 0x000e620000004200 */
[----:B------:R-:W5:Y:S02]  /*8fd0*/  MUFU.EX2 R186, R186 ;  /* 0x000000ba00ba7308 */ /* 0x000f640000000800 */
[----:B------:R-:W-:Y:S02]  /*8fe0*/  FMUL.FTZ R167, R3, R167 ;  /* 0x000000a703a77220 */ /* 0x000fe40000410000 */
[--C-:B------:R-:W-:Y:S02]  /*8ff0*/  FFMA.FTZ R203, R45, c[0x0][0x2d0], -R199.reuse ;  /* 0x0000b4002dcb7a23 */ /* 0x100fe400000108c7 */
[--C-:B------:R-:W-:Y:S04]  /*9000*/  FFMA.FTZ R200, R28, c[0x0][0x2d0], -R199.reuse ;  /* 0x0000b4001cc87a23 */ /* 0x100fe800000108c7 */
[----:B------:R-:W-:Y:S01]  /*9010*/  MUFU.EX2 R45, R20 ;  /* 0x00000014002d7308 */ /* 0x000fe20000000800 */
[--C-:B------:R-:W-:Y:S02]  /*9020*/  FFMA.FTZ R28, R32, c[0x0][0x2d0], -R199.reuse ;  /* 0x0000b400201c7a23 */ /* 0x100fe400000108c7 */
[----:B--2---:R-:W-:Y:S02]  /*9030*/  FFMA.FTZ R32, R180, R204, R198 ;  /* 0x000000ccb4207223 */ /* 0x004fe400000100c6 */
[--C-:B------:R-:W-:Y:S02]  /*9040*/  FFMA.FTZ R204, R34, c[0x0][0x2d0], -R188.reuse ;  /* 0x0000b40022cc7a23 */ /* 0x100fe400000108bc */
[----:B------:R-:W-:Y:S02]  /*9050*/  FFMA.FTZ R202, R33, c[0x0][0x2d0], -R199 ;  /* 0x0000b40021ca7a23 */ /* 0x000fe400000108c7 */
[----:B---3--:R-:W-:Y:S01]  /*9060*/  FFMA.FTZ R33, R3, R201, R197 ;  /* 0x000000c903217223 */ /* 0x008fe200000100c5 */
[----:B------:R-:W-:Y:S01]  /*9070*/  MUFU.EX2 R180, R26 ;  /* 0x0000001a00b47308 */ /* 0x000fe20000000800 */
[--C-:B------:R-:W-:Y:S02]  /*9080*/  FFMA.FTZ R201, R31, c[0x0][0x2d0], -R188.reuse ;  /* 0x0000b4001fc97a23 */ /* 0x100fe400000108bc */
[--C-:B------:R-:W-:Y:S02]  /*9090*/  FFMA.FTZ R206, R36, c[0x0][0x2d0], -R199.reuse ;  /* 0x0000b40024ce7a23 */ /* 0x100fe400000108c7 */
[--C-:B------:R-:W-:Y:S02]  /*90a0*/  FFMA.FTZ R36, R41, c[0x0][0x2d0], -R199.reuse ;  /* 0x0000b40029247a23 */ /* 0x100fe400000108c7 */
[--C-:B------:R-:W-:Y:S02]  /*90b0*/  FFMA.FTZ R205, R37, c[0x0][0x2d0], -R199.reuse ;  /* 0x0000b40025cd7a23 */ /* 0x100fe400000108c7 */
[--C-:B------:R-:W-:Y:S01]  /*90c0*/  FFMA.FTZ R37, R40, c[0x0][0x2d0], -R199.reuse ;  /* 0x0000b40028257a23 */ /* 0x100fe200000108c7 */
[----:B------:R-:W-:Y:S01]  /*90d0*/  MUFU.EX2 R41, R24 ;  /* 0x0000001800297308 */ /* 0x000fe20000000800 */
[--C-:B------:R-:W-:Y:S01]  /*90e0*/  FFMA.FTZ R185, R16, c[0x0][0x2d0], -R199.reuse ;  /* 0x0000b40010b97a23 */ /* 0x100fe200000108c7 */
[----:B----4-:R-:W-:Y:S01]  /*90f0*/  F2FP.PACK_AB R16, R187, R196 ;  /* 0x000000c4bb10723e */ /* 0x010fe200000000ff */
[--C-:B------:R-:W-:Y:S01]  /*9100*/  FFMA.FTZ R184, R17, c[0x0][0x2d0], -R199.reuse ;  /* 0x0000b40011b87a23 */ /* 0x100fe200000108c7 */
[----:B-----5:R-:W-:Y:S01]  /*9110*/  F2FP.PACK_AB R17, R186, R191 ;  /* 0x000000bfba11723e */ /* 0x020fe200000000ff */
[--C-:B------:R-:W-:Y:S02]  /*9120*/  FFMA.FTZ R18, R18, c[0x0][0x2d0], -R188.reuse ;  /* 0x0000b40012127a23 */ /* 0x100fe400000108bc */
[--C-:B------:R-:W-:Y:S01]  /*9130*/  FFMA.FTZ R42, R42, c[0x0][0x2d0], -R188.reuse ;  /* 0x0000b4002a2a7a23 */ /* 0x100fe200000108bc */
[C---:B-1----:R-:W-:Y:S02]  /*9140*/  HMMA.16816.F32 R92, R176.reuse, R172, R92 ;  /* 0x000000acb05c723c */ /* 0x042fe4000000185c */
[----:B------:R-:W-:Y:S01]  /*9150*/  MUFU.EX2 R40, R25 ;  /* 0x0000001900287308 */ /* 0x000fe20000000800 */
[--C-:B------:R-:W-:Y:S02]  /*9160*/  FFMA.FTZ R43, R43, c[0x0][0x2d0], -R188.reuse ;  /* 0x0000b4002b2b7a23 */ /* 0x100fe400000108bc */
[--C-:B------:R-:W-:Y:S03]  /*9170*/  FFMA.FTZ R47, R47, c[0x0][0x2d0], -R188.reuse ;  /* 0x0000b4002f2f7a23 */ /* 0x100fe600000108bc */
[C---:B------:R-:W-:Y:S01]  /*9180*/  HMMA.16816.F32 R96, R176.reuse, R174, R96 ;  /* 0x000000aeb060723c */ /* 0x040fe20000001860 */
[----:B------:R-:W1:Y:S03]  /*9190*/  LDSM.16.MT88.4 R172, [R238+0x3100] ;  /* 0x00310000eeac783b */ /* 0x000e660000004200 */
[----:B------:R2:W-:Y:S10]  /*91a0*/  MUFU.EX2 R3, R27 ;  /* 0x0000001b00037308 */ /* 0x0005f40000000800 */
[----:B------:R-:W-:Y:S10]  /*91b0*/  MUFU.EX2 R198, R29 ;  /* 0x0000001d00c67308 */ /* 0x000ff40000000800 */
[----:B------:R-:W-:Y:S01]  /*91c0*/  MUFU.EX2 R197, R28 ;  /* 0x0000001c00c57308 */ /* 0x000fe20000000800 */
[----:B--2---:R-:W-:Y:S09]  /*91d0*/  LDSM.16.MT88.4 R24, [R240+0x1100] ;  /* 0x00110000f018783b */ /* 0x004ff20000004200 */
[----:B------:R-:W-:Y:S01]  /*91e0*/  MUFU.EX2 R185, R185 ;  /* 0x000000b900b97308 */ /* 0x000fe20000000800 */
[C---:B-1----:R-:W-:Y:S09]  /*91f0*/  HMMA.16816.F32 R100, R176.reuse, R172, R100 ;  /* 0x000000acb064723c */ /* 0x042ff20000001864 */
[----:B------:R-:W1:Y:S01]  /*9200*/  MUFU.EX2 R184, R184 ;  /* 0x000000b800b87308 */ /* 0x000e620000000800 */
[C---:B------:R-:W-:Y:S01]  /*9210*/  HMMA.16816.F32 R104, R176.reuse, R174, R104 ;  /* 0x000000aeb068723c */ /* 0x040fe20000001868 */
[----:B------:R-:W2:Y:S08]  /*9220*/  LDSM.16.MT88.4 R172, [R242+0x6100] ;  /* 0x00610000f2ac783b */ /* 0x000eb00000004200 */
[----:B------:R-:W-:Y:S10]  /*9230*/  MUFU.EX2 R201, R201 ;  /* 0x000000c900c97308 */ /* 0x000ff40000000800 */
[----:B------:R-:W-:Y:S10]  /*9240*/  MUFU.EX2 R202, R202 ;  /* 0x000000ca00ca7308 */ /* 0x000ff40000000800 */
[----:B------:R-:W-:Y:S10]  /*9250*/  MUFU.EX2 R204, R204 ;  /* 0x000000cc00cc7308 */ /* 0x000ff40000000800 */
[----:B------:R-:W-:Y:S01]  /*9260*/  MUFU.EX2 R42, R42 ;  /* 0x0000002a002a7308 */ /* 0x000fe20000000800 */
[C---:B--2---:R-:W-:Y:S09]  /*9270*/  HMMA.16816.F32 R108, R176.reuse, R172, R108 ;  /* 0x000000acb06c723c */ /* 0x044ff2000000186c */
[----:B------:R-:W-:Y:S01]  /*9280*/  MUFU.EX2 R43, R43 ;  /* 0x0000002b002b7308 */ /* 0x000fe20000000800 */
[C---:B------:R-:W-:Y:S01]  /*9290*/  HMMA.16816.F32 R112, R176.reuse, R174, R112 ;  /* 0x000000aeb070723c */ /* 0x040fe20000001870 */
[----:B------:R-:W2:Y:S08]  /*92a0*/  LDSM.16.MT88.4 R172, [R240+0x6100] ;  /* 0x00610000f0ac783b */ /* 0x000eb00000004200 */
[----:B------:R-:W-:Y:S10]  /*92b0*/  MUFU.EX2 R203, R203 ;  /* 0x000000cb00cb7308 */ /* 0x000ff40000000800 */
[----:B------:R-:W-:Y:S01]  /*92c0*/  MUFU.EX2 R47, R47 ;  /* 0x0000002f002f7308 */ /* 0x000fe20000000800 */
        /* <DEDUP_REMOVED lines=19> */
[----:B------:R-:W-:Y:S01]  /*9400*/  HMMA.16816.F32 R164, R176, R174, R164 ;  /* 0x000000aeb0a4723c */ /* 0x000fe200000018a4 */
[----:B------:R1:W2:Y:S01]  /*9410*/  MUFU.EX2 R176, R18 ;  /* 0x0000001200b07308 */ /* 0x0002a20000000800 */
[----:B------:R-:W-:Y:S05]  /*9420*/  LDSM.16.MT88.4 R172, [R238+0x9900] ;  /* 0x00990000eeac783b */ /* 0x000fea0000004200 */
[--C-:B------:R-:W-:Y:S02]  /*9430*/  FFMA.FTZ R179, R44, c[0x0][0x2d0], -R199.reuse ;  /* 0x0000b4002cb37a23 */ /* 0x100fe400000108c7 */
[--C-:B------:R-:W-:Y:S02]  /*9440*/  FFMA.FTZ R178, R48, c[0x0][0x2d0], -R199.reuse ;  /* 0x0000b40030b27a23 */ /* 0x100fe400000108c7 */
[----:B------:R3:W4:Y:S01]  /*9450*/  MUFU.EX2 R44, R21 ;  /* 0x00000015002c7308 */ /* 0x0007220000000800 */
[--C-:B------:R-:W-:Y:S02]  /*9460*/  FFMA.FTZ R48, R22, c[0x0][0x2d0], -R188.reuse ;  /* 0x0000b40016307a23 */ /* 0x100fe400000108bc */
[----:B------:R-:W-:Y:S02]  /*9470*/  FFMA.FTZ R177, R49, c[0x0][0x2d0], -R199 ;  /* 0x0000b40031b17a23 */ /* 0x000fe400000108c7 */
[--C-:B------:R-:W-:Y:S05]  /*9480*/  FFMA.FTZ R49, R23, c[0x0][0x2d0], -R188.reuse ;  /* 0x0000b40017317a23 */ /* 0x100fea00000108bc */
[----:B------:R5:W-:Y:S01]  /*9490*/  MUFU.EX2 R199, R200 ;  /* 0x000000c800c77308 */ /* 0x000be20000000800 */
[----:B-1----:R-:W-:Y:S02]  /*94a0*/  F2FP.PACK_AB R18, R184, R185 ;  /* 0x000000b9b812723e */ /* 0x002fe400000000ff */
[----:B--2---:R-:W-:Y:S07]  /*94b0*/  F2FP.PACK_AB R19, R181, R176 ;  /* 0x000000b0b513723e */ /* 0x004fee00000000ff */
[----:B------:R-:W-:Y:S01]  /*94c0*/  MUFU.EX2 R48, R48 ;  /* 0x0000003000307308 */ /* 0x000fe20000000800 */
[C---:B------:R-:W-:Y:S01]  /*94d0*/  HMMA.16816.F32 R4, R16.reuse, R168, R4 ;  /* 0x000000a81004723c */ /* 0x040fe20000001804 */
[----:B---3--:R-:W-:Y:S08]  /*94e0*/  LDSM.16.MT88.4 R20, [R242+0x1100] ;  /* 0x00110000f214783b */ /* 0x008ff00000004200 */
[----:B------:R-:W1:Y:S01]  /*94f0*/  MUFU.EX2 R49, R49 ;  /* 0x0000003100317308 */ /* 0x000e620000000800 */
[C---:B------:R-:W-:Y:S01]  /*9500*/  HMMA.16816.F32 R8, R16.reuse, R170, R8 ;  /* 0x000000aa1008723c */ /* 0x040fe20000001808 */
[----:B------:R-:W2:Y:S02]  /*9510*/  LDSM.16.MT88.4 R168, [R240+0x900] ;  /* 0x00090000f0a8783b */ /* 0x000ea40000004200 */
[----:B-----5:R-:W-:Y:S06]  /*9520*/  FFMA.FTZ R200, R30, c[0x0][0x2d0], -R188 ;  /* 0x0000b4001ec87a23 */ /* 0x020fec00000108bc */
[----:B------:R-:W-:Y:S01]  /*9530*/  LDSM.16.MT88.4 R28, [R239+0x1900] ;  /* 0x00190000ef1c783b */ /* 0x000fe20000004200 */
[----:B------:R-:W3:Y:S01]  /*9540*/  MUFU.EX2 R200, R200 ;  /* 0x000000c800c87308 */ /* 0x000ee20000000800 */
        /* <DEDUP_REMOVED lines=42> */
[C---:B------:R-:W-:Y:S07]  /*97f0*/  HMMA.16816.F32 R12, R16.reuse, R172, R12 ;  /* 0x000000ac100c723c */ /* 0x040fee000000180c */
[----:B------:R-:W-:Y:S01]  /*9800*/  FADD.FTZ R172, R193, R32 ;  /* 0x00000020c1ac7221 */ /* 0x000fe20000010000 */
[----:B------:R-:W-:Y:S04]  /*9810*/  HMMA.16816.F32 R164, R16, R174, R164 ;  /* 0x000000ae10a4723c */ /* 0x000fe800000018a4 */
[----:B------:R-:W-:Y:S02]  /*9820*/  FADD.FTZ R173, R195, R33 ;  /* 0x00000021c3ad7221 */ /* 0x000fe40000010000 */
[--C-:B------:R-:W-:Y:S01]  /*9830*/  FFMA.FTZ R193, R39, c[0x0][0x2d0], -R188.reuse ;  /* 0x0000b40027c17a23 */ /* 0x100fe200000108bc */
[----:B----4-:R-:W-:Y:S01]  /*9840*/  F2FP.PACK_AB R16, R44, R45 ;  /* 0x0000002d2c10723e */ /* 0x010fe200000000ff */
[----:B------:R-:W-:Y:S01]  /*9850*/  FADD.FTZ R173, R194, R173 ;  /* 0x000000adc2ad7221 */ /* 0x000fe20000010000 */
[----:B-1----:R-:W-:Y:S01]  /*9860*/  F2FP.PACK_AB R17, R49, R48 ;  /* 0x000000303111723e */ /* 0x002fe200000000ff */
[----:B------:R-:W-:Y:S02]  /*9870*/  MUFU.EX2 R194, R36 ;  /* 0x0000002400c27308 */ /* 0x000fe40000000800 */
[----:B------:R-:W-:Y:S01]  /*9880*/  F2FP.PACK_AB R18, R40, R41 ;  /* 0x000000292812723e */ /* 0x000fe200000000ff */
[----:B------:R-:W-:Y:S01]  /*9890*/  FFMA.FTZ R174, R46, c[0x0][0x2d0], -R188 ;  /* 0x0000b4002eae7a23 */ /* 0x000fe200000108bc */
[----:B------:R-:W-:Y:S01]  /*98a0*/  F2FP.PACK_AB R19, R3, R180 ;  /* 0x000000b40313723e */ /* 0x000fe200000000ff */
[----:B------:R-:W-:Y:S02]  /*98b0*/  FADD.FTZ R195, R190, R173 ;  /* 0x000000adbec37221 */ /* 0x000fe40000010000 */
[----:B------:R-:W-:Y:S02]  /*98c0*/  FADD.FTZ R172, R192, R172 ;  /* 0x000000acc0ac7221 */ /* 0x000fe40000010000 */
[----:B------:R-:W-:Y:S01]  /*98d0*/  FFMA.FTZ R192, R38, c[0x0][0x2d0], -R188 ;  /* 0x0000b40026c07a23 */ /* 0x000fe200000108bc */
[----:B------:R-:W-:Y:S01]  /*98e0*/  MUFU.EX2 R46, R179 ;  /* 0x000000b3002e7308 */ /* 0x000fe20000000800 */
[C---:B------:R-:W-:Y:S03]  /*98f0*/  HMMA.16816.F32 R4, R16.reuse, R20, R4 ;  /* 0x000000141004723c */ /* 0x040fe60000001804 */
[----:B------:R-:W-:Y:S02]  /*9900*/  FADD.FTZ R189, R189, R172 ;  /* 0x000000acbdbd7221 */ /* 0x000fe40000010000 */
[----:B------:R-:W-:Y:S02]  /*9910*/  FFMA.FTZ R172, R50, c[0x0][0x2d0], -R188 ;  /* 0x0000b40032ac7a23 */ /* 0x000fe400000108bc */
[----:B------:R-:W-:Y:S01]  /*9920*/  FADD.FTZ R196, R196, R189 ;  /* 0x000000bdc4c47221 */ /* 0x000fe20000010000 */
[C---:B------:R-:W-:Y:S01]  /*9930*/  HMMA.16816.F32 R8, R16.reuse, R22, R8 ;  /* 0x000000161008723c */ /* 0x040fe20000001808 */
[----:B------:R-:W1:Y:S01]  /*9940*/  LDSM.16.MT88.4 R20, [R238+0x1100] ;  /* 0x00110000ee14783b */ /* 0x000e620000004200 */
[----:B------:R-:W-:Y:S02]  /*9950*/  MUFU.EX2 R50, R174 ;  /* 0x000000ae00327308 */ /* 0x000fe40000000800 */
[----:B------:R-:W-:Y:S04]  /*9960*/  FADD.FTZ R195, R191, R195 ;  /* 0x000000c3bfc37221 */ /* 0x000fe80000010000 */
[C---:B------:R-:W-:Y:S04]  /*9970*/  HMMA.16816.F32 R52, R16.reuse, R24, R52 ;  /* 0x000000181034723c */ /* 0x040fe80000001834 */
[----:B------:R4:W-:Y:S01]  /*9980*/  MUFU.EX2 R190, R172 ;  /* 0x000000ac00be7308 */ /* 0x0009e20000000800 */
[----:B------:R-:W-:Y:S03]  /*9990*/  FADD.FTZ R186, R186, R195 ;  /* 0x000000c3baba7221 */ /* 0x000fe60000010000 */
[C---:B------:R-:W-:Y:S01]  /*99a0*/  HMMA.16816.F32 R56, R16.reuse, R26, R56 ;  /* 0x0000001a1038723c */ /* 0x040fe20000001838 */
[----:B------:R-:W5:Y:S05]  /*99b0*/  LDSM.16.MT88.4 R24, [R242+0x4100] ;  /* 0x00410000f218783b */ /* 0x000f6a0000004200 */
[----:B------:R3:W-:Y:S02]  /*99c0*/  MUFU.EX2 R189, R177 ;  /* 0x000000b100bd7308 */ /* 0x0007e40000000800 */
[C---:B--2---:R-:W-:Y:S08]  /*99d0*/  HMMA.16816.F32 R60, R16.reuse, R168, R60 ;  /* 0x000000a8103c723c */ /* 0x044ff0000000183c */
[C---:B------:R-:W-:Y:S01]  /*99e0*/  HMMA.16816.F32 R64, R16.reuse, R170, R64 ;  /* 0x000000aa1040723c */ /* 0x040fe20000001840 */
[----:B------:R-:W2:Y:S01]  /*99f0*/  LDSM.16.MT88.4 R168, [R240+0x4100] ;  /* 0x00410000f0a8783b */ /* 0x000ea20000004200 */
[----:B------:R-:W-:Y:S06]  /*9a00*/  MUFU.EX2 R192, R192 ;  /* 0x000000c000c07308 */ /* 0x000fec0000000800 */
[C---:B-1----:R-:W-:Y:S01]  /*9a10*/  HMMA.16816.F32 R68, R16.reuse, R20, R68 ;  /* 0x000000141044723c */ /* 0x042fe20000001844 */
[----:B----4-:R-:W-:Y:S03]  /*9a20*/  LDSM.16.MT88.4 R172, [R242+0x2900] ;  /* 0x00290000f2ac783b */ /* 0x010fe60000004200 */
[----:B------:R-:W-:Y:S01]  /*9a30*/  MUFU.EX2 R193, R193 ;  /* 0x000000c100c17308 */ /* 0x000fe20000000800 */
[----:B---3--:R-:W-:Y:S03]  /*9a40*/  FADD.FTZ R177, R187, R196 ;  /* 0x000000c4bbb17221 */ /* 0x008fe60000010000 */
[C---:B------:R-:W-:Y:S01]  /*9a50*/  HMMA.16816.F32 R72, R16.reuse, R22, R72 ;  /* 0x000000161048723c */ /* 0x040fe20000001848 */
[----:B------:R-:W1:Y:S03]  /*9a60*/  LDSM.16.MT88.4 R20, [R239+0x4100] ;  /* 0x00410000ef14783b */ /* 0x000e660000004200 */
[----:B------:R-:W-:Y:S02]  /*9a70*/  FADD.FTZ R177, R185, R177 ;  /* 0x000000b1b9b17221 */ /* 0x000fe40000010000 */
[----:B------:R-:W-:Y:S02]  /*9a80*/  FADD.FTZ R185, R176, R186 ;  /* 0x000000bab0b97221 */ /* 0x000fe40000010000 */
[C---:B-----5:R-:W-:Y:S04]  /*9a90*/  HMMA.16816.F32 R76, R16.reuse, R24, R76 ;  /* 0x00000018104c723c */ /* 0x060fe8000000184c */
[----:B------:R-:W-:Y:S02]  /*9aa0*/  FADD.FTZ R184, R184, R177 ;  /* 0x000000b1b8b87221 */ /* 0x000fe40000010000 */
[----:B------:R-:W-:Y:S02]  /*9ab0*/  FADD.FTZ R185, R181, R185 ;  /* 0x000000b9b5b97221 */ /* 0x000fe40000010000 */
[C---:B------:R-:W-:Y:S01]  /*9ac0*/  HMMA.16816.F32 R80, R16.reuse, R26, R80 ;  /* 0x0000001a1050723c */ /* 0x040fe20000001850 */
[----:B------:R-:W3:Y:S03]  /*9ad0*/  LDSM.16.MT88.4 R24, [R238+0x4100] ;  /* 0x00410000ee18783b */ /* 0x000ee60000004200 */
[----:B------:R-:W-:Y:S02]  /*9ae0*/  FADD.FTZ R185, R48, R185 ;  /* 0x000000b930b97221 */ /* 0x000fe40000010000 */
[----:B------:R-:W-:Y:S02]  /*9af0*/  FADD.FTZ R184, R45, R184 ;  /* 0x000000b82db87221 */ /* 0x000fe40000010000 */
[C---:B--2---:R-:W-:Y:S04]  /*9b00*/  HMMA.16816.F32 R84, R16.reuse, R168, R84 ;  /* 0x000000a81054723c */ /* 0x044fe80000001854 */
[----:B------:R-:W-:Y:S02]  /*9b10*/  FADD.FTZ R49, R49, R185 ;  /* 0x000000b931317221 */ /* 0x000fe40000010000 */
[----:B------:R-:W-:Y:S02]  /*9b20*/  FADD.FTZ R44, R44, R184 ;  /* 0x000000b82c2c7221 */ /* 0x000fe40000010000 */
[C---:B------:R-:W-:Y:S01]  /*9b30*/  HMMA.16816.F32 R88, R16.reuse, R170, R88 ;  /* 0x000000aa1058723c */ /* 0x040fe20000001858 */
[----:B------:R-:W2:Y:S03]  /*9b40*/  LDSM.16.MT88.4 R168, [R242+0x7100] ;  /* 0x00710000f2a8783b */ /* 0x000ea60000004200 */
[----:B------:R-:W-:Y:S01]  /*9b50*/  FADD.FTZ R49, R180, R49 ;  /* 0x00000031b4317221 */ /* 0x000fe20000010000 */
[----:B------:R-:W-:Y:S01]  /*9b60*/  MOV R180, R2 ;  /* 0x0000000200b47202 */ /* 0x000fe20000000f00 */
[----:B------:R-:W-:Y:S02]  /*9b70*/  FADD.FTZ R44, R41, R44 ;  /* 0x0000002c292c7221 */ /* 0x000fe40000010000 */
[----:B------:R-:W-:Y:S01]  /*9b80*/  FADD.FTZ R3, R3, R49 ;  /* 0x0000003103037221 */ /* 0x000fe20000010000 */
[C---:B-1----:R-:W-:Y:S03]  /*9b90*/  HMMA.16816.F32 R92, R16.reuse, R20, R92 ;  /* 0x00000014105c723c */ /* 0x042fe6000000185c */
[----:B------:R-:W-:Y:S02]  /*9ba0*/  FADD.FTZ R3, R200, R3 ;  /* 0x00000003c8037221 */ /* 0x000fe40000010000 */
[----:B------:R-:W-:Y:S03]  /*9bb0*/  FADD.FTZ R40, R40, R44 ;  /* 0x0000002c28287221 */ /* 0x000fe60000010000 */
[C---:B------:R-:W-:Y:S01]  /*9bc0*/  HMMA.16816.F32 R96, R16.reuse, R22, R96 ;  /* 0x000000161060723c */ /* 0x040fe20000001860 */
[----:B------:R-:W1:Y:S03]  /*9bd0*/  LDSM.16.MT88.4 R20, [R240+0x7100] ;  /* 0x00710000f014783b */ /* 0x000e660000004200 */
[----:B------:R-:W-:Y:S04]  /*9be0*/  FADD.FTZ R40, R199, R40 ;  /* 0x00000028c7287221 */ /* 0x000fe80000010000 */
        /* <DEDUP_REMOVED lines=12> */
[C---:B--2---:R-:W-:Y:S08]  /*9cb0*/  HMMA.16816.F32 R132, R16.reuse, R168, R132 ;  /* 0x000000a81084723c */ /* 0x044ff00000001884 */
[C---:B------:R-:W-:Y:S01]  /*9cc0*/  HMMA.16816.F32 R136, R16.reuse, R170, R136 ;  /* 0x000000aa1088723c */ /* 0x040fe20000001888 */
[----:B------:R-:W-:Y:S07]  /*9cd0*/  LDSM.16.MT88.4 R168, [R238+0xa100] ;  /* 0x00a10000eea8783b */ /* 0x000fee0000004200 */
[C---:B-1----:R-:W-:Y:S08]  /*9ce0*/  HMMA.16816.F32 R140, R16.reuse, R20, R140 ;  /* 0x00000014108c723c */ /* 0x042ff0000000188c */
[C---:B------:R-:W-:Y:S01]  /*9cf0*/  HMMA.16816.F32 R144, R16.reuse, R22, R144 ;  /* 0x000000161090723c */ /* 0x040fe20000001890 */
[----:B------:R-:W1:Y:S07]  /*9d00*/  LDSM.16.MT88.4 R20, [R239+0xa100] ;  /* 0x00a10000ef14783b */ /* 0x000e6e0000004200 */
[C---:B---3--:R-:W-:Y:S08]  /*9d10*/  HMMA.16816.F32 R148, R16.reuse, R24, R148 ;  /* 0x000000181094723c */ /* 0x048ff00000001894 */
[C---:B------:R-:W-:Y:S01]  /*9d20*/  HMMA.16816.F32 R152, R16.reuse, R26, R152 ;  /* 0x0000001a1098723c */ /* 0x040fe20000001898 */
[----:B------:R-:W-:Y:S07]  /*9d30*/  LDSM.16.MT88.4 R24, [R240+0x1900] ;  /* 0x00190000f018783b */ /* 0x000fee0000004200 */
[C---:B-1----:R-:W-:Y:S08]  /*9d40*/  HMMA.16816.F32 R156, R16.reuse, R20, R156 ;  /* 0x00000014109c723c */ /* 0x042ff0000000189c */
[C---:B------:R-:W-:Y:S01]  /*9d50*/  HMMA.16816.F32 R160, R16.reuse, R22, R160 ;  /* 0x0000001610a0723c */ /* 0x040fe200000018a0 */
[----:B------:R-:W1:Y:S07]  /*9d60*/  LDSM.16.MT88.4 R20, [R242+0x1900] ;  /* 0x00190000f214783b */ /* 0x000e6e0000004200 */
[C---:B------:R-:W-:Y:S01]  /*9d70*/  HMMA.16816.F32 R12, R16.reuse, R168, R12 ;  /* 0x000000a8100c723c */ /* 0x040fe2000000180c */
[----:B------:R-:W2:Y:S06]  /*9d80*/  MUFU.EX2 R169, R206 ;  /* 0x000000ce00a97308 */ /* 0x000eac0000000800 */
[--C-:B------:R-:W-:Y:S01]  /*9d90*/  FFMA.FTZ R168, R35, c[0x0][0x2d0], -R188.reuse ;  /* 0x0000b40023a87a23 */ /* 0x100fe200000108bc */
[----:B------:R-:W-:Y:S01]  /*9da0*/  HMMA.16816.F32 R164, R16, R170, R164 ;  /* 0x000000aa10a4723c */ /* 0x000fe200000018a4 */
[----:B------:R-:W3:Y:S02]  /*9db0*/  LDSM.16.MT88.4 R32, [R238+0x1900] ;  /* 0x00190000ee20783b */ /* 0x000ee40000004200 */
[----:B------:R4:W-:Y:S01]  /*9dc0*/  MUFU.EX2 R170, R37 ;  /* 0x0000002500aa7308 */ /* 0x0009e20000000800 */
[----:B------:R-:W-:Y:S03]  /*9dd0*/  FFMA.FTZ R188, R51, c[0x0][0x2d0], -R188 ;  /* 0x0000b40033bc7a23 */ /* 0x000fe600000108bc */
[C---:B------:R-:W-:Y:S01]  /*9de0*/  F2FP.PACK_AB R16, R198.reuse, R199 ;  /* 0x000000c7c610723e */ /* 0x040fe200000000ff */
[----:B------:R-:W-:Y:S01]  /*9df0*/  FADD.FTZ R198, R198, R40 ;  /* 0x00000028c6c67221 */ /* 0x000fe20000010000 */
[C---:B------:R-:W-:Y:S03]  /*9e00*/  F2FP.PACK_AB R17, R201.reuse, R200 ;  /* 0x000000c8c911723e */ /* 0x040fe600000000ff */
[----:B------:R-:W-:Y:S01]  /*9e10*/  F2FP.PACK_AB R18, R202, R197 ;  /* 0x000000c5ca12723e */ /* 0x000fe200000000ff */
[----:B------:R-:W5:Y:S01]  /*9e20*/  MUFU.EX2 R168, R168 ;  /* 0x000000a800a87308 */ /* 0x000f620000000800 */
[----:B------:R-:W-:Y:S02]  /*9e30*/  FADD.FTZ R201, R201, R3 ;  /* 0x00000003c9c97221 */ /* 0x000fe40000010000 */
[----:B------:R-:W-:Y:S02]  /*9e40*/  FADD.FTZ R198, R197, R198 ;  /* 0x000000c6c5c67221 */ /* 0x000fe40000010000 */
[----:B------:R-:W-:Y:S02]  /*9e50*/  FADD.FTZ R201, R204, R201 ;  /* 0x000000c9ccc97221 */ /* 0x000fe40000010000 */
[----:B------:R-:W-:Y:S03]  /*9e60*/  FADD.FTZ R202, R202, R198 ;  /* 0x000000c6caca7221 */ /* 0x000fe60000010000 */
[----:B------:R-:W-:Y:S01]  /*9e70*/  MUFU.EX2 R51, R178 ;  /* 0x000000b200337308 */ /* 0x000fe20000000800 */
[----:B--2---:R-:W-:Y:S01]  /*9e80*/  FADD.FTZ R202, R169, R202 ;  /* 0x000000caa9ca7221 */ /* 0x004fe20000010000 */
[----:B----4-:R-:W-:Y:S08]  /*9e90*/  LDSM.16.MT88.4 R36, [R240+0x5100] ;  /* 0x00510000f024783b */ /* 0x010ff00000004200 */
[----:B------:R-:W-:Y:S01]  /*9ea0*/  MUFU.EX2 R188, R188 ;  /* 0x000000bc00bc7308 */ /* 0x000fe20000000800 */
[C---:B-----5:R-:W-:Y:S01]  /*9eb0*/  F2FP.PACK_AB R19, R168.reuse, R204 ;  /* 0x000000cca813723e */ /* 0x060fe200000000ff */
[----:B------:R-:W-:Y:S04]  /*9ec0*/  FADD.FTZ R168, R168, R201 ;  /* 0x000000c9a8a87221 */ /* 0x000fe80000010000 */
[----:B------:R-:W-:Y:S04]  /*9ed0*/  FADD.FTZ R168, R192, R168 ;  /* 0x000000a8c0a87221 */ /* 0x000fe80000010000 */
[----:B------:R-:W2:Y:S01]  /*9ee0*/  MUFU.EX2 R171, R205 ;  /* 0x000000cd00ab7308 */ /* 0x000ea20000000800 */
[C---:B-1----:R-:W-:Y:S08]  /*9ef0*/  HMMA.16816.F32 R4, R16.reuse, R20, R4 ;  /* 0x000000141004723c */ /* 0x042ff00000001804 */
[C---:B------:R-:W-:Y:S01]  /*9f00*/  HMMA.16816.F32 R8, R16.reuse, R22, R8 ;  /* 0x000000161008723c */ /* 0x040fe20000001808 */
[----:B------:R-:W1:Y:S07]  /*9f10*/  LDSM.16.MT88.4 R20, [R242+0x4900] ;  /* 0x00490000f214783b */ /* 0x000e6e0000004200 */
[C---:B------:R-:W-:Y:S08]  /*9f20*/  HMMA.16816.F32 R52, R16.reuse, R24, R52 ;  /* 0x000000181034723c */ /* 0x040ff00000001834 */
[C---:B------:R-:W-:Y:S01]  /*9f30*/  HMMA.16816.F32 R56, R16.reuse, R26, R56 ;  /* 0x0000001a1038723c */ /* 0x040fe20000001838 */
[----:B------:R-:W4:Y:S07]  /*9f40*/  LDSM.16.MT88.4 R24, [R240+0x4900] ;  /* 0x00490000f018783b */ /* 0x000f2e0000004200 */
[C---:B------:R-:W-:Y:S08]  /*9f50*/  HMMA.16816.F32 R60, R16.reuse, R28, R60 ;  /* 0x0000001c103c723c */ /* 0x040ff0000000183c */
[C---:B------:R-:W-:Y:S01]  /*9f60*/  HMMA.16816.F32 R64, R16.reuse, R30, R64 ;  /* 0x0000001e1040723c */ /* 0x040fe20000001840 */
[----:B------:R-:W5:Y:S07]  /*9f70*/  LDSM.16.MT88.4 R28, [R239+0x4900] ;  /* 0x00490000ef1c783b */ /* 0x000f6e0000004200 */
[C---:B---3--:R-:W-:Y:S08]  /*9f80*/  HMMA.16816.F32 R68, R16.reuse, R32, R68 ;  /* 0x000000201044723c */ /* 0x048ff00000001844 */
[C---:B------:R-:W-:Y:S01]  /*9f90*/  HMMA.16816.F32 R72, R16.reuse, R34, R72 ;  /* 0x000000221048723c */ /* 0x040fe20000001848 */
[----:B------:R-:W-:Y:S07]  /*9fa0*/  LDSM.16.MT88.4 R32, [R242+0x7900] ;  /* 0x00790000f220783b */ /* 0x000fee0000004200 */
[C---:B-1----:R-:W-:Y:S08]  /*9fb0*/  HMMA.16816.F32 R76, R16.reuse, R20, R76 ;  /* 0x00000014104c723c */ /* 0x042ff0000000184c */
[C---:B------:R-:W-:Y:S01]  /*9fc0*/  HMMA.16816.F32 R80, R16.reuse, R22, R80 ;  /* 0x000000161050723c */ /* 0x040fe20000001850 */
[----:B------:R-:W1:Y:S07]  /*9fd0*/  LDSM.16.MT88.4 R20, [R238+0x4900] ;  /* 0x00490000ee14783b */ /* 0x000e6e0000004200 */
[C---:B----4-:R-:W-:Y:S08]  /*9fe0*/  HMMA.16816.F32 R84, R16.reuse, R24, R84 ;  /* 0x000000181054723c */ /* 0x050ff00000001854 */
[C---:B------:R-:W-:Y:S01]  /*9ff0*/  HMMA.16816.F32 R88, R16.reuse, R26, R88 ;  /* 0x0000001a1058723c */ /* 0x040fe20000001858 */
[----:B------:R-:W3:Y:S07]  /*a000*/  LDSM.16.MT88.4 R24, [R240+0x7900] ;  /* 0x00790000f018783b */ /* 0x000eee0000004200 */
[C---:B-----5:R-:W-:Y:S08]  /*a010*/  HMMA.16816.F32 R92, R16.reuse, R28, R92 ;  /* 0x0000001c105c723c */ /* 0x060ff0000000185c */
        /* <DEDUP_REMOVED lines=10> */
[----:B------:R-:W-:Y:S07]  /*a0c0*/  LDSM.16.MT88.4 R24, [R239+0xa900] ;  /* 0x00a90000ef18783b */ /* 0x000fee0000004200 */
[C---:B-1----:R-:W-:Y:S08]  /*a0d0*/  HMMA.16816.F32 R124, R16.reuse, R20, R124 ;  /* 0x00000014107c723c */ /* 0x042ff0000000187c */
[C---:B------:R-:W-:Y:S01]  /*a0e0*/  HMMA.16816.F32 R128, R16.reuse, R22, R128 ;  /* 0x000000161080723c */ /* 0x040fe20000001880 */
[----:B------:R-:W1:Y:S07]  /*a0f0*/  LDSM.16.MT88.4 R20, [R240+0xa900] ;  /* 0x00a90000f014783b */ /* 0x000e6e0000004200 */
[C---:B------:R-:W-:Y:S08]  /*a100*/  HMMA.16816.F32 R132, R16.reuse, R28, R132 ;  /* 0x0000001c1084723c */ /* 0x040ff00000001884 */
[C---:B------:R-:W-:Y:S01]  /*a110*/  HMMA.16816.F32 R136, R16.reuse, R30, R136 ;  /* 0x0000001e1088723c */ /* 0x040fe20000001888 */
[----:B------:R-:W3:Y:S07]  /*a120*/  LDSM.16.MT88.4 R28, [R238+0xa900] ;  /* 0x00a90000ee1c783b */ /* 0x000eee0000004200 */
[C---:B----4-:R-:W-:Y:S08]  /*a130*/  HMMA.16816.F32 R140, R16.reuse, R32, R140 ;  /* 0x00000020108c723c */ /* 0x050ff0000000188c */
        /* <DEDUP_REMOVED lines=9> */
[----:B------:R-:W-:Y:S01]  /*a1d0*/  HMMA.16816.F32 R164, R16, R30, R164 ;  /* 0x0000001e10a4723c */ /* 0x000fe200000018a4 */
[----:B------:R-:W3:Y:S06]  /*a1e0*/  LDSM.16.MT88.4 R28, [R238+0x2100] ;  /* 0x00210000ee1c783b */ /* 0x000eec0000004200 */
[C---:B--2---:R-:W-:Y:S01]  /*a1f0*/  F2FP.PACK_AB R16, R171.reuse, R169 ;  /* 0x000000a9ab10723e */ /* 0x044fe200000000ff */
[----:B------:R-:W-:Y:S01]  /*a200*/  FADD.FTZ R171, R171, R202 ;  /* 0x000000caabab7221 */ /* 0x000fe20000010000 */
[C---:B------:R-:W-:Y:S03]  /*a210*/  F2FP.PACK_AB R17, R193.reuse, R192 ;  /* 0x000000c0c111723e */ /* 0x040fe600000000ff */
[----:B------:R-:W-:Y:S01]  /*a220*/  F2FP.PACK_AB R18, R194, R170 ;  /* 0x000000aac212723e */ /* 0x000fe200000000ff */
[----:B------:R-:W-:Y:S01]  /*a230*/  FADD.FTZ R193, R193, R168 ;  /* 0x000000a8c1c17221 */ /* 0x000fe20000010000 */
[C---:B------:R-:W-:Y:S01]  /*a240*/  F2FP.PACK_AB R19, R43.reuse, R42 ;  /* 0x0000002a2b13723e */ /* 0x040fe200000000ff */
[----:B------:R-:W-:Y:S02]  /*a250*/  FADD.FTZ R171, R170, R171 ;  /* 0x000000abaaab7221 */ /* 0x000fe40000010000 */
[----:B------:R-:W-:Y:S02]  /*a260*/  FADD.FTZ R193, R42, R193 ;  /* 0x000000c12ac17221 */ /* 0x000fe40000010000 */
[----:B------:R-:W-:Y:S02]  /*a270*/  FADD.FTZ R194, R194, R171 ;  /* 0x000000abc2c27221 */ /* 0x000fe40000010000 */
[C---:B-1----:R-:W-:Y:S03]  /*a280*/  HMMA.16816.F32 R4, R16.reuse, R20, R4 ;  /* 0x000000141004723c */ /* 0x042fe60000001804 */
[----:B------:R-:W-:Y:S02]  /*a290*/  FADD.FTZ R194, R46, R194 ;  /* 0x000000c22ec27221 */ /* 0x000fe40000010000 */
[----:B------:R-:W-:Y:S03]  /*a2a0*/  FADD.FTZ R43, R43, R193 ;  /* 0x000000c12b2b7221 */ /* 0x000fe60000010000 */
[C---:B------:R-:W-:Y:S01]  /*a2b0*/  HMMA.16816.F32 R8, R16.reuse, R22, R8 ;  /* 0x000000161008723c */ /* 0x040fe20000001808 */
[----:B------:R-:W1:Y:S03]  /*a2c0*/  LDSM.16.MT88.4 R20, [R242+0x5100] ;  /* 0x00510000f214783b */ /* 0x000e660000004200 */
[----:B------:R-:W-:Y:S04]  /*a2d0*/  FADD.FTZ R43, R50, R43 ;  /* 0x0000002b322b7221 */ /* 0x000fe80000010000 */
[C---:B------:R-:W-:Y:S08]  /*a2e0*/  HMMA.16816.F32 R52, R16.reuse, R32, R52 ;  /* 0x000000201034723c */ /* 0x040ff00000001834 */
[C---:B------:R-:W-:Y:S01]  /*a2f0*/  HMMA.16816.F32 R56, R16.reuse, R34, R56 ;  /* 0x000000221038723c */ /* 0x040fe20000001838 */
[----:B------:R-:W2:Y:S07]  /*a300*/  LDSM.16.MT88.4 R32, [R239+0x5100] ;  /* 0x00510000ef20783b */ /* 0x000eae0000004200 */
[C---:B----4-:R-:W-:Y:S08]  /*a310*/  HMMA.16816.F32 R60, R16.reuse, R24, R60 ;  /* 0x00000018103c723c */ /* 0x050ff0000000183c */
        /* <DEDUP_REMOVED lines=11> */
[C---:B--2---:R-:W-:Y:S08]  /*a3d0*/  HMMA.16816.F32 R92, R16.reuse, R32, R92 ;  /* 0x00000020105c723c */ /* 0x044ff0000000185c */
[C---:B------:R-:W-:Y:S01]  /*a3e0*/  HMMA.16816.F32 R96, R16.reuse, R34, R96 ;  /* 0x000000221060723c */ /* 0x040fe20000001860 */
[----:B------:R-:W2:Y:S07]  /*a3f0*/  LDSM.16.MT88.4 R32, [R238+0x8100] ;  /* 0x00810000ee20783b */ /* 0x000eae0000004200 */
        /* <DEDUP_REMOVED lines=18> */
[C---:B------:R-:W-:Y:S08]  /*a520*/  HMMA.16816.F32 R148, R16.reuse, R24, R148 ;  /* 0x000000181094723c */ /* 0x040ff00000001894 */
[C---:B------:R-:W-:Y:S01]  /*a530*/  HMMA.16816.F32 R152, R16.reuse, R26, R152 ;  /* 0x0000001a1098723c */ /* 0x040fe20000001898 */
[----:B------:R-:W2:Y:S07]  /*a540*/  LDSM.16.MT88.4 R24, [R239+0x2900] ;  /* 0x00290000ef18783b */ /* 0x000eae0000004200 */
[C---:B----4-:R-:W-:Y:S08]  /*a550*/  HMMA.16816.F32 R156, R16.reuse, R28, R156 ;  /* 0x0000001c109c723c */ /* 0x050ff0000000189c */
[C---:B------:R-:W-:Y:S01]  /*a560*/  HMMA.16816.F32 R160, R16.reuse, R30, R160 ;  /* 0x0000001e10a0723c */ /* 0x040fe200000018a0 */
[----:B------:R-:W4:Y:S07]  /*a570*/  LDSM.16.MT88.4 R28, [R238+0x2900] ;  /* 0x00290000ee1c783b */ /* 0x000f2e0000004200 */
[C---:B---3--:R-:W-:Y:S08]  /*a580*/  HMMA.16816.F32 R12, R16.reuse, R36, R12 ;  /* 0x00000024100c723c */ /* 0x048ff0000000180c */
[----:B------:R-:W-:Y:S01]  /*a590*/  HMMA.16816.F32 R164, R16, R38, R164 ;  /* 0x0000002610a4723c */ /* 0x000fe200000018a4 */
[----:B------:R-:W3:Y:S06]  /*a5a0*/  LDSM.16.MT88.4 R36, [R240+0x5900] ;  /* 0x00590000f024783b */ /* 0x000eec0000004200 */
[C---:B------:R-:W-:Y:S01]  /*a5b0*/  F2FP.PACK_AB R16, R203.reuse, R46 ;  /* 0x0000002ecb10723e */ /* 0x040fe200000000ff */
[----:B------:R-:W-:Y:S01]  /*a5c0*/  FADD.FTZ R203, R203, R194 ;  /* 0x000000c2cbcb7221 */ /* 0x000fe20000010000 */
[----:B------:R-:W-:Y:S03]  /*a5d0*/  F2FP.PACK_AB R17, R47, R50 ;  /* 0x000000322f11723e */ /* 0x000fe600000000ff */
[----:B------:R-:W-:Y:S01]  /*a5e0*/  F2FP.PACK_AB R18, R189, R51 ;  /* 0x00000033bd12723e */ /* 0x000fe200000000ff */
[----:B------:R-:W-:Y:S01]  /*a5f0*/  FADD.FTZ R203, R51, R203 ;  /* 0x000000cb33cb7221 */ /* 0x000fe20000010000 */
[----:B------:R-:W-:Y:S01]  /*a600*/  F2FP.PACK_AB R19, R188, R190 ;  /* 0x000000bebc13723e */ /* 0x000fe200000000ff */
[----:B------:R-:W-:Y:S04]  /*a610*/  FADD.FTZ R47, R47, R43 ;  /* 0x0000002b2f2f7221 */ /* 0x000fe80000010000 */
[----:B------:R-:W-:Y:S02]  /*a620*/  FADD.FTZ R47, R190, R47 ;  /* 0x0000002fbe2f7221 */ /* 0x000fe40000010000 */
[C---:B------:R-:W-:Y:S01]  /*a630*/  HMMA.16816.F32 R176, R16.reuse, R172, R4 ;  /* 0x000000ac10b0723c */ /* 0x040fe20000001804 */
[----:B------:R-:W5:Y:S02]  /*a640*/  LDSM.16.MT88.4 R4, [R239+0x5900] ;  /* 0x00590000ef04783b */ /* 0x000f640000004200 */
[----:B------:R-:W-:Y:S05]  /*a650*/  FADD.FTZ R3, R188, R47 ;  /* 0x0000002fbc037221 */ /* 0x000fea0000010000 */
        /* <DEDUP_REMOVED lines=11> */
[C---:B------:R-:W-:Y:S08]  /*a710*/  HMMA.16816.F32 R76, R16.reuse, R32, R76 ;  /* 0x00000020104c723c */ /* 0x040ff0000000184c */
[C---:B------:R-:W-:Y:S01]  /*a720*/  HMMA.16816.F32 R80, R16.reuse, R34, R80 ;  /* 0x000000221050723c */ /* 0x040fe20000001850 */
[----:B------:R-:W1:Y:S07]  /*a730*/  LDSM.16.MT88.4 R32, [R238+0x8900] ;  /* 0x00890000ee20783b */ /* 0x000e6e0000004200 */
[C---:B---3--:R-:W-:Y:S08]  /*a740*/  HMMA.16816.F32 R84, R16.reuse, R36, R84 ;  /* 0x000000241054723c */ /* 0x048ff00000001854 */
[C---:B------:R-:W-:Y:S08]  /*a750*/  HMMA.16816.F32 R88, R16.reuse, R38, R88 ;  /* 0x000000261058723c */ /* 0x040ff00000001858 */
[C---:B-----5:R-:W-:Y:S08]  /*a760*/  HMMA.16816.F32 R92, R16.reuse, R4, R92 ;  /* 0x00000004105c723c */ /* 0x060ff0000000185c */
[C---:B------:R-:W-:Y:S01]  /*a770*/  HMMA.16816.F32 R96, R16.reuse, R6, R96 ;  /* 0x000000061060723c */ /* 0x040fe20000001860 */
[----:B------:R-:W3:Y:S07]  /*a780*/  LDSM.16.MT88.4 R4, [R242+0xb900] ;  /* 0x00b90000f204783b */ /* 0x000eee0000004200 */
[C---:B------:R-:W-:Y:S08]  /*a790*/  HMMA.16816.F32 R100, R16.reuse, R8, R100 ;  /* 0x000000081064723c */ /* 0x040ff00000001864 */
[C---:B------:R-:W-:Y:S01]  /*a7a0*/  HMMA.16816.F32 R104, R16.reuse, R10, R104 ;  /* 0x0000000a1068723c */ /* 0x040fe20000001868 */
[----:B------:R-:W5:Y:S07]  /*a7b0*/  LDSM.16.MT88.4 R8, [R240+0xb900] ;  /* 0x00b90000f008783b */ /* 0x000f6e0000004200 */
[C---:B-1----:R-:W-:Y:S08]  /*a7c0*/  HMMA.16816.F32 R108, R16.reuse, R20, R108 ;  /* 0x00000014106c723c */ /* 0x042ff0000000186c */
[C---:B------:R-:W-:Y:S01]  /*a7d0*/  HMMA.16816.F32 R112, R16.reuse, R22, R112 ;  /* 0x000000161070723c */ /* 0x040fe20000001870 */
[----:B------:R-:W1:Y:S07]  /*a7e0*/  LDSM.16.MT88.4 R20, [R239+0xb900] ;  /* 0x00b90000ef14783b */ /* 0x000e6e0000004200 */
[C---:B--2---:R-:W-:Y:S08]  /*a7f0*/  HMMA.16816.F32 R116, R16.reuse, R24, R116 ;  /* 0x000000181074723c */ /* 0x044ff00000001874 */
[C---:B------:R-:W-:Y:S08]  /*a800*/  HMMA.16816.F32 R120, R16.reuse, R26, R120 ;  /* 0x0000001a1078723c */ /* 0x040ff00000001878 */
[C---:B----4-:R-:W-:Y:S08]  /*a810*/  HMMA.16816.F32 R124, R16.reuse, R28, R124 ;  /* 0x0000001c107c723c */ /* 0x050ff0000000187c */
[C---:B------:R-:W-:Y:S08]  /*a820*/  HMMA.16816.F32 R128, R16.reuse, R30, R128 ;  /* 0x0000001e1080723c */ /* 0x040ff00000001880 */
[C---:B------:R-:W-:Y:S08]  /*a830*/  HMMA.16816.F32 R132, R16.reuse, R32, R132 ;  /* 0x000000201084723c */ /* 0x040ff00000001884 */
[C---:B------:R-:W-:Y:S08]  /*a840*/  HMMA.16816.F32 R136, R16.reuse, R34, R136 ;  /* 0x000000221088723c */ /* 0x040ff00000001888 */
[C---:B---3--:R-:W-:Y:S08]  /*a850*/  HMMA.16816.F32 R140, R16.reuse, R4, R140 ;  /* 0x00000004108c723c */ /* 0x048ff0000000188c */
[C---:B------:R-:W-:Y:S01]  /*a860*/  HMMA.16816.F32 R144, R16.reuse, R6, R144 ;  /* 0x000000061090723c */ /* 0x040fe20000001890 */
[----:B------:R-:W2:Y:S07]  /*a870*/  LDSM.16.MT88.4 R4, [R238+0xb900] ;  /* 0x00b90000ee04783b */ /* 0x000eae0000004200 */
[C---:B-----5:R-:W-:Y:S08]  /*a880*/  HMMA.16816.F32 R148, R16.reuse, R8, R148 ;  /* 0x000000081094723c */ /* 0x060ff00000001894 */
[C---:B------:R-:W-:Y:S08]  /*a890*/  HMMA.16816.F32 R152, R16.reuse, R10, R152 ;  /* 0x0000000a1098723c */ /* 0x040ff00000001898 */
[C---:B-1----:R-:W-:Y:S08]  /*a8a0*/  HMMA.16816.F32 R156, R16.reuse, R20, R156 ;  /* 0x00000014109c723c */ /* 0x042ff0000000189c */
[C---:B------:R-:W-:Y:S08]  /*a8b0*/  HMMA.16816.F32 R160, R16.reuse, R22, R160 ;  /* 0x0000001610a0723c */ /* 0x040ff000000018a0 */
[C---:B--2---:R-:W-:Y:S07]  /*a8c0*/  HMMA.16816.F32 R168, R16.reuse, R4, R12 ;  /* 0x0000000410a8723c */ /* 0x044fee000000180c */
[----:B------:R-:W-:Y:S01]  /*a8d0*/  FADD.FTZ R4, R189, R203 ;  /* 0x000000cbbd047221 */ /* 0x000fe20000010000 */
[----:B------:R-:W-:Y:S04]  /*a8e0*/  HMMA.16816.F32 R164, R16, R6, R164 ;  /* 0x0000000610a4723c */ /* 0x000fe800000018a4 */
[----:B------:R-:W-:Y:S04]  /*a8f0*/  STL [R1+0x5c], R4 ;  /* 0x00005c0401007387 */ /* 0x000fe80000100800 */
[----:B------:R1:W-:Y:S04]  /*a900*/  STL [R1+0x58], R3 ;  /* 0x0000580301007387 */ /* 0x0003e80000100800 */
[----:B-1----:R-:W-:Y:S01]  /*a910*/  MOV R3, R0 ;  /* 0x0000000000037202 */ /* 0x002fe20000000f00 */
[----:B------:R-:W-:-:S05]  /*a920*/  @P0 BRA `(.L_x_772) ;  /* 0xffffbe1000000947 */ /* 0x000fca000383ffff */
.L_x_771:
[----:B------:R-:W2:Y:S01]  /*a930*/  LDL.LU R5, [R1+0x5c] ;  /* 0x00005c0001057983 */ /* 0x000ea20000300800 */
[----:B------:R-:W-:-:S03]  /*a940*/  MOV R11, RZ ;  /* 0x000000ff000b7202 */ /* 0x000fc60000000f00 */
[----:B------:R-:W3:Y:S01]  /*a950*/  S2R R8, SR_TID.X ;  /* 0x0000000000087919 */ /* 0x000ee20000002100 */
[----:B------:R-:W4:Y:S01]  /*a960*/  S2UR UR7, SR_CTAID.Y ;  /* 0x00000000000779c3 */ /* 0x000f220000002600 */
[----:B------:R-:W-:Y:S02]  /*a970*/  ULDC.64 UR4, c[0x0][0x490] ;  /* 0x0001240000047ab9 */ /* 0x000fe40000000a00 */
[----:B-1----:R-:W2:Y:S04]  /*a980*/  LDL.LU R4, [R1+0x58] ;  /* 0x0000580001047983 */ /* 0x002ea80000300800 */
[----:B------:R-:W2:Y:S04]  /*a990*/  LDL.LU R15, [R1] ;  /* 0x00000000010f7983 */ /* 0x000ea80000300800 */
[----:B------:R-:W2:Y:S01]  /*a9a0*/  LDL.LU R17, [R1+0x14] ;  /* 0x0000140001117983 */ /* 0x000ea20000300800 */
[----:B---3--:R-:W-:Y:S01]  /*a9b0*/  SHF.R.S32.HI R9, RZ, 0x1f, R8 ;  /* 0x0000001fff097819 */ /* 0x008fe20000011408 */
[----:B----4-:R-:W-:Y:S01]  /*a9c0*/  USHF.R.S32.HI UR6, URZ, 0x1f, UR7 ;  /* 0x0000001f3f067899 */ /* 0x010fe20008011407 */
[----:B------:R-:W-:-:S03]  /*a9d0*/  MOV R16, 0xff800000 ;  /* 0xff80000000107802 */ /* 0x000fc60000000f00 */
[----:B------:R-:W-:Y:S02]  /*a9e0*/  UIMAD UR8, UR6, UR4, URZ ;  /* 0x00000004060872a4 */ /* 0x000fe4000f8e023f */
[----:B------:R-:W-:Y:S02]  /*a9f0*/  UIMAD.WIDE.U32 UR10, UR7, UR4, URZ ;  /* 0x00000004070a72a5 */ /* 0x000fe4000f8e003f */
[----:B------:R-:W-:-:S03]  /*aa00*/  UIMAD UR8, UR7, UR5, UR8 ;  /* 0x00000005070872a4 */ /* 0x000fc6000f8e0208 */
[----:B------:R-:W-:Y:S02]  /*aa10*/  ULDC.64 UR4, c[0x0][0x3e8] ;  /* 0x0000fa0000047ab9 */ /* 0x000fe40000000a00 */
[----:B------:R-:W-:Y:S02]  /*aa20*/  UIMAD UR6, UR6, UR4, URZ ;  /* 0x00000004060672a4 */ /* 0x000fe4000f8e023f */
[----:B------:R-:W-:Y:S02]  /*aa30*/  UIMAD.WIDE.U32 UR14, UR7, UR4, URZ ;  /* 0x00000004070e72a5 */ /* 0x000fe4000f8e003f */
[----:B------:R-:W-:Y:S02]  /*aa40*/  UIMAD UR5, UR7, UR5, UR6 ;  /* 0x00000005070572a4 */ /* 0x000fe4000f8e0206 */
[----:B------:R-:W-:Y:S02]  /*aa50*/  UIADD3 UR8, UR11, UR8, URZ ;  /* 0x000000080b087290 */ /* 0x000fe4000fffe03f */
[----:B------:R-:W-:Y:S01]  /*aa60*/  UIADD3 UR5, UR15, UR5, URZ ;  /* 0x000000050f057290 */ /* 0x000fe2000fffe03f */
[----:B------:R-:W-:Y:S06]  /*aa70*/  BAR.SYNC.DEFER_BLOCKING 0x1, 0x100 ;  /* 0x0044000000007b1d */ /* 0x000fec0000010000 */
[----:B--2---:R-:W1:Y:S04]  /*aa80*/  SHFL.BFLY PT, R6, R5, 0x2, 0x1f ;  /* 0x0c401f0005067f89 */ /* 0x004e6800000e0000 */
[----:B------:R-:W2:Y:S01]  /*aa90*/  SHFL.BFLY PT, R3, R4, 0x2, 0x1f ;  /* 0x0c401f0004037f89 */ /* 0x000ea200000e0000 */
[----:B------:R-:W-:Y:S01]  /*aaa0*/  MOV R7, R15 ;  /* 0x0000000f00077202 */ /* 0x000fe20000000f00 */
[----:B-1----:R-:W-:-:S05]  /*aab0*/  FADD.FTZ R6, R6, R5 ;  /* 0x0000000506067221 */ /* 0x002fca0000010000 */
[----:B------:R-:W1:Y:S01]  /*aac0*/  SHFL.BFLY PT, R5, R6, 0x1, 0x1f ;  /* 0x0c201f0006057f89 */ /* 0x000e6200000e0000 */
[----:B--2---:R-:W-:-:S05]  /*aad0*/  FADD.FTZ R3, R3, R4 ;  /* 0x0000000403037221 */ /* 0x004fca0000010000 */
[----:B------:R-:W2:Y:S01]  /*aae0*/  SHFL.BFLY PT, R4, R3, 0x1, 0x1f ;  /* 0x0c201f0003047f89 */ /* 0x000ea200000e0000 */
[----:B-1----:R-:W-:Y:S01]  /*aaf0*/  FADD.FTZ R5, R6, R5 ;  /* 0x0000000506057221 */ /* 0x002fe20000010000 */
[----:B------:R-:W-:-:S04]  /*ab00*/  MOV R6, c[0x0][0x4e8] ;  /* 0x00013a0000067a02 */ /* 0x000fc80000000f00 */
[----:B------:R-:W-:Y:S02]  /*ab10*/  FSETP.NE.FTZ.AND P1, PT, R5, RZ, PT ;  /* 0x000000ff0500720b */ /* 0x000fe40003f35000 */
[----:B------:R-:W-:Y:S01]  /*ab20*/  ISETP.NE.AND P4, PT, R6, 0x1, PT ;  /* 0x000000010600780c */ /* 0x000fe20003f85270 */
[----:B--2---:R-:W-:Y:S01]  /*ab30*/  FADD.FTZ R4, R3, R4 ;  /* 0x0000000403047221 */ /* 0x004fe20000010000 */
[CC--:B------:R-:W-:Y:S02]  /*ab40*/  LEA.HI R3, R9.reuse, R8.reuse, RZ, 0x5 ;  /* 0x0000000809037211 */ /* 0x0c0fe400078f28ff */
[----:B------:R-:W-:Y:S02]  /*ab50*/  LEA.HI R9, R9, R8, RZ, 0x2 ;  /* 0x0000000809097211 */ /* 0x000fe400078f10ff */
[----:B------:R-:W-:Y:S02]  /*ab60*/  FSETP.NE.FTZ.AND P0, PT, R4, RZ, PT ;  /* 0x000000ff0400720b */ /* 0x000fe40003f15000 */
[----:B------:R-:W-:-:S02]  /*ab70*/  LOP3.LUT R12, R3, 0xffffffe0, RZ, 0xc0, !PT ;  /* 0xffffffe0030c7812 */ /* 0x000fc400078ec0ff */
[----:B------:R-:W-:Y:S01]  /*ab80*/  LOP3.LUT R14, R9, 0xfffffffc, RZ, 0xc0, !PT ;  /* 0xfffffffc090e7812 */ /* 0x000fe200078ec0ff */
[----:B------:R-:W1:Y:S01]  /*ab90*/  @P1 MUFU.RCP R11, R5 ;  /* 0x00000005000b1308 */ /* 0x000e620000001000 */
[-C--:B------:R-:W-:Y:S01]  /*aba0*/  IADD3 R12, -R12, R8.reuse, RZ ;  /* 0x000000080c0c7210 */ /* 0x080fe20007ffe1ff */
[----:B------:R-:W-:Y:S01]  /*abb0*/  @P4 IMAD.HI.U32 R10, R15, c[0x0][0x4ec], RZ ;  /* 0x00013b000f0a4a27 */ /* 0x000fe200078e00ff */
[----:B------:R-:W-:Y:S02]  /*abc0*/  IADD3 R8, -R14, R8, RZ ;  /* 0x000000080e087210 */ /* 0x000fe40007ffe1ff */
[----:B------:R-:W-:Y:S02]  /*abd0*/  LOP3.LUT P3, RZ, R12, 0x3, RZ, 0xc0, !PT ;  /* 0x000000030cff7812 */ /* 0x000fe4000786c0ff */
[----:B------:R-:W-:Y:S01]  /*abe0*/  @P4 SHF.R.U32.HI R7, RZ, c[0x0][0x4f0], R10 ;  /* 0x00013c00ff074a19 */ /* 0x000fe2000001160a */
[C---:B-1----:R-:W-:Y:S02]  /*abf0*/  FMUL.FTZ R81, R11.reuse, R81 ;  /* 0x000000510b517220 */ /* 0x042fe40000410000 */
[----:B------:R-:W-:Y:S01]  /*ac00*/  FMUL.FTZ R80, R11, R80 ;  /* 0x000000500b507220 */ /* 0x000fe20000410000 */
[----:B------:R-:W1:Y:S01]  /*ac10*/  @P0 MUFU.LG2 R14, R4 ;  /* 0x00000004000e0308 */ /* 0x000e620000000c00 */
[----:B------:R-:W-:-:S02]  /*ac20*/  IADD3 R13, -R7, RZ, RZ ;  /* 0x000000ff070d7210 */ /* 0x000fc40007ffe1ff */
[----:B------:R-:W-:Y:S02]  /*ac30*/  MOV R10, RZ ;  /* 0x000000ff000a7202 */ /* 0x000fe40000000f00 */
[----:B------:R-:W-:Y:S01]  /*ac40*/  F2FP.PACK_AB R80, R81, R80 ;  /* 0x000000505150723e */ /* 0x000fe200000000ff */
[----:B------:R-:W-:Y:S01]  /*ac50*/  IMAD R12, R13, c[0x0][0x4e8], R15 ;  /* 0x00013a000d0c7a24 */ /* 0x000fe200078e020f */
[----:B------:R2:W5:Y:S01]  /*ac60*/  LDL R81, [R1+0xc] ;  /* 0x00000c0001517983 */ /* 0x0005620000100800 */
[--C-:B------:R-:W-:Y:S01]  /*ac70*/  SHF.R.S32.HI R13, RZ, 0x2, R9.reuse ;  /* 0x00000002ff0d7819 */ /* 0x100fe20000011409 */
[----:B------:R3:W-:Y:S01]  /*ac80*/  @P0 MUFU.RCP R10, R4 ;  /* 0x00000004000a0308 */ /* 0x0007e20000001000 */
[----:B------:R-:W-:-:S04]  /*ac90*/  SHF.R.S32.HI R9, RZ, 0x1f, R9 ;  /* 0x0000001fff097819 */ /* 0x000fc80000011409 */
[----:B------:R-:W-:-:S03]  /*aca0*/  LEA.HI R9, R9, R13, RZ, 0x3 ;  /* 0x0000000d09097211 */ /* 0x000fc600078f18ff */
[----:B------:R-:W4:Y:S01]  /*acb0*/  @P1 MUFU.LG2 R5, R5 ;  /* 0x0000000500051308 */ /* 0x000f220000000c00 */
[----:B-1----:R-:W-:Y:S01]  /*acc0*/  @P0 FMUL.FTZ R14, R14, 0.69314718246459960938 ;  /* 0x3f3172180e0e0820 */ /* 0x002fe20000410000 */
[----:B------:R-:W-:Y:S02]  /*acd0*/  LOP3.LUT R9, R9, 0xfffffff8, RZ, 0xc0, !PT ;  /* 0xfffffff809097812 */ /* 0x000fe400078ec0ff */
[----:B---3--:R-:W-:Y:S02]  /*ace0*/  @P0 MOV R4, 0x3f317218 ;  /* 0x3f31721800040802 */ /* 0x008fe40000000f00 */
[----:B------:R-:W-:-:S03]  /*acf0*/  MOV R15, 0xff800000 ;  /* 0xff800000000f7802 */ /* 0x000fc60000000f00 */
[----:B------:R-:W-:Y:S01]  /*ad00*/  @P0 FMUL.FTZ R4, R4, c[0x0][0x2d0] ;  /* 0x0000b40004040a20 */ /* 0x000fe20000410000 */
[----:B------:R-:W-:-:S03]  /*ad10*/  IADD3 R13, R13, -R9, RZ ;  /* 0x800000090d0d7210 */ /* 0x000fc60007ffe0ff */
[----:B------:R-:W-:Y:S01]  /*ad20*/  @P0 FFMA.FTZ R15, R4, R0, R14 ;  /* 0x00000000040f0223 */ /* 0x000fe2000001000e */
[----:B------:R-:W-:Y:S01]  /*ad30*/  @P1 MOV R9, 0x3f317218 ;  /* 0x3f31721800091802 */ /* 0x000fe20000000f00 */
[----:B------:R-:W1:Y:S01]  /*ad40*/  S2R R0, SR_CTAID.Z ;  /* 0x0000000000007919 */ /* 0x000e620000002700 */
[----:B----4-:R-:W-:Y:S01]  /*ad50*/  @P1 FMUL.FTZ R5, R5, 0.69314718246459960938 ;  /* 0x3f31721805051820 */ /* 0x010fe20000410000 */
[----:B------:R-:W-:Y:S02]  /*ad60*/  SHF.R.S32.HI R3, RZ, 0x5, R3 ;  /* 0x00000005ff037819 */ /* 0x000fe40000011403 */
[----:B------:R-:W-:-:S04]  /*ad70*/  @P1 FMUL.FTZ R9, R9, c[0x0][0x2d0] ;  /* 0x0000b40009091a20 */ /* 0x000fc80000410000 */
[----:B------:R-:W-:Y:S01]  /*ad80*/  @P1 FFMA.FTZ R16, R9, R2, R5 ;  /* 0x0000000209101223 */ /* 0x000fe20000010005 */
[----:B------:R-:W-:Y:S01]  /*ad90*/  SHF.R.S32.HI R2, RZ, 0x1f, R3 ;  /* 0x0000001fff027819 */ /* 0x000fe20000011403 */
[----:B------:R-:W3:Y:S01]  /*ada0*/  S2R R5, SR_CTAID.X ;  /* 0x0000000000057919 */ /* 0x000ee20000002500 */
[----:B------:R-:W-:Y:S02]  /*adb0*/  LEA.HI R4, R8, R8, RZ, 0x1 ;  /* 0x0000000808047211 */ /* 0x000fe400078f08ff */
[----:B------:R-:W-:Y:S02]  /*adc0*/  LEA.HI R9, R2, R3, RZ, 0x3 ;  /* 0x0000000302097211 */ /* 0x000fe400078f18ff */
[----:B------:R-:W-:Y:S02]  /*add0*/  LOP3.LUT R14, R4, 0x1ffffffe, RZ, 0xc0, !PT ;  /* 0x1ffffffe040e7812 */ /* 0x000fe400078ec0ff */
[----:B------:R-:W-:Y:S02]  /*ade0*/  LOP3.LUT R9, R9, 0xffffff8, RZ, 0xc0, !PT ;  /* 0x0ffffff809097812 */ /* 0x000fe400078ec0ff */
[----:B------:R-:W-:-:S02]  /*adf0*/  IADD3 R14, R8, -R14, RZ ;  /* 0x8000000e080e7210 */ /* 0x000fc40007ffe0ff */
[C---:B------:R-:W-:Y:S02]  /*ae00*/  IADD3 R9, R3.reuse, -R9, RZ ;  /* 0x8000000903097210 */ /* 0x040fe40007ffe0ff */
[----:B------:R-:W-:Y:S02]  /*ae10*/  LEA R3, R3, R8, 0x9 ;  /* 0x0000000803037211 */ /* 0x000fe400078e48ff */
[----:B-1----:R-:W-:Y:S02]  /*ae20*/  SHF.R.S32.HI R2, RZ, 0x1f, R0 ;  /* 0x0000001fff027819 */ /* 0x002fe40000011400 */
[----:B------:R-:W-:Y:S02]  /*ae30*/  SHF.R.S32.HI R8, RZ, 0x2, R17 ;  /* 0x00000002ff087819 */ /* 0x000fe40000011411 */
[C---:B------:R-:W-:Y:S02]  /*ae40*/  R2P PR, R13.reuse, 0x6 ;  /* 0x000000060d007804 */ /* 0x040fe40000000000 */
[----:B------:R-:W-:-:S02]  /*ae50*/  LOP3.LUT R17, R13, 0x1, RZ, 0xc0, !PT ;  /* 0x000000010d117812 */ /* 0x000fc400078ec0ff */
[----:B------:R-:W-:Y:S01]  /*ae60*/  SHF.L.U32 R13, R13, 0x6, RZ ;  /* 0x000000060d0d7819 */ /* 0x000fe200000006ff */
[C---:B------:R-:W-:Y:S01]  /*ae70*/  IMAD R4, R2.reuse, c[0x0][0x3f0], RZ ;  /* 0x0000fc0002047a24 */ /* 0x040fe200078e02ff */
[----:B------:R-:W-:Y:S02]  /*ae80*/  MOV R21, UR11 ;  /* 0x0000000b00157c02 */ /* 0x000fe40008000f00 */
[----:B------:R-:W-:Y:S01]  /*ae90*/  MOV R19, UR15 ;  /* 0x0000000f00137c02 */ /* 0x000fe20008000f00 */
[----:B------:R-:W-:Y:S01]  /*aea0*/  IMAD R2, R2, c[0x0][0x498], RZ ;  /* 0x0001260002027a24 */ /* 0x000fe200078e02ff */
[----:B------:R-:W-:Y:S02]  /*aeb0*/  MOV R20, UR10 ;  /* 0x0000000a00147c02 */ /* 0x000fe40008000f00 */
[----:B------:R-:W-:Y:S02]  /*aec0*/  MOV R18, UR14 ;  /* 0x0000000e00127c02 */ /* 0x000fe40008000f00 */
[----:B------:R-:W-:-:S02]  /*aed0*/  MOV R21, UR8 ;  /* 0x0000000800157c02 */ /* 0x000fc40008000f00 */
[----:B------:R-:W-:Y:S02]  /*aee0*/  MOV R19, UR5 ;  /* 0x0000000500137c02 */ /* 0x000fe40008000f00 */
[----:B------:R-:W-:Y:S02]  /*aef0*/  LEA R8, R9, R8, 0x4 ;  /* 0x0000000809087211 */ /* 0x000fe400078e20ff */
[----:B------:R-:W-:Y:S01]  /*af00*/  LOP3.LUT R13, R13, 0x1c0, RZ, 0xc0, !PT ;  /* 0x000001c00d0d7812 */ /* 0x000fe200078ec0ff */
[----:B------:R-:W-:Y:S01]  /*af10*/  IMAD R4, R0, c[0x0][0x3f4], R4 ;  /* 0x0000fd0000047a24 */ /* 0x000fe200078e0204 */
[----:B------:R-:W-:Y:S01]  /*af20*/  LEA R14, R14, R8, 0x3 ;  /* 0x000000080e0e7211 */ /* 0x000fe200078e18ff */
[----:B------:R-:W-:Y:S01]  /*af30*/  IMAD.WIDE.U32 R18, R0, c[0x0][0x3f0], R18 ;  /* 0x0000fc0000127a25 */ /* 0x000fe200078e0012 */
[----:B------:R-:W-:-:S03]  /*af40*/  LEA.HI R13, R13, R13, RZ, 0x1d ;  /* 0x0000000d0d0d7211 */ /* 0x000fc600078fe8ff */
[C---:B------:R-:W-:Y:S02]  /*af50*/  IMAD R2, R0.reuse, c[0x0][0x49c], R2 ;  /* 0x0001270000027a24 */ /* 0x040fe400078e0202 */
[----:B------:R-:W-:Y:S01]  /*af60*/  IMAD.WIDE.U32 R20, R0, c[0x0][0x498], R20 ;  /* 0x0001260000147a25 */ /* 0x000fe200078e0014 */
[----:B------:R-:W-:Y:S02]  /*af70*/  SHF.R.S32.HI R0, RZ, 0x1f, R7 ;  /* 0x0000001fff007819 */ /* 0x000fe40000011407 */
[----:B---3--:R-:W-:Y:S01]  /*af80*/  LEA R8, R5, R8, 0x7 ;  /* 0x0000000805087211 */ /* 0x008fe200078e38ff */
[----:B------:R-:W-:Y:S01]  /*af90*/  IMAD R6, R6, c[0x0][0x388], RZ ;  /* 0x0000e20006067a24 */ /* 0x000fe200078e02ff */
[----:B------:R-:W-:Y:S02]  /*afa0*/  ISETP.NE.U32.AND P0, PT, R17, 0x1, PT ;  /* 0x000000011100780c */ /* 0x000fe40003f05070 */
[----:B------:R-:W-:Y:S01]  /*afb0*/  LEA R14, R5, R14, 0x7 ;  /* 0x0000000e050e7211 */ /* 0x000fe200078e38ff */
[----:B------:R-:W-:Y:S01]  /*afc0*/  IMAD R0, R0, c[0x0][0x3e0], RZ ;  /* 0x0000f80000007a24 */ /* 0x000fe200078e02ff */
[----:B------:R-:W-:-:S02]  /*afd0*/  IADD3 R19, R19, R4, RZ ;  /* 0x0000000413137210 */ /* 0x000fc40007ffe0ff */
[----:B------:R-:W-:Y:S02]  /*afe0*/  LEA R3, R3, R13, 0x1 ;  /* 0x0000000d03037211 */ /* 0x000fe400078e08ff */
[-C--:B------:R-:W-:Y:S01]  /*aff0*/  ISETP.GE.OR P5, PT, R8, R6.reuse, P3 ;  /* 0x000000060800720c */ /* 0x080fe20001fa6670 */
[----:B------:R-:W-:Y:S01]  /*b000*/  @P4 IMAD.HI.U32 R5, R14, c[0x0][0x4ec], RZ ;  /* 0x00013b000e054a27 */ /* 0x000fe200078e00ff */
[----:B------:R-:W-:Y:S02]  /*b010*/  IADD3 R8, R8, 0x8, RZ ;  /* 0x0000000808087810 */ /* 0x000fe40007ffe0ff */
[----:B------:R-:W-:Y:S01]  /*b020*/  SHF.L.U32 R3, R3, 0x1, RZ ;  /* 0x0000000103037819 */ /* 0x000fe200000006ff */
[C---:B------:R-:W-:Y:S02]  /*b030*/  IMAD R0, R7.reuse, c[0x0][0x3e4], R0 ;  /* 0x0000f90007007a24 */ /* 0x040fe400078e0200 */
[----:B------:R-:W-:Y:S01]  /*b040*/  IMAD.WIDE.U32 R18, R7, c[0x0][0x3e0], R18 ;  /* 0x0000f80007127a25 */ /* 0x000fe200078e0012 */
[----:B------:R-:W-:-:S02]  /*b050*/  ISETP.GE.OR P3, PT, R8, R6, P3 ;  /* 0x000000060800720c */ /* 0x000fc40001f66670 */
[----:B------:R-:W-:Y:S02]  /*b060*/  MOV R7, R14 ;  /* 0x0000000e00077202 */ /* 0x000fe40000000f00 */
[----:B------:R-:W-:Y:S02]  /*b070*/  IADD3 R8, R3, 0x80, RZ ;  /* 0x0000008003087810 */ /* 0x000fe40007ffe0ff */
[----:B------:R-:W-:Y:S02]  /*b080*/  @P4 SHF.R.U32.HI R7, RZ, c[0x0][0x4f0], R5 ;  /* 0x00013c00ff074a19 */ /* 0x000fe40000011605 */
[----:B------:R-:W-:Y:S02]  /*b090*/  IADD3 R19, R19, R0, RZ ;  /* 0x0000000013137210 */ /* 0x000fe40007ffe0ff */
[----:B------:R-:W-:Y:S02]  /*b0a0*/  IADD3 R0, R3, 0x70, RZ ;  /* 0x0000007003007810 */ /* 0x000fe40007ffe0ff */
[----:B------:R-:W-:-:S02]  /*b0b0*/  @P0 IADD3 R0, R8, 0x10, RZ ;  /* 0x0000001008000810 */ /* 0x000fc40007ffe0ff */
[----:B------:R-:W-:Y:S02]  /*b0c0*/  SHF.R.S32.HI R8, RZ, 0x1f, R7 ;  /* 0x0000001fff087819 */ /* 0x000fe40000011407 */
[C---:B------:R-:W-:Y:S02]  /*b0d0*/  IADD3 R20, P0, R7.reuse, R20, RZ ;  /* 0x0000001407147210 */ /* 0x040fe40007f1e0ff */
[----:B------:R-:W-:-:S05]  /*b0e0*/  IADD3 R7, -R7, RZ, RZ ;  /* 0x000000ff07077210 */ /* 0x000fca0007ffe1ff */
[----:B------:R-:W-:Y:S01]  /*b0f0*/  IMAD R7, R7, c[0x0][0x4e8], R14 ;  /* 0x00013a0007077a24 */ /* 0x000fe200078e020e */
[----:B------:R-:W-:Y:S01]  /*b100*/  MOV R5, 0x20 ;  /* 0x0000002000057802 */ /* 0x000fe20000000f00 */
[C---:B------:R-:W-:Y:S01]  /*b110*/  FMUL.FTZ R177, R11.reuse, R177 ;  /* 0x000000b10bb17220 */ /* 0x040fe20000410000 */
[----:B------:R-:W-:Y:S01]  /*b120*/  SHF.R.S32.HI R4, RZ, 0x1f, R12 ;  /* 0x0000001fff047819 */ /* 0x000fe2000001140c */
[C---:B------:R-:W-:Y:S01]  /*b130*/  FMUL.FTZ R176, R11.reuse, R176 ;  /* 0x000000b00bb07220 */ /* 0x040fe20000410000 */
[----:B------:R-:W-:Y:S01]  /*b140*/  IADD3.X R21, R8, R21, R2, P0, !PT ;  /* 0x0000001508157210 */ /* 0x000fe200007fe402 */
[C---:B------:R-:W-:Y:S01]  /*b150*/  FMUL.FTZ R179, R10.reuse, R179 ;  /* 0x000000b30ab37220 */ /* 0x040fe20000410000 */
[----:B------:R-:W-:Y:S01]  /*b160*/  SHF.R.S32.HI R9, RZ, 0x1f, R7 ;  /* 0x0000001fff097819 */ /* 0x000fe20000011407 */
[----:B------:R-:W-:Y:S01]  /*b170*/  FMUL.FTZ R178, R10, R178 ;  /* 0x000000b20ab27220 */ /* 0x000fe20000410000 */
[----:B------:R-:W-:Y:S01]  /*b180*/  MOV R2, 0x40 ;  /* 0x0000004000027802 */ /* 0x000fe20000000f00 */
[----:B------:R-:W-:-:S02]  /*b190*/  FMUL.FTZ R173, R11, R173 ;  /* 0x000000ad0bad7220 */ /* 0x000fc40000410000 */
[----:B------:R-:W-:Y:S02]  /*b1a0*/  FMUL.FTZ R172, R11, R172 ;  /* 0x000000ac0bac7220 */ /* 0x000fe40000410000 */
[C---:B------:R-:W-:Y:S02]  /*b1b0*/  FMUL.FTZ R175, R10.reuse, R175 ;  /* 0x000000af0aaf7220 */ /* 0x040fe40000410000 */
[C---:B------:R-:W-:Y:S01]  /*b1c0*/  FMUL.FTZ R174, R10.reuse, R174 ;  /* 0x000000ae0aae7220 */ /* 0x040fe20000410000 */
[----:B------:R-:W-:Y:S01]  /*b1d0*/  SEL R5, R5, 0xffffffe0, !P1 ;  /* 0xffffffe005057807 */ /* 0x000fe20004800000 */
[C---:B------:R-:W-:Y:S02]  /*b1e0*/  FMUL.FTZ R53, R11.reuse, R53 ;  /* 0x000000350b357220 */ /* 0x040fe40000410000 */
[----:B------:R-:W-:Y:S02]  /*b1f0*/  FMUL.FTZ R52, R11, R52 ;  /* 0x000000340b347220 */ /* 0x000fe40000410000 */
[----:B------:R-:W-:-:S02]  /*b200*/  FMUL.FTZ R55, R10, R55 ;  /* 0x000000370a377220 */ /* 0x000fc40000410000 */
[C---:B------:R-:W-:Y:S02]  /*b210*/  FMUL.FTZ R54, R10.reuse, R54 ;  /* 0x000000360a367220 */ /* 0x040fe40000410000 */
[C---:B------:R-:W-:Y:S02]  /*b220*/  FMUL.FTZ R57, R11.reuse, R57 ;  /* 0x000000390b397220 */ /* 0x040fe40000410000 */
[----:B------:R-:W-:Y:S02]  /*b230*/  FMUL.FTZ R56, R11, R56 ;  /* 0x000000380b387220 */ /* 0x000fe40000410000 */
[C---:B------:R-:W-:Y:S02]  /*b240*/  FMUL.FTZ R59, R10.reuse, R59 ;  /* 0x0000003b0a3b7220 */ /* 0x040fe40000410000 */
[----:B------:R-:W-:Y:S01]  /*b250*/  FMUL.FTZ R58, R10, R58 ;  /* 0x0000003a0a3a7220 */ /* 0x000fe20000410000 */
[----:B------:R-:W-:Y:S01]  /*b260*/  F2FP.PACK_AB R176, R177, R176 ;  /* 0x000000b0b1b0723e */ /* 0x000fe200000000ff */
[----:B------:R-:W-:Y:S01]  /*b270*/  FMUL.FTZ R61, R11, R61 ;  /* 0x0000003d0b3d7220 */ /* 0x000fe20000410000 */
[----:B------:R-:W-:Y:S01]  /*b280*/  F2FP.PACK_AB R178, R179, R178 ;  /* 0x000000b2b3b2723e */ /* 0x000fe200000000ff */
[----:B------:R-:W-:Y:S01]  /*b290*/  FMUL.FTZ R60, R11, R60 ;  /* 0x0000003c0b3c7220 */ /* 0x000fe20000410000 */
[----:B------:R-:W-:Y:S01]  /*b2a0*/  SEL R2, R2, 0xffffffc0, !P2 ;  /* 0xffffffc002027807 */ /* 0x000fe20005000000 */
[----:B------:R-:W-:-:S02]  /*b2b0*/  FMUL.FTZ R63, R10, R63 ;  /* 0x0000003f0a3f7220 */ /* 0x000fc40000410000 */
[C---:B------:R-:W-:Y:S01]  /*b2c0*/  FMUL.FTZ R62, R10.reuse, R62 ;  /* 0x0000003e0a3e7220 */ /* 0x040fe20000410000 */
[----:B------:R-:W-:Y:S01]  /*b2d0*/  F2FP.PACK_AB R172, R173, R172 ;  /* 0x000000acadac723e */ /* 0x000fe200000000ff */
[----:B------:R-:W-:Y:S01]  /*b2e0*/  FMUL.FTZ R65, R11, R65 ;  /* 0x000000410b417220 */ /* 0x000fe20000410000 */
[----:B------:R-:W-:Y:S01]  /*b2f0*/  F2FP.PACK_AB R174, R175, R174 ;  /* 0x000000aeafae723e */ /* 0x000fe200000000ff */
[----:B------:R-:W-:Y:S02]  /*b300*/  FMUL.FTZ R64, R11, R64 ;  /* 0x000000400b407220 */ /* 0x000fe40000410000 */
[C---:B------:R-:W-:Y:S02]  /*b310*/  FMUL.FTZ R67, R10.reuse, R67 ;  /* 0x000000430a437220 */ /* 0x040fe40000410000 */
[----:B------:R-:W-:Y:S02]  /*b320*/  FMUL.FTZ R66, R10, R66 ;  /* 0x000000420a427220 */ /* 0x000fe40000410000 */
[----:B------:R-:W-:-:S02]  /*b330*/  IMAD R4, R4, c[0x0][0x3d8], RZ ;  /* 0x0000f60004047a24 */ /* 0x000fc400078e02ff */
[----:B------:R-:W-:Y:S01]  /*b340*/  IMAD R9, R9, c[0x0][0x488], RZ ;  /* 0x0001220009097a24 */ /* 0x000fe200078e02ff */
[----:B------:R-:W-:Y:S01]  /*b350*/  F2FP.PACK_AB R52, R53, R52 ;  /* 0x000000343534723e */ /* 0x000fe200000000ff */
[----:B------:R-:W-:Y:S01]  /*b360*/  FMUL.FTZ R69, R11, R69 ;  /* 0x000000450b457220 */ /* 0x000fe20000410000 */
[----:B------:R-:W-:Y:S01]  /*b370*/  F2FP.PACK_AB R54, R55, R54 ;  /* 0x000000363736723e */ /* 0x000fe200000000ff */
[----:B------:R-:W-:Y:S01]  /*b380*/  FMUL.FTZ R68, R11, R68 ;  /* 0x000000440b447220 */ /* 0x000fe20000410000 */
[----:B------:R-:W-:Y:S01]  /*b390*/  IADD3 R8, R3, R5, RZ ;  /* 0x0000000503087210 */ /* 0x000fe20007ffe0ff */
[C---:B------:R-:W-:Y:S02]  /*b3a0*/  FMUL.FTZ R71, R10.reuse, R71 ;  /* 0x000000470a477220 */ /* 0x040fe40000410000 */
[C---:B------:R-:W-:Y:S01]  /*b3b0*/  FMUL.FTZ R70, R10.reuse, R70 ;  /* 0x000000460a467220 */ /* 0x040fe20000410000 */
[----:B------:R-:W-:Y:S01]  /*b3c0*/  F2FP.PACK_AB R56, R57, R56 ;  /* 0x000000383938723e */ /* 0x000fe200000000ff */
[----:B------:R-:W-:Y:S01]  /*b3d0*/  FMUL.FTZ R73, R11, R73 ;  /* 0x000000490b497220 */ /* 0x000fe20000410000 */
[----:B------:R-:W-:Y:S01]  /*b3e0*/  F2FP.PACK_AB R58, R59, R58 ;  /* 0x0000003a3b3a723e */ /* 0x000fe200000000ff */
[----:B------:R-:W-:Y:S01]  /*b3f0*/  FMUL.FTZ R72, R11, R72 ;  /* 0x000000480b487220 */ /* 0x000fe20000410000 */
[----:B------:R-:W-:Y:S01]  /*b400*/  IADD3 R5, R5, R0, RZ ;  /* 0x0000000005057210 */ /* 0x000fe20007ffe0ff */
[----:B------:R-:W-:-:S02]  /*b410*/  FMUL.FTZ R75, R10, R75 ;  /* 0x0000004b0a4b7220 */ /* 0x000fc40000410000 */
[C---:B------:R-:W-:Y:S01]  /*b420*/  FMUL.FTZ R74, R10.reuse, R74 ;  /* 0x0000004a0a4a7220 */ /* 0x040fe20000410000 */
        /* <DEDUP_REMOVED lines=8> */
[C---:B------:R-:W-:Y:S01]  /*b4b0*/  FMUL.FTZ R83, R10.reuse, R83 ;  /* 0x000000530a537220 */ /* 0x040fe20000410000 */
[----:B------:R-:W-:Y:S01]  /*b4c0*/  F2FP.PACK_AB R66, R67, R66 ;  /* 0x000000424342723e */ /* 0x000fe200000000ff */
[----:B------:R-:W-:Y:S01]  /*b4d0*/  FMUL.FTZ R82, R10, R82 ;  /* 0x000000520a527220 */ /* 0x000fe20000410000 */
[----:B------:R-:W-:Y:S01]  /*b4e0*/  STS [R3+0x80], R176 ;  /* 0x000080b003007388 */ /* 0x000fe20000000800 */
[----:B------:R-:W-:-:S02]  /*b4f0*/  IMAD R4, R12, c[0x0][0x3dc], R4 ;  /* 0x0000f7000c047a24 */ /* 0x000fc400078e0204 */
[----:B------:R-:W-:Y:S01]  /*b500*/  IMAD.WIDE.U32 R20, R7, c[0x0][0x488], R20 ;  /* 0x0001220007147a25 */ /* 0x000fe200078e0014 */
[----:B------:R-:W-:Y:S01]  /*b510*/  STS [R3+0x480], R178 ;  /* 0x000480b203007388 */ /* 0x000fe20000000800 */
[----:B------:R-:W-:Y:S02]  /*b520*/  F2FP.PACK_AB R68, R69, R68 ;  /* 0x000000444544723e */ /* 0x000fe400000000ff */
[----:B------:R-:W-:Y:S01]  /*b530*/  IMAD R9, R7, c[0x0][0x48c], R9 ;  /* 0x0001230007097a24 */ /* 0x000fe200078e0209 */
[----:B------:R-:W-:Y:S01]  /*b540*/  IADD3 R7, R2, R0, RZ ;  /* 0x0000000002077210 */ /* 0x000fe20007ffe0ff */
[----:B------:R-:W-:Y:S01]  /*b550*/  FMUL.FTZ R85, R11, R85 ;  /* 0x000000550b557220 */ /* 0x000fe20000410000 */
[----:B------:R-:W-:Y:S01]  /*b560*/  F2FP.PACK_AB R70, R71, R70 ;  /* 0x000000464746723e */ /* 0x000fe200000000ff */
[----:B------:R-:W-:Y:S01]  /*b570*/  FMUL.FTZ R84, R11, R84 ;  /* 0x000000540b547220 */ /* 0x000fe20000410000 */
[----:B------:R-:W-:Y:S01]  /*b580*/  STS [R0], R172 ;  /* 0x000000ac00007388 */ /* 0x000fe20000000800 */
[----:B------:R-:W-:-:S02]  /*b590*/  FMUL.FTZ R87, R10, R87 ;  /* 0x000000570a577220 */ /* 0x000fc40000410000 */
[----:B------:R-:W-:Y:S01]  /*b5a0*/  FMUL.FTZ R86, R10, R86 ;  /* 0x000000560a567220 */ /* 0x000fe20000410000 */
[----:B------:R-:W-:Y:S01]  /*b5b0*/  STS [R0+0x400], R174 ;  /* 0x000400ae00007388 */ /* 0x000fe20000000800 */
[----:B------:R-:W-:Y:S01]  /*b5c0*/  IMAD.WIDE.U32 R12, R12, c[0x0][0x3d8], R18 ;  /* 0x0000f6000c0c7a25 */ /* 0x000fe200078e0012 */
[----:B------:R-:W-:Y:S02]  /*b5d0*/  IADD3 R18, R2, R8, RZ ;  /* 0x0000000802127210 */ /* 0x000fe40007ffe0ff */
[----:B------:R-:W-:Y:S01]  /*b5e0*/  F2FP.PACK_AB R72, R73, R72 ;  /* 0x000000484948723e */ /* 0x000fe200000000ff */
[----:B------:R-:W-:Y:S01]  /*b5f0*/  FMUL.FTZ R89, R11, R89 ;  /* 0x000000590b597220 */ /* 0x000fe20000410000 */
[----:B------:R-:W-:Y:S01]  /*b600*/  F2FP.PACK_AB R74, R75, R74 ;  /* 0x0000004a4b4a723e */ /* 0x000fe200000000ff */
[----:B------:R-:W-:Y:S01]  /*b610*/  FMUL.FTZ R88, R11, R88 ;  /* 0x000000580b587220 */ /* 0x000fe20000410000 */
[----:B------:R-:W-:Y:S01]  /*b620*/  STS [R8+0x80], R52 ;  /* 0x0000803408007388 */ /* 0x000fe20000000800 */
[C---:B------:R-:W-:Y:S01]  /*b630*/  FMUL.FTZ R91, R10.reuse, R91 ;  /* 0x0000005b0a5b7220 */ /* 0x040fe20000410000 */
[----:B------:R-:W-:Y:S01]  /*b640*/  IADD3 R2, R5, R2, RZ ;  /* 0x0000000205027210 */ /* 0x000fe20007ffe0ff */
[C---:B------:R-:W-:Y:S01]  /*b650*/  FMUL.FTZ R90, R10.reuse, R90 ;  /* 0x0000005a0a5a7220 */ /* 0x040fe20000410000 */
[----:B------:R-:W-:Y:S01]  /*b660*/  STS [R8+0x480], R54 ;  /* 0x0004803608007388 */ /* 0x000fe20000000800 */
[----:B------:R-:W-:Y:S01]  /*b670*/  FMUL.FTZ R93, R11, R93 ;  /* 0x0000005d0b5d7220 */ /* 0x000fe20000410000 */
[----:B------:R-:W-:Y:S01]  /*b680*/  F2FP.PACK_AB R76, R77, R76 ;  /* 0x0000004c4d4c723e */ /* 0x000fe200000000ff */
[----:B------:R-:W-:Y:S01]  /*b690*/  FMUL.FTZ R92, R11, R92 ;  /* 0x0000005c0b5c7220 */ /* 0x000fe20000410000 */
[----:B------:R-:W-:Y:S01]  /*b6a0*/  F2FP.PACK_AB R78, R79, R78 ;  /* 0x0000004e4f4e723e */ /* 0x000fe200000000ff */
[C---:B------:R-:W-:Y:S01]  /*b6b0*/  FMUL.FTZ R95, R10.reuse, R95 ;  /* 0x0000005f0a5f7220 */ /* 0x040fe20000410000 */
[----:B------:R-:W-:Y:S01]  /*b6c0*/  STS [R5], R56 ;  /* 0x0000003805007388 */ /* 0x000fe20000000800 */
[----:B------:R-:W-:Y:S01]  /*b6d0*/  FMUL.FTZ R94, R10, R94 ;  /* 0x0000005e0a5e7220 */ /* 0x000fe20000410000 */
[----:B------:R-:W-:Y:S01]  /*b6e0*/  F2FP.PACK_AB R82, R83, R82 ;  /* 0x000000525352723e */ /* 0x000fe200000000ff */
[C---:B------:R-:W-:Y:S01]  /*b6f0*/  FMUL.FTZ R97, R11.reuse, R97 ;  /* 0x000000610b617220 */ /* 0x040fe20000410000 */
[----:B------:R-:W-:Y:S01]  /*b700*/  STS [R5+0x400], R58 ;  /* 0x0004003a05007388 */ /* 0x000fe20000000800 */
[----:B------:R-:W-:-:S02]  /*b710*/  FMUL.FTZ R96, R11, R96 ;  /* 0x000000600b607220 */ /* 0x000fc40000410000 */
[C---:B------:R-:W-:Y:S01]  /*b720*/  FMUL.FTZ R99, R10.reuse, R99 ;  /* 0x000000630a637220 */ /* 0x040fe20000410000 */
[----:B------:R-:W-:Y:S01]  /*b730*/  STS [R14+0x80], R60 ;  /* 0x0000803c0e007388 */ /* 0x000fe20000000800 */
[C---:B------:R-:W-:Y:S01]  /*b740*/  FMUL.FTZ R98, R10.reuse, R98 ;  /* 0x000000620a627220 */ /* 0x040fe20000410000 */
[----:B------:R-:W-:Y:S01]  /*b750*/  F2FP.PACK_AB R84, R85, R84 ;  /* 0x000000545554723e */ /* 0x000fe200000000ff */
[C---:B------:R-:W-:Y:S01]  /*b760*/  FMUL.FTZ R101, R11.reuse, R101 ;  /* 0x000000650b657220 */ /* 0x040fe20000410000 */
[----:B------:R-:W-:Y:S01]  /*b770*/  STS [R14+0x480], R62 ;  /* 0x0004803e0e007388 */ /* 0x000fe20000000800 */
[----:B------:R-:W-:Y:S01]  /*b780*/  FMUL.FTZ R100, R11, R100 ;  /* 0x000000640b647220 */ /* 0x000fe20000410000 */
[----:B------:R-:W-:Y:S01]  /*b790*/  F2FP.PACK_AB R86, R87, R86 ;  /* 0x000000565756723e */ /* 0x000fe200000000ff */
[C---:B------:R-:W-:Y:S01]  /*b7a0*/  FMUL.FTZ R103, R10.reuse, R103 ;  /* 0x000000670a677220 */ /* 0x040fe20000410000 */
[----:B------:R-:W-:Y:S01]  /*b7b0*/  STS [R7], R64 ;  /* 0x0000004007007388 */ /* 0x000fe20000000800 */
[C---:B------:R-:W-:Y:S01]  /*b7c0*/  FMUL.FTZ R102, R10.reuse, R102 ;  /* 0x000000660a667220 */ /* 0x040fe20000410000 */
[----:B------:R-:W-:Y:S01]  /*b7d0*/  F2FP.PACK_AB R88, R89, R88 ;  /* 0x000000585958723e */ /* 0x000fe200000000ff */
[C---:B------:R-:W-:Y:S01]  /*b7e0*/  FMUL.FTZ R105, R11.reuse, R105 ;  /* 0x000000690b697220 */ /* 0x040fe20000410000 */
[----:B------:R-:W-:Y:S01]  /*b7f0*/  STS [R7+0x400], R66 ;  /* 0x0004004207007388 */ /* 0x000fe20000000800 */
[----:B------:R-:W-:Y:S01]  /*b800*/  FMUL.FTZ R104, R11, R104 ;  /* 0x000000680b687220 */ /* 0x000fe20000410000 */
[----:B------:R-:W-:Y:S01]  /*b810*/  F2FP.PACK_AB R90, R91, R90 ;  /* 0x0000005a5b5a723e */ /* 0x000fe200000000ff */
        /* <DEDUP_REMOVED lines=120> */
[----:B------:R-:W-:Y:S01]  /*bfa0*/  FMUL.FTZ R165, R11, R165 ;  /* 0x000000a50ba57220 */ /* 0x000fe20000410000 */
[----:B------:R-:W-:Y:S01]  /*bfb0*/  STS [R7+0x8000], R128 ;  /* 0x0080008007007388 */ /* 0x000fe20000000800 */
[----:B------:R-:W-:-:S02]  /*bfc0*/  FMUL.FTZ R171, R10, R171 ;  /* 0x000000ab0aab7220 */ /* 0x000fc40000410000 */
[C---:B------:R-:W-:Y:S01]  /*bfd0*/  FMUL.FTZ R170, R10.reuse, R170 ;  /* 0x000000aa0aaa7220 */ /* 0x040fe20000410000 */
[----:B------:R-:W-:Y:S01]  /*bfe0*/  STS [R7+0x8400], R130 ;  /* 0x0084008207007388 */ /* 0x000fe20000000800 */
[C---:B------:R-:W-:Y:S01]  /*bff0*/  FMUL.FTZ R167, R10.reuse, R167 ;  /* 0x000000a70aa77220 */ /* 0x040fe20000410000 */
[----:B------:R-:W-:Y:S01]  /*c000*/  F2FP.PACK_AB R152, R153, R152 ;  /* 0x000000989998723e */ /* 0x000fe200000000ff */
[----:B------:R-:W-:Y:S01]  /*c010*/  FMUL.FTZ R11, R11, R164 ;  /* 0x000000a40b0b7220 */ /* 0x000fe20000410000 */
[----:B------:R-:W-:Y:S01]  /*c020*/  F2FP.PACK_AB R154, R155, R154 ;  /* 0x0000009a9b9a723e */ /* 0x000fe200000000ff */
[----:B------:R-:W-:Y:S01]  /*c030*/  FMUL.FTZ R10, R10, R166 ;  /* 0x000000a60a0a7220 */ /* 0x000fe20000410000 */
[----:B------:R-:W-:Y:S01]  /*c040*/  STS [R18+0x8080], R132 ;  /* 0x0080808412007388 */ /* 0x000fe20000000800 */
[----:B------:R-:W-:Y:S02]  /*c050*/  F2FP.PACK_AB R156, R157, R156 ;  /* 0x0000009c9d9c723e */ /* 0x000fe400000000ff */
[----:B------:R-:W-:Y:S01]  /*c060*/  F2FP.PACK_AB R158, R159, R158 ;  /* 0x0000009e9f9e723e */ /* 0x000fe200000000ff */
[----:B------:R-:W-:Y:S01]  /*c070*/  STS [R18+0x8480], R134 ;  /* 0x0084808612007388 */ /* 0x000fe20000000800 */
[----:B------:R-:W-:-:S02]  /*c080*/  LEA R17, P0, R20, c[0x0][0x450], 0x2 ;  /* 0x0001140014117a11 */ /* 0x000fc400078010ff */
[----:B------:R-:W-:Y:S01]  /*c090*/  IADD3 R9, R21, R9, RZ ;  /* 0x0000000915097210 */ /* 0x000fe20007ffe0ff */
[----:B------:R-:W-:Y:S01]  /*c0a0*/  STS [R2+0x8000], R136 ;  /* 0x0080008802007388 */ /* 0x000fe20000000800 */
[----:B------:R-:W-:Y:S02]  /*c0b0*/  F2FP.PACK_AB R160, R161, R160 ;  /* 0x000000a0a1a0723e */ /* 0x000fe400000000ff */
[----:B------:R-:W-:Y:S01]  /*c0c0*/  F2FP.PACK_AB R162, R163, R162 ;  /* 0x000000a2a3a2723e */ /* 0x000fe200000000ff */
[----:B------:R-:W-:Y:S01]  /*c0d0*/  STS [R2+0x8400], R138 ;  /* 0x0084008a02007388 */ /* 0x000fe20000000800 */
[----:B------:R-:W-:Y:S02]  /*c0e0*/  F2FP.PACK_AB R168, R169, R168 ;  /* 0x000000a8a9a8723e */ /* 0x000fe400000000ff */
[----:B------:R-:W-:Y:S01]  /*c0f0*/  F2FP.PACK_AB R170, R171, R170 ;  /* 0x000000aaabaa723e */ /* 0x000fe200000000ff */
        /* <DEDUP_REMOVED lines=19> */
[----:B------:R-:W-:Y:S04]  /*c230*/  SHFL.IDX PT, R20, R17, RZ, 0x1c1f ;  /* 0x001c1fff11147589 */ /* 0x000fe800000e0000 */
[----:B------:R-:W3:Y:S04]  /*c240*/  SHFL.IDX PT, R21, R9, RZ, 0x1c1f ;  /* 0x001c1fff09157589 */ /* 0x000ee800000e0000 */
[----:B------:R-:W-:Y:S06]  /*c250*/  BAR.SYNC.DEFER_BLOCKING 0x1, 0x100 ;  /* 0x0044000000007b1d */ /* 0x000fec0000010000 */
[----:B------:R-:W-:Y:S04]  /*c260*/  SHFL.IDX PT, R22, R17, 0x1, 0x1c1f ;  /* 0x003c1f0011167f89 */ /* 0x000fe800000e0000 */
[----:B------:R-:W4:Y:S01]  /*c270*/  SHFL.IDX PT, R23, R9, 0x1, 0x1c1f ;  /* 0x003c1f0009177f89 */ /* 0x000f2200000e0000 */
[----:B-1----:R-:W-:-:S03]  /*c280*/  SHF.L.U32 R14, R252, 0x1, RZ ;  /* 0x00000001fc0e7819 */ /* 0x002fc600000006ff */
[----:B---3--:R2:W-:Y:S04]  /*c290*/  @!P5 ST.E [R20.64], R16 ;  /* 0x000000101400d985 */ /* 0x0085e8000c10190c */
[----:B----4-:R2:W-:Y:S04]  /*c2a0*/  @!P3 ST.E [R22.64], R15 ;  /* 0x0000000f1600b985 */ /* 0x0105e8000c10190c */
[----:B------:R2:W1:Y:S04]  /*c2b0*/  LDS.128 R56, [R14+0x1080] ;  /* 0x001080000e387984 */ /* 0x0004680000000c00 */
        /* <DEDUP_REMOVED lines=11> */
[----:B------:R-:W-:-:S02]  /*c370*/  IADD3 R4, R13, R4, RZ ;  /* 0x000000040d047210 */ /* 0x000fc40007ffe0ff */
[----:B------:R-:W-:-:S04]  /*c380*/  LEA R0, P0, R12, c[0x0][0x380], 0x1 ;  /* 0x0000e0000c007a11 */ /* 0x000fc800078008ff */
[----:B------:R-:W-:Y:S02]  /*c390*/  LEA.HI.X R73, R12, c[0x0][0x384], R4, 0x1, P0 ;  /* 0x0000e1000c497a11 */ /* 0x000fe400000f0c04 */
[----:B------:R-:W-:Y:S01]  /*c3a0*/  ISETP.GE.AND P0, PT, R251, R6, PT ;  /* 0x00000006fb00720c */ /* 0x000fe20003f06270 */
[----:B------:R2:W1:Y:S01]  /*c3b0*/  SHFL.IDX PT, R74, R0, RZ, 0x181f ;  /* 0x00181fff004a7589 */ /* 0x00046200000e0000 */
[----:B------:R-:W-:Y:S03]  /*c3c0*/  BSSY B0, `(.L_x_775) ;  /* 0x000001f000007945 */ /* 0x000fe60003800000 */
[----:B------:R2:W1:Y:S08]  /*c3d0*/  SHFL.IDX PT, R75, R73, RZ, 0x181f ;  /* 0x00181fff494b7589 */ /* 0x00047000000e0000 */
[----:B------:R-:W-:Y:S05]  /*c3e0*/  @P0 BRA `(.L_x_776) ;  /* 0x000001c000000947 */ /* 0x000fea0003800000 */
[----:B---34-:R-:W3:Y:S01]  /*c3f0*/  LDS.128 R68, [R14+0x80] ;  /* 0x000080000e447984 */ /* 0x018ee20000000c00 */
[----:B-----5:R-:W-:-:S02]  /*c400*/  IADD3 R72, R81, 0x40, RZ ;  /* 0x0000004051487810 */ /* 0x020fc40007ffe0ff */
[C---:B------:R-:W-:Y:S01]  /*c410*/  IADD3 R5, R81.reuse, 0x80, RZ ;  /* 0x0000008051057810 */ /* 0x040fe20007ffe0ff */
[----:B------:R-:W4:Y:S01]  /*c420*/  LDS.128 R64, [R14+0x4080] ;  /* 0x004080000e407984 */ /* 0x000f220000000c00 */
[----:B------:R-:W-:Y:S02]  /*c430*/  IADD3 R3, R81, 0xc0, RZ ;  /* 0x000000c051037810 */ /* 0x000fe40007ffe0ff */
[----:B------:R-:W-:Y:S01]  /*c440*/  ISETP.GE.AND P2, PT, R72, c[0x0][0x3c8], PT ;  /* 0x0000f20048007a0c */ /* 0x000fe20003f46270 */
[----:B------:R-:W2:Y:S01]  /*c450*/  LDS.128 R60, [R14+0x8080] ;  /* 0x008080000e3c7984 */ /* 0x000ea20000000c00 */
[----:B------:R-:W-:Y:S02]  /*c460*/  ISETP.GE.AND P1, PT, R5, c[0x0][0x3c8], PT ;  /* 0x0000f20005007a0c */ /* 0x000fe40003f26270 */
[----:B------:R-:W-:Y:S01]  /*c470*/  ISETP.GE.AND P0, PT, R3, c[0x0][0x3c8], PT ;  /* 0x0000f20003007a0c */ /* 0x000fe20003f06270 */
[----:B--2---:R-:W2:Y:S01]  /*c480*/  LDS.128 R12, [R14+0xc080] ;  /* 0x00c080000e0c7984 */ /* 0x004ea20000000c00 */
[----:B------:R-:W-:-:S07]  /*c490*/  ISETP.GE.AND P3, PT, R81, c[0x0][0x3c8], PT ;  /* 0x0000f20051007a0c */ /* 0x000fce0003f66270 */
[----:B------:R-:W-:Y:S02]  /*c4a0*/  @!P2 SHF.R.S32.HI R7, RZ, 0x1f, R72 ;  /* 0x0000001fff07a819 */ /* 0x000fe40000011448 */
[----:B------:R-:W-:Y:S02]  /*c4b0*/  @!P1 SHF.R.S32.HI R4, RZ, 0x1f, R5 ;  /* 0x0000001fff049819 */ /* 0x000fe40000011405 */
[----:B------:R-:W-:Y:S02]  /*c4c0*/  @!P0 SHF.R.S32.HI R2, RZ, 0x1f, R3 ;  /* 0x0000001fff028819 */ /* 0x000fe40000011403 */
[----:B------:R-:W-:Y:S01]  /*c4d0*/  @!P2 LEA.HI R7, R7, R72, RZ, 0x3 ;  /* 0x000000480707a211 */ /* 0x000fe200078f18ff */
[----:B-1----:R-:W-:Y:S01]  /*c4e0*/  @!P3 IMAD.WIDE R76, R81, 0x2, R74 ;  /* 0x00000002514cb825 */ /* 0x002fe200078e024a */
[----:B------:R-:W-:Y:S02]  /*c4f0*/  @!P1 LEA.HI R4, R4, R5, RZ, 0x3 ;  /* 0x0000000504049211 */ /* 0x000fe400078f18ff */
[----:B------:R-:W-:-:S02]  /*c500*/  @!P0 LEA.HI R2, R2, R3, RZ, 0x3 ;  /* 0x0000000302028211 */ /* 0x000fc400078f18ff */
[----:B------:R-:W-:Y:S02]  /*c510*/  @!P2 LOP3.LUT R7, R7, 0xfffffff8, RZ, 0xc0, !PT ;  /* 0xfffffff80707a812 */ /* 0x000fe400078ec0ff */
[----:B------:R-:W-:Y:S02]  /*c520*/  @!P1 LOP3.LUT R4, R4, 0xfffffff8, RZ, 0xc0, !PT ;  /* 0xfffffff804049812 */ /* 0x000fe400078ec0ff */
[----:B------:R-:W-:Y:S01]  /*c530*/  @!P0 LOP3.LUT R2, R2, 0xfffffff8, RZ, 0xc0, !PT ;  /* 0xfffffff802028812 */ /* 0x000fe200078ec0ff */
[--C-:B------:R-:W-:Y:S01]  /*c540*/  @!P2 IMAD.WIDE R78, R7, 0x2, R74.reuse ;  /* 0x00000002074ea825 */ /* 0x100fe200078e024a */
[----:B---3--:R1:W-:Y:S03]  /*c550*/  @!P3 ST.E.128 [R76.64], R68 ;  /* 0x000000444c00b985 */ /* 0x0083e6000c101d0c */
[--C-:B------:R-:W-:Y:S01]  /*c560*/  @!P1 IMAD.WIDE R4, R4, 0x2, R74.reuse ;  /* 0x0000000204049825 */ /* 0x100fe200078e024a */
[----:B----4-:R1:W-:Y:S03]  /*c570*/  @!P2 ST.E.128 [R78.64], R64 ;  /* 0x000000404e00a985 */ /* 0x0103e6000c101d0c */
[----:B------:R-:W-:Y:S01]  /*c580*/  @!P0 IMAD.WIDE R2, R2, 0x2, R74 ;  /* 0x0000000202028825 */ /* 0x000fe200078e024a */
[----:B------:R1:W-:Y:S04]  /*c590*/  @!P1 ST.E.128 [R4.64], R60 ;  /* 0x0000003c04009985 */ /* 0x0003e8000c101d0c */
[----:B--2---:R1:W-:Y:S02]  /*c5a0*/  @!P0 ST.E.128 [R2.64], R12 ;  /* 0x0000000c02008985 */ /* 0x0043e4000c101d0c */
.L_x_776:
[----:B---34-:R-:W-:Y:S05]  /*c5b0*/  BSYNC B0 ;  /* 0x0000000000007941 */ /* 0x018fea0003800000 */
.L_x_775:
[----:B-1----:R-:W-:Y:S01]  /*c5c0*/  IADD3 R2, R251, 0x20, RZ ;  /* 0x00000020fb027810 */ /* 0x002fe20007ffe0ff */
[----:B--2---:R1:W2:Y:S01]  /*c5d0*/  SHFL.IDX PT, R15, R73, 0x1, 0x181f ;  /* 0x00381f00490f7f89 */ /* 0x0042a200000e0000 */
[----:B------:R-:W-:Y:S02]  /*c5e0*/  BSSY B0, `(.L_x_777) ;  /* 0x000001c000007945 */ /* 0x000fe40003800000 */
[----:B------:R-:W-:Y:S01]  /*c5f0*/  ISETP.GE.AND P0, PT, R2, R6, PT ;  /* 0x000000060200720c */ /* 0x000fe20003f06270 */
[----:B------:R1:W3:-:S12]  /*c600*/  SHFL.IDX PT, R14, R0, 0x1, 0x181f ;  /* 0x00381f00000e7f89 */ /* 0x0002d800000e0000 */
        /* <DEDUP_REMOVED lines=25> */
.L_x_778:
[----:B------:R-:W-:Y:S05]  /*c7a0*/  BSYNC B0 ;  /* 0x0000000000007941 */ /* 0x000fea0003800000 */
.L_x_777:
[----:B--2---:R-:W-:Y:S01]  /*c7b0*/  IADD3 R2, R251, 0x40, RZ ;  /* 0x00000040fb027810 */ /* 0x004fe20007ffe0ff */
[----:B------:R2:W4:Y:S01]  /*c7c0*/  SHFL.IDX PT, R15, R73, 0x2, 0x181f ;  /* 0x00581f00490f7f89 */ /* 0x00052200000e0000 */
        /* <DEDUP_REMOVED lines=28> */
.L_x_780:
[----:B------:R-:W-:Y:S05]  /*c990*/  BSYNC B0 ;  /* 0x0000000000007941 */ /* 0x000fea0003800000 */
.L_x_779:
[----:B------:R-:W-:Y:S01]  /*c9a0*/  IADD3 R251, R251, 0x60, RZ ;  /* 0x00000060fbfb7810 */ /* 0x000fe20007ffe0ff */
[----:B---3--:R3:W1:Y:S03]  /*c9b0*/  SHFL.IDX PT, R13, R73, 0x3, 0x181f ;  /* 0x00781f00490d7f89 */ /* 0x00866600000e0000 */
[----:B------:R-:W-:Y:S01]  /*c9c0*/  ISETP.GE.AND P0, PT, R251, R6, PT ;  /* 0x00000006fb00720c */ /* 0x000fe20003f06270 */
[----:B------:R3:W2:-:S12]  /*c9d0*/  SHFL.IDX PT, R12, R0, 0x3, 0x181f ;  /* 0x00781f00000c7f89 */ /* 0x00069800000e0000 */
[----:B------:R-:W-:Y:S05]  /*c9e0*/  @P0 EXIT ;  /* 0x000000000000094d */ /* 0x000fea0003800000 */
[C---:B-----5:R-:W-:Y:S02]  /*c9f0*/  IADD3 R4, R81.reuse, 0x40, RZ ;  /* 0x0000004051047810 */ /* 0x060fe40007ffe0ff */
[C---:B------:R-:W-:Y:S02]  /*ca00*/  IADD3 R2, R81.reuse, 0x80, RZ ;  /* 0x0000008051027810 */ /* 0x040fe40007ffe0ff */
[----:B------:R-:W-:Y:S02]  /*ca10*/  ISETP.GE.AND P1, PT, R4, c[0x0][0x3c8], PT ;  /* 0x0000f20004007a0c */ /* 0x000fe40003f26270 */
[----:B------:R-:W-:Y:S02]  /*ca20*/  ISETP.GE.AND P0, PT, R2, c[0x0][0x3c8], PT ;  /* 0x0000f20002007a0c */ /* 0x000fe40003f06270 */
[----:B------:R-:W-:-:S09]  /*ca30*/  ISETP.GE.AND P2, PT, R81, c[0x0][0x3c8], PT ;  /* 0x0000f20051007a0c */ /* 0x000fd20003f46270 */
[----:B------:R-:W-:Y:S02]  /*ca40*/  @!P1 SHF.R.S32.HI R3, RZ, 0x1f, R4 ;  /* 0x0000001fff039819 */ /* 0x000fe40000011404 */
[----:B-123--:R-:W-:Y:S02]  /*ca50*/  @!P0 SHF.R.S32.HI R0, RZ, 0x1f, R2 ;  /* 0x0000001fff008819 */ /* 0x00efe40000011402 */
[----:B------:R-:W-:Y:S01]  /*ca60*/  @!P1 LEA.HI R3, R3, R4, RZ, 0x3 ;  /* 0x0000000403039211 */ /* 0x000fe200078f18ff */
[--C-:B------:R-:W-:Y:S01]  /*ca70*/  @!P2 IMAD.WIDE R4, R81, 0x2, R12.reuse ;  /* 0x000000025104a825 */ /* 0x100fe200078e020c */
[----:B------:R-:W-:Y:S02]  /*ca80*/  @!P0 LEA.HI R0, R0, R2, RZ, 0x3 ;  /* 0x0000000200008211 */ /* 0x000fe400078f18ff */
[----:B------:R-:W-:Y:S02]  /*ca90*/  @!P1 LOP3.LUT R3, R3, 0xfffffff8, RZ, 0xc0, !PT ;  /* 0xfffffff803039812 */ /* 0x000fe400078ec0ff */
[----:B------:R-:W-:Y:S01]  /*caa0*/  @!P0 LOP3.LUT R0, R0, 0xfffffff8, RZ, 0xc0, !PT ;  /* 0xfffffff800008812 */ /* 0x000fe200078ec0ff */
[----:B------:R-:W-:Y:S02]  /*cab0*/  @!P2 ST.E.128 [R4.64], R48 ;  /* 0x000000300400a985 */ /* 0x000fe4000c101d0c */
[----:B------:R-:W-:-:S04]  /*cac0*/  @!P1 IMAD.WIDE R2, R3, 0x2, R12 ;  /* 0x0000000203029825 */ /* 0x000fc800078e020c */
[----:B------:R-:W-:Y:S01]  /*cad0*/  @!P0 IMAD.WIDE R6, R0, 0x2, R12 ;  /* 0x0000000200068825 */ /* 0x000fe200078e020c */
[----:B------:R1:W-:Y:S04]  /*cae0*/  @!P1 ST.E.128 [R2.64], R36 ;  /* 0x0000002402009985 */ /* 0x0003e8000c101d0c */
[----:B------:R2:W-:Y:S01]  /*caf0*/  @!P0 ST.E.128 [R6.64], R24 ;  /* 0x0000001806008985 */ /* 0x0005e2000c101d0c */
[----:B-1----:R-:W-:-:S04]  /*cb00*/  IADD3 R2, R81, 0xc0, RZ ;  /* 0x000000c051027810 */ /* 0x002fc80007ffe0ff */
[----:B------:R-:W-:-:S13]  /*cb10*/  ISETP.GE.AND P0, PT, R2, c[0x0][0x3c8], PT ;  /* 0x0000f20002007a0c */ /* 0x000fda0003f06270 */
[----:B------:R-:W-:Y:S05]  /*cb20*/  @P0 EXIT ;  /* 0x000000000000094d */ /* 0x000fea0003800000 */
[----:B--2---:R-:W-:-:S04]  /*cb30*/  SHF.R.S32.HI R0, RZ, 0x1f, R2 ;  /* 0x0000001fff007819 */ /* 0x004fc80000011402 */
[----:B------:R-:W-:-:S04]  /*cb40*/  LEA.HI R0, R0, R2, RZ, 0x3 ;  /* 0x0000000200007211 */ /* 0x000fc800078f18ff */
[----:B------:R-:W-:-:S05]  /*cb50*/  LOP3.LUT R0, R0, 0xfffffff8, RZ, 0xc0, !PT ;  /* 0xfffffff800007812 */ /* 0x000fca00078ec0ff */
[----:B------:R-:W-:-:S05]  /*cb60*/  IMAD.WIDE R12, R0, 0x2, R12 ;  /* 0x00000002000c7825 */ /* 0x000fca00078e020c */
[----:B------:R-:W-:Y:S01]  /*cb70*/  ST.E.128 [R12.64], R8 ;  /* 0x000000080c007985 */ /* 0x000fe2000c101d0c */
[----:B------:R-:W-:Y:S05]  /*cb80*/  EXIT ;  /* 0x000000000000794d */ /* 0x000fea0003800000 */
.L_x_781:
        /* <DEDUP_REMOVED lines=15> */
.L_x_1779:


//--------------------- .text._ZN7cutlass13device_kernelIN5flash19enable_sm80_to_sm89INS1_16FlashAttnFwdSm80INS1_25CollectiveMainloopFwdSm80ILi8ELi1ELb0EN4cute5tupleIJNS5_1CILi128EEENS7_ILi96EEENS7_ILi256EEEEEELi256ENS_6half_tEfNS_4arch4Sm80ELb0ELb0ELb0ELb1ELb1ELb0ELb1ELb0EEENS1_21CollectiveEpilogueFwdINS6_IJS8_SA_S9_EEENS6_IJNS7_ILi1EEESI_SI_EEESC_SE_Li256ELb1ELb1ELb0ELb0EEENS1_19SingleTileSchedulerILb1ELb0ELb1ELi128EEEEEEEEEvNT_6ParamsE --------------------------
	.section	.text._ZN7cutlass13device_kernelIN5flash19enable_sm80_to_sm89INS1_16FlashAttnFwdSm80INS1_25CollectiveMainloopFwdSm80ILi8ELi1ELb0EN4cute5tupleIJNS5_1CILi128EEENS7_ILi96EEENS7_ILi256EEEEEELi256ENS_6half_tEfNS_4arch4Sm80ELb0ELb0ELb0ELb1ELb1ELb0ELb1ELb0EEENS1_21CollectiveEpilogueFwdINS6_IJS8_SA_S9_EEENS6_IJNS7_ILi1EEESI_SI_EEESC_SE_Li256ELb1ELb1ELb0ELb0EEENS1_19SingleTileSchedulerILb1ELb0ELb1ELi128EEEEEEEEEvNT_6ParamsE,"ax",@progbits
	.sectioninfo	@"SHI_REGISTERS=255"
	.align	128
.text._ZN7cutlass13device_kernelIN5flash19enable_sm80_to_sm89INS1_16FlashAttnFwdSm80INS1_25CollectiveMainloopFwdSm80ILi8ELi1ELb0EN4cute5tupleIJNS5_1CILi128EEENS7_ILi96EEENS7_ILi256EEEEEELi256ENS_6half_tEfNS_4arch4Sm80ELb0ELb0ELb0ELb1ELb1ELb0ELb1ELb0EEENS1_21CollectiveEpilogueFwdINS6_IJS8_SA_S9_EEENS6_IJNS7_ILi1EEESI_SI_EEESC_SE_Li256ELb1ELb1ELb0ELb0EEENS1_19SingleTileSchedulerILb1ELb0ELb1ELi128EEEEEEEEEvNT_6ParamsE:
        .type           _ZN7cutlass13device_kernelIN5flash19enable_sm80_to_sm89INS1_16FlashAttnFwdSm80INS1_25CollectiveMainloopFwdSm80ILi8ELi1ELb0EN4cute5tupleIJNS5_1CILi128EEENS7_ILi96EEENS7_ILi256EEEEEELi256ENS_6half_tEfNS_4arch4Sm80ELb0ELb0ELb0ELb1ELb1ELb0ELb1ELb0EEENS1_21CollectiveEpilogueFwdINS6_IJS8_SA_S9_EEENS6_IJNS7_ILi1EEESI_SI_EEESC_SE_Li256ELb1ELb1ELb0ELb0EEENS1_19SingleTileSchedulerILb1ELb0ELb1ELi128EEEEEEEEEvNT_6ParamsE,@function
        .size           _ZN7cutlass13device_kernelIN5flash19enable_sm80_to_sm89INS1_16FlashAttnFwdSm80INS1_25CollectiveMainloopFwdSm80ILi8ELi1ELb0EN4cute5tupleIJNS5_1CILi128EEENS7_ILi96EEENS7_ILi256EEEEEELi256ENS_6half_tEfNS_4arch4Sm80ELb0ELb0ELb0ELb1ELb1ELb0ELb1ELb0EEENS1_21CollectiveEpilogueFwdINS6_IJS8_SA_S9_EEENS6_IJNS7_ILi1EEESI_SI_EEESC_SE_Li256ELb1ELb1ELb0ELb0EEENS1_19SingleTileSchedulerILb1ELb0ELb1ELi128EEEEEEEEEvNT_6ParamsE,(.L_x_1780 - _ZN7cutlass13device_kernelIN5flash19enable_sm80_to_sm89INS1_16FlashAttnFwdSm80INS1_25CollectiveMainloopFwdSm80ILi8ELi1ELb0EN4cute5tupleIJNS5_1CILi128EEENS7_ILi96EEENS7_ILi256EEEEEELi256ENS_6half_tEfNS_4arch4Sm80ELb0ELb0ELb0ELb1ELb1ELb0ELb1ELb0EEENS1_21CollectiveEpilogueFwdINS6_IJS8_SA_S9_EEENS6_IJNS7_ILi1EEESI_SI_EEESC_SE_Li256ELb1ELb1ELb0ELb0EEENS1_19SingleTileSchedulerILb1ELb0ELb1ELi128EEEEEEEEEvNT_6ParamsE)
        .other          _ZN7cutlass13device_kernelIN5flash19enable_sm80_to_sm89INS1_16FlashAttnFwdSm80INS1_25CollectiveMainloopFwdSm80ILi8ELi1ELb0EN4cute5tupleIJNS5_1CILi128EEENS7_ILi96EEENS7_ILi256EEEEEELi256ENS_6half_tEfNS_4arch4Sm80ELb0ELb0ELb0ELb1ELb1ELb0ELb1ELb0EEENS1_21CollectiveEpilogueFwdINS6_IJS8_SA_S9_EEENS6_IJNS7_ILi1EEESI_SI_EEESC_SE_Li256ELb1ELb1ELb0ELb0EEENS1_19SingleTileSchedulerILb1ELb0ELb1ELi128EEEEEEEEEvNT_6ParamsE,@"STO_CUDA_ENTRY STV_DEFAULT"
_ZN7cutlass13device_kernelIN5flash19enable_sm80_to_sm89INS1_16FlashAttnFwdSm80INS1_25CollectiveMainloopFwdSm80ILi8ELi1ELb0EN4cute5tupleIJNS5_1CILi128EEENS7_ILi96EEENS7_ILi256EEEEEELi256ENS_6half_tEfNS_4arch4Sm80ELb0ELb0ELb0ELb1ELb1ELb0ELb1ELb0EEENS1_21CollectiveEpilogueFwdINS6_IJS8_SA_S9_EEENS6_IJNS7_ILi1EEESI_SI_EEESC_SE_Li256ELb1ELb1ELb0ELb0EEENS1_19SingleTileSchedulerILb1ELb0ELb1ELi128EEEEEEEEEvNT_6ParamsE:
        /* <DEDUP_REMOVED lines=21> */
.L_x_783:
        /* <DEDUP_REMOVED lines=13> */
.L_x_785:
[----:B------:R-:W-:Y:S02]  /*0220*/  ULDC UR6, c[0x0][0x54c] ;  /* 0x0001530000067ab9 */ /* 0x000fe40000000800 */
.L_x_784:
[----:B------:R-:W-:Y:S02]  /*0230*/  ULDC UR4, c[0x0][0x548] ;  /* 0x0001520000047ab9 */ /* 0x000fe40000000800 */
[----:B------:R-:W-:-:S02]  /*0240*/  USHF.L.U32 UR5, UR5, 0x7, URZ ;  /* 0x0000000705057899 */ /* 0x000fc4000800063f */
[----:B------:R-:W-:-:S04]  /*0250*/  UIMAD UR4, UR6, UR4, URZ ;  /* 0x00000004060472a4 */ /* 0x000fc8000f8e023f */
[----:B------:R-:W-:-:S04]  /*0260*/  UISETP.GE.AND UP0, UPT, UR5, UR4, UPT ;  /* 0x000000040500728c */ /* 0x000fc8000bf06270 */
[----:B------:R-:W-:Y:S01]  /*0270*/  USEL UR11, UR11, 0xffffffff, !UP0 ;  /* 0xffffffff0b0b7887 */ /* 0x000fe2000c000000 */
[----:B------:R-:W-:Y:S05]  /*0280*/  BRA `(.L_x_786) ;  /* 0x000001b000007947 */ /* 0x000fea0003800000 */
.L_x_782:
        /* <DEDUP_REMOVED lines=8> */
.L_x_787:
        /* <DEDUP_REMOVED lines=13> */
.L_x_789:
[----:B------:R-:W-:Y:S02]  /*03e0*/  ULDC UR6, c[0x0][0x54c] ;  /* 0x0001530000067ab9 */ /* 0x000fe40000000800 */
.L_x_788:
[----:B------:R-:W-:Y:S02]  /*03f0*/  ULDC UR4, c[0x0][0x548] ;  /* 0x0001520000047ab9 */ /* 0x000fe40000000800 */
[----:B------:R-:W-:-:S02]  /*0400*/  USHF.L.U32 UR5, UR5, 0x7, URZ ;  /* 0x0000000705057899 */ /* 0x000fc4000800063f */
[----:B------:R-:W-:-:S04]  /*0410*/  UIMAD UR4, UR6, UR4, URZ ;  /* 0x00000004060472a4 */ /* 0x000fc8000f8e023f */
[----:B------:R-:W-:-:S04]  /*0420*/  UISETP.GE.AND UP0, UPT, UR5, UR4, UPT ;  /* 0x000000040500728c */ /* 0x000fc8000bf06270 */
[----:B------:R-:W-:-:S06]  /*0430*/  USEL UR11, UR11, 0xffffffff, !UP0 ;  /* 0xffffffff0b0b7887 */ /* 0x000fcc000c000000 */
.L_x_786:
        /* <DEDUP_REMOVED lines=39> */
[----:B-1-3--:R-:W-:Y:S05]  /*06b0*/  @P1 BRA `(.L_x_790) ;  /* 0x0000004000001947 */ /* 0x00afea0003800000 */
[----:B------:R-:W-:Y:S05]  /*06c0*/  @!P0 BRA `(.L_x_790) ;  /* 0x0000003000008947 */ /* 0x000fea0003800000 */
[----:B-----5:R1:W3:Y:S04]  /*06d0*/  LDG.E R0, [R8.64] ;  /* 0x0000000c08007981 */ /* 0x0202e8000c1e1900 */
[----:B-1----:R-:W3:Y:S02]  /*06e0*/  LDG.E R8, [R8.64+0x4] ;  /* 0x0000040c08087981 */ /* 0x002ee4000c1e1900 */
[----:B---3--:R-:W-:-:S02]  /*06f0*/  IADD3 R0, -R0, R8, RZ ;  /* 0x0000000800007210 */ /* 0x008fc40007ffe1ff */
.L_x_790:
[----:B------:R-:W-:-:S04]  /*0700*/  ISETP.NE.U32.AND P0, PT, RZ, c[0x0][0x368], PT ;  /* 0x0000da00ff007a0c */ /* 0x000fc80003f05070 */
[----:B------:R-:W-:-:S13]  /*0710*/  ISETP.NE.AND.EX P0, PT, RZ, c[0x0][0x36c], PT, P0 ;  /* 0x0000db00ff007a0c */ /* 0x000fda0003f05300 */
[----:B------:R-:W-:Y:S05]  /*0720*/  @!P0 BRA `(.L_x_791) ;  /* 0x0000007000008947 */ /* 0x000fea0003800000 */
[----:B------:R-:W-:Y:S02]  /*0730*/  ULDC.64 UR4, c[0x0][0x368] ;  /* 0x0000da0000047ab9 */ /* 0x000fe40000000a00 */
[----:B------:R-:W-:-:S06]  /*0740*/  UIMAD.WIDE UR4, UR11, UR15, UR4 ;  /* 0x0000000f0b0472a5 */ /* 0x000fcc000f8e0204 */
[----:B------:R-:W-:Y:S02]  /*0750*/  MOV R4, UR4 ;  /* 0x0000000400047c02 */ /* 0x000fe40008000f00 */
[----:B------:R-:W-:-:S05]  /*0760*/  MOV R5, UR5 ;  /* 0x0000000500057c02 */ /* 0x000fca0008000f00 */
[----:B------:R-:W3:Y:S02]  /*0770*/  LDG.E R4, [R4.64] ;  /* 0x0000000c04047981 */ /* 0x000ee4000c1e1900 */
[----:B---3--:R1:W3:Y:S02]  /*0780*/  R2UR UR4, R4 ;  /* 0x00000000040473c2 */ /* 0x0082e400000e0000 */
[----:B-1-3--:R-:W-:Y:S05]  /*0790*/  BRA `(.L_x_792) ;  /* 0x000000c000007947 */ /* 0x00afea0003800000 */
.L_x_791:
[----:B------:R-:W-:-:S04]  /*07a0*/  ISETP.NE.U32.AND P0, PT, RZ, c[0x0][0x350], PT ;  /* 0x0000d400ff007a0c */ /* 0x000fc80003f05070 */
[----:B------:R-:W-:-:S13]  /*07b0*/  ISETP.NE.AND.EX P0, PT, RZ, c[0x0][0x354], PT, P0 ;  /* 0x0000d500ff007a0c */ /* 0x000fda0003f05300 */
[----:B------:R-:W-:Y:S05]  /*07c0*/  @!P0 BRA `(.L_x_792) ;  /* 0x0000009000008947 */ /* 0x000fea0003800000 */
[----:B------:R-:W-:Y:S02]  /*07d0*/  ULDC.64 UR4, c[0x0][0x350] ;  /* 0x0000d40000047ab9 */ /* 0x000fe40000000a00 */
[----:B------:R-:W-:-:S06]  /*07e0*/  UIMAD.WIDE UR4, UR11, UR15, UR4 ;  /* 0x0000000f0b0472a5 */ /* 0x000fcc000f8e0204 */
[----:B------:R-:W-:Y:S02]  /*07f0*/  MOV R6, UR4 ;  /* 0x0000000400067c02 */ /* 0x000fe40008000f00 */
[----:B------:R-:W-:-:S05]  /*0800*/  MOV R7, UR5 ;  /* 0x0000000500077c02 */ /* 0x000fca0008000f00 */
[----:B------:R-:W3:Y:S04]  /*0810*/  LDG.E R4, [R6.64] ;  /* 0x0000000c06047981 */ /* 0x000ee8000c1e1900 */
[----:B------:R-:W4:Y:S01]  /*0820*/  LDG.E R3, [R6.64+0x4] ;  /* 0x0000040c06037981 */ /* 0x000f22000c1e1900 */
[----:B---3--:R-:W1:Y:S08]  /*0830*/  R2UR UR5, R4 ;  /* 0x00000000040573c2 */ /* 0x008e7000000e0000 */
[----:B----4-:R-:W1:Y:S02]  /*0840*/  R2UR UR4, R3 ;  /* 0x00000000030473c2 */ /* 0x010e6400000e0000 */
[----:B-1----:R-:W-:-:S06]  /*0850*/  UIADD3 UR4, -UR5, UR4, URZ ;  /* 0x0000000405047290 */ /* 0x002fcc000fffe13f */
.L_x_792:
[----:B--2---:R-:W-:Y:S01]  /*0860*/  UIADD3 UR7, -UR10, UR4, URZ ;  /* 0x000000040a077290 */ /* 0x004fe2000fffe13f */
[----:B------:R-:W-:Y:S01]  /*0870*/  PLOP3.LUT P2, PT, PT, PT, PT, 0x80, 0x0 ;  /* 0x000000000000781c */ /* 0x000fe20003f4f070 */
[----:B------:R-:W-:Y:S01]  /*0880*/  CS2R R4, SRZ ;  /* 0x0000000000047805 */ /* 0x000fe2000001ff00 */
[----:B------:R-:W-:Y:S01]  /*0890*/  IMAD.MOV.U32 R166, RZ, RZ, RZ ;  /* 0x000000ffffa67224 */ /* 0x000fe200078e00ff */
[----:B------:R-:W-:Y:S01]  /*08a0*/  UISETP.GE.AND UP0, UPT, UR7, 0x1, UPT ;  /* 0x000000010700788c */ /* 0x000fe2000bf06270 */
[----:B------:R-:W-:Y:S01]  /*08b0*/  IMAD.MOV.U32 R164, RZ, RZ, RZ ;  /* 0x000000ffffa47224 */ /* 0x000fe200078e00ff */
[----:B------:R-:W-:Y:S01]  /*08c0*/  UIADD3 UR4, UR7, 0x5f, URZ ;  /* 0x0000005f07047890 */ /* 0x000fe2000fffe03f */
[----:B------:R-:W-:Y:S01]  /*08d0*/  CS2R R162, SRZ ;  /* 0x0000000000a27805 */ /* 0x000fe2000001ff00 */
[----:B------:R-:W-:Y:S01]  /*08e0*/  CS2R R160, SRZ ;  /* 0x0000000000a07805 */ /* 0x000fe2000001ff00 */
[----:B------:R-:W-:Y:S01]  /*08f0*/  CS2R R158, SRZ ;  /* 0x00000000009e7805 */ /* 0x000fe2000001ff00 */
[----:B------:R-:W-:Y:S01]  /*0900*/  PLOP3.LUT P0, PT, PT, PT, UP0, 0x80, 0x0 ;  /* 0x000000000000781c */ /* 0x000fe20003f0f008 */
[----:B------:R-:W-:Y:S01]  /*0910*/  UIMAD.WIDE UR4, UR4, 0x2aaaaaab, URZ ;  /* 0x2aaaaaab040478a5 */ /* 0x000fe2000f8e023f */
[----:B------:R-:W-:Y:S01]  /*0920*/  CS2R R156, SRZ ;  /* 0x00000000009c7805 */ /* 0x000fe2000001ff00 */
[----:B------:R-:W-:Y:S01]  /*0930*/  CS2R R154, SRZ ;  /* 0x00000000009a7805 */ /* 0x000fe2000001ff00 */
[----:B------:R-:W-:Y:S01]  /*0940*/  CS2R R152, SRZ ;  /* 0x0000000000987805 */ /* 0x000fe2000001ff00 */
[----:B------:R-:W-:Y:S01]  /*0950*/  USHF.R.U32.HI UR6, URZ, 0x1f, UR5 ;  /* 0x0000001f3f067899 */ /* 0x000fe20008011605 */
[----:B------:R-:W-:Y:S01]  /*0960*/  CS2R R170, SRZ ;  /* 0x0000000000aa7805 */ /* 0x000fe2000001ff00 */
[----:B------:R-:W-:Y:S01]  /*0970*/  CS2R R168, SRZ ;  /* 0x0000000000a87805 */ /* 0x000fe2000001ff00 */
[----:B------:R-:W-:Y:S01]  /*0980*/  CS2R R150, SRZ ;  /* 0x0000000000967805 */ /* 0x000fe2000001ff00 */
[----:B------:R-:W-:Y:S01]  /*0990*/  ULEA.HI.SX32 UR6, UR5, UR6, 0x1c ;  /* 0x0000000605067291 */ /* 0x000fe2000f8fe23f */
        /* <DEDUP_REMOVED lines=64> */
[----:B------:R-:W1:Y:S01]  /*0da0*/  S2R R10, SR_CTAID.X ;  /* 0x00000000000a7919 */ /* 0x000e620000002500 */
[----:B------:R-:W-:Y:S01]  /*0db0*/  SHF.R.S32.HI R6, RZ, 0x1f, R2 ;  /* 0x0000001fff067819 */ /* 0x000fe20000011402 */
[----:B------:R-:W-:Y:S02]  /*0dc0*/  USHF.R.S32.HI UR15, URZ, 0x1f, UR14 ;  /* 0x0000001f3f0f7899 */ /* 0x000fe4000801140e */
[----:B------:R2:W3:Y:S01]  /*0dd0*/  @P1 LDG.E R3, [R4.64] ;  /* 0x0000000c04031981 */ /* 0x0004e2000c1e1900 */
[CC--:B------:R-:W-:Y:S01]  /*0de0*/  LEA.HI R30, R6.reuse, R2.reuse, RZ, 0x3 ;  /* 0x00000002061e7211 */ /* 0x0c0fe200078f18ff */
[----:B------:R-:W-:Y:S01]  /*0df0*/  ULDC.64 UR4, c[0x0][0x178] ;  /* 0x00005e0000047ab9 */ /* 0x000fe20000000a00 */
[----:B------:R-:W-:Y:S01]  /*0e00*/  LEA.HI R11, R6, R2, RZ, 0x4 ;  /* 0x00000002060b7211 */ /* 0x000fe200078f20ff */
[----:B------:R-:W-:Y:S01]  /*0e10*/  UIMAD UR15, UR15, UR4, URZ ;  /* 0x000000040f0f72a4 */ /* 0x000fe2000f8e023f */
[----:B------:R-:W-:Y:S01]  /*0e20*/  LOP3.LUT R12, R30, 0xfffffff8, RZ, 0xc0, !PT ;  /* 0xfffffff81e0c7812 */ /* 0x000fe200078ec0ff */
[----:B------:R-:W-:Y:S01]  /*0e30*/  UIMAD.WIDE.U32 UR16, UR14, UR4, URZ ;  /* 0x000000040e1072a5 */ /* 0x000fe2000f8e003f */
[----:B------:R-:W-:Y:S01]  /*0e40*/  SHF.R.S32.HI R30, RZ, 0x3, R30 ;  /* 0x00000003ff1e7819 */ /* 0x000fe2000001141e */
[----:B------:R-:W-:Y:S01]  /*0e50*/  UIMAD UR15, UR14, UR5, UR15 ;  /* 0x000000050e0f72a4 */ /* 0x000fe2000f8e020f */
[----:B------:R-:W-:Y:S01]  /*0e60*/  BSSY B0, `(.L_x_794) ;  /* 0x000005f000007945 */ /* 0x000fe20003800000 */
[----:B------:R-:W-:Y:S01]  /*0e70*/  IMAD.IADD R12, R2, 0x1, -R12 ;  /* 0x00000001020c7824 */ /* 0x000fe200078e0a0c */
[----:B------:R-:W-:Y:S01]  /*0e80*/  ULDC.64 UR4, c[0x0][0x1b8] ;  /* 0x00006e0000047ab9 */ /* 0x000fe20000000a00 */
[----:B------:R-:W-:Y:S01]  /*0e90*/  IMAD.SHL.U32 R249, R30, 0x40, RZ ;  /* 0x000000401ef97824 */ /* 0x000fe200078e00ff */
[----:B------:R-:W-:Y:S01]  /*0ea0*/  UIADD3 UR17, UR17, UR15, URZ ;  /* 0x0000000f11117290 */ /* 0x000fe2000fffe03f */
[C---:B------:R-:W-:Y:S01]  /*0eb0*/  IMAD R108, R12.reuse, 0x20, R30 ;  /* 0x000000200c6c7824 */ /* 0x040fe200078e021e */
[----:B------:R-:W-:Y:S01]  /*0ec0*/  USHF.R.S32.HI UR15, URZ, 0x1f, UR11 ;  /* 0x0000001f3f0f7899 */ /* 0x000fe2000801140b */
[----:B------:R-:W-:Y:S01]  /*0ed0*/  IMAD.SHL.U32 R33, R12, 0x8, RZ ;  /* 0x000000080c217824 */ /* 0x000fe200078e00ff */
[----:B------:R-:W-:Y:S01]  /*0ee0*/  UIMAD UR14, UR8, UR4, URZ ;  /* 0x00000004080e72a4 */ /* 0x000fe2000f8e023f */
[----:B------:R-:W-:Y:S01]  /*0ef0*/  LOP3.LUT R249, R249, 0x1c0, RZ, 0xc0, !PT ;  /* 0x000001c0f9f97812 */ /* 0x000fe200078ec0ff */
[----:B------:R-:W-:Y:S01]  /*0f00*/  USEL UR15, UR15, URZ, !UP1 ;  /* 0x0000003f0f0f7287 */ /* 0x000fe2000c800000 */
[C---:B-1----:R-:W-:Y:S01]  /*0f10*/  IMAD R8, R10.reuse, 0x80, R108 ;  /* 0x000000800a087824 */ /* 0x042fe200078e026c */
[----:B------:R-:W-:Y:S01]  /*0f20*/  UIMAD UR14, UR9, UR5, UR14 ;  /* 0x00000005090e72a4 */ /* 0x000fe2000f8e020e */
[----:B------:R1:W-:Y:S01]  /*0f30*/  STL [R1], R108 ;  /* 0x0000006c01007387 */ /* 0x0003e20000100800 */
[----:B------:R-:W-:Y:S01]  /*0f40*/  UIMAD.WIDE.U32 UR18, UR9, UR4, UR16 ;  /* 0x00000004091272a5 */ /* 0x000fe2000f8e0010 */
[----:B------:R-:W-:Y:S01]  /*0f50*/  IMAD.MOV.U32 R7, RZ, RZ, R8 ;  /* 0x000000ffff077224 */ /* 0x000fe200078e0008 */
[----:B------:R-:W-:Y:S01]  /*0f60*/  USEL UR16, UR11, URZ, !UP1 ;  /* 0x0000003f0b107287 */ /* 0x000fe2000c800000 */
[----:B--2---:R-:W-:Y:S01]  /*0f70*/  IMAD.MOV.U32 R4, RZ, RZ, c[0x0][0x2c4] ;  /* 0x0000b100ff047624 */ /* 0x004fe200078e00ff */
[----:B------:R-:W-:Y:S01]  /*0f80*/  ULDC.64 UR4, c[0x0][0x1c0] ;  /* 0x0000700000047ab9 */ /* 0x000fe20000000a00 */
[----:B------:R-:W-:Y:S01]  /*0f90*/  IMAD R10, R10, 0x80, R30 ;  /* 0x000000800a0a7824 */ /* 0x000fe200078e021e */
[----:B------:R-:W-:Y:S01]  /*0fa0*/  UIMAD UR15, UR15, UR4, URZ ;  /* 0x000000040f0f72a4 */ /* 0x000fe2000f8e023f */
[C---:B------:R-:W-:Y:S01]  /*0fb0*/  IADD3 R13, R33.reuse, 0x40, RZ ;  /* 0x00000040210d7810 */ /* 0x040fe20007ffe0ff */
[----:B------:R-:W-:Y:S01]  /*0fc0*/  UIADD3 UR19, UR19, UR14, URZ ;  /* 0x0000000e13137290 */ /* 0x000fe2000fffe03f */
[----:B------:R-:W-:Y:S01]  /*0fd0*/  ISETP.NE.AND P0, PT, R4, 0x1, PT ;  /* 0x000000010400780c */ /* 0x000fe20003f05270 */
[----:B------:R-:W-:Y:S01]  /*0fe0*/  UIMAD UR5, UR16, UR5, UR15 ;  /* 0x00000005100572a4 */ /* 0x000fe2000f8e020f */
[C---:B------:R-:W-:Y:S01]  /*0ff0*/  IADD3 R32, R33.reuse, 0x80, RZ ;  /* 0x0000008021207810 */ /* 0x040fe20007ffe0ff */
[----:B------:R-:W-:Y:S01]  /*1000*/  UIMAD.WIDE.U32 UR16, UR16, UR4, UR18 ;  /* 0x00000004101072a5 */ /* 0x000fe2000f8e0012 */
[----:B------:R-:W-:-:S02]  /*1010*/  ISETP.GE.AND P4, PT, R33, c[0x0][0x198], PT ;  /* 0x0000660021007a0c */ /* 0x000fc40003f86270 */
[----:B------:R-:W-:Y:S01]  /*1020*/  ISETP.GE.AND P3, PT, R13, c[0x0][0x198], PT ;  /* 0x000066000d007a0c */ /* 0x000fe20003f66270 */
[----:B------:R-:W-:Y:S01]  /*1030*/  UIADD3 UR5, UR17, UR5, URZ ;  /* 0x0000000511057290 */ /* 0x000fe2000fffe03f */
[----:B------:R-:W-:Y:S01]  /*1040*/  ISETP.GE.AND P6, PT, R32, c[0x0][0x198], PT ;  /* 0x0000660020007a0c */ /* 0x000fe20003fc6270 */
[----:B------:R-:W-:Y:S02]  /*1050*/  IMAD.U32 R15, RZ, RZ, UR17 ;  /* 0x00000011ff0f7e24 */ /* 0x000fe4000f8e00ff */
[----:B------:R-:W-:Y:S02]  /*1060*/  IMAD.U32 R14, RZ, RZ, UR16 ;  /* 0x00000010ff0e7e24 */ /* 0x000fe4000f8e00ff */
[----:B------:R-:W-:-:S04]  /*1070*/  @P0 IMAD.HI.U32 R4, R8, c[0x0][0x2c8], RZ ;  /* 0x0000b20008040a27 */ /* 0x000fc800078e00ff */
[----:B------:R-:W-:Y:S01]  /*1080*/  IMAD.U32 R15, RZ, RZ, UR5 ;  /* 0x00000005ff0f7e24 */ /* 0x000fe2000f8e00ff */
[----:B------:R-:W-:-:S04]  /*1090*/  @P0 SHF.R.U32.HI R7, RZ, c[0x0][0x2cc], R4 ;  /* 0x0000b300ff070a19 */ /* 0x000fc80000011604 */
[--C-:B------:R-:W-:Y:S01]  /*10a0*/  SHF.R.S32.HI R5, RZ, 0x1f, R7.reuse ;  /* 0x0000001fff057819 */ /* 0x100fe20000011407 */
[----:B------:R-:W-:Y:S02]  /*10b0*/  IMAD.MOV R4, RZ, RZ, -R7 ;  /* 0x000000ffff047224 */ /* 0x000fe400078e0a07 */
[----:B------:R-:W-:-:S04]  /*10c0*/  IMAD.WIDE.U32 R14, R7, c[0x0][0x1b0], R14 ;  /* 0x00006c00070e7a25 */ /* 0x000fc800078e000e */
[----:B------:R-:W-:Y:S02]  /*10d0*/  IMAD R4, R4, c[0x0][0x2c4], R8 ;  /* 0x0000b10004047a24 */ /* 0x000fe400078e0208 */
[----:B------:R-:W-:-:S03]  /*10e0*/  IMAD R5, R5, c[0x0][0x1b0], RZ ;  /* 0x00006c0005057a24 */ /* 0x000fc600078e02ff */
[----:B------:R-:W-:Y:S01]  /*10f0*/  SHF.R.S32.HI R8, RZ, 0x1f, R4 ;  /* 0x0000001fff087819 */ /* 0x000fe20000011404 */
[----:B------:R-:W-:Y:S01]  /*1100*/  IMAD R5, R7, c[0x0][0x1b4], R5 ;  /* 0x00006d0007057a24 */ /* 0x000fe200078e0205 */
[----:B------:R-:W-:-:S03]  /*1110*/  LOP3.LUT R7, R11, 0xfffffff0, RZ, 0xc0, !PT ;  /* 0xfffffff00b077812 */ /* 0x000fc600078ec0ff */
[----:B------:R-:W-:Y:S02]  /*1120*/  IMAD R8, R8, c[0x0][0x1a8], RZ ;  /* 0x00006a0008087a24 */ /* 0x000fe400078e02ff */
[----:B------:R-:W-:Y:S02]  /*1130*/  IMAD.IADD R15, R15, 0x1, R5 ;  /* 0x000000010f0f7824 */ /* 0x000fe400078e0205 */
[C---:B------:R-:W-:Y:S02]  /*1140*/  IMAD R9, R4.reuse, c[0x0][0x1ac], R8 ;  /* 0x00006b0004097a24 */ /* 0x040fe400078e0208 */
[----:B------:R-:W-:Y:S01]  /*1150*/  IMAD.WIDE.U32 R4, R4, c[0x0][0x1a8], R14 ;  /* 0x00006a0004047a25 */ /* 0x000fe200078e000e */
[----:B------:R-:W-:-:S03]  /*1160*/  LEA.HI R14, R6, R2, RZ, 0x6 ;  /* 0x00000002060e7211 */ /* 0x000fc600078f30ff */
[----:B------:R-:W-:Y:S01]  /*1170*/  IMAD.IADD R9, R5, 0x1, R9 ;  /* 0x0000000105097824 */ /* 0x000fe200078e0209 */
[----:B------:R-:W-:Y:S01]  /*1180*/  LEA R16, P0, R4, c[0x0][0x160], 0x1 ;  /* 0x0000580004107a11 */ /* 0x000fe200078008ff */
[----:B------:R-:W-:Y:S02]  /*1190*/  IMAD.IADD R5, R2, 0x1, -R7 ;  /* 0x0000000102057824 */ /* 0x000fe400078e0a07 */
[----:B-----5:R-:W-:Y:S01]  /*11a0*/  IMAD R8, R0, c[0x0][0x2c4], RZ ;  /* 0x0000b10000087a24 */ /* 0x020fe200078e02ff */
[----:B------:R-:W-:Y:S01]  /*11b0*/  LEA.HI.X R9, R4, c[0x0][0x164], R9, 0x1, P0 ;  /* 0x0000590004097a11 */ /* 0x000fe200000f0c09 */
[----:B------:R-:W-:Y:S01]  /*11c0*/  IMAD.SHL.U32 R14, R14, 0x8, RZ ;  /* 0x000000080e0e7824 */ /* 0x000fe200078e00ff */
[----:B------:R-:W-:Y:S01]  /*11d0*/  SHF.R.S32.HI R7, RZ, 0x1f, R5 ;  /* 0x0000001fff077819 */ /* 0x000fe20000011405 */
[----:B------:R-:W-:Y:S01]  /*11e0*/  IMAD.MOV.U32 R4, RZ, RZ, 0x10 ;  /* 0x00000010ff047424 */ /* 0x000fe200078e00ff */
[----:B------:R-:W-:Y:S01]  /*11f0*/  ISETP.GE.AND P0, PT, R10, R8, PT ;  /* 0x000000080a00720c */ /* 0x000fe20003f06270 */
[----:B------:R1:W2:Y:S01]  /*1200*/  SHFL.IDX PT, R20, R16, RZ, 0x181f ;  /* 0x00181fff10147589 */ /* 0x0002a200000e0000 */
[----:B------:R-:W-:-:S03]  /*1210*/  LEA.HI R7, R7, R5, RZ, 0x3 ;  /* 0x0000000507077211 */ /* 0x000fc600078f18ff */
[----:B------:R1:W4:Y:S01]  /*1220*/  SHFL.IDX PT, R21, R9, RZ, 0x181f ;  /* 0x00181fff09157589 */ /* 0x00032200000e0000 */
[----:B------:R-:W-:-:S05]  /*1230*/  LOP3.LUT R0, R7, 0xfffffff8, RZ, 0xc0, !PT ;  /* 0xfffffff807007812 */ /* 0x000fca00078ec0ff */
[----:B------:R-:W-:Y:S01]  /*1240*/  IMAD.IADD R5, R5, 0x1, -R0 ;  /* 0x0000000105057824 */ /* 0x000fe200078e0a00 */
[----:B------:R-:W-:-:S04]  /*1250*/  IADD3 R0, R33, 0xc0, RZ ;  /* 0x000000c021007810 */ /* 0x000fc80007ffe0ff */
[----:B------:R-:W-:Y:S01]  /*1260*/  ISETP.GE.AND P5, PT, R0, c[0x0][0x198], PT ;  /* 0x0000660000007a0c */ /* 0x000fe20003fa6270 */
[----:B---3--:R3:W1:Y:S03]  /*1270*/  @P1 R2UR UR18, R3 ;  /* 0x00000000031213c2 */ /* 0x00866600000e0000 */
[----:B------:R-:W-:Y:S01]  /*1280*/  R2P PR, R5, 0x6 ;  /* 0x0000000605007804 */ /* 0x000fe20000000000 */
[----:B-1----:R-:W-:-:S04]  /*1290*/  @!UP0 UMOV UR18, UR11 ;  /* 0x0000000b00128c82 */ /* 0x002fc80008000000 */
[----:B------:R-:W-:Y:S02]  /*12a0*/  SEL R4, R4, 0xfffffff0, !P1 ;  /* 0xfffffff004047807 */ /* 0x000fe40004800000 */
[----:B---3--:R-:W-:Y:S02]  /*12b0*/  SHF.R.U32.HI R3, RZ, 0x3, R249 ;  /* 0x00000003ff037819 */ /* 0x008fe400000116f9 */
[----:B------:R-:W-:-:S04]  /*12c0*/  LOP3.LUT R249, R249, 0x38, R33, 0xf8, !PT ;  /* 0x00000038f9f97812 */ /* 0x000fc800078ef821 */
[----:B------:R-:W-:Y:S01]  /*12d0*/  LOP3.LUT R249, R249, R3, RZ, 0x3c, !PT ;  /* 0x00000003f9f97212 */ /* 0x000fe200078e3cff */
[----:B------:R-:W-:-:S03]  /*12e0*/  IMAD.MOV.U32 R3, RZ, RZ, 0x20 ;  /* 0x00000020ff037424 */ /* 0x000fc600078e00ff */
[----:B------:R-:W-:Y:S02]  /*12f0*/  LOP3.LUT R249, R249, 0xfffffe00, R14, 0xf8, !PT ;  /* 0xfffffe00f9f97812 */ /* 0x000fe400078ef80e */
[----:B------:R-:W-:Y:S01]  /*1300*/  SEL R3, R3, 0xffffffe0, !P2 ;  /* 0xffffffe003037807 */ /* 0x000fe20005000000 */
[----:B------:R-:W-:Y:S05]  /*1310*/  @P0 BRA `(.L_x_795) ;  /* 0x0000013000000947 */ /* 0x000fea0003800000 */
[----:B--2-4-:R-:W-:Y:S01]  /*1320*/  SHF.R.S32.HI R17, RZ, 0x1f, R13 ;  /* 0x0000001fff117819 */ /* 0x014fe2000001140d */
        /* <DEDUP_REMOVED lines=18> */
.L_x_795:
[----:B--2-4-:R-:W-:Y:S05]  /*1450*/  BSYNC B0 ;  /* 0x0000000000007941 */ /* 0x014fea0003800000 */
.L_x_794:
[----:B-1----:R-:W-:Y:S01]  /*1460*/  IADD3 R14, R10, 0x20, RZ ;  /* 0x000000200a0e7810 */ /* 0x002fe20007ffe0ff */
[----:B------:R1:W2:Y:S01]  /*1470*/  SHFL.IDX PT, R21, R9, 0x1, 0x181f ;  /* 0x00381f0009157f89 */ /* 0x0002a200000e0000 */
[----:B------:R-:W-:Y:S02]  /*1480*/  BSSY B0, `(.L_x_796) ;  /* 0x0000017000007945 */ /* 0x000fe40003800000 */
[----:B------:R-:W-:Y:S01]  /*1490*/  ISETP.GE.AND P0, PT, R14, R8, PT ;  /* 0x000000080e00720c */ /* 0x000fe20003f06270 */
        /* <DEDUP_REMOVED lines=21> */
.L_x_797:
[----:B------:R-:W-:Y:S05]  /*15f0*/  BSYNC B0 ;  /* 0x0000000000007941 */ /* 0x000fea0003800000 */
.L_x_796:
[----:B--2---:R-:W-:Y:S01]  /*1600*/  IADD3 R14, R10, 0x40, RZ ;  /* 0x000000400a0e7810 */ /* 0x004fe20007ffe0ff */
[----:B------:R2:W4:Y:S01]  /*1610*/  SHFL.IDX PT, R21, R9, 0x2, 0x181f ;  /* 0x00581f0009157f89 */ /* 0x00052200000e0000 */
[----:B------:R-:W-:Y:S02]  /*1620*/  BSSY B0, `(.L_x_798) ;  /* 0x0000017000007945 */ /* 0x000fe40003800000 */
[----:B------:R-:W-:Y:S01]  /*1630*/  ISETP.GE.AND P0, PT, R14, R8, PT ;  /* 0x000000080e00720c */ /* 0x000fe20003f06270 */
        /* <DEDUP_REMOVED lines=21> */
.L_x_799:
[----:B------:R-:W-:Y:S05]  /*1790*/  BSYNC B0 ;  /* 0x0000000000007941 */ /* 0x000fea0003800000 */
.L_x_798:
[----:B-12---:R-:W-:Y:S01]  /*17a0*/  SHFL.IDX PT, R16, R16, 0x3, 0x181f ;  /* 0x00781f0010107f89 */ /* 0x006fe200000e0000 */
[----:B------:R-:W-:Y:S01]  /*17b0*/  IADD3 R10, R10, 0x60, RZ ;  /* 0x000000600a0a7810 */ /* 0x000fe20007ffe0ff */
[----:B------:R-:W-:Y:S01]  /*17c0*/  UMOV UR14, 0x60 ;  /* 0x00000060000e7882 */ /* 0x000fe20000000000 */
[----:B------:R-:W-:Y:S01]  /*17d0*/  SHF.R.S32.HI R31, RZ, 0x1f, R13 ;  /* 0x0000001fff1f7819 */ /* 0x000fe2000001140d */
[----:B------:R-:W1:Y:S01]  /*17e0*/  SHFL.IDX PT, R17, R9, 0x3, 0x181f ;  /* 0x00781f0009117f89 */ /* 0x000e6200000e0000 */
[----:B------:R-:W-:Y:S01]  /*17f0*/  ISETP.GE.AND P0, PT, R10, R8, PT ;  /* 0x000000080a00720c */ /* 0x000fe20003f06270 */
[----:B------:R-:W-:Y:S01]  /*1800*/  UIMAD UR14, UR6, UR14, -0x60 ;  /* 0xffffffa0060e74a4 */ /* 0x000fe2000f8e020e */
[----:B------:R-:W-:Y:S01]  /*1810*/  SHF.R.S32.HI R29, RZ, 0x1f, R32 ;  /* 0x0000001fff1d7819 */ /* 0x000fe20000011420 */
[----:B------:R-:W-:Y:S01]  /*1820*/  IMAD.MOV.U32 R250, RZ, RZ, c[0x0][0x2b8] ;  /* 0x0000ae00fffa7624 */ /* 0x000fe200078e00ff */
[----:B------:R-:W-:Y:S01]  /*1830*/  SHF.R.S32.HI R28, RZ, 0x1f, R0 ;  /* 0x0000001fff1c7819 */ /* 0x000fe20000011400 */
[----:B------:R-:W-:Y:S01]  /*1840*/  IMAD.SHL.U32 R249, R249, 0x2, RZ ;  /* 0x00000002f9f97824 */ /* 0x000fe200078e00ff */
[----:B------:R-:W-:Y:S01]  /*1850*/  LEA.HI R31, R31, R13, RZ, 0x3 ;  /* 0x0000000d1f1f7211 */ /* 0x000fe200078f18ff */
[----:B------:R-:W-:Y:S01]  /*1860*/  USHF.R.S32.HI UR15, URZ, 0x1f, UR18 ;  /* 0x0000001f3f0f7899 */ /* 0x000fe20008011412 */
[----:B------:R-:W-:Y:S01]  /*1870*/  LEA.HI R29, R29, R32, RZ, 0x3 ;  /* 0x000000201d1d7211 */ /* 0x000fe200078f18ff */
[----:B------:R-:W-:Y:S01]  /*1880*/  ULDC.64 UR4, c[0x0][0x2b0] ;  /* 0x0000ac0000047ab9 */ /* 0x000fe20000000a00 */
[----:B------:R-:W-:Y:S01]  /*1890*/  LEA.HI R28, R28, R0, RZ, 0x3 ;  /* 0x000000001c1c7211 */ /* 0x000fe200078f18ff */
[----:B------:R-:W-:Y:S01]  /*18a0*/  UIMAD UR15, UR15, UR4, URZ ;  /* 0x000000040f0f72a4 */ /* 0x000fe2000f8e023f */
[----:B---3--:R-:W-:Y:S01]  /*18b0*/  IADD3 R14, R108, UR14, RZ ;  /* 0x0000000e6c0e7c10 */ /* 0x008fe2000fffe0ff */
[----:B------:R-:W-:Y:S01]  /*18c0*/  UIMAD.WIDE.U32 UR16, UR18, UR4, URZ ;  /* 0x00000004121072a5 */ /* 0x000fe2000f8e003f */
[----:B------:R-:W-:Y:S01]  /*18d0*/  LOP3.LUT R31, R31, 0xfffffff8, RZ, 0xc0, !PT ;  /* 0xfffffff81f1f7812 */ /* 0x000fe200078ec0ff */
[----:B------:R-:W-:Y:S01]  /*18e0*/  UIMAD UR15, UR18, UR5, UR15 ;  /* 0x00000005120f72a4 */ /* 0x000fe2000f8e020f */
[----:B------:R-:W-:Y:S01]  /*18f0*/  LOP3.LUT R29, R29, 0xfffffff8, RZ, 0xc0, !PT ;  /* 0xfffffff81d1d7812 */ /* 0x000fe200078ec0ff */
[----:B------:R-:W-:Y:S01]  /*1900*/  IMAD.MOV.U32 R251, RZ, RZ, RZ ;  /* 0x000000fffffb7224 */ /* 0x000fe200078e00ff */
[----:B------:R-:W-:Y:S01]  /*1910*/  ISETP.NE.AND P2, PT, R250, 0x1, PT ;  /* 0x00000001fa00780c */ /* 0x000fe20003f45270 */
[----:B------:R-:W-:Y:S01]  /*1920*/  UIADD3 UR15, UR17, UR15, URZ ;  /* 0x0000000f110f7290 */ /* 0x000fe2000fffe03f */
[----:B------:R-:W-:Y:S01]  /*1930*/  LOP3.LUT R28, R28, 0xfffffff8, RZ, 0xc0, !PT ;  /* 0xfffffff81c1c7812 */ /* 0x000fe200078ec0ff */
[----:B------:R-:W-:Y:S01]  /*1940*/  IMAD.SHL.U32 R247, R12, 0x40, RZ ;  /* 0x000000400cf77824 */ /* 0x000fe200078e00ff */
[C---:B------:R-:W-:Y:S01]  /*1950*/  IADD3 R252, R14.reuse, UR10, RZ ;  /* 0x0000000a0efc7c10 */ /* 0x040fe2000fffe0ff */
[----:B-1----:R-:W-:Y:S01]  /*1960*/  @!P0 IMAD.WIDE R18, R33, 0x2, R16 ;  /* 0x0000000221128825 */ /* 0x002fe200078e0210 */
[----:B------:R-:W-:Y:S01]  /*1970*/  ISETP.GE.AND P1, PT, R14, UR7, PT ;  /* 0x000000070e007c0c */ /* 0x000fe2000bf26270 */
[----:B------:R-:W-:-:S02]  /*1980*/  ULDC.64 UR4, c[0x0][0x1e8] ;  /* 0x00007a0000047ab9 */ /* 0x000fc40000000a00 */
[----:B------:R-:W-:Y:S01]  /*1990*/  @!P0 IMAD.WIDE R14, R31, 0x2, R16 ;  /* 0x000000021f0e8825 */ /* 0x000fe200078e0210 */
[----:B------:R-:W-:Y:S01]  /*19a0*/  @!PT LDS RZ, [RZ] ;  /* 0x00000000fffff984 */ /* 0x000fe20000000800 */
[----:B------:R1:W-:Y:S01]  /*19b0*/  @!P0 LDGSTS.E.BYPASS.LTC128B.128 [R249+0x1b100], [R18.64], !P4 ;  /* 0x1b10000012f98fae */ /* 0x0003e2000e101d4c */
[----:B------:R-:W-:Y:S02]  /*19c0*/  ISETP.GT.OR P1, PT, R108, 0x5f, P1 ;  /* 0x0000005f6c00780c */ /* 0x000fe40000f24670 */
[----:B------:R-:W-:Y:S01]  /*19d0*/  @P2 IMAD.HI.U32 R9, R252, c[0x0][0x2bc], RZ ;  /* 0x0000af00fc092a27 */ /* 0x000fe200078e00ff */
[----:B------:R2:W-:Y:S03]  /*19e0*/  @!P0 LDGSTS.E.BYPASS.LTC128B.128 [R249+0x1f100], [R14.64], !P3 ;  /* 0x1f1000000ef98fae */ /* 0x0005e6000d901d4c */
[----:B------:R-:W-:Y:S01]  /*19f0*/  IMAD.MOV.U32 R8, RZ, RZ, R252 ;  /* 0x000000ffff087224 */ /* 0x000fe200078e00fc */
[----:B------:R-:W-:-:S06]  /*1a00*/  @P2 SHF.R.U32.HI R8, RZ, c[0x0][0x2c0], R9 ;  /* 0x0000b000ff082a19 */ /* 0x000fcc0000011609 */
[----:B------:R-:W-:-:S04]  /*1a10*/  @!P1 IADD3 R10, P2, R8, UR16, RZ ;  /* 0x00000010080a9c10 */ /* 0x000fc8000ff5e0ff */
[----:B------:R-:W-:Y:S01]  /*1a20*/  @!P1 LEA.HI.X.SX32 R9, R8, UR15, 0x1, P2 ;  /* 0x0000000f08099c11 */ /* 0x000fe200090f0eff */
[----:B-1----:R-:W-:-:S04]  /*1a30*/  @!P0 IMAD.WIDE R18, R29, 0x2, R16 ;  /* 0x000000021d128825 */ /* 0x002fc800078e0210 */
[----:B------:R-:W-:Y:S01]  /*1a40*/  @!P0 IMAD.WIDE R16, R28, 0x2, R16 ;  /* 0x000000021c108825 */ /* 0x000fe200078e0210 */
[----:B------:R1:W-:Y:S01]  /*1a50*/  @!P0 LDGSTS.E.BYPASS.LTC128B.128 [R249+0x23100], [R18.64], !P6 ;  /* 0x2310000012f98fae */ /* 0x0003e2000f101d4c */
[----:B--2---:R-:W-:-:S03]  /*1a60*/  @!P1 LEA R14, P2, R10, c[0x0][0x2a0], 0x2 ;  /* 0x0000a8000a0e9a11 */ /* 0x004fc600078410ff */
[----:B------:R2:W-:Y:S01]  /*1a70*/  @!P0 LDGSTS.E.BYPASS.LTC128B.128 [R249+0x27100], [R16.64], !P5 ;  /* 0x2710000010f98fae */ /* 0x0005e2000e901d4c */
[----:B------:R-:W-:-:S03]  /*1a80*/  @!P1 LEA.HI.X R15, R10, c[0x0][0x2a4], R9, 0x2, P2 ;  /* 0x0000a9000a0f9a11 */ /* 0x000fc600010f1409 */
[----:B------:R-:W0:Y:S04]  /*1a90*/  LDGDEPBAR ;  /* 0x00000000000079af */ /* 0x000e280000000000 */
[----:B------:R-:W-:Y:S06]  /*1aa0*/  BAR.SYNC.DEFER_BLOCKING 0x0 ;  /* 0x0000000000007b1d */ /* 0x000fec0000010000 */
[----:B------:R3:W5:Y:S01]  /*1ab0*/  @!P1 LDG.E R251, [R14.64] ;  /* 0x0000000c0efb9981 */ /* 0x000762000c1e1900 */
[----:B------:R-:W-:Y:S01]  /*1ac0*/  IMAD.MOV R8, RZ, RZ, -R8 ;  /* 0x000000ffff087224 */ /* 0x000fe200078e0a08 */
[----:B------:R-:W-:Y:S01]  /*1ad0*/  LOP3.LUT R247, R247, 0x1c0, RZ, 0xc0, !PT ;  /* 0x000001c0f7f77812 */ /* 0x000fe200078ec0ff */
[----:B------:R-:W-:Y:S01]  /*1ae0*/  UIMAD UR18, UR8, UR4, URZ ;  /* 0x00000004081272a4 */ /* 0x000fe2000f8e023f */
[----:B------:R-:W-:Y:S01]  /*1af0*/  LOP3.LUT P1, RZ, R12, 0x2, RZ, 0xc0, !PT ;  /* 0x000000020cff7812 */ /* 0x000fe2000782c0ff */
[----:B------:R-:W-:Y:S01]  /*1b00*/  IMAD R252, R8, c[0x0][0x2b8], R252 ;  /* 0x0000ae0008fc7a24 */ /* 0x000fe200078e02fc */
[----:B------:R-:W-:Y:S01]  /*1b10*/  UIMAD.WIDE.U32 UR20, UR9, UR4, URZ ;  /* 0x00000004091472a5 */ /* 0x000fe2000f8e003f */
[----:B------:R-:W-:Y:S01]  /*1b20*/  IMAD.SHL.U32 R8, R30, 0x8, RZ ;  /* 0x000000081e087824 */ /* 0x000fe200078e00ff */
[----:B------:R-:W-:Y:S01]  /*1b30*/  UIMAD UR18, UR9, UR5, UR18 ;  /* 0x00000005091272a4 */ /* 0x000fe2000f8e0212 */
[----:B-1----:R-:W-:Y:S01]  /*1b40*/  IMAD.WIDE.U32 R18, R252, c[0x0][0x1e0], RZ ;  /* 0x00007800fc127a25 */ /* 0x002fe200078e00ff */
[----:B------:R-:W-:Y:S01]  /*1b50*/  SHF.R.S32.HI R10, RZ, 0x1f, R252 ;  /* 0x0000001fff0a7819 */ /* 0x000fe200000114fc */
[----:B------:R-:W-:Y:S01]  /*1b60*/  ULDC.64 UR4, c[0x0][0x210] ;  /* 0x0000840000047ab9 */ /* 0x000fe20000000a00 */
[----:B------:R-:W-:Y:S01]  /*1b70*/  LOP3.LUT R8, R247, 0x8, R8, 0xf8, !PT ;  /* 0x00000008f7087812 */ /* 0x000fe200078ef808 */
[----:B------:R-:W-:Y:S01]  /*1b80*/  UIADD3 UR18, UR21, UR18, URZ ;  /* 0x0000001215127290 */ /* 0x000fe2000fffe03f */
[----:B------:R-:W-:Y:S01]  /*1b90*/  SHF.R.U32.HI R247, RZ, 0x3, R247 ;  /* 0x00000003fff77819 */ /* 0x000fe200000116f7 */
[C---:B------:R-:W-:Y:S01]  /*1ba0*/  IMAD R9, R10.reuse, c[0x0][0x1e0], RZ ;  /* 0x000078000a097a24 */ /* 0x040fe200078e02ff */
[----:B------:R-:W-:Y:S01]  /*1bb0*/  UIMAD UR8, UR8, UR4, URZ ;  /* 0x00000004080872a4 */ /* 0x000fe2000f8e023f */
[----:B------:R-:W-:Y:S01]  /*1bc0*/  IMAD R10, R10, c[0x0][0x208], RZ ;  /* 0x000082000a0a7a24 */ /* 0x000fe200078e02ff */
[----:B------:R-:W-:Y:S01]  /*1bd0*/  LOP3.LUT R247, R8, R247, RZ, 0x3c, !PT ;  /* 0x000000f708f77212 */ /* 0x000fe200078e3cff */
[C---:B------:R-:W-:Y:S01]  /*1be0*/  IMAD R9, R252.reuse, c[0x0][0x1e4], R9 ;  /* 0x00007900fc097a24 */ /* 0x040fe200078e0209 */
[----:B------:R-:W-:Y:S01]  /*1bf0*/  UIMAD.WIDE.U32 UR22, UR9, UR4, URZ ;  /* 0x00000004091672a5 */ /* 0x000fe2000f8e003f */
[C---:B--2---:R-:W-:Y:S01]  /*1c00*/  IMAD.WIDE.U32 R16, R252.reuse, c[0x0][0x208], RZ ;  /* 0x00008200fc107a25 */ /* 0x044fe200078e00ff */
[----:B------:R-:W-:Y:S01]  /*1c10*/  UIMAD UR5, UR9, UR5, UR8 ;  /* 0x00000005090572a4 */ /* 0x000fe2000f8e0208 */
[----:B------:R-:W-:Y:S01]  /*1c20*/  ISETP.GE.AND P4, PT, R33, c[0x0][0x1d4], PT ;  /* 0x0000750021007a0c */ /* 0x000fe20003f86270 */
[----:B------:R-:W-:Y:S01]  /*1c30*/  UIADD3 UR4, UR6, -0x1, URZ ;  /* 0xffffffff06047890 */ /* 0x000fe2000fffe03f */
[----:B---3--:R-:W-:Y:S01]  /*1c40*/  SHF.R.S32.HI R14, RZ, 0x4, R11 ;  /* 0x00000004ff0e7819 */ /* 0x008fe2000001140b */
[----:B------:R-:W-:Y:S01]  /*1c50*/  IMAD.IADD R19, R19, 0x1, R9 ;  /* 0x0000000113137824 */ /* 0x000fe200078e0209 */
[----:B------:R-:W-:Y:S01]  /*1c60*/  UIADD3 UR5, UR23, UR5, URZ ;  /* 0x0000000517057290 */ /* 0x000fe2000fffe03f */
[----:B------:R-:W-:Y:S01]  /*1c70*/  IMAD R10, R252, c[0x0][0x20c], R10 ;  /* 0x00008300fc0a7a24 */ /* 0x000fe200078e020a */
[----:B------:R-:W-:Y:S01]  /*1c80*/  LEA.HI R11, R11, R14, RZ, 0x1 ;  /* 0x0000000e0b0b7211 */ /* 0x000fe200078f08ff */
[----:B------:R-:W-:Y:S01]  /*1c90*/  UIMAD UR4, UR4, -0x60, UR7 ;  /* 0xffffffa0040478a4 */ /* 0x000fe2000f8e0207 */
[----:B------:R-:W-:Y:S01]  /*1ca0*/  ISETP.GE.AND P3, PT, R13, c[0x0][0x1d4], PT ;  /* 0x000075000d007a0c */ /* 0x000fe20003f66270 */
[----:B------:R-:W-:Y:S01]  /*1cb0*/  IMAD.IADD R17, R17, 0x1, R10 ;  /* 0x0000000111117824 */ /* 0x000fe200078e020a */
[----:B------:R-:W-:Y:S01]  /*1cc0*/  LOP3.LUT R11, R11, 0xfffffffe, RZ, 0xc0, !PT ;  /* 0xfffffffe0b0b7812 */ /* 0x000fe200078ec0ff */
[----:B------:R-:W-:Y:S01]  /*1cd0*/  IMAD.SHL.U32 R5, R5, 0x40, RZ ;  /* 0x0000004005057824 */ /* 0x000fe200078e00ff */
[----:B------:R-:W-:Y:S01]  /*1ce0*/  ISETP.GE.AND P2, PT, R32, c[0x0][0x1d4], PT ;  /* 0x0000750020007a0c */ /* 0x000fe20003f46270 */
[----:B------:R-:W-:Y:S01]  /*1cf0*/  IMAD.SHL.U32 R7, R7, 0x40, RZ ;  /* 0x0000004007077824 */ /* 0x000fe200078e00ff */
[----:B------:R-:W-:Y:S01]  /*1d00*/  IADD3 R30, -R30, UR4, RZ ;  /* 0x000000041e1e7c10 */ /* 0x000fe2000fffe1ff */
[----:B------:R-:W-:Y:S01]  /*1d10*/  IMAD.IADD R11, R14, 0x1, -R11 ;  /* 0x000000010e0b7824 */ /* 0x000fe200078e0a0b */
[----:B------:R-:W-:Y:S01]  /*1d20*/  LEA.HI R6, R6, R2, RZ, 0x5 ;  /* 0x0000000206067211 */ /* 0x000fe200078f28ff */
[----:B------:R-:W-:Y:S01]  /*1d30*/  UISETP.GE.AND UP0, UPT, UR7, 0x61, UPT ;  /* 0x000000610700788c */ /* 0x000fe2000bf06270 */
[----:B------:R-:W-:Y:S01]  /*1d40*/  LOP3.LUT R5, R5, 0x1c0, RZ, 0xc0, !PT ;  /* 0x000001c005057812 */ /* 0x000fe200078ec0ff */
[----:B------:R-:W-:Y:S01]  /*1d50*/  IMAD R247, R11, 0x200, R247 ;  /* 0x000002000bf77824 */ /* 0x000fe200078e02f7 */
[----:B------:R-:W-:Y:S01]  /*1d60*/  LOP3.LUT R7, R7, 0xfffffe00, RZ, 0xc0, !PT ;  /* 0xfffffe0007077812 */ /* 0x000fe200078ec0ff */
[----:B------:R-:W-:-:S02]  /*1d70*/  IMAD.SHL.U32 R11, R11, 0x8, RZ ;  /* 0x000000080b0b7824 */ /* 0x000fc400078e00ff */
[----:B------:R-:W-:Y:S02]  /*1d80*/  IMAD.SHL.U32 R247, R247, 0x2, RZ ;  /* 0x00000002f7f77824 */ /* 0x000fe400078e00ff */
[----:B------:R-:W-:Y:S01]  /*1d90*/  IMAD.SHL.U32 R248, R6, 0x20, RZ ;  /* 0x0000002006f87824 */ /* 0x000fe200078e00ff */
[----:B------:R-:W-:Y:S02]  /*1da0*/  LOP3.LUT R11, R5, 0x8, R11, 0xf8, !PT ;  /* 0x00000008050b7812 */ /* 0x000fe400078ef80b */
[----:B------:R-:W-:Y:S02]  /*1db0*/  IADD3 R246, R247, 0xc120, RZ ;  /* 0x0000c120f7f67810 */ /* 0x000fe40007ffe0ff */
[----:B------:R-:W-:Y:S02]  /*1dc0*/  SHF.R.U32.HI R5, RZ, 0x3, R5 ;  /* 0x00000003ff057819 */ /* 0x000fe40000011605 */
[----:B------:R-:W-:Y:S02]  /*1dd0*/  LOP3.LUT R248, R248, 0x7ffffc00, RZ, 0xc0, !PT ;  /* 0x7ffffc00f8f87812 */ /* 0x000fe400078ec0ff */
[----:B------:R-:W-:-:S04]  /*1de0*/  LOP3.LUT R5, R11, R5, RZ, 0x3c, !PT ;  /* 0x000000050b057212 */ /* 0x000fc800078e3cff */
[CC--:B------:R-:W-:Y:S02]  /*1df0*/  IADD3 R248, R5.reuse, R7.reuse, R248 ;  /* 0x0000000705f87210 */ /* 0x0c0fe40007ffe0f8 */
[----:B------:R-:W-:-:S03]  /*1e00*/  LOP3.LUT R5, R5, R7, RZ, 0xfc, !PT ;  /* 0x0000000705057212 */ /* 0x000fc600078efcff */
[----:B------:R-:W-:-:S04]  /*1e10*/  IMAD.SHL.U32 R248, R248, 0x2, RZ ;  /* 0x00000002f8f87824 */ /* 0x000fc800078e00ff */
[--C-:B------:R-:W-:Y:S02]  /*1e20*/  IMAD R244, R4, 0x2, R248.reuse ;  /* 0x0000000204f47824 */ /* 0x100fe400078e02f8 */
[C---:B------:R-:W-:Y:S02]  /*1e30*/  IMAD R243, R3.reuse, 0x2, R248 ;  /* 0x0000000203f37824 */ /* 0x040fe400078e02f8 */
[----:B------:R-:W-:Y:S01]  /*1e40*/  IMAD R241, R3, 0x2, R244 ;  /* 0x0000000203f17824 */ /* 0x000fe200078e02f4 */
[----:B-----5:R-:W-:Y:S01]  /*1e50*/  SHF.R.S32.HI R8, RZ, 0x1f, R251 ;  /* 0x0000001fff087819 */ /* 0x020fe200000114fb */
[----:B------:R-:W-:-:S04]  /*1e60*/  IMAD.WIDE.U32 R18, R251, c[0x0][0x1f0], R18 ;  /* 0x00007c00fb127a25 */ /* 0x000fc800078e0012 */
[----:B------:R-:W-:Y:S01]  /*1e70*/  IMAD R14, R8, c[0x0][0x1f0], RZ ;  /* 0x00007c00080e7a24 */ /* 0x000fe200078e02ff */
[----:B------:R-:W-:Y:S01]  /*1e80*/  IADD3 R9, P0, R18, UR20, RZ ;  /* 0x0000001412097c10 */ /* 0x000fe2000ff1e0ff */
[----:B------:R-:W-:Y:S02]  /*1e90*/  IMAD R8, R8, c[0x0][0x218], RZ ;  /* 0x0000860008087a24 */ /* 0x000fe400078e02ff */
[C---:B------:R-:W-:Y:S02]  /*1ea0*/  IMAD R14, R251.reuse, c[0x0][0x1f4], R14 ;  /* 0x00007d00fb0e7a24 */ /* 0x040fe400078e020e */
[----:B------:R-:W-:-:S03]  /*1eb0*/  IMAD.WIDE.U32 R16, R251, c[0x0][0x218], R16 ;  /* 0x00008600fb107a25 */ /* 0x000fc600078e0010 */
[----:B------:R-:W-:Y:S01]  /*1ec0*/  IADD3.X R14, R19, UR18, R14, P0, !PT ;  /* 0x00000012130e7c10 */ /* 0x000fe200087fe40e */
[----:B------:R-:W-:Y:S01]  /*1ed0*/  IMAD R8, R251, c[0x0][0x21c], R8 ;  /* 0x00008700fb087a24 */ /* 0x000fe200078e0208 */
[----:B------:R-:W-:-:S04]  /*1ee0*/  LEA R18, P0, R9, c[0x0][0x1c8], 0x1 ;  /* 0x0000720009127a11 */ /* 0x000fc800078008ff */
[----:B------:R-:W-:Y:S01]  /*1ef0*/  LEA.HI.X R14, R9, c[0x0][0x1cc], R14, 0x1, P0 ;  /* 0x00007300090e7a11 */ /* 0x000fe200000f0c0e */
[----:B------:R-:W-:Y:S01]  /*1f00*/  SHFL.IDX PT, R20, R18, RZ, 0x181f ;  /* 0x00181fff12147589 */ /* 0x000fe200000e0000 */
[----:B------:R-:W-:Y:S01]  /*1f10*/  IADD3 R10, P0, R16, UR22, RZ ;  /* 0x00000016100a7c10 */ /* 0x000fe2000ff1e0ff */
[----:B------:R-:W-:Y:S01]  /*1f20*/  IMAD.U32 R16, RZ, RZ, UR9 ;  /* 0x00000009ff107e24 */ /* 0x000fe2000f8e00ff */
[----:B------:R-:W-:Y:S01]  /*1f30*/  IADD3 R9, R247, 0xc100, RZ ;  /* 0x0000c100f7097810 */ /* 0x000fe20007ffe0ff */
[----:B----4-:R-:W1:Y:S01]  /*1f40*/  SHFL.IDX PT, R21, R14, RZ, 0x181f ;  /* 0x00181fff0e157589 */ /* 0x010e6200000e0000 */
[----:B------:R-:W-:Y:S02]  /*1f50*/  IADD3.X R8, R17, UR5, R8, P0, !PT ;  /* 0x0000000511087c10 */ /* 0x000fe400087fe408 */
[----:B------:R-:W-:Y:S01]  /*1f60*/  LEA R34, P0, R10, c[0x0][0x1f8], 0x1 ;  /* 0x00007e000a227a11 */ /* 0x000fe200078008ff */
[----:B------:R-:W-:Y:S01]  /*1f70*/  SHFL.IDX PT, R18, R18, 0x1, 0x181f ;  /* 0x00381f0012127f89 */ /* 0x000fe200000e0000 */
[----:B------:R-:W-:Y:S01]  /*1f80*/  @P1 IADD3 R246, R9, -0x20, RZ ;  /* 0xffffffe009f61810 */ /* 0x000fe20007ffe0ff */
[----:B------:R-:W-:Y:S01]  /*1f90*/  IMAD R9, R252, c[0x0][0x1e0], RZ ;  /* 0x00007800fc097a24 */ /* 0x000fe200078e02ff */
[----:B------:R-:W-:Y:S01]  /*1fa0*/  LEA.HI.X R8, R10, c[0x0][0x1fc], R8, 0x1, P0 ;  /* 0x00007f000a087a11 */ /* 0x000fe200000f0c08 */
[----:B------:R-:W-:Y:S01]  /*1fb0*/  SHFL.IDX PT, R19, R14, 0x1, 0x181f ;  /* 0x00381f000e137f89 */ /* 0x000fe200000e0000 */
[----:B------:R-:W-:Y:S01]  /*1fc0*/  ISETP.GE.AND P0, PT, R30, 0x1, PT ;  /* 0x000000011e00780c */ /* 0x000fe20003f06270 */
[----:B------:R-:W-:Y:S01]  /*1fd0*/  IMAD R9, R251, c[0x0][0x1f0], R9 ;  /* 0x00007c00fb097a24 */ /* 0x000fe200078e0209 */
[----:B------:R-:W-:Y:S01]  /*1fe0*/  ISETP.GE.AND P1, PT, R0, c[0x0][0x1d4], PT ;  /* 0x0000750000007a0c */ /* 0x000fe20003f26270 */
[----:B------:R-:W-:Y:S01]  /*1ff0*/  SHFL.IDX PT, R17, R14, 0x2, 0x181f ;  /* 0x00581f000e117f89 */ /* 0x000fe200000e0000 */
[----:B------:R-:W-:Y:S01]  /*2000*/  IADD3 R237, R246, 0x800, RZ ;  /* 0x00000800f6ed7810 */ /* 0x000fe20007ffe0ff */
[----:B------:R-:W-:Y:S01]  /*2010*/  IMAD R16, R16, c[0x0][0x1e8], R9 ;  /* 0x00007a0010107a24 */ /* 0x000fe200078e0209 */
[C---:B------:R-:W-:Y:S01]  /*2020*/  IADD3 R236, R246.reuse, 0x1000, RZ ;  /* 0x00001000f6ec7810 */ /* 0x040fe20007ffe0ff */
[----:B------:R-:W2:Y:S01]  /*2030*/  SHFL.IDX PT, R46, R34, RZ, 0x181f ;  /* 0x00181fff222e7589 */ /* 0x000ea200000e0000 */
[----:B------:R-:W-:-:S02]  /*2040*/  IADD3 R235, R246, 0x1800, RZ ;  /* 0x00001800f6eb7810 */ /* 0x000fc40007ffe0ff */
[----:B------:R-:W-:Y:S01]  /*2050*/  LEA R16, R16, c[0x0][0x1c8], 0x1 ;  /* 0x0000720010107a11 */ /* 0x000fe200078e08ff */
[----:B------:R-:W3:Y:S01]  /*2060*/  SHFL.IDX PT, R10, R8, RZ, 0x181f ;  /* 0x00181fff080a7589 */ /* 0x000ee200000e0000 */
[C---:B------:R-:W-:Y:S02]  /*2070*/  IADD3 R234, R246.reuse, 0x2000, RZ ;  /* 0x00002000f6ea7810 */ /* 0x040fe40007ffe0ff */
[C---:B------:R-:W-:Y:S01]  /*2080*/  IADD3 R233, R246.reuse, 0x2800, RZ ;  /* 0x00002800f6e97810 */ /* 0x040fe20007ffe0ff */
[--C-:B-1----:R-:W-:Y:S01]  /*2090*/  @P0 IMAD.WIDE R36, R33, 0x2, R20.reuse ;  /* 0x0000000221240825 */ /* 0x102fe200078e0214 */
[----:B------:R-:W-:Y:S01]  /*20a0*/  SHFL.IDX PT, R16, R16, 0x2, 0x181f ;  /* 0x00581f0010107f89 */ /* 0x000fe200000e0000 */
[C---:B------:R-:W-:Y:S02]  /*20b0*/  IADD3 R231, R246.reuse, 0x3000, RZ ;  /* 0x00003000f6e77810 */ /* 0x040fe40007ffe0ff */
[----:B------:R-:W-:Y:S01]  /*20c0*/  @P0 IMAD.WIDE R26, R31, 0x2, R20 ;  /* 0x000000021f1a0825 */ /* 0x000fe200078e0214 */
[----:B------:R1:W-:Y:S01]  /*20d0*/  @P0 LDGSTS.E.BYPASS.LTC128B.128 [R249+0xc100], [R36.64], !P4 ;  /* 0x0c10000024f90fae */ /* 0x0003e2000e101d4c */
[----:B------:R-:W-:-:S02]  /*20e0*/  IADD3 R230, R246, 0x3800, RZ ;  /* 0x00003800f6e67810 */ /* 0x000fc40007ffe0ff */
[--C-:B------:R-:W-:Y:S01]  /*20f0*/  @P0 IMAD.WIDE R24, R29, 0x2, R20.reuse ;  /* 0x000000021d180825 */ /* 0x100fe200078e0214 */
[----:B------:R4:W-:Y:S01]  /*2100*/  @P0 LDGSTS.E.BYPASS.LTC128B.128 [R249+0xf100], [R26.64], !P3 ;  /* 0x0f1000001af90fae */ /* 0x0009e2000d901d4c */
[----:B------:R-:W-:Y:S02]  /*2110*/  IADD3 R229, R246, 0x4000, RZ ;  /* 0x00004000f6e57810 */ /* 0x000fe40007ffe0ff */
[----:B------:R-:W-:Y:S01]  /*2120*/  @P0 IMAD.WIDE R38, R28, 0x2, R20 ;  /* 0x000000021c260825 */ /* 0x000fe200078e0214 */
[----:B------:R5:W-:Y:S01]  /*2130*/  @P0 LDGSTS.E.BYPASS.LTC128B.128 [R249+0x12100], [R24.64], !P2 ;  /* 0x1210000018f90fae */ /* 0x000be2000d101d4c */
[----:B------:R-:W-:Y:S02]  /*2140*/  IADD3 R228, R246, 0x4800, RZ ;  /* 0x00004800f6e47810 */ /* 0x000fe40007ffe0ff */
[----:B------:R-:W-:Y:S01]  /*2150*/  IMAD.WIDE R20, R33, 0x2, RZ ;  /* 0x0000000221147825 */ /* 0x000fe200078e02ff */
[----:B------:R1:W-:Y:S01]  /*2160*/  @P0 LDGSTS.E.BYPASS.LTC128B.128 [R249+0x15100], [R38.64], !P1 ;  /* 0x1510000026f90fae */ /* 0x0003e2000c901d4c */
[----:B------:R-:W-:-:S02]  /*2170*/  ISETP.GE.AND P0, PT, R30, 0x21, PT ;  /* 0x000000211e00780c */ /* 0x000fc40003f06270 */
[----:B------:R-:W-:Y:S01]  /*2180*/  IADD3 R227, R246, 0x5000, RZ ;  /* 0x00005000f6e37810 */ /* 0x000fe20007ffe0ff */
[----:B------:R-:W1:Y:S01]  /*2190*/  SHFL.IDX PT, R22, R34, 0x1, 0x181f ;  /* 0x00381f0022167f89 */ /* 0x000e6200000e0000 */
[----:B--2---:R-:W-:Y:S02]  /*21a0*/  IADD3 R82, P5, R46, R20, RZ ;  /* 0x000000142e527210 */ /* 0x004fe40007fbe0ff */
[C---:B------:R-:W-:Y:S01]  /*21b0*/  IADD3 R226, R246.reuse, 0x5800, RZ ;  /* 0x00005800f6e27810 */ /* 0x040fe20007ffe0ff */
[----:B------:R-:W2:Y:S01]  /*21c0*/  SHFL.IDX PT, R9, R8, 0x1, 0x181f ;  /* 0x00381f0008097f89 */ /* 0x000ea200000e0000 */
[----:B------:R-:W-:Y:S01]  /*21d0*/  IADD3 R225, R246, 0x6000, RZ ;  /* 0x00006000f6e17810 */ /* 0x000fe20007ffe0ff */
[----:B---3--:R-:W-:Y:S01]  /*21e0*/  IMAD.X R83, R10, 0x1, R21, P5 ;  /* 0x000000010a537824 */ /* 0x008fe200028e0615 */
[C---:B------:R-:W-:Y:S01]  /*21f0*/  IADD3 R224, R246.reuse, 0x6800, RZ ;  /* 0x00006800f6e07810 */ /* 0x040fe20007ffe0ff */
[----:B------:R-:W3:Y:S01]  /*2200*/  SHFL.IDX PT, R34, R34, 0x2, 0x181f ;  /* 0x00581f0022227f89 */ /* 0x000ee200000e0000 */
[C---:B------:R-:W-:Y:S01]  /*2210*/  IADD3 R223, R246.reuse, 0x7000, RZ ;  /* 0x00007000f6df7810 */ /* 0x040fe20007ffe0ff */
[--C-:B------:R-:W-:Y:S01]  /*2220*/  @P0 IMAD.WIDE R14, R31, 0x2, R18.reuse ;  /* 0x000000021f0e0825 */ /* 0x100fe200078e0212 */
[C---:B------:R-:W-:Y:S01]  /*2230*/  IADD3 R222, R246.reuse, 0x7800, RZ ;  /* 0x00007800f6de7810 */ /* 0x040fe20007ffe0ff */
[----:B------:R-:W3:Y:S01]  /*2240*/  SHFL.IDX PT, R8, R8, 0x2, 0x181f ;  /* 0x00581f0008087f89 */ /* 0x000ee200000e0000 */
[C---:B------:R-:W-:Y:S01]  /*2250*/  IADD3 R221, R246.reuse, 0x8000, RZ ;  /* 0x00008000f6dd7810 */ /* 0x040fe20007ffe0ff */
[----:B----4-:R-:W-:Y:S01]  /*2260*/  @P0 IMAD.WIDE R26, R33, 0x2, R18 ;  /* 0x00000002211a0825 */ /* 0x010fe200078e0212 */
[----:B------:R-:W-:-:S02]  /*2270*/  IADD3 R220, R246, 0x8800, RZ ;  /* 0x00008800f6dc7810 */ /* 0x000fc40007ffe0ff */
[C---:B------:R-:W-:Y:S01]  /*2280*/  IADD3 R219, R246.reuse, 0x9000, RZ ;  /* 0x00009000f6db7810 */ /* 0x040fe20007ffe0ff */
[--C-:B-----5:R-:W-:Y:S01]  /*2290*/  @P0 IMAD.WIDE R24, R29, 0x2, R18.reuse ;  /* 0x000000021d180825 */ /* 0x120fe200078e0212 */
[----:B------:R4:W-:Y:S01]  /*22a0*/  @P0 LDGSTS.E.BYPASS.LTC128B.128 [R249+0xd100], [R26.64], !P4 ;  /* 0x0d1000001af90fae */ /* 0x0009e2000e101d4c */
[----:B------:R-:W-:Y:S02]  /*22b0*/  IADD3 R218, R246, 0x9800, RZ ;  /* 0x00009800f6da7810 */ /* 0x000fe40007ffe0ff */
[----:B------:R-:W-:Y:S01]  /*22c0*/  @P0 IMAD.WIDE R18, R28, 0x2, R18 ;  /* 0x000000021c120825 */ /* 0x000fe200078e0212 */
[----:B------:R5:W-:Y:S01]  /*22d0*/  @P0 LDGSTS.E.BYPASS.LTC128B.128 [R249+0x10100], [R14.64], !P3 ;  /* 0x101000000ef90fae */ /* 0x000be2000d901d4c */
[----:B-1----:R-:W-:Y:S02]  /*22e0*/  IADD3 R44, P5, R20, R22, RZ ;  /* 0x00000016142c7210 */ /* 0x002fe40007fbe0ff */
[C---:B------:R-:W-:Y:S01]  /*22f0*/  IADD3 R217, R246.reuse, 0xa000, RZ ;  /* 0x0000a000f6d97810 */ /* 0x040fe20007ffe0ff */
[----:B------:R1:W-:Y:S01]  /*2300*/  @P0 LDGSTS.E.BYPASS.LTC128B.128 [R249+0x13100], [R24.64], !P2 ;  /* 0x1310000018f90fae */ /* 0x0003e2000d101d4c */
[C---:B------:R-:W-:Y:S01]  /*2310*/  IADD3 R216, R246.reuse, 0xa800, RZ ;  /* 0x0000a800f6d87810 */ /* 0x040fe20007ffe0ff */
[----:B--2---:R-:W-:Y:S01]  /*2320*/  IMAD.X R45, R21, 0x1, R9, P5 ;  /* 0x00000001152d7824 */ /* 0x004fe200028e0609 */
[----:B------:R-:W-:Y:S01]  /*2330*/  IADD3 R183, R246, 0xb000, RZ ;  /* 0x0000b000f6b77810 */ /* 0x000fe20007ffe0ff */
[----:B------:R2:W-:Y:S01]  /*2340*/  @P0 LDGSTS.E.BYPASS.LTC128B.128 [R249+0x16100], [R18.64], !P1 ;  /* 0x1610000012f90fae */ /* 0x0005e2000c901d4c */
[----:B------:R-:W-:-:S02]  /*2350*/  ISETP.GT.AND P0, PT, R30, 0x40, PT ;  /* 0x000000401e00780c */ /* 0x000fc40003f04270 */
[----:B---3--:R-:W-:Y:S02]  /*2360*/  IADD3 R20, P5, R20, R34, RZ ;  /* 0x0000002214147210 */ /* 0x008fe40007fbe0ff */
[----:B------:R-:W-:-:S03]  /*2370*/  IADD3 R182, R246, 0xb800, RZ ;  /* 0x0000b800f6b67810 */ /* 0x000fc60007ffe0ff */
[----:B------:R-:W-:Y:S02]  /*2380*/  IMAD.X R21, R21, 0x1, R8, P5 ;  /* 0x0000000115157824 */ /* 0x000fe400028e0608 */
[----:B-----5:R-:W-:-:S04]  /*2390*/  IMAD.WIDE R14, R31, 0x2, RZ ;  /* 0x000000021f0e7825 */ /* 0x020fc800078e02ff */
[----:B-1----:R-:W-:Y:S01]  /*23a0*/  @P0 IMAD.WIDE R24, R33, 0x2, R16 ;  /* 0x0000000221180825 */ /* 0x002fe200078e0210 */
[----:B------:R-:W-:-:S03]  /*23b0*/  IADD3 R54, P5, R46, R14, RZ ;  /* 0x0000000e2e367210 */ /* 0x000fc60007fbe0ff */
[----:B--2---:R-:W-:Y:S01]  /*23c0*/  @P0 IMAD.WIDE R18, R31, 0x2, R16 ;  /* 0x000000021f120825 */ /* 0x004fe200078e0210 */
[----:B------:R1:W-:Y:S03]  /*23d0*/  @P0 LDGSTS.E.BYPASS.LTC128B.128 [R249+0xe100], [R24.64], !P4 ;  /* 0x0e10000018f90fae */ /* 0x0003e6000e101d4c */
[----:B------:R-:W-:Y:S01]  /*23e0*/  IMAD.X R55, R10, 0x1, R15, P5 ;  /* 0x000000010a377824 */ /* 0x000fe200028e060f */
[----:B------:R2:W-:Y:S01]  /*23f0*/  @P0 LDGSTS.E.BYPASS.LTC128B.128 [R249+0x11100], [R18.64], !P3 ;  /* 0x1110000012f90fae */ /* 0x0005e2000d901d4c */
[----:B------:R-:W-:-:S05]  /*2400*/  IADD3 R42, P5, R14, R22, RZ ;  /* 0x000000160e2a7210 */ /* 0x000fca0007fbe0ff */
[----:B------:R-:W-:Y:S01]  /*2410*/  IMAD.X R43, R15, 0x1, R9, P5 ;  /* 0x000000010f2b7824 */ /* 0x000fe200028e0609 */
[----:B------:R-:W-:-:S05]  /*2420*/  IADD3 R14, P5, R14, R34, RZ ;  /* 0x000000220e0e7210 */ /* 0x000fca0007fbe0ff */
[----:B------:R-:W-:Y:S02]  /*2430*/  IMAD.X R15, R15, 0x1, R8, P5 ;  /* 0x000000010f0f7824 */ /* 0x000fe400028e0608 */
[----:B-1----:R-:W-:-:S04]  /*2440*/  @P0 IMAD.WIDE R24, R29, 0x2, R16 ;  /* 0x000000021d180825 */ /* 0x002fc800078e0210 */
[----:B------:R-:W-:Y:S01]  /*2450*/  @P0 IMAD.WIDE R16, R28, 0x2, R16 ;  /* 0x000000021c100825 */ /* 0x000fe200078e0210 */
[----:B------:R4:W-:Y:S03]  /*2460*/  @P0 LDGSTS.E.BYPASS.LTC128B.128 [R249+0x14100], [R24.64], !P2 ;  /* 0x1410000018f90fae */ /* 0x0009e6000d101d4c */
[----:B--2---:R-:W-:Y:S01]  /*2470*/  IMAD.WIDE R18, R29, 0x2, RZ ;  /* 0x000000021d127825 */ /* 0x004fe200078e02ff */
[----:B------:R1:W-:Y:S04]  /*2480*/  @P0 LDGSTS.E.BYPASS.LTC128B.128 [R249+0x17100], [R16.64], !P1 ;  /* 0x1710000010f90fae */ /* 0x0003e8000c901d4c */
[----:B------:R-:W0:Y:S01]  /*2490*/  LDGDEPBAR ;  /* 0x00000000000079af */ /* 0x000e220000000000 */
[----:B------:R-:W-:-:S02]  /*24a0*/  IADD3 R52, P0, R46, R18, RZ ;  /* 0x000000122e347210 */ /* 0x000fc40007f1e0ff */
[----:B------:R-:W-:-:S03]  /*24b0*/  IADD3 R40, P5, R18, R22, RZ ;  /* 0x0000001612287210 */ /* 0x000fc60007fbe0ff */
[----:B------:R-:W-:Y:S01]  /*24c0*/  IMAD.X R53, R10, 0x1, R19, P0 ;  /* 0x000000010a357824 */ /* 0x000fe200000e0613 */
[----:B------:R-:W-:Y:S01]  /*24d0*/  IADD3 R80, P0, R18, R34, RZ ;  /* 0x0000002212507210 */ /* 0x000fe20007f1e0ff */
[----:B------:R-:W-:-:S04]  /*24e0*/  IMAD.X R41, R19, 0x1, R9, P5 ;  /* 0x0000000113297824 */ /* 0x000fc800028e0609 */
[----:B------:R-:W-:Y:S02]  /*24f0*/  IMAD.X R81, R19, 0x1, R8, P0 ;  /* 0x0000000113517824 */ /* 0x000fe400000e0608 */
[----:B-1----:R-:W-:Y:S01]  /*2500*/  IMAD.WIDE R16, R28, 0x2, RZ ;  /* 0x000000021c107825 */ /* 0x002fe200078e02ff */
[----:B------:R-:W-:-:S04]  /*2510*/  DEPBAR.LE SB0, 0x1 ;  /* 0x000080400000791a */ /* 0x000fc80000000000 */
[----:B------:R-:W-:-:S04]  /*2520*/  DEPBAR.LE SB0, 0x0 ;  /* 0x000080000000791a */ /* 0x000fc80000000000 */
[----:B------:R-:W-:Y:S01]  /*2530*/  BAR.SYNC.DEFER_BLOCKING 0x0 ;  /* 0x0000000000007b1d */ /* 0x000fe20000010000 */
[----:B------:R-:W-:Y:S02]  /*2540*/  IADD3 R46, P6, R46, R16, RZ ;  /* 0x000000102e2e7210 */ /* 0x000fe40007fde0ff */
[C---:B------:R-:W-:Y:S02]  /*2550*/  IADD3 R34, P0, R16.reuse, R34, RZ ;  /* 0x0000002210227210 */ /* 0x040fe40007f1e0ff */
[----:B------:R-:W-:Y:S01]  /*2560*/  IADD3 R22, P5, R16, R22, RZ ;  /* 0x0000001610167210 */ /* 0x000fe20007fbe0ff */
[----:B------:R-:W-:Y:S01]  /*2570*/  IMAD.X R47, R10, 0x1, R17, P6 ;  /* 0x000000010a2f7824 */ /* 0x000fe200030e0611 */
[----:B------:R-:W-:Y:S01]  /*2580*/  ISETP.GE.AND P6, PT, R33, c[0x0][0x1d4], PT ;  /* 0x0000750021007a0c */ /* 0x000fe20003fc6270 */
[C---:B------:R-:W-:Y:S02]  /*2590*/  IMAD.X R35, R17.reuse, 0x1, R8, P0 ;  /* 0x0000000111237824 */ /* 0x040fe400000e0608 */
[----:B------:R-:W-:Y:S01]  /*25a0*/  IMAD.X R23, R17, 0x1, R9, P5 ;  /* 0x0000000111177824 */ /* 0x000fe200028e0609 */
[----:B------:R-:W-:-:S02]  /*25b0*/  ISETP.LT.OR P0, PT, R30, 0x1, P6 ;  /* 0x000000011e00780c */ /* 0x000fc40003701670 */
[----:B------:R-:W-:Y:S02]  /*25c0*/  ISETP.GE.AND P5, PT, R13, c[0x0][0x1d4], PT ;  /* 0x000075000d007a0c */ /* 0x000fe40003fa6270 */
[----:B------:R-:W-:Y:S01]  /*25d0*/  ISETP.GE.AND P6, PT, R32, c[0x0][0x1d4], PT ;  /* 0x0000750020007a0c */ /* 0x000fe20003fc6270 */
[----:B------:R-:W-:Y:S04]  /*25e0*/  LDSM.16.M88.4 R64, [R248+0x18100] ;  /* 0x01810000f840783b */ /* 0x000fe80000000200 */
[----:B------:R-:W-:Y:S04]  /*25f0*/  LDSM.16.M88.4 R96, [R244+0x18100] ;  /* 0x01810000f460783b */ /* 0x000fe80000000200 */
[----:B------:R-:W-:Y:S04]  /*2600*/  LDSM.16.M88.4 R48, [R247+0xc100] ;  /* 0x00c10000f730783b */ /* 0x000fe80000000200 */
[----:B------:R-:W-:Y:S04]  /*2610*/  LDSM.16.M88.4 R36, [R247+0xc900] ;  /* 0x00c90000f724783b */ /* 0x000fe80000000200 */
[----:B------:R-:W-:Y:S04]  /*2620*/  LDSM.16.M88.4 R208, [R247+0xd100] ;  /* 0x00d10000f7d0783b */ /* 0x000fe80000000200 */
[----:B----4-:R-:W1:Y:S04]  /*2630*/  LDSM.16.M88.4 R24, [R247+0xd900] ;  /* 0x00d90000f718783b */ /* 0x010e680000000200 */
[----:B------:R-:W-:Y:S04]  /*2640*/  LDSM.16.M88.4 R16, [R247+0xe100] ;  /* 0x00e10000f710783b */ /* 0x000fe80000000200 */
[----:B------:R-:W-:Y:S04]  /*2650*/  LDSM.16.M88.4 R76, [R247+0xe900] ;  /* 0x00e90000f74c783b */ /* 0x000fe80000000200 */
[----:B------:R-:W-:Y:S04]  /*2660*/  LDSM.16.M88.4 R68, [R246] ;  /* 0x00000000f644783b */ /* 0x000fe80000000200 */
[----:B------:R-:W-:Y:S04]  /*2670*/  LDSM.16.M88.4 R8, [R246+0x800] ;  /* 0x00080000f608783b */ /* 0x000fe80000000200 */
[----:B------:R-:W-:Y:S04]  /*2680*/  LDSM.16.M88.4 R72, [R246+0x1000] ;  /* 0x00100000f648783b */ /* 0x000fe80000000200 */
[----:B------:R-:W2:Y:S04]  /*2690*/  LDSM.16.M88.4 R56, [R246+0x1800] ;  /* 0x00180000f638783b */ /* 0x000ea80000000200 */
[----:B------:R-:W3:Y:S04]  /*26a0*/  LDSM.16.M88.4 R60, [R246+0x2000] ;  /* 0x00200000f63c783b */ /* 0x000ee80000000200 */
[----:B------:R-:W-:Y:S04]  /*26b0*/  LDSM.16.M88.4 R100, [R246+0x2800] ;  /* 0x00280000f664783b */ /* 0x000fe80000000200 */
[----:B------:R-:W-:Y:S01]  /*26c0*/  @!PT LDS RZ, [RZ] ;  /* 0x00000000fffff984 */ /* 0x000fe20000000800 */
[----:B------:R-:W-:Y:S01]  /*26d0*/  @!PT LDS RZ, [RZ] ;  /* 0x00000000fffff984 */ /* 0x000fe20000000800 */
[----:B------:R-:W-:Y:S01]  /*26e0*/  @!PT LDS RZ, [RZ] ;  /* 0x00000000fffff984 */ /* 0x000fe20000000800 */
[----:B------:R4:W-:Y:S01]  /*26f0*/  LDGSTS.E.BYPASS.LTC128B.128 [R249+0x100], [R82.64], !P0 ;  /* 0x0010000052f97fae */ /* 0x0009e2000c101d4c */
[C---:B------:R-:W-:Y:S01]  /*2700*/  ISETP.LT.OR P0, PT, R30.reuse, 0x1, P5 ;  /* 0x000000011e00780c */ /* 0x040fe20002f01670 */
[C---:B-1----:R-:W-:Y:S08]  /*2710*/  HMMA.16816.F32 R200, R64.reuse, R24, RZ ;  /* 0x0000001840c8723c */ /* 0x042ff000000018ff */
[----:B------:R-:W-:Y:S04]  /*2720*/  HMMA.16816.F32 R24, R64, R26, RZ ;  /* 0x0000001a4018723c */ /* 0x000fe800000018ff */
[----:B------:R1:W-:Y:S01]  /*2730*/  LDGSTS.E.BYPASS.LTC128B.128 [R249+0x3100], [R54.64], !P0 ;  /* 0x0310000036f97fae */ /* 0x0003e2000c101d4c */
[----:B------:R-:W-:-:S02]  /*2740*/  ISETP.LT.OR P0, PT, R30, 0x1, P6 ;  /* 0x000000011e00780c */ /* 0x000fc40003701670 */
[----:B------:R-:W-:Y:S01]  /*2750*/  ISETP.GE.AND P6, PT, R0, c[0x0][0x1d4], PT ;  /* 0x0000750000007a0c */ /* 0x000fe20003fc6270 */
[----:B------:R-:W-:-:S10]  /*2760*/  IMAD.MOV.U32 R0, RZ, RZ, 0x40 ;  /* 0x00000040ff007424 */ /* 0x000fd400078e00ff */
[----:B------:R1:W-:Y:S01]  /*2770*/  LDGSTS.E.BYPASS.LTC128B.128 [R249+0x6100], [R52.64], !P0 ;  /* 0x0610000034f97fae */ /* 0x0003e2000c101d4c */
[----:B------:R-:W-:Y:S01]  /*2780*/  ISETP.LT.OR P0, PT, R30, 0x1, P6 ;  /* 0x000000011e00780c */ /* 0x000fe20003701670 */
[C---:B--2---:R-:W-:Y:S08]  /*2790*/  HMMA.16816.F32 R200, R96.reuse, R56, R200 ;  /* 0x0000003860c8723c */ /* 0x044ff000000018c8 */
[----:B------:R-:W-:Y:S04]  /*27a0*/  HMMA.16816.F32 R24, R96, R58, R24 ;  /* 0x0000003a6018723c */ /* 0x000fe80000001818 */
[----:B------:R2:W-:Y:S01]  /*27b0*/  LDGSTS.E.BYPASS.LTC128B.128 [R249+0x9100], [R46.64], !P0 ;  /* 0x091000002ef97fae */ /* 0x0005e2000c101d4c */
[----:B------:R-:W-:-:S04]  /*27c0*/  ISETP.GE.AND P0, PT, R33, c[0x0][0x1d4], PT ;  /* 0x0000750021007a0c */ /* 0x000fc80003f06270 */
[C---:B------:R-:W-:Y:S01]  /*27d0*/  ISETP.LT.OR P0, PT, R30.reuse, 0x21, P0 ;  /* 0x000000211e00780c */ /* 0x040fe20000701670 */
[C---:B-1----:R-:W-:Y:S11]  /*27e0*/  HMMA.16816.F32 R52, R64.reuse, R48, RZ ;  /* 0x000000304034723c */ /* 0x042ff600000018ff */
[----:B------:R-:W-:Y:S01]  /*27f0*/  @!UPT UIADD3 URZ, URZ, URZ, URZ ;  /* 0x0000003f3f3ff290 */ /* 0x000fe2000fffe03f */
[----:B------:R2:W-:Y:S01]  /*2800*/  LDGSTS.E.BYPASS.LTC128B.128 [R249+0x1100], [R44.64], !P0 ;  /* 0x011000002cf97fae */ /* 0x0005e2000c101d4c */
[----:B------:R-:W-:Y:S01]  /*2810*/  ISETP.LT.OR P0, PT, R30, 0x21, P5 ;  /* 0x000000211e00780c */ /* 0x000fe20002f01670 */
[----:B------:R-:W-:Y:S11]  /*2820*/  HMMA.16816.F32 R48, R64, R50, RZ ;  /* 0x000000324030723c */ /* 0x000ff600000018ff */
[----:B------:R-:W-:Y:S01]  /*2830*/  @!UPT UIADD3 URZ, URZ, URZ, URZ ;  /* 0x0000003f3f3ff290 */ /* 0x000fe2000fffe03f */
[----:B------:R1:W-:Y:S01]  /*2840*/  LDGSTS.E.BYPASS.LTC128B.128 [R249+0x4100], [R42.64], !P0 ;  /* 0x041000002af97fae */ /* 0x0003e2000c101d4c */
[----:B------:R-:W-:-:S04]  /*2850*/  ISETP.GE.AND P0, PT, R32, c[0x0][0x1d4], PT ;  /* 0x0000750020007a0c */ /* 0x000fc80003f06270 */
[C---:B------:R-:W-:Y:S01]  /*2860*/  ISETP.LT.OR P0, PT, R30.reuse, 0x21, P0 ;  /* 0x000000211e00780c */ /* 0x040fe20000701670 */
[----:B------:R-:W-:Y:S08]  /*2870*/  HMMA.16816.F32 R52, R96, R68, R52 ;  /* 0x000000446034723c */ /* 0x000ff00000001834 */
[----:B--2---:R-:W-:Y:S04]  /*2880*/  HMMA.16816.F32 R44, R64, R36, RZ ;  /* 0x00000024402c723c */ /* 0x004fe800000018ff */
[----:B------:R1:W-:Y:S01]  /*2890*/  LDGSTS.E.BYPASS.LTC128B.128 [R249+0x7100], [R40.64], !P0 ;  /* 0x0710000028f97fae */ /* 0x0003e2000c101d4c */
[----:B------:R-:W-:-:S03]  /*28a0*/  ISETP.LT.OR P0, PT, R30, 0x21, P6 ;  /* 0x000000211e00780c */ /* 0x000fc60003701670 */
[----:B------:R-:W-:Y:S08]  /*28b0*/  HMMA.16816.F32 R36, R64, R38, RZ ;  /* 0x000000264024723c */ /* 0x000ff000000018ff */
[----:B------:R-:W-:Y:S02]  /*28c0*/  HMMA.16816.F32 R48, R96, R70, R48 ;  /* 0x000000466030723c */ /* 0x000fe40000001830 */
[----:B------:R2:W-:Y:S01]  /*28d0*/  LDGSTS.E.BYPASS.LTC128B.128 [R249+0xa100], [R22.64], !P0 ;  /* 0x0a10000016f97fae */ /* 0x0005e2000c101d4c */
[----:B------:R-:W-:-:S04]  /*28e0*/  ISETP.GE.AND P0, PT, R33, c[0x0][0x1d4], PT ;  /* 0x0000750021007a0c */ /* 0x000fc80003f06270 */
[C---:B------:R-:W-:Y:S01]  /*28f0*/  ISETP.LT.OR P0, PT, R30.reuse, 0x41, P0 ;  /* 0x000000411e00780c */ /* 0x040fe20000701670 */
[C---:B------:R-:W-:Y:S08]  /*2900*/  HMMA.16816.F32 R44, R96.reuse, R8, R44 ;  /* 0x00000008602c723c */ /* 0x040ff0000000182c */
[----:B------:R-:W-:Y:S04]  /*2910*/  HMMA.16816.F32 R36, R96, R10, R36 ;  /* 0x0000000a6024723c */ /* 0x000fe80000001824 */
[----:B------:R2:W-:Y:S01]  /*2920*/  LDGSTS.E.BYPASS.LTC128B.128 [R249+0x2100], [R20.64], !P0 ;  /* 0x0210000014f97fae */ /* 0x0005e2000c101d4c */
[----:B------:R-:W-:-:S02]  /*2930*/  ISETP.LT.OR P0, PT, R30, 0x41, P5 ;  /* 0x000000411e00780c */ /* 0x000fc40002f01670 */
[----:B------:R-:W-:Y:S01]  /*2940*/  ISETP.GE.AND P5, PT, R32, c[0x0][0x1d4], PT ;  /* 0x0000750020007a0c */ /* 0x000fe20003fa6270 */
[----:B-1----:R-:W-:Y:S01]  /*2950*/  HMMA.16816.F32 R40, R64, R208, RZ ;  /* 0x000000d04028723c */ /* 0x002fe200000018ff */
[----:B------:R-:W-:Y:S02]  /*2960*/  SHF.R.S32.HI R32, RZ, 0x1f, R29 ;  /* 0x0000001fff207819 */ /* 0x000fe4000001141d */
[----:B------:R-:W-:-:S05]  /*2970*/  ISETP.LT.OR P5, PT, R30, 0x41, P5 ;  /* 0x000000411e00780c */ /* 0x000fca0002fa1670 */
[----:B------:R-:W-:Y:S02]  /*2980*/  HMMA.16816.F32 R208, R64, R210, RZ ;  /* 0x000000d240d0723c */ /* 0x000fe400000018ff */
[----:B------:R1:W-:Y:S01]  /*2990*/  LDGSTS.E.BYPASS.LTC128B.128 [R249+0x5100], [R14.64], !P0 ;  /* 0x051000000ef97fae */ /* 0x0003e2000c101d4c */
[----:B------:R-:W-:-:S04]  /*29a0*/  LOP3.LUT P0, RZ, R12, 0x4, RZ, 0xc0, !PT ;  /* 0x000000040cff7812 */ /* 0x000fc8000780c0ff */
[----:B------:R-:W-:Y:S01]  /*29b0*/  SEL R0, R0, 0xffffffc0, !P0 ;  /* 0xffffffc000007807 */ /* 0x000fe20004000000 */
[----:B------:R4:W-:Y:S01]  /*29c0*/  LDGSTS.E.BYPASS.LTC128B.128 [R249+0x8100], [R80.64], !P5 ;  /* 0x0810000050f97fae */ /* 0x0009e2000e901d4c */
[----:B------:R-:W-:Y:S02]  /*29d0*/  ISETP.LT.OR P0, PT, R30, 0x41, P6 ;  /* 0x000000411e00780c */ /* 0x000fe40003701670 */
[----:B------:R-:W-:Y:S01]  /*29e0*/  ISETP.GT.AND P5, PT, R108, 0x5f, PT ;  /* 0x0000005f6c00780c */ /* 0x000fe20003fa4270 */
[----:B------:R-:W-:Y:S01]  /*29f0*/  IMAD.IADD R242, R247, 0x1, R0 ;  /* 0x00000001f7f27824 */ /* 0x000fe200078e0200 */
[----:B------:R-:W-:Y:S01]  /*2a00*/  SHF.R.S32.HI R30, RZ, 0x1f, R28 ;  /* 0x0000001fff1e7819 */ /* 0x000fe2000001141c */
[----:B------:R-:W-:Y:S01]  /*2a10*/  IMAD.IADD R232, R0, 0x1, R246 ;  /* 0x0000000100e87824 */ /* 0x000fe200078e02f6 */
[----:B--2---:R-:W-:Y:S01]  /*2a20*/  HMMA.16816.F32 R20, R64, R16, RZ ;  /* 0x000000104014723c */ /* 0x004fe200000018ff */
[----:B------:R-:W-:-:S06]  /*2a30*/  IADD3 R0, R249, 0x100, RZ ;  /* 0x00000100f9007810 */ /* 0x000fcc0007ffe0ff */
[----:B------:R2:W-:Y:S01]  /*2a40*/  LDGSTS.E.BYPASS.LTC128B.128 [R249+0xb100], [R34.64], !P0 ;  /* 0x0b10000022f97fae */ /* 0x0005e2000c101d4c */
[C---:B------:R-:W-:Y:S01]  /*2a50*/  HMMA.16816.F32 R16, R64.reuse, R18, RZ ;  /* 0x000000124010723c */ /* 0x040fe200000018ff */
[----:B------:R-:W-:Y:S02]  /*2a60*/  PLOP3.LUT P0, PT, PT, PT, UP0, 0x40, 0x0 ;  /* 0x000000000000781c */ /* 0x000fe40003f0e808 */
[----:B------:R-:W-:Y:S04]  /*2a70*/  LDSM.16.M88.4 R8, [R243+0x18100] ;  /* 0x01810000f308783b */ /* 0x000fe80000000200 */
[----:B------:R-:W5:Y:S01]  /*2a80*/  LDSM.16.M88.4 R68, [R242+0xc100] ;  /* 0x00c10000f244783b */ /* 0x000f620000000200 */
[C---:B-1----:R-:W-:Y:S03]  /*2a90*/  HMMA.16816.F32 R12, R64.reuse, R76, RZ ;  /* 0x0000004c400c723c */ /* 0x042fe600000018ff */
[----:B------:R-:W1:Y:S04]  /*2aa0*/  LDSM.16.M88.4 R56, [R242+0xd100] ;  /* 0x00d10000f238783b */ /* 0x000e680000000200 */
[----:B------:R-:W-:Y:S01]  /*2ab0*/  LDSM.16.M88.4 R92, [R242+0xd900] ;  /* 0x00d90000f25c783b */ /* 0x000fe20000000200 */
[----:B------:R-:W-:Y:S03]  /*2ac0*/  HMMA.16816.F32 R64, R64, R78, RZ ;  /* 0x0000004e4040723c */ /* 0x000fe600000018ff */
[----:B------:R-:W1:Y:S04]  /*2ad0*/  LDSM.16.M88.4 R76, [R242+0xc900] ;  /* 0x00c90000f24c783b */ /* 0x000e680000000200 */
[----:B------:R-:W1:Y:S01]  /*2ae0*/  LDSM.16.M88.4 R88, [R242+0xe100] ;  /* 0x00e10000f258783b */ /* 0x000e620000000200 */
[----:B------:R-:W-:Y:S01]  /*2af0*/  HMMA.16816.F32 R40, R96, R72, R40 ;  /* 0x000000486028723c */ /* 0x000fe20000001828 */
[----:B--2---:R-:W-:-:S02]  /*2b00*/  SHF.R.S32.HI R35, RZ, 0x1f, R33 ;  /* 0x0000001fff237819 */ /* 0x004fc40000011421 */
[----:B------:R-:W2:Y:S01]  /*2b10*/  LDSM.16.M88.4 R84, [R242+0xe900] ;  /* 0x00e90000f254783b */ /* 0x000ea20000000200 */
[----:B------:R-:W-:-:S03]  /*2b20*/  SHF.R.S32.HI R34, RZ, 0x1f, R31 ;  /* 0x0000001fff227819 */ /* 0x000fc6000001141f */
[----:B----4-:R-:W-:Y:S01]  /*2b30*/  LDSM.16.M88.4 R80, [R232+0x800] ;  /* 0x00080000e850783b */ /* 0x010fe20000000200 */
[C---:B------:R-:W-:Y:S03]  /*2b40*/  HMMA.16816.F32 R208, R96.reuse, R74, R208 ;  /* 0x0000004a60d0723c */ /* 0x040fe600000018d0 */
[----:B------:R-:W-:Y:S04]  /*2b50*/  LDSM.16.M88.4 R72, [R241+0x18100] ;  /* 0x01810000f148783b */ /* 0x000fe80000000200 */
[----:B------:R-:W-:Y:S01]  /*2b60*/  LDSM.16.M88.4 R104, [R242+0x15900] ;  /* 0x01590000f268783b */ /* 0x000fe20000000200 */
[C---:B---3--:R-:W-:Y:S03]  /*2b70*/  HMMA.16816.F32 R20, R96.reuse, R60, R20 ;  /* 0x0000003c6014723c */ /* 0x048fe60000001814 */
[----:B------:R-:W0:Y:S05]  /*2b80*/  LDGDEPBAR ;  /* 0x00000000000079af */ /* 0x000e2a0000000000 */
[----:B------:R-:W-:Y:S01]  /*2b90*/  HMMA.16816.F32 R16, R96, R62, R16 ;  /* 0x0000003e6010723c */ /* 0x000fe20000001810 */
[----:B------:R-:W3:Y:S07]  /*2ba0*/  LDSM.16.M88.4 R60, [R232] ;  /* 0x00000000e83c783b */ /* 0x000eee0000000200 */
[C---:B-----5:R-:W-:Y:S08]  /*2bb0*/  HMMA.16816.F32 R52, R8.reuse, R68, R52 ;  /* 0x000000440834723c */ /* 0x060ff00000001834 */
[----:B------:R-:W-:Y:S01]  /*2bc0*/  HMMA.16816.F32 R48, R8, R70, R48 ;  /* 0x000000460830723c */ /* 0x000fe20000001830 */
[----:B------:R-:W4:Y:S07]  /*2bd0*/  LDSM.16.M88.4 R68, [R232+0x1000] ;  /* 0x00100000e844783b */ /* 0x000f2e0000000200 */
        /* <DEDUP_REMOVED lines=16> */
[C---:B--2---:R-:W-:Y:S08]  /*2ce0*/  HMMA.16816.F32 R12, R8.reuse, R84, R12 ;  /* 0x00000054080c723c */ /* 0x044ff0000000180c */
[----:B------:R-:W-:Y:S01]  /*2cf0*/  HMMA.16816.F32 R8, R8, R86, R64 ;  /* 0x000000560808723c */ /* 0x000fe20000001840 */
[----:B------:R-:W-:Y:S04]  /*2d00*/  LDSM.16.M88.4 R64, [R248+0x1c100] ;  /* 0x01c10000f840783b */ /* 0x000fe80000000200 */
[----:B------:R-:W-:Y:S03]  /*2d10*/  LDSM.16.M88.4 R84, [R247+0x11100] ;  /* 0x01110000f754783b */ /* 0x000fe60000000200 */
[C---:B---3--:R-:W-:Y:S08]  /*2d20*/  HMMA.16816.F32 R52, R72.reuse, R60, R52 ;  /* 0x0000003c4834723c */ /* 0x048ff00000001834 */
[C---:B------:R-:W-:Y:S01]  /*2d30*/  HMMA.16816.F32 R48, R72.reuse, R62, R48 ;  /* 0x0000003e4830723c */ /* 0x040fe20000001830 */
[----:B------:R-:W2:Y:S07]  /*2d40*/  LDSM.16.M88.4 R60, [R247+0xf100] ;  /* 0x00f10000f73c783b */ /* 0x000eae0000000200 */
[C---:B----4-:R-:W-:Y:S08]  /*2d50*/  HMMA.16816.F32 R40, R72.reuse, R68, R40 ;  /* 0x000000444828723c */ /* 0x050ff00000001828 */
[C---:B------:R-:W-:Y:S01]  /*2d60*/  HMMA.16816.F32 R208, R72.reuse, R70, R208 ;  /* 0x0000004648d0723c */ /* 0x040fe200000018d0 */
[----:B------:R-:W3:Y:S07]  /*2d70*/  LDSM.16.M88.4 R68, [R247+0xf900] ;  /* 0x00f90000f744783b */ /* 0x000eee0000000200 */
[C---:B------:R-:W-:Y:S08]  /*2d80*/  HMMA.16816.F32 R44, R72.reuse, R80, R44 ;  /* 0x00000050482c723c */ /* 0x040ff0000000182c */
[C---:B------:R-:W-:Y:S01]  /*2d90*/  HMMA.16816.F32 R36, R72.reuse, R82, R36 ;  /* 0x000000524824723c */ /* 0x040fe20000001824 */
[----:B------:R-:W4:Y:S07]  /*2da0*/  LDSM.16.M88.4 R80, [R247+0x11900] ;  /* 0x01190000f750783b */ /* 0x000f2e0000000200 */
[C---:B-1----:R-:W-:Y:S08]  /*2db0*/  HMMA.16816.F32 R200, R72.reuse, R76, R200 ;  /* 0x0000004c48c8723c */ /* 0x042ff000000018c8 */
        /* <DEDUP_REMOVED lines=12> */
[C---:B---3--:R-:W-:Y:S08]  /*2e80*/  HMMA.16816.F32 R44, R64.reuse, R68, R44 ;  /* 0x00000044402c723c */ /* 0x048ff0000000182c */
[C---:B------:R-:W-:Y:S01]  /*2e90*/  HMMA.16816.F32 R36, R64.reuse, R70, R36 ;  /* 0x000000464024723c */ /* 0x040fe20000001824 */
[----:B------:R-:W3:Y:S07]  /*2ea0*/  LDSM.16.M88.4 R68, [R246+0x4800] ;  /* 0x00480000f644783b */ /* 0x000eee0000000200 */
        /* <DEDUP_REMOVED lines=10> */
[----:B------:R-:W-:Y:S01]  /*2f50*/  HMMA.16816.F32 R8, R64, R82, R8 ;  /* 0x000000524008723c */ /* 0x000fe20000001808 */
[----:B------:R-:W4:Y:S04]  /*2f60*/  LDSM.16.M88.4 R64, [R246+0x5000] ;  /* 0x00500000f640783b */ /* 0x000f280000000200 */
        /* <DEDUP_REMOVED lines=10> */
[C---:B---3--:R-:W-:Y:S08]  /*3010*/  HMMA.16816.F32 R200, R56.reuse, R68, R200 ;  /* 0x0000004438c8723c */ /* 0x048ff000000018c8 */
[C---:B------:R-:W-:Y:S01]  /*3020*/  HMMA.16816.F32 R24, R56.reuse, R70, R24 ;  /* 0x000000463818723c */ /* 0x040fe20000001818 */
[----:B------:R-:W-:Y:S07]  /*3030*/  LDSM.16.M88.4 R68, [R232+0x3000] ;  /* 0x00300000e844783b */ /* 0x000fee0000000200 */
[C---:B----4-:R-:W-:Y:S08]  /*3040*/  HMMA.16816.F32 R20, R56.reuse, R64, R20 ;  /* 0x000000403814723c */ /* 0x050ff00000001814 */
[----:B------:R-:W-:Y:S01]  /*3050*/  HMMA.16816.F32 R16, R56, R66, R16 ;  /* 0x000000423810723c */ /* 0x000fe20000001810 */
[----:B------:R-:W3:Y:S07]  /*3060*/  LDSM.16.M88.4 R64, [R241+0x1c100] ;  /* 0x01c10000f140783b */ /* 0x000eee0000000200 */
[C---:B-1----:R-:W-:Y:S08]  /*3070*/  HMMA.16816.F32 R52, R72.reuse, R92, R52 ;  /* 0x0000005c4834723c */ /* 0x042ff00000001834 */
[----:B------:R-:W-:Y:S01]  /*3080*/  HMMA.16816.F32 R48, R72, R94, R48 ;  /* 0x0000005e4830723c */ /* 0x000fe20000001830 */
        /* <DEDUP_REMOVED lines=12> */
[----:B------:R-:W-:Y:S01]  /*3150*/  HMMA.16816.F32 R208, R72, R86, R208 ;  /* 0x0000005648d0723c */ /* 0x000fe200000018d0 */
[----:B------:R-:W-:Y:S07]  /*3160*/  LDSM.16.M88.4 R84, [R232+0x5800] ;  /* 0x00580000e854783b */ /* 0x000fee0000000200 */
[C---:B---3--:R-:W-:Y:S08]  /*3170*/  HMMA.16816.F32 R52, R64.reuse, R68, R52 ;  /* 0x000000444034723c */ /* 0x048ff00000001834 */
[----:B------:R-:W-:Y:S01]  /*3180*/  HMMA.16816.F32 R48, R64, R70, R48 ;  /* 0x000000464030723c */ /* 0x000fe20000001830 */
[----:B------:R-:W3:Y:S07]  /*3190*/  LDSM.16.M88.4 R68, [R232+0x5000] ;  /* 0x00500000e844783b */ /* 0x000eee0000000200 */
[C---:B------:R-:W-:Y:S08]  /*31a0*/  HMMA.16816.F32 R12, R72.reuse, R76, R12 ;  /* 0x0000004c480c723c */ /* 0x040ff0000000180c */
[C---:B------:R-:W-:Y:S01]  /*31b0*/  HMMA.16816.F32 R8, R72.reuse, R78, R8 ;  /* 0x0000004e4808723c */ /* 0x040fe20000001808 */
[----:B------:R-:W4:Y:S07]  /*31c0*/  LDSM.16.M88.4 R76, [R232+0x4800] ;  /* 0x00480000e84c783b */ /* 0x000f2e0000000200 */
[C---:B------:R-:W-:Y:S08]  /*31d0*/  HMMA.16816.F32 R200, R72.reuse, R80, R200 ;  /* 0x0000005048c8723c */ /* 0x040ff000000018c8 */
[----:B------:R-:W-:Y:S01]  /*31e0*/  HMMA.16816.F32 R24, R72, R82, R24 ;  /* 0x000000524818723c */ /* 0x000fe20000001818 */
[----:B------:R-:W-:Y:S04]  /*31f0*/  LDSM.16.M88.4 R72, [R247+0x12100] ;  /* 0x01210000f748783b */ /* 0x000fe80000000200 */
[----:B------:R-:W-:Y:S03]  /*3200*/  LDSM.16.M88.4 R80, [R247+0x13100] ;  /* 0x01310000f750783b */ /* 0x000fe60000000200 */
        /* <DEDUP_REMOVED lines=10> */
[C---:B------:R-:W-:Y:S01]  /*32b0*/  HMMA.16816.F32 R24, R64.reuse, R78, R24 ;  /* 0x0000004e4018723c */ /* 0x040fe20000001818 */
[----:B------:R-:W-:Y:S07]  /*32c0*/  LDSM.16.M88.4 R76, [R247+0x14100] ;  /* 0x01410000f74c783b */ /* 0x000fee0000000200 */
[C---:B------:R-:W-:Y:S08]  /*32d0*/  HMMA.16816.F32 R12, R64.reuse, R84, R12 ;  /* 0x00000054400c723c */ /* 0x040ff0000000180c */
[----:B------:R-:W-:Y:S01]  /*32e0*/  HMMA.16816.F32 R8, R64, R86, R8 ;  /* 0x000000564008723c */ /* 0x000fe20000001808 */
[----:B------:R-:W4:Y:S04]  /*32f0*/  LDSM.16.M88.4 R64, [R247+0x14900] ;  /* 0x01490000f740783b */ /* 0x000f280000000200 */
[----:B------:R-:W-:Y:S03]  /*3300*/  LDSM.16.M88.4 R84, [R242+0x12100] ;  /* 0x01210000f254783b */ /* 0x000fe60000000200 */
        /* <DEDUP_REMOVED lines=9> */
[C---:B------:R-:W-:Y:S08]  /*33a0*/  HMMA.16816.F32 R40, R56.reuse, R80, R40 ;  /* 0x000000503828723c */ /* 0x040ff00000001828 */
[C---:B------:R-:W-:Y:S01]  /*33b0*/  HMMA.16816.F32 R208, R56.reuse, R82, R208 ;  /* 0x0000005238d0723c */ /* 0x040fe200000018d0 */
[----:B------:R-:W-:Y:S07]  /*33c0*/  LDSM.16.M88.4 R80, [R242+0x12900] ;  /* 0x01290000f250783b */ /* 0x000fee0000000200 */
[C---:B----4-:R-:W-:Y:S08]  /*33d0*/  HMMA.16816.F32 R12, R56.reuse, R64, R12 ;  /* 0x00000040380c723c */ /* 0x050ff0000000180c */
[C---:B------:R-:W-:Y:S01]  /*33e0*/  HMMA.16816.F32 R8, R56.reuse, R66, R8 ;  /* 0x000000423808723c */ /* 0x040fe20000001808 */
[----:B------:R-:W3:Y:S07]  /*33f0*/  LDSM.16.M88.4 R64, [R246+0x8800] ;  /* 0x00880000f640783b */ /* 0x000eee0000000200 */
[C---:B------:R-:W-:Y:S08]  /*3400*/  HMMA.16816.F32 R20, R56.reuse, R76, R20 ;  /* 0x0000004c3814723c */ /* 0x040ff00000001814 */
[----:B------:R-:W-:Y:S01]  /*3410*/  HMMA.16816.F32 R16, R56, R78, R16 ;  /* 0x0000004e3810723c */ /* 0x000fe20000001810 */
[----:B------:R-:W4:Y:S04]  /*3420*/  LDSM.16.M88.4 R56, [R243+0x20100] ;  /* 0x02010000f338783b */ /* 0x000f280000000200 */
[----:B------:R-:W5:Y:S03]  /*3430*/  LDSM.16.M88.4 R76, [R242+0x13100] ;  /* 0x01310000f24c783b */ /* 0x000f660000000200 */
        /* <DEDUP_REMOVED lines=15> */
[C---:B---3--:R-:W-:Y:S08]  /*3530*/  HMMA.16816.F32 R12, R60.reuse, R64, R12 ;  /* 0x000000403c0c723c */ /* 0x048ff0000000180c */
[----:B------:R-:W-:Y:S01]  /*3540*/  HMMA.16816.F32 R8, R60, R66, R8 ;  /* 0x000000423c08723c */ /* 0x000fe20000001808 */
[----:B------:R-:W-:Y:S04]  /*3550*/  LDSM.16.M88.4 R60, [R241+0x20100] ;  /* 0x02010000f13c783b */ /* 0x000fe80000000200 */
[----:B------:R-:W3:Y:S03]  /*3560*/  LDSM.16.M88.4 R64, [R232+0x6000] ;  /* 0x00600000e840783b */ /* 0x000ee60000000200 */
[C---:B----4-:R-:W-:Y:S08]  /*3570*/  HMMA.16816.F32 R52, R56.reuse, R84, R52 ;  /* 0x000000543834723c */ /* 0x050ff00000001834 */
[C---:B------:R-:W-:Y:S01]  /*3580*/  HMMA.16816.F32 R48, R56.reuse, R86, R48 ;  /* 0x000000563830723c */ /* 0x040fe20000001830 */
[----:B------:R-:W4:Y:S07]  /*3590*/  LDSM.16.M88.4 R84, [R232+0x7000] ;  /* 0x00700000e854783b */ /* 0x000f2e0000000200 */
[C---:B------:R-:W-:Y:S08]  /*35a0*/  HMMA.16816.F32 R44, R56.reuse, R80, R44 ;  /* 0x00000050382c723c */ /* 0x040ff0000000182c */
[C---:B------:R-:W-:Y:S01]  /*35b0*/  HMMA.16816.F32 R36, R56.reuse, R82, R36 ;  /* 0x000000523824723c */ /* 0x040fe20000001824 */
[----:B------:R-:W3:Y:S07]  /*35c0*/  LDSM.16.M88.4 R80, [R232+0x7800] ;  /* 0x00780000e850783b */ /* 0x000eee0000000200 */
[C---:B-----5:R-:W-:Y:S08]  /*35d0*/  HMMA.16816.F32 R40, R56.reuse, R76, R40 ;  /* 0x0000004c3828723c */ /* 0x060ff00000001828 */
[C---:B------:R-:W-:Y:S01]  /*35e0*/  HMMA.16816.F32 R208, R56.reuse, R78, R208 ;  /* 0x0000004e38d0723c */ /* 0x040fe200000018d0 */
[----:B------:R-:W5:Y:S07]  /*35f0*/  LDSM.16.M88.4 R76, [R232+0x8000] ;  /* 0x00800000e84c783b */ /* 0x000f6e0000000200 */
[C---:B-1----:R-:W-:Y:S08]  /*3600*/  HMMA.16816.F32 R200, R56.reuse, R72, R200 ;  /* 0x0000004838c8723c */ /* 0x042ff000000018c8 */
[C---:B------:R-:W-:Y:S01]  /*3610*/  HMMA.16816.F32 R24, R56.reuse, R74, R24 ;  /* 0x0000004a3818723c */ /* 0x040fe20000001818 */
[----:B------:R-:W1:Y:S07]  /*3620*/  LDSM.16.M88.4 R72, [R232+0x8800] ;  /* 0x00880000e848783b */ /* 0x000e6e0000000200 */
[C---:B--2---:R-:W-:Y:S08]  /*3630*/  HMMA.16816.F32 R20, R56.reuse, R68, R20 ;  /* 0x000000443814723c */ /* 0x044ff00000001814 */
[C---:B------:R-:W-:Y:S01]  /*3640*/  HMMA.16816.F32 R16, R56.reuse, R70, R16 ;  /* 0x000000463810723c */ /* 0x040fe20000001810 */
[----:B------:R-:W-:Y:S07]  /*3650*/  LDSM.16.M88.4 R68, [R247+0x15100] ;  /* 0x01510000f744783b */ /* 0x000fee0000000200 */
[C---:B------:R-:W-:Y:S08]  /*3660*/  HMMA.16816.F32 R12, R56.reuse, R96, R12 ;  /* 0x00000060380c723c */ /* 0x040ff0000000180c */
[----:B------:R-:W-:Y:S01]  /*3670*/  HMMA.16816.F32 R8, R56, R98, R8 ;  /* 0x000000623808723c */ /* 0x000fe20000001808 */
[----:B------:R-:W2:Y:S04]  /*3680*/  LDSM.16.M88.4 R56, [R247+0x15900] ;  /* 0x01590000f738783b */ /* 0x000ea80000000200 */
[----:B------:R-:W-:Y:S03]  /*3690*/  LDSM.16.M88.4 R96, [R247+0x17900] ;  /* 0x01790000f760783b */ /* 0x000fe60000000200 */
[C---:B---3--:R-:W-:Y:S08]  /*36a0*/  HMMA.16816.F32 R52, R60.reuse, R64, R52 ;  /* 0x000000403c34723c */ /* 0x048ff00000001834 */
[C---:B------:R-:W-:Y:S01]  /*36b0*/  HMMA.16816.F32 R48, R60.reuse, R66, R48 ;  /* 0x000000423c30723c */ /* 0x040fe20000001830 */
[----:B------:R-:W3:Y:S07]  /*36c0*/  LDSM.16.M88.4 R64, [R247+0x16100] ;  /* 0x01610000f740783b */ /* 0x000eee0000000200 */
[C---:B------:R-:W-:Y:S08]  /*36d0*/  HMMA.16816.F32 R44, R60.reuse, R88, R44 ;  /* 0x000000583c2c723c */ /* 0x040ff0000000182c */
[C---:B------:R-:W-:Y:S01]  /*36e0*/  HMMA.16816.F32 R36, R60.reuse, R90, R36 ;  /* 0x0000005a3c24723c */ /* 0x040fe20000001824 */
[----:B------:R-:W-:Y:S07]  /*36f0*/  LDSM.16.M88.4 R88, [R246+0x9000] ;  /* 0x00900000f658783b */ /* 0x000fee0000000200 */
[C---:B----4-:R-:W-:Y:S08]  /*3700*/  HMMA.16816.F32 R40, R60.reuse, R84, R40 ;  /* 0x000000543c28723c */ /* 0x050ff00000001828 */
[C---:B------:R-:W-:Y:S01]  /*3710*/  HMMA.16816.F32 R208, R60.reuse, R86, R208 ;  /* 0x000000563cd0723c */ /* 0x040fe200000018d0 */
[----:B------:R-:W-:Y:S07]  /*3720*/  LDSM.16.M88.4 R84, [R243+0x24100] ;  /* 0x02410000f354783b */ /* 0x000fee0000000200 */
[C---:B------:R-:W-:Y:S08]  /*3730*/  HMMA.16816.F32 R200, R60.reuse, R80, R200 ;  /* 0x000000503cc8723c */ /* 0x040ff000000018c8 */
[C---:B------:R-:W-:Y:S01]  /*3740*/  HMMA.16816.F32 R24, R60.reuse, R82, R24 ;  /* 0x000000523c18723c */ /* 0x040fe20000001818 */
[----:B------:R-:W-:Y:S07]  /*3750*/  LDSM.16.M88.4 R80, [R246+0x9800] ;  /* 0x00980000f650783b */ /* 0x000fee0000000200 */
[C---:B-----5:R-:W-:Y:S08]  /*3760*/  HMMA.16816.F32 R20, R60.reuse, R76, R20 ;  /* 0x0000004c3c14723c */ /* 0x060ff00000001814 */
[C---:B------:R-:W-:Y:S01]  /*3770*/  HMMA.16816.F32 R16, R60.reuse, R78, R16 ;  /* 0x0000004e3c10723c */ /* 0x040fe20000001810 */
[----:B------:R-:W-:Y:S07]  /*3780*/  LDSM.16.M88.4 R76, [R246+0xa000] ;  /* 0x00a00000f64c783b */ /* 0x000fee0000000200 */
[C---:B-1----:R-:W-:Y:S08]  /*3790*/  HMMA.16816.F32 R12, R60.reuse, R72, R12 ;  /* 0x000000483c0c723c */ /* 0x042ff0000000180c */
        /* <DEDUP_REMOVED lines=8> */
[----:B------:R-:W4:Y:S07]  /*3820*/  LDSM.16.M88.4 R68, [R246+0xb000] ;  /* 0x00b00000f644783b */ /* 0x000f2e0000000200 */
        /* <DEDUP_REMOVED lines=8> */
[----:B------:R-:W5:Y:S07]  /*38b0*/  LDSM.16.M88.4 R100, [R242+0x16100] ;  /* 0x01610000f264783b */ /* 0x000f6e0000000200 */
[C---:B------:R-:W-:Y:S08]  /*38c0*/  HMMA.16816.F32 R12, R92.reuse, R96, R12 ;  /* 0x000000605c0c723c */ /* 0x040ff0000000180c */
[----:B------:R-:W-:Y:S01]  /*38d0*/  HMMA.16816.F32 R8, R92, R98, R8 ;  /* 0x000000625c08723c */ /* 0x000fe20000001808 */
[----:B------:R-:W1:Y:S04]  /*38e0*/  LDSM.16.M88.4 R96, [R242+0x16900] ;  /* 0x01690000f260783b */ /* 0x000e680000000200 */
[----:B------:R-:W1:Y:S03]  /*38f0*/  LDSM.16.M88.4 R92, [R242+0x17100] ;  /* 0x01710000f25c783b */ /* 0x000e660000000200 */
        /* <DEDUP_REMOVED lines=18> */
[----:B------:R-:W4:Y:S03]  /*3a20*/  LDSM.16.M88.4 R64, [R232+0xb000] ;  /* 0x00b00000e840783b */ /* 0x000f260000000200 */
[C---:B-1----:R-:W-:Y:S08]  /*3a30*/  HMMA.16816.F32 R52, R84.reuse, R60, R52 ;  /* 0x0000003c5434723c */ /* 0x042ff00000001834 */
[----:B------:R-:W-:Y:S01]  /*3a40*/  HMMA.16816.F32 R48, R84, R62, R48 ;  /* 0x0000003e5430723c */ /* 0x000fe20000001830 */
[----:B------:R-:W1:Y:S01]  /*3a50*/  LDSM.16.M88.4 R60, [R232+0xb800] ;  /* 0x00b80000e83c783b */ /* 0x000e620000000200 */
[----:B------:R-:W-:-:S06]  /*3a60*/  DEPBAR.LE SB0, 0x0 ;  /* 0x000080000000791a */ /* 0x000fcc0000000000 */
[C---:B------:R-:W-:Y:S08]  /*3a70*/  HMMA.16816.F32 R44, R84.reuse, R104, R44 ;  /* 0x00000068542c723c */ /* 0x040ff0000000182c */
[C---:B------:R-:W-:Y:S08]  /*3a80*/  HMMA.16816.F32 R36, R84.reuse, R106, R36 ;  /* 0x0000006a5424723c */ /* 0x040ff00000001824 */
[C---:B-----5:R-:W-:Y:S08]  /*3a90*/  HMMA.16816.F32 R40, R84.reuse, R100, R40 ;  /* 0x000000645428723c */ /* 0x060ff00000001828 */
[C---:B------:R-:W-:Y:S08]  /*3aa0*/  HMMA.16816.F32 R208, R84.reuse, R102, R208 ;  /* 0x0000006654d0723c */ /* 0x040ff000000018d0 */
[C---:B------:R-:W-:Y:S08]  /*3ab0*/  HMMA.16816.F32 R200, R84.reuse, R96, R200 ;  /* 0x0000006054c8723c */ /* 0x040ff000000018c8 */
[C---:B------:R-:W-:Y:S08]  /*3ac0*/  HMMA.16816.F32 R24, R84.reuse, R98, R24 ;  /* 0x000000625418723c */ /* 0x040ff00000001818 */
[C---:B------:R-:W-:Y:S08]  /*3ad0*/  HMMA.16816.F32 R20, R84.reuse, R92, R20 ;  /* 0x0000005c5414723c */ /* 0x040ff00000001814 */
[C---:B------:R-:W-:Y:S08]  /*3ae0*/  HMMA.16816.F32 R16, R84.reuse, R94, R16 ;  /* 0x0000005e5410723c */ /* 0x040ff00000001810 */
[C---:B--2---:R-:W-:Y:S08]  /*3af0*/  HMMA.16816.F32 R12, R84.reuse, R88, R12 ;  /* 0x00000058540c723c */ /* 0x044ff0000000180c */
[----:B------:R-:W-:Y:S08]  /*3b00*/  HMMA.16816.F32 R8, R84, R90, R8 ;  /* 0x0000005a5408723c */ /* 0x000ff00000001808 */
        /* <DEDUP_REMOVED lines=12> */
[----:B------:R-:W-:Y:S06]  /*3bd0*/  BAR.SYNC.DEFER_BLOCKING 0x0 ;  /* 0x0000000000007b1d */ /* 0x000fec0000010000 */
[----:B------:R-:W-:Y:S05]  /*3be0*/  @P0 BRA `(.L_x_800) ;  /* 0x000005e000000947 */ /* 0x000fea0003800000 */
[----:B------:R-:W-:Y:S01]  /*3bf0*/  IMAD.U32 R0, RZ, RZ, UR14 ;  /* 0x0000000eff007e24 */ /* 0x000fe2000f8e00ff */
        /* <DEDUP_REMOVED lines=19> */
[----:B------:R-:W-:Y:S02]  /*3d30*/  IADD3 R74, -R59, 0x10, RZ ;  /* 0x000000103b4a7810 */ /* 0x000fe40007ffe1ff */
[----:B------:R-:W-:-:S02]  /*3d40*/  SHF.R.S32.HI R0, RZ, 0x1f, R252 ;  /* 0x0000001fff007819 */ /* 0x000fc400000114fc */
[----:B------:R-:W-:Y:S02]  /*3d50*/  LOP3.LUT R76, R76, 0xf, RZ, 0xc0, !PT ;  /* 0x0000000f4c4c7812 */ /* 0x000fe400078ec0ff */
[----:B------:R-:W-:Y:S01]  /*3d60*/  SHF.L.U64.HI R64, R33, 0x1, R35 ;  /* 0x0000000121407819 */ /* 0x000fe20000010223 */
[----:B------:R-:W-:Y:S01]  /*3d70*/  IMAD R0, R0, c[0x0][0x1e0], RZ ;  /* 0x0000780000007a24 */ /* 0x000fe200078e02ff */
[----:B------:R-:W-:Y:S02]  /*3d80*/  LOP3.LUT R74, R74, 0xf, RZ, 0xc0, !PT ;  /* 0x0000000f4a4a7812 */ /* 0x000fe400078ec0ff */
[----:B------:R-:W-:Y:S01]  /*3d90*/  SEL R69, RZ, 0x10, P1 ;  /* 0x00000010ff457807 */ /* 0x000fe20000800000 */
[----:B------:R-:W-:Y:S01]  /*3da0*/  IMAD R0, R252, c[0x0][0x1e4], R0 ;  /* 0x00007900fc007a24 */ /* 0x000fe200078e0200 */
[----:B------:R-:W-:Y:S02]  /*3db0*/  SHF.L.U64.HI R61, R31, 0x1, R34 ;  /* 0x000000011f3d7819 */ /* 0x000fe40000010222 */
[----:B------:R-:W-:-:S02]  /*3dc0*/  IADD3 R70, -R69, 0x10, RZ ;  /* 0x0000001045467810 */ /* 0x000fc40007ffe1ff */
[----:B------:R-:W-:Y:S01]  /*3dd0*/  SHF.L.U64.HI R58, R29, 0x1, R32 ;  /* 0x000000011d3a7819 */ /* 0x000fe20000010220 */
[----:B-1----:R-:W-:Y:S01]  /*3de0*/  IMAD.WIDE.U32 R56, R252, c[0x0][0x1e0], RZ ;  /* 0x00007800fc387a25 */ /* 0x002fe200078e00ff */
[----:B------:R-:W-:Y:S02]  /*3df0*/  LOP3.LUT R70, R70, 0xf, RZ, 0xc0, !PT ;  /* 0x0000000f46467812 */ /* 0x000fe400078ec0ff */
[----:B------:R-:W-:Y:S01]  /*3e00*/  SHF.L.U64.HI R7, R28, 0x1, R30 ;  /* 0x000000011c077819 */ /* 0x000fe2000001021e */
[----:B------:R-:W-:Y:S01]  /*3e10*/  IMAD.IADD R57, R57, 0x1, R0 ;  /* 0x0000000139397824 */ /* 0x000fe200078e0200 */
[----:B--2---:R-:W-:-:S03]  /*3e20*/  SHF.R.S32.HI R0, RZ, 0x1f, R251 ;  /* 0x0000001fff007819 */ /* 0x004fc600000114fb */
[----:B------:R-:W-:-:S04]  /*3e30*/  IMAD.WIDE.U32 R56, R251, c[0x0][0x1f0], R56 ;  /* 0x00007c00fb387a25 */ /* 0x000fc800078e0038 */
[----:B------:R-:W-:Y:S01]  /*3e40*/  IMAD R0, R0, c[0x0][0x1f0], RZ ;  /* 0x00007c0000007a24 */ /* 0x000fe200078e02ff */
[----:B------:R-:W-:Y:S02]  /*3e50*/  IADD3 R65, P0, R56, UR20, RZ ;  /* 0x0000001438417c10 */ /* 0x000fe4000ff1e0ff */
[----:B------:R-:W-:Y:S01]  /*3e60*/  SEL R56, RZ, 0x10, P2 ;  /* 0x00000010ff387807 */ /* 0x000fe20001000000 */
[----:B------:R-:W-:-:S03]  /*3e70*/  IMAD R0, R251, c[0x0][0x1f4], R0 ;  /* 0x00007d00fb007a24 */ /* 0x000fc600078e0200 */
[----:B------:R-:W-:Y:S02]  /*3e80*/  IADD3 R72, -R56, 0x10, RZ ;  /* 0x0000001038487810 */ /* 0x000fe40007ffe1ff */
[----:B------:R-:W-:Y:S01]  /*3e90*/  IADD3.X R0, R57, UR18, R0, P0, !PT ;  /* 0x0000001239007c10 */ /* 0x000fe200087fe400 */
[----:B------:R-:W-:Y:S01]  /*3ea0*/  IMAD.SHL.U32 R57, R29, 0x2, RZ ;  /* 0x000000021d397824 */ /* 0x000fe200078e00ff */
[C---:B------:R-:W-:Y:S02]  /*3eb0*/  LEA R66, P0, R65.reuse, c[0x0][0x1c8], 0x1 ;  /* 0x0000720041427a11 */ /* 0x040fe400078008ff */
[----:B------:R-:W-:Y:S02]  /*3ec0*/  LOP3.LUT R72, R72, 0xf, RZ, 0xc0, !PT ;  /* 0x0000000f48487812 */ /* 0x000fe400078ec0ff */
[----:B------:R-:W-:Y:S01]  /*3ed0*/  LEA.HI.X R65, R65, c[0x0][0x1cc], R0, 0x1, P0 ;  /* 0x0000730041417a11 */ /* 0x000fe200000f0c00 */
[----:B------:R-:W1:Y:S01]  /*3ee0*/  SHFL.IDX PT, R71, R66, 0x2, 0x181f ;  /* 0x00581f0042477f89 */ /* 0x000e6200000e0000 */
[----:B------:R-:W-:-:S03]  /*3ef0*/  IMAD.SHL.U32 R0, R28, 0x2, RZ ;  /* 0x000000021c007824 */ /* 0x000fc600078e00ff */
[----:B------:R-:W2:Y:S04]  /*3f00*/  SHFL.IDX PT, R67, R65, 0x2, 0x181f ;  /* 0x00581f0041437f89 */ /* 0x000ea800000e0000 */
[----:B------:R-:W-:Y:S04]  /*3f10*/  SHFL.IDX PT, R68, R65, RZ, 0x181f ;  /* 0x00181fff41447589 */ /* 0x000fe800000e0000 */
[----:B------:R-:W-:Y:S01]  /*3f20*/  SHFL.IDX PT, R65, R65, 0x1, 0x181f ;  /* 0x00381f0041417f89 */ /* 0x000fe200000e0000 */
        /* <DEDUP_REMOVED lines=8> */
[----:B------:R-:W1:Y:S04]  /*3fb0*/  SHFL.IDX PT, R67, R66, RZ, 0x181f ;  /* 0x00181fff42437589 */ /* 0x000e6800000e0000 */
[----:B------:R-:W2:Y:S01]  /*3fc0*/  SHFL.IDX PT, R66, R66, 0x1, 0x181f ;  /* 0x00381f0042427f89 */ /* 0x000ea200000e0000 */
[----:B-1----:R-:W-:-:S05]  /*3fd0*/  IADD3 R82, P0, R67, R63, RZ ;  /* 0x0000003f43527210 */ /* 0x002fca0007f1e0ff */
[----:B------:R-:W-:Y:S01]  /*3fe0*/  IMAD.X R83, R68, 0x1, R64, P0 ;  /* 0x0000000144537824 */ /* 0x000fe200000e0640 */
        /* <DEDUP_REMOVED lines=9> */
[----:B--2---:R-:W-:-:S04]  /*4080*/  IADD3 R86, P0, R66, R63, RZ ;  /* 0x0000003f42567210 */ /* 0x004fc80007f1e0ff */
        /* <DEDUP_REMOVED lines=20> */
.L_x_800:
[----:B------:R-:W-:Y:S01]  /*41d0*/  LOP3.LUT R6, R6, 0xffffffe0, RZ, 0xc0, !PT ;  /* 0xffffffe006067812 */ /* 0x000fe200078ec0ff */
[----:B------:R-:W-:Y:S01]  /*41e0*/  IMAD.SHL.U32 R245, R5, 0x2, RZ ;  /* 0x0000000205f57824 */ /* 0x000fe200078e00ff */
[----:B------:R-:W0:Y:S03]  /*41f0*/  LDGDEPBAR ;  /* 0x00000000000079af */ /* 0x000e260000000000 */
[----:B------:R-:W-:Y:S01]  /*4200*/  IMAD.IADD R6, R2, 0x1, -R6 ;  /* 0x0000000102067824 */ /* 0x000fe200078e0a06 */
[----:B------:R-:W-:Y:S01]  /*4210*/  LDSM.16.MT88.4 R172, [R245+0x100] ;  /* 0x00010000f5ac783b */ /* 0x000fe20000004200 */
[----:B------:R-:W-:Y:S02]  /*4220*/  IMAD.U32 R2, RZ, RZ, UR4 ;  /* 0x00000004ff027e24 */ /* 0x000fe4000f8e00ff */
[--C-:B------:R-:W-:Y:S01]  /*4230*/  IMAD R240, R4, 0x2, R245.reuse ;  /* 0x0000000204f07824 */ /* 0x100fe200078e02f5 */
[----:B------:R-:W-:Y:S01]  /*4240*/  SHF.R.S32.HI R0, RZ, 0x1f, R6 ;  /* 0x0000001fff007819 */ /* 0x000fe20000011406 */
[C---:B------:R-:W-:Y:S01]  /*4250*/  IMAD R239, R3.reuse, 0x2, R245 ;  /* 0x0000000203ef7824 */ /* 0x040fe200078e02f5 */
[----:B-1----:R-:W-:Y:S01]  /*4260*/  LDSM.16.MT88.4 R80, [R245+0x3100] ;  /* 0x00310000f550783b */ /* 0x002fe20000004200 */
[----:B------:R-:W-:Y:S01]  /*4270*/  IMAD R238, R3, 0x2, R240 ;  /* 0x0000000203ee7824 */ /* 0x000fe200078e02f0 */
        /* <DEDUP_REMOVED lines=33> */
[----:B------:R-:W-:-:S04]  /*4490*/  ISETP.GT.AND P0, PT, R2, 0x11, PT ;  /* 0x000000110200780c */ /* 0x000fc80003f04270 */
[----:B------:R-:W-:Y:S02]  /*44a0*/  FSEL R47, R47, -INF , P0 ;  /* 0xff8000002f2f7808 */ /* 0x000fe40000000000 */
[----:B------:R-:W-:Y:S02]  /*44b0*/  FSEL R45, R45, -INF , P0 ;  /* 0xff8000002d2d7808 */ /* 0x000fe40000000000 */
        /* <DEDUP_REMOVED lines=28> */
[----:B------:R-:W-:-:S04]  /*4680*/  ISETP.GT.AND P0, PT, R2, 0x38, PT ;  /* 0x000000380200780c */ /* 0x000fc80003f04270 */
[----:B------:R-:W-:Y:S02]  /*4690*/  FSEL R202, R26, -INF , P0 ;  /* 0xff8000001aca7808 */ /* 0x000fe40000000000 */
[----:B------:R-:W-:Y:S02]  /*46a0*/  FMNMX.FTZ R26, R45, R41, !PT ;  /* 0x000000292d1a7209 */ /* 0x000fe40007810000 */
[----:B------:R-:W-:Y:S02]  /*46b0*/  FSEL R197, R24, -INF , P0 ;  /* 0xff80000018c57808 */ /* 0x000fe40000000000 */
[----:B------:R-:W-:Y:S02]  /*46c0*/  FMNMX.FTZ R24, R36, R26, !PT ;  /* 0x0000001a24187209 */ /* 0x000fe40007810000 */
[----:B------:R-:W-:Y:S02]  /*46d0*/  ISETP.GT.AND P0, PT, R2, 0x39, PT ;  /* 0x000000390200780c */ /* 0x000fe40003f04270 */
[----:B------:R-:W-:-:S02]  /*46e0*/  FMNMX.FTZ R24, R37, R24, !PT ;  /* 0x0000001825187209 */ /* 0x000fc40007810000 */
[----:B------:R-:W-:Y:S02]  /*46f0*/  FSEL R201, R27, -INF , P0 ;  /* 0xff8000001bc97808 */ /* 0x000fe40000000000 */
[----:B------:R-:W-:Y:S02]  /*4700*/  FSEL R195, R25, -INF , P0 ;  /* 0xff80000019c37808 */ /* 0x000fe40000000000 */
[----:B------:R-:W-:Y:S02]  /*4710*/  ISETP.GT.AND P0, PT, R2, 0x40, PT ;  /* 0x000000400200780c */ /* 0x000fe40003f04270 */
[----:B------:R-:W-:Y:S02]  /*4720*/  FMNMX.FTZ R24, R44, R24, !PT ;  /* 0x000000182c187209 */ /* 0x000fe40007810000 */
[----:B------:R-:W-:Y:S02]  /*4730*/  FSEL R210, R22, -INF , P0 ;  /* 0xff80000016d27808 */ /* 0x000fe40000000000 */
[----:B------:R-:W-:-:S02]  /*4740*/  FMNMX.FTZ R22, R40, R24, !PT ;  /* 0x0000001828167209 */ /* 0x000fc40007810000 */
[----:B------:R-:W-:Y:S02]  /*4750*/  FSEL R209, R20, -INF , P0 ;  /* 0xff80000014d17808 */ /* 0x000fe40000000000 */
[C---:B------:R-:W-:Y:S02]  /*4760*/  ISETP.GT.AND P0, PT, R2.reuse, 0x41, PT ;  /* 0x000000410200780c */ /* 0x040fe40003f04270 */
[----:B------:R-:W-:Y:S02]  /*4770*/  FMNMX.FTZ R22, R215, R22, !PT ;  /* 0x00000016d7167209 */ /* 0x000fe40007810000 */
[----:B------:R-:W-:Y:S02]  /*4780*/  FSEL R208, R23, -INF , P0 ;  /* 0xff80000017d07808 */ /* 0x000fe40000000000 */
[----:B------:R-:W-:Y:S02]  /*4790*/  FSEL R207, R21, -INF , P0 ;  /* 0xff80000015cf7808 */ /* 0x000fe40000000000 */
[----:B------:R-:W-:-:S02]  /*47a0*/  ISETP.GT.AND P0, PT, R2, 0x48, PT ;  /* 0x000000480200780c */ /* 0x000fc40003f04270 */
[----:B------:R-:W-:Y:S02]  /*47b0*/  FMNMX.FTZ R20, R54, R55, !PT ;  /* 0x0000003736147209 */ /* 0x000fe40007810000 */
[----:B------:R-:W-:Y:S02]  /*47c0*/  FMNMX.FTZ R21, R214, R22, !PT ;  /* 0x00000016d6157209 */ /* 0x000fe40007810000 */
[----:B------:R-:W-:Y:S02]  /*47d0*/  FSEL R206, R18, -INF , P0 ;  /* 0xff80000012ce7808 */ /* 0x000fe40000000000 */
[----:B------:R-:W-:Y:S02]  /*47e0*/  FMNMX.FTZ R20, R52, R20, !PT ;  /* 0x0000001434147209 */ /* 0x000fe40007810000 */
[----:B------:R-:W-:Y:S02]  /*47f0*/  FMNMX.FTZ R18, R200, R21, !PT ;  /* 0x00000015c8127209 */ /* 0x000fe40007810000 */
[----:B------:R-:W-:-:S02]  /*4800*/  FSEL R205, R16, -INF , P0 ;  /* 0xff80000010cd7808 */ /* 0x000fc40000000000 */
[----:B------:R-:W-:Y:S02]  /*4810*/  FMNMX.FTZ R16, R7, R20, !PT ;  /* 0x0000001407107209 */ /* 0x000fe40007810000 */
[----:B------:R-:W-:Y:S01]  /*4820*/  FMNMX.FTZ R18, R198, R18, !PT ;  /* 0x00000012c6127209 */ /* 0x000fe20007810000 */
[----:B------:R-:W-:Y:S01]  /*4830*/  LDSM.16.MT88.4 R20, [R238+0x900] ;  /* 0x00090000ee14783b */ /* 0x000fe20000004200 */
[----:B------:R-:W-:Y:S02]  /*4840*/  ISETP.GT.AND P0, PT, R2, 0x49, PT ;  /* 0x000000490200780c */ /* 0x000fe40003f04270 */
        /* <DEDUP_REMOVED lines=8> */
[----:B------:R-:W-:-:S02]  /*48d0*/  FMNMX.FTZ R16, R38, R16, !PT ;  /* 0x0000001026107209 */ /* 0x000fc40007810000 */
[----:B------:R-:W-:Y:S02]  /*48e0*/  FMNMX.FTZ R14, R209, R17, !PT ;  /* 0x00000011d10e7209 */ /* 0x000fe40007810000 */
[----:B------:R-:W-:Y:S02]  /*48f0*/  FSEL R193, R12, -INF , P0 ;  /* 0xff8000000cc17808 */ /* 0x000fe40000000000 */
[----:B------:R-:W-:Y:S02]  /*4900*/  FMNMX.FTZ R12, R39, R16, !PT ;  /* 0x00000010270c7209 */ /* 0x000fe40007810000 */
[----:B------:R-:W-:Y:S01]  /*4910*/  FMNMX.FTZ R14, R207, R14, !PT ;  /* 0x0000000ecf0e7209 */ /* 0x000fe20007810000 */
[----:B------:R-:W-:Y:S01]  /*4920*/  LDSM.16.MT88.4 R16, [R245+0x3900] ;  /* 0x00390000f510783b */ /* 0x000fe20000004200 */
[----:B------:R-:W-:Y:S02]  /*4930*/  ISETP.GT.AND P0, PT, R2, 0x51, PT ;  /* 0x000000510200780c */ /* 0x000fe40003f04270 */
        /* <DEDUP_REMOVED lines=8> */
[----:B------:R-:W-:Y:S02]  /*49c0*/  FMNMX.FTZ R12, R212, R12, !PT ;  /* 0x0000000cd40c7209 */ /* 0x000fe40007810000 */
[----:B------:R-:W-:Y:S02]  /*49d0*/  FMNMX.FTZ R10, R193, R13, !PT ;  /* 0x0000000dc10a7209 */ /* 0x000fe40007810000 */
[----:B------:R-:W-:Y:S02]  /*49e0*/  FSEL R191, R8, -INF , P0 ;  /* 0xff80000008bf7808 */ /* 0x000fe40000000000 */
[----:B------:R-:W-:Y:S02]  /*49f0*/  ISETP.GT.AND P0, PT, R2, 0x59, PT ;  /* 0x000000590200780c */ /* 0x000fe40003f04270 */
[----:B------:R-:W-:-:S02]  /*4a00*/  FMNMX.FTZ R12, R211, R12, !PT ;  /* 0x0000000cd30c7209 */ /* 0x000fc40007810000 */
[----:B------:R-:W-:Y:S02]  /*4a10*/  FMNMX.FTZ R10, R192, R10, !PT ;  /* 0x0000000ac00a7209 */ /* 0x000fe40007810000 */
[----:B------:R-:W-:Y:S02]  /*4a20*/  FSEL R190, R9, -INF , P0 ;  /* 0xff80000009be7808 */ /* 0x000fe40000000000 */
[----:B------:R-:W-:Y:S02]  /*4a30*/  FMNMX.FTZ R8, R199, R12, !PT ;  /* 0x0000000cc7087209 */ /* 0x000fe40007810000 */
[----:B------:R-:W-:Y:S01]  /*4a40*/  FMNMX.FTZ R2, R191, R10, !PT ;  /* 0x0000000abf027209 */ /* 0x000fe20007810000 */
[----:B------:R-:W-:Y:S01]  /*4a50*/  LDSM.16.MT88.4 R12, [R245+0x900] ;  /* 0x00090000f50c783b */ /* 0x000fe20000004200 */
[----:B------:R-:W-:Y:S02]  /*4a60*/  FMNMX.FTZ R8, R196, R8, !PT ;  /* 0x00000008c4087209 */ /* 0x000fe40007810000 */
[----:B------:R-:W-:-:S02]  /*4a70*/  FMNMX.FTZ R2, R190, R2, !PT ;  /* 0x00000002be027209 */ /* 0x000fc40007810000 */
[----:B------:R-:W-:Y:S02]  /*4a80*/  FMNMX.FTZ R8, R202, R8, !PT ;  /* 0x00000008ca087209 */ /* 0x000fe40007810000 */
[----:B------:R-:W-:Y:S01]  /*4a90*/  FSEL R24, R11, -INF , P0 ;  /* 0xff8000000b187808 */ /* 0x000fe20000000000 */
[----:B------:R-:W1:Y:S01]  /*4aa0*/  SHFL.BFLY PT, R9, R2, 0x2, 0x1f ;  /* 0x0c401f0002097f89 */ /* 0x000e6200000e0000 */
[----:B------:R-:W-:-:S04]  /*4ab0*/  FMNMX.FTZ R8, R201, R8, !PT ;  /* 0x00000008c9087209 */ /* 0x000fc80007810000 */
        /* <DEDUP_REMOVED lines=8> */
[----:B------:R-:W-:-:S04]  /*4b40*/  FMNMX.FTZ R8, R25, R8, !PT ;  /* 0x0000000819087209 */ /* 0x000fc80007810000 */
[----:B------:R-:W-:-:S05]  /*4b50*/  FMNMX.FTZ R8, R24, R8, !PT ;  /* 0x0000000818087209 */ /* 0x000fca0007810000 */
[----:B------:R-:W2:Y:S01]  /*4b60*/  SHFL.BFLY PT, R9, R8, 0x2, 0x1f ;  /* 0x0c401f0008097f89 */ /* 0x000ea200000e0000 */
[----:B-1----:R-:W-:-:S04]  /*4b70*/  FMNMX.FTZ R2, R2, R10, !PT ;  /* 0x0000000a02027209 */ /* 0x002fc80007810000 */
[C---:B------:R-:W-:Y:S01]  /*4b80*/  FSETP.NEU.FTZ.AND P0, PT, R2.reuse, -INF , PT ;  /* 0xff8000000200780b */ /* 0x040fe20003f1d000 */
[----:B------:R-:W-:-:S05]  /*4b90*/  FMUL.FTZ R194, R2, c[0x0][0x2d0] ;  /* 0x0000b40002c27a20 */ /* 0x000fca0000410000 */
[----:B------:R-:W-:Y:S02]  /*4ba0*/  FSEL R194, R194, RZ, P0 ;  /* 0x000000ffc2c27208 */ /* 0x000fe40000000000 */
[----:B--2---:R-:W-:-:S03]  /*4bb0*/  FMNMX.FTZ R8, R8, R9, !PT ;  /* 0x0000000908087209 */ /* 0x004fc60007810000 */
[--C-:B------:R-:W-:Y:S02]  /*4bc0*/  FFMA.FTZ R187, R0, c[0x0][0x2d0], -R194.reuse ;  /* 0x0000b40000bb7a23 */ /* 0x100fe400000108c2 */
[----:B------:R-:W1:Y:S01]  /*4bd0*/  SHFL.BFLY PT, R0, R8, 0x1, 0x1f ;  /* 0x0c201f0008007f89 */ /* 0x000e6200000e0000 */
[--C-:B------:R-:W-:Y:S02]  /*4be0*/  FFMA.FTZ R27, R53, c[0x0][0x2d0], -R194.reuse ;  /* 0x0000b400351b7a23 */ /* 0x100fe400000108c2 */
[--C-:B------:R-:W-:Y:S01]  /*4bf0*/  FFMA.FTZ R184, R48, c[0x0][0x2d0], -R194.reuse ;  /* 0x0000b40030b87a23 */ /* 0x100fe200000108c2 */
[----:B------:R-:W-:Y:S01]  /*4c00*/  MUFU.EX2 R187, R187 ;  /* 0x000000bb00bb7308 */ /* 0x000fe20000000800 */
[--C-:B------:R-:W-:Y:S02]  /*4c10*/  FFMA.FTZ R51, R49, c[0x0][0x2d0], -R194.reuse ;  /* 0x0000b40031337a23 */ /* 0x100fe400000108c2 */
[--C-:B------:R-:W-:Y:S02]  /*4c20*/  FFMA.FTZ R50, R46, c[0x0][0x2d0], -R194.reuse ;  /* 0x0000b4002e327a23 */ /* 0x100fe400000108c2 */
[----:B------:R-:W-:-:S02]  /*4c30*/  FFMA.FTZ R46, R45, c[0x0][0x2d0], -R194 ;  /* 0x0000b4002d2e7a23 */ /* 0x000fc400000108c2 */
[--C-:B------:R-:W-:Y:S01]  /*4c40*/  FFMA.FTZ R45, R36, c[0x0][0x2d0], -R194.reuse ;  /* 0x0000b400242d7a23 */ /* 0x100fe200000108c2 */
[----:B------:R-:W2:Y:S01]  /*4c50*/  MUFU.EX2 R27, R27 ;  /* 0x0000001b001b7308 */ /* 0x000ea20000000800 */
[--C-:B------:R-:W-:Y:S02]  /*4c60*/  FFMA.FTZ R41, R37, c[0x0][0x2d0], -R194.reuse ;  /* 0x0000b40025297a23 */ /* 0x100fe400000108c2 */
[--C-:B------:R-:W-:Y:S02]  /*4c70*/  FFMA.FTZ R44, R44, c[0x0][0x2d0], -R194.reuse ;  /* 0x0000b4002c2c7a23 */ /* 0x100fe400000108c2 */
[--C-:B------:R-:W-:Y:S02]  /*4c80*/  FFMA.FTZ R40, R40, c[0x0][0x2d0], -R194.reuse ;  /* 0x0000b40028287a23 */ /* 0x100fe400000108c2 */
[--C-:B------:R-:W-:Y:S01]  /*4c90*/  FFMA.FTZ R200, R200, c[0x0][0x2d0], -R194.reuse ;  /* 0x0000b400c8c87a23 */ /* 0x100fe200000108c2 */
[----:B------:R-:W-:Y:S01]  /*4ca0*/  MUFU.EX2 R184, R184 ;  /* 0x000000b800b87308 */ /* 0x000fe20000000800 */
[----:B------:R-:W-:-:S02]  /*4cb0*/  FFMA.FTZ R198, R198, c[0x0][0x2d0], -R194 ;  /* 0x0000b400c6c67a23 */ /* 0x000fc400000108c2 */
[--C-:B------:R-:W-:Y:S01]  /*4cc0*/  FFMA.FTZ R197, R197, c[0x0][0x2d0], -R194.reuse ;  /* 0x0000b400c5c57a23 */ /* 0x100fe200000108c2 */
[----:B-1----:R-:W-:Y:S01]  /*4cd0*/  FMNMX.FTZ R0, R0, R8, !PT ;  /* 0x0000000800007209 */ /* 0x002fe20007810000 */
[--C-:B------:R-:W-:Y:S01]  /*4ce0*/  FFMA.FTZ R195, R195, c[0x0][0x2d0], -R194.reuse ;  /* 0x0000b400c3c37a23 */ /* 0x100fe200000108c2 */
[----:B------:R-:W1:Y:S01]  /*4cf0*/  LDSM.16.MT88.4 R8, [R240+0x900] ;  /* 0x00090000f008783b */ /* 0x000e620000004200 */
[--C-:B------:R-:W-:Y:S01]  /*4d00*/  FFMA.FTZ R209, R209, c[0x0][0x2d0], -R194.reuse ;  /* 0x0000b400d1d17a23 */ /* 0x100fe200000108c2 */
[C---:B------:R-:W-:Y:S01]  /*4d10*/  FSETP.NEU.FTZ.AND P0, PT, R0.reuse, -INF , PT ;  /* 0xff8000000000780b */ /* 0x040fe20003f1d000 */
[----:B------:R-:W-:Y:S01]  /*4d20*/  FMUL.FTZ R26, R0, c[0x0][0x2d0] ;  /* 0x0000b400001a7a20 */ /* 0x000fe20000410000 */
[----:B------:R-:W3:Y:S01]  /*4d30*/  MUFU.EX2 R51, R51 ;  /* 0x0000003300337308 */ /* 0x000ee20000000800 */
[----:B--2---:R-:W-:Y:S01]  /*4d40*/  F2FP.PACK_AB R164, R27, R187 ;  /* 0x000000bb1ba4723e */ /* 0x004fe200000000ff */
[--C-:B------:R-:W-:Y:S02]  /*4d50*/  FFMA.FTZ R207, R207, c[0x0][0x2d0], -R194.reuse ;  /* 0x0000b400cfcf7a23 */ /* 0x100fe400000108c2 */
[----:B------:R-:W-:Y:S01]  /*4d60*/  FSEL R26, R26, RZ, P0 ;  /* 0x000000ff1a1a7208 */ /* 0x000fe20000000000 */
[--C-:B------:R-:W-:Y:S01]  /*4d70*/  FFMA.FTZ R205, R205, c[0x0][0x2d0], -R194.reuse ;  /* 0x0000b400cdcd7a23 */ /* 0x100fe200000108c2 */
[----:B------:R-:W-:Y:S01]  /*4d80*/  PLOP3.LUT P0, PT, PT, PT, UP0, 0x40, 0x0 ;  /* 0x000000000000781c */ /* 0x000fe20003f0e808 */
[----:B------:R-:W-:Y:S01]  /*4d90*/  FFMA.FTZ R204, R204, c[0x0][0x2d0], -R194 ;  /* 0x0000b400cccc7a23 */ /* 0x000fe200000108c2 */
[----:B------:R-:W-:Y:S01]  /*4da0*/  MUFU.EX2 R50, R50 ;  /* 0x0000003200327308 */ /* 0x000fe20000000800 */
[----:B------:R-:W-:-:S02]  /*4db0*/  FFMA.FTZ R186, R54, c[0x0][0x2d0], -R26 ;  /* 0x0000b40036ba7a23 */ /* 0x000fc4000001081a */
[--C-:B------:R-:W-:Y:S02]  /*4dc0*/  FFMA.FTZ R185, R55, c[0x0][0x2d0], -R26.reuse ;  /* 0x0000b40037b97a23 */ /* 0x100fe4000001081a */
[--C-:B------:R-:W-:Y:S02]  /*4dd0*/  FFMA.FTZ R181, R52, c[0x0][0x2d0], -R26.reuse ;  /* 0x0000b40034b57a23 */ /* 0x100fe4000001081a */
[--C-:B------:R-:W-:Y:S01]  /*4de0*/  FFMA.FTZ R180, R7, c[0x0][0x2d0], -R26.reuse ;  /* 0x0000b40007b47a23 */ /* 0x100fe2000001081a */
[----:B------:R-:W-:Y:S01]  /*4df0*/  MUFU.EX2 R186, R186 ;  /* 0x000000ba00ba7308 */ /* 0x000fe20000000800 */
[----:B---3--:R-:W-:Y:S01]  /*4e00*/  F2FP.PACK_AB R166, R51, R184 ;  /* 0x000000b833a6723e */ /* 0x008fe200000000ff */
[--C-:B------:R-:W-:Y:S02]  /*4e10*/  FFMA.FTZ R48, R47, c[0x0][0x2d0], -R26.reuse ;  /* 0x0000b4002f307a23 */ /* 0x100fe4000001081a */
[--C-:B------:R-:W-:Y:S02]  /*4e20*/  FFMA.FTZ R49, R6, c[0x0][0x2d0], -R26.reuse ;  /* 0x0000b40006317a23 */ /* 0x100fe4000001081a */
[----:B------:R-:W-:-:S02]  /*4e30*/  FFMA.FTZ R47, R38, c[0x0][0x2d0], -R26 ;  /* 0x0000b400262f7a23 */ /* 0x000fc4000001081a */
[----:B------:R-:W2:Y:S01]  /*4e40*/  MUFU.EX2 R185, R185 ;  /* 0x000000b900b97308 */ /* 0x000ea20000000800 */
[--C-:B------:R-:W-:Y:S02]  /*4e50*/  FFMA.FTZ R43, R39, c[0x0][0x2d0], -R26.reuse ;  /* 0x0000b400272b7a23 */ /* 0x100fe4000001081a */
[----:B------:R-:W-:Y:S01]  /*4e60*/  LDSM.16.MT88.4 R36, [R239+0x900] ;  /* 0x00090000ef24783b */ /* 0x000fe20000004200 */
[--C-:B------:R-:W-:Y:S02]  /*4e70*/  FFMA.FTZ R42, R42, c[0x0][0x2d0], -R26.reuse ;  /* 0x0000b4002a2a7a23 */ /* 0x100fe4000001081a */
[--C-:B------:R-:W-:Y:S02]  /*4e80*/  FFMA.FTZ R3, R211, c[0x0][0x2d0], -R26.reuse ;  /* 0x0000b400d3037a23 */ /* 0x100fe4000001081a */
[----:B------:R-:W-:Y:S01]  /*4e90*/  MUFU.EX2 R181, R181 ;  /* 0x000000b500b57308 */ /* 0x000fe20000000800 */
[--C-:B------:R-:W-:Y:S02]  /*4ea0*/  FFMA.FTZ R199, R199, c[0x0][0x2d0], -R26.reuse ;  /* 0x0000b400c7c77a23 */ /* 0x100fe4000001081a */
[----:B------:R-:W-:-:S02]  /*4eb0*/  FFMA.FTZ R196, R196, c[0x0][0x2d0], -R26 ;  /* 0x0000b400c4c47a23 */ /* 0x000fc4000001081a */
[--C-:B------:R-:W-:Y:S02]  /*4ec0*/  FFMA.FTZ R202, R202, c[0x0][0x2d0], -R26.reuse ;  /* 0x0000b400caca7a23 */ /* 0x100fe4000001081a */
[--C-:B------:R-:W-:Y:S01]  /*4ed0*/  FFMA.FTZ R201, R201, c[0x0][0x2d0], -R26.reuse ;  /* 0x0000b400c9c97a23 */ /* 0x100fe2000001081a */
[----:B------:R-:W3:Y:S01]  /*4ee0*/  MUFU.EX2 R180, R180 ;  /* 0x000000b400b47308 */ /* 0x000ee20000000800 */
[----:B--2---:R-:W-:Y:S01]  /*4ef0*/  F2FP.PACK_AB R165, R185, R186 ;  /* 0x000000bab9a5723e */ /* 0x004fe200000000ff */
[--C-:B------:R-:W-:Y:S02]  /*4f00*/  FFMA.FTZ R210, R210, c[0x0][0x2d0], -R26.reuse ;  /* 0x0000b400d2d27a23 */ /* 0x100fe4000001081a */
[--C-:B------:R-:W-:Y:S02]  /*4f10*/  FFMA.FTZ R208, R208, c[0x0][0x2d0], -R26.reuse ;  /* 0x0000b400d0d07a23 */ /* 0x100fe4000001081a */
[--C-:B------:R-:W-:Y:S02]  /*4f20*/  FFMA.FTZ R206, R206, c[0x0][0x2d0], -R26.reuse ;  /* 0x0000b400cece7a23 */ /* 0x100fe4000001081a */
[----:B------:R-:W2:Y:S01]  /*4f30*/  MUFU.EX2 R46, R46 ;  /* 0x0000002e002e7308 */ /* 0x000ea20000000800 */
[----:B------:R-:W-:-:S02]  /*4f40*/  FFMA.FTZ R203, R203, c[0x0][0x2d0], -R26 ;  /* 0x0000b400cbcb7a23 */ /* 0x000fc4000001081a */
[--C-:B------:R-:W-:Y:S02]  /*4f50*/  FFMA.FTZ R193, R193, c[0x0][0x2d0], -R194.reuse ;  /* 0x0000b400c1c17a23 */ /* 0x100fe400000108c2 */
[--C-:B------:R-:W-:Y:S02]  /*4f60*/  FFMA.FTZ R192, R192, c[0x0][0x2d0], -R194.reuse ;  /* 0x0000b400c0c07a23 */ /* 0x100fe400000108c2 */
[--C-:B------:R-:W-:Y:S01]  /*4f70*/  FFMA.FTZ R191, R191, c[0x0][0x2d0], -R194.reuse ;  /* 0x0000b400bfbf7a23 */ /* 0x100fe200000108c2 */
[----:B---3--:R-:W-:Y:S01]  /*4f80*/  F2FP.PACK_AB R167, R180, R181 ;  /* 0x000000b5b4a7723e */ /* 0x008fe200000000ff */
[----:B------:R-:W-:Y:S01]  /*4f90*/  MUFU.EX2 R45, R45 ;  /* 0x0000002d002d7308 */ /* 0x000fe20000000800 */
[----:B------:R-:W-:Y:S02]  /*4fa0*/  FFMA.FTZ R190, R190, c[0x0][0x2d0], -R194 ;  /* 0x0000b400bebe7a23 */ /* 0x000fe400000108c2 */
[--C-:B------:R-:W-:Y:S02]  /*4fb0*/  FFMA.FTZ R189, R189, c[0x0][0x2d0], -R26.reuse ;  /* 0x0000b400bdbd7a23 */ /* 0x100fe4000001081a */
[--C-:B------:R-:W-:Y:S01]  /*4fc0*/  FFMA.FTZ R188, R188, c[0x0][0x2d0], -R26.reuse ;  /* 0x0000b400bcbc7a23 */ /* 0x100fe2000001081a */
[----:B------:R-:W-:Y:S01]  /*4fd0*/  HMMA.16816.F32 R176, R164, R172, RZ ;  /* 0x000000aca4b0723c */ /* 0x000fe200000018ff */
[----:B--2---:R-:W-:Y:S01]  /*4fe0*/  F2FP.PACK_AB R4, R46, R50 ;  /* 0x000000322e04723e */ /* 0x004fe200000000ff */
[----:B------:R-:W2:Y:S01]  /*4ff0*/  MUFU.EX2 R41, R41 ;  /* 0x0000002900297308 */ /* 0x000ea20000000800 */
[----:B------:R-:W-:-:S02]  /*5000*/  FFMA.FTZ R211, R24, c[0x0][0x2d0], -R26 ;  /* 0x0000b40018d37a23 */ /* 0x000fc4000001081a */
[----:B------:R-:W-:Y:S02]  /*5010*/  FADD.FTZ R185, R186, R185 ;  /* 0x000000b9bab97221 */ /* 0x000fe40000010000 */
[----:B------:R-:W-:Y:S01]  /*5020*/  FADD.FTZ R187, R187, R27 ;  /* 0x0000001bbbbb7221 */ /* 0x000fe20000010000 */
[C---:B------:R-:W-:Y:S01]  /*5030*/  HMMA.16816.F32 R172, R164.reuse, R174, RZ ;  /* 0x000000aea4ac723c */ /* 0x040fe200000018ff */
[----:B------:R-:W-:Y:S01]  /*5040*/  FADD.FTZ R185, R181, R185 ;  /* 0x000000b9b5b97221 */ /* 0x000fe20000010000 */
[----:B------:R-:W3:Y:S01]  /*5050*/  MUFU.EX2 R49, R49 ;  /* 0x0000003100317308 */ /* 0x000ee20000000800 */
[----:B------:R-:W-:Y:S02]  /*5060*/  FADD.FTZ R187, R184, R187 ;  /* 0x000000bbb8bb7221 */ /* 0x000fe40000010000 */
[----:B------:R-:W-:Y:S02]  /*5070*/  FADD.FTZ R180, R180, R185 ;  /* 0x000000b9b4b47221 */ /* 0x000fe40000010000 */
[----:B------:R-:W-:Y:S01]  /*5080*/  FADD.FTZ R187, R51, R187 ;  /* 0x000000bb33bb7221 */ /* 0x000fe20000010000 */
[----:B------:R-:W-:Y:S02]  /*5090*/  HMMA.16816.F32 R52, R164, R56, RZ ;  /* 0x00000038a434723c */ /* 0x000fe400000018ff */
[----:B------:R-:W4:Y:S01]  /*50a0*/  MUFU.EX2 R48, R48 ;  /* 0x0000003000307308 */ /* 0x000f220000000800 */
[----:B--2---:R-:W-:Y:S01]  /*50b0*/  F2FP.PACK_AB R6, R41, R45 ;  /* 0x0000002d2906723e */ /* 0x004fe200000000ff */
[----:B------:R-:W-:-:S04]  /*50c0*/  FADD.FTZ R50, R50, R187 ;  /* 0x000000bb32327221 */ /* 0x000fc80000010000 */
[----:B------:R-:W-:Y:S01]  /*50d0*/  HMMA.16816.F32 R56, R164, R58, RZ ;  /* 0x0000003aa438723c */ /* 0x000fe200000018ff */
[----:B------:R-:W-:Y:S01]  /*50e0*/  FADD.FTZ R50, R46, R50 ;  /* 0x000000322e327221 */ /* 0x000fe20000010000 */
[----:B------:R-:W-:Y:S01]  /*50f0*/  MUFU.EX2 R47, R47 ;  /* 0x0000002f002f7308 */ /* 0x000fe20000000800 */
[----:B---3--:R-:W-:Y:S02]  /*5100*/  FADD.FTZ R180, R49, R180 ;  /* 0x000000b431b47221 */ /* 0x008fe40000010000 */
[----:B------:R-:W-:-:S03]  /*5110*/  FADD.FTZ R45, R45, R50 ;  /* 0x000000322d2d7221 */ /* 0x000fc60000010000 */
[----:B------:R-:W-:Y:S01]  /*5120*/  HMMA.16816.F32 R84, R164, R88, RZ ;  /* 0x00000058a454723c */ /* 0x000fe200000018ff */
[----:B------:R-:W-:Y:S01]  /*5130*/  FADD.FTZ R45, R41, R45 ;  /* 0x0000002d292d7221 */ /* 0x000fe20000010000 */
[----:B------:R-:W2:Y:S01]  /*5140*/  MUFU.EX2 R43, R43 ;  /* 0x0000002b002b7308 */ /* 0x000ea20000000800 */
[C---:B----4-:R-:W-:Y:S01]  /*5150*/  F2FP.PACK_AB R5, R48.reuse, R49 ;  /* 0x000000313005723e */ /* 0x050fe200000000ff */
[----:B------:R-:W-:-:S04]  /*5160*/  FADD.FTZ R180, R48, R180 ;  /* 0x000000b430b47221 */ /* 0x000fc80000010000 */
[C---:B------:R-:W-:Y:S02]  /*5170*/  HMMA.16816.F32 R88, R164.reuse, R90, RZ ;  /* 0x0000005aa458723c */ /* 0x040fe400000018ff */
[----:B------:R-:W-:Y:S06]  /*5180*/  MUFU.EX2 R44, R44 ;  /* 0x0000002c002c7308 */ /* 0x000fec0000000800 */
[----:B------:R-:W-:Y:S01]  /*5190*/  HMMA.16816.F32 R68, R164, R72, RZ ;  /* 0x00000048a444723c */ /* 0x000fe200000018ff */
[----:B--2---:R-:W-:Y:S01]  /*51a0*/  F2FP.PACK_AB R7, R43, R47 ;  /* 0x0000002f2b07723e */ /* 0x004fe200000000ff */
[----:B------:R-:W2:Y:S01]  /*51b0*/  MUFU.EX2 R40, R40 ;  /* 0x0000002800287308 */ /* 0x000ea20000000800 */
[----:B------:R-:W-:-:S05]  /*51c0*/  FADD.FTZ R47, R47, R180 ;  /* 0x000000b42f2f7221 */ /* 0x000fca0000010000 */
[----:B------:R-:W-:Y:S01]  /*51d0*/  HMMA.16816.F32 R76, R164, R80, RZ ;  /* 0x00000050a44c723c */ /* 0x000fe200000018ff */
[----:B------:R-:W-:Y:S01]  /*51e0*/  FADD.FTZ R47, R43, R47 ;  /* 0x0000002f2b2f7221 */ /* 0x000fe20000010000 */
[----:B------:R-:W-:Y:S06]  /*51f0*/  MUFU.EX2 R42, R42 ;  /* 0x0000002a002a7308 */ /* 0x000fec0000000800 */
[C---:B------:R-:W-:Y:S02]  /*5200*/  HMMA.16816.F32 R176, R4.reuse, R12, R176 ;  /* 0x0000000c04b0723c */ /* 0x040fe400000018b0 */
[----:B------:R-:W-:Y:S06]  /*5210*/  MUFU.EX2 R3, R3 ;  /* 0x0000000300037308 */ /* 0x000fec0000000800 */
[C---:B------:R-:W-:Y:S01]  /*5220*/  HMMA.16816.F32 R172, R4.reuse, R14, R172 ;  /* 0x0000000e04ac723c */ /* 0x040fe200000018ac */
[----:B------:R-:W3:Y:S01]  /*5230*/  LDSM.16.MT88.4 R12, [R240+0x3900] ;  /* 0x00390000f00c783b */ /* 0x000ee20000004200 */
[----:B------:R-:W-:Y:S06]  /*5240*/  MUFU.EX2 R200, R200 ;  /* 0x000000c800c87308 */ /* 0x000fec0000000800 */
[C---:B-1----:R-:W-:Y:S02]  /*5250*/  HMMA.16816.F32 R52, R4.reuse, R8, R52 ;  /* 0x000000080434723c */ /* 0x042fe40000001834 */
[----:B------:R-:W-:Y:S06]  /*5260*/  MUFU.EX2 R198, R198 ;  /* 0x000000c600c67308 */ /* 0x000fec0000000800 */
[----:B------:R-:W-:Y:S01]  /*5270*/  HMMA.16816.F32 R56, R4, R10, R56 ;  /* 0x0000000a0438723c */ /* 0x000fe20000001838 */
[----:B------:R-:W1:Y:S01]  /*5280*/  LDSM.16.MT88.4 R8, [R239+0x3900] ;  /* 0x00390000ef08783b */ /* 0x000e620000004200 */
[----:B------:R-:W-:Y:S06]  /*5290*/  MUFU.EX2 R197, R197 ;  /* 0x000000c500c57308 */ /* 0x000fec0000000800 */
[C---:B------:R-:W-:Y:S02]  /*52a0*/  HMMA.16816.F32 R92, R164.reuse, R96, RZ ;  /* 0x00000060a45c723c */ /* 0x040fe400000018ff */
[----:B------:R-:W-:Y:S06]  /*52b0*/  MUFU.EX2 R195, R195 ;  /* 0x000000c300c37308 */ /* 0x000fec0000000800 */
[C---:B------:R-:W-:Y:S02]  /*52c0*/  HMMA.16816.F32 R72, R164.reuse, R74, RZ ;  /* 0x0000004aa448723c */ /* 0x040fe400000018ff */
[----:B------:R-:W-:Y:S06]  /*52d0*/  MUFU.EX2 R199, R199 ;  /* 0x000000c700c77308 */ /* 0x000fec0000000800 */
[----:B------:R-:W-:Y:S02]  /*52e0*/  HMMA.16816.F32 R80, R164, R82, RZ ;  /* 0x00000052a450723c */ /* 0x000fe400000018ff */
[----:B------:R-:W-:Y:S06]  /*52f0*/  MUFU.EX2 R196, R196 ;  /* 0x000000c400c47308 */ /* 0x000fec0000000800 */
[C---:B---3--:R-:W-:Y:S02]  /*5300*/  HMMA.16816.F32 R84, R4.reuse, R12, R84 ;  /* 0x0000000c0454723c */ /* 0x048fe40000001854 */
[----:B------:R-:W-:Y:S06]  /*5310*/  MUFU.EX2 R202, R202 ;  /* 0x000000ca00ca7308 */ /* 0x000fec0000000800 */
[----:B------:R-:W-:Y:S01]  /*5320*/  HMMA.16816.F32 R88, R4, R14, R88 ;  /* 0x0000000e0458723c */ /* 0x000fe20000001858 */
[----:B------:R-:W3:Y:S01]  /*5330*/  LDSM.16.MT88.4 R12, [R239+0x6900] ;  /* 0x00690000ef0c783b */ /* 0x000ee20000004200 */
[----:B------:R-:W-:Y:S06]  /*5340*/  MUFU.EX2 R201, R201 ;  /* 0x000000c900c97308 */ /* 0x000fec0000000800 */
[C---:B------:R-:W-:Y:S02]  /*5350*/  HMMA.16816.F32 R96, R164.reuse, R98, RZ ;  /* 0x00000062a460723c */ /* 0x040fe400000018ff */
        /* <DEDUP_REMOVED lines=16> */
[----:B------:R-:W4:Y:S01]  /*5460*/  LDSM.16.MT88.4 R20, [R245+0x6900] ;  /* 0x00690000f514783b */ /* 0x000f220000004200 */
[----:B------:R-:W-:Y:S06]  /*5470*/  MUFU.EX2 R193, R193 ;  /* 0x000000c100c17308 */ /* 0x000fec0000000800 */
[C---:B------:R-:W-:Y:S02]  /*5480*/  HMMA.16816.F32 R76, R4.reuse, R16, R76 ;  /* 0x00000010044c723c */ /* 0x040fe4000000184c */
[----:B------:R-:W-:Y:S06]  /*5490*/  MUFU.EX2 R192, R192 ;  /* 0x000000c000c07308 */ /* 0x000fec0000000800 */
[C---:B------:R-:W-:Y:S01]  /*54a0*/  HMMA.16816.F32 R80, R4.reuse, R18, R80 ;  /* 0x000000120450723c */ /* 0x040fe20000001850 */
[----:B------:R-:W5:Y:S01]  /*54b0*/  LDSM.16.MT88.4 R16, [R240+0x6900] ;  /* 0x00690000f010783b */ /* 0x000f620000004200 */
[----:B------:R-:W-:Y:S06]  /*54c0*/  MUFU.EX2 R191, R191 ;  /* 0x000000bf00bf7308 */ /* 0x000fec0000000800 */
[C---:B-1----:R-:W-:Y:S02]  /*54d0*/  HMMA.16816.F32 R92, R4.reuse, R8, R92 ;  /* 0x00000008045c723c */ /* 0x042fe4000000185c */
[----:B------:R-:W-:Y:S06]  /*54e0*/  MUFU.EX2 R190, R190 ;  /* 0x000000be00be7308 */ /* 0x000fec0000000800 */
[C---:B------:R-:W-:Y:S01]  /*54f0*/  HMMA.16816.F32 R96, R4.reuse, R10, R96 ;  /* 0x0000000a0460723c */ /* 0x040fe20000001860 */
[----:B------:R-:W1:Y:S01]  /*5500*/  LDSM.16.MT88.4 R8, [R238+0x6900] ;  /* 0x00690000ee08783b */ /* 0x000e620000004200 */
[----:B------:R-:W-:Y:S06]  /*5510*/  MUFU.EX2 R189, R189 ;  /* 0x000000bd00bd7308 */ /* 0x000fec0000000800 */
[C---:B---3--:R-:W-:Y:S02]  /*5520*/  HMMA.16816.F32 R124, R4.reuse, R12, R124 ;  /* 0x0000000c047c723c */ /* 0x048fe4000000187c */
[----:B------:R-:W-:Y:S06]  /*5530*/  MUFU.EX2 R188, R188 ;  /* 0x000000bc00bc7308 */ /* 0x000fec0000000800 */
[C---:B------:R-:W-:Y:S01]  /*5540*/  HMMA.16816.F32 R128, R4.reuse, R14, R128 ;  /* 0x0000000e0480723c */ /* 0x040fe20000001880 */
[----:B------:R-:W3:Y:S01]  /*5550*/  LDSM.16.MT88.4 R12, [R239+0x9900] ;  /* 0x00990000ef0c783b */ /* 0x000ee20000004200 */
[----:B------:R-:W-:Y:S06]  /*5560*/  MUFU.EX2 R211, R211 ;  /* 0x000000d300d37308 */ /* 0x000fec0000000800 */
[C---:B------:R-:W-:Y:S08]  /*5570*/  HMMA.16816.F32 R100, R4.reuse, R108, R100 ;  /* 0x0000006c0464723c */ /* 0x040ff00000001864 */
[C---:B------:R-:W-:Y:S08]  /*5580*/  HMMA.16816.F32 R104, R4.reuse, R110, R104 ;  /* 0x0000006e0468723c */ /* 0x040ff00000001868 */
[C---:B------:R-:W-:Y:S08]  /*5590*/  HMMA.16816.F32 R60, R4.reuse, R36, R60 ;  /* 0x00000024043c723c */ /* 0x040ff0000000183c */
[----:B------:R-:W-:Y:S01]  /*55a0*/  HMMA.16816.F32 R64, R4, R38, R64 ;  /* 0x000000260440723c */ /* 0x000fe20000001840 */
[----:B------:R-:W1:Y:S07]  /*55b0*/  LDSM.16.MT88.4 R36, [R238+0x9100] ;  /* 0x00910000ee24783b */ /* 0x000e6e0000004200 */
[C---:B------:R-:W-:Y:S08]  /*55c0*/  HMMA.16816.F32 R108, R164.reuse, R112, RZ ;  /* 0x00000070a46c723c */ /* 0x040ff000000018ff */
[C---:B------:R-:W-:Y:S08]  /*55d0*/  HMMA.16816.F32 R116, R164.reuse, R120, RZ ;  /* 0x00000078a474723c */ /* 0x040ff000000018ff */
[C---:B------:R-:W-:Y:S08]  /*55e0*/  HMMA.16816.F32 R132, R164.reuse, R136, RZ ;  /* 0x00000088a484723c */ /* 0x040ff000000018ff */
[C---:B------:R-:W-:Y:S08]  /*55f0*/  HMMA.16816.F32 R112, R164.reuse, R114, RZ ;  /* 0x00000072a470723c */ /* 0x040ff000000018ff */
[C---:B------:R-:W-:Y:S08]  /*5600*/  HMMA.16816.F32 R120, R164.reuse, R122, RZ ;  /* 0x0000007aa478723c */ /* 0x040ff000000018ff */
[C---:B------:R-:W-:Y:S08]  /*5610*/  HMMA.16816.F32 R136, R164.reuse, R138, RZ ;  /* 0x0000008aa488723c */ /* 0x040ff000000018ff */
[C---:B------:R-:W-:Y:S08]  /*5620*/  HMMA.16816.F32 R152, R164.reuse, R156, RZ ;  /* 0x0000009ca498723c */ /* 0x040ff000000018ff */
[----:B------:R-:W-:Y:S08]  /*5630*/  HMMA.16816.F32 R156, R164, R158, RZ ;  /* 0x0000009ea49c723c */ /* 0x000ff000000018ff */
[C---:B----4-:R-:W-:Y:S08]  /*5640*/  HMMA.16816.F32 R108, R4.reuse, R20, R108 ;  /* 0x00000014046c723c */ /* 0x050ff0000000186c */
[C---:B------:R-:W-:Y:S01]  /*5650*/  HMMA.16816.F32 R112, R4.reuse, R22, R112 ;  /* 0x000000160470723c */ /* 0x040fe20000001870 */
[----:B------:R-:W4:Y:S07]  /*5660*/  LDSM.16.MT88.4 R20, [R245+0x9900] ;  /* 0x00990000f514783b */ /* 0x000f2e0000004200 */
[C---:B-----5:R-:W-:Y:S08]  /*5670*/  HMMA.16816.F32 R116, R4.reuse, R16, R116 ;  /* 0x000000100474723c */ /* 0x060ff00000001874 */
[C---:B------:R-:W-:Y:S01]  /*5680*/  HMMA.16816.F32 R120, R4.reuse, R18, R120 ;  /* 0x000000120478723c */ /* 0x040fe20000001878 */
[----:B------:R-:W5:Y:S07]  /*5690*/  LDSM.16.MT88.4 R16, [R240+0x9900] ;  /* 0x00990000f010783b */ /* 0x000f6e0000004200 */
[C---:B-1----:R-:W-:Y:S08]  /*56a0*/  HMMA.16816.F32 R132, R4.reuse, R8, R132 ;  /* 0x000000080484723c */ /* 0x042ff00000001884 */
[C---:B------:R-:W-:Y:S01]  /*56b0*/  HMMA.16816.F32 R136, R4.reuse, R10, R136 ;  /* 0x0000000a0488723c */ /* 0x040fe20000001888 */
[----:B------:R-:W1:Y:S07]  /*56c0*/  LDSM.16.MT88.4 R8, [R238+0x9900] ;  /* 0x00990000ee08783b */ /* 0x000e6e0000004200 */
[C---:B---3--:R-:W-:Y:S08]  /*56d0*/  HMMA.16816.F32 R152, R4.reuse, R12, R152 ;  /* 0x0000000c0498723c */ /* 0x048ff00000001898 */
[----:B------:R-:W-:Y:S01]  /*56e0*/  HMMA.16816.F32 R156, R4, R14, R156 ;  /* 0x0000000e049c723c */ /* 0x000fe2000000189c */
[----:B------:R-:W3:Y:S07]  /*56f0*/  LDSM.16.MT88.4 R12, [R239+0x1100] ;  /* 0x00110000ef0c783b */ /* 0x000eee0000004200 */
[C---:B------:R-:W-:Y:S08]  /*5700*/  HMMA.16816.F32 R140, R164.reuse, R144, RZ ;  /* 0x00000090a48c723c */ /* 0x040ff000000018ff */
[C---:B------:R-:W-:Y:S08]  /*5710*/  HMMA.16816.F32 R148, R164.reuse, R168, RZ ;  /* 0x000000a8a494723c */ /* 0x040ff000000018ff */
[C---:B------:R-:W-:Y:S08]  /*5720*/  HMMA.16816.F32 R144, R164.reuse, R146, RZ ;  /* 0x00000092a490723c */ /* 0x040ff000000018ff */
[C---:B------:R-:W-:Y:S08]  /*5730*/  HMMA.16816.F32 R168, R164.reuse, R170, RZ ;  /* 0x000000aaa4a8723c */ /* 0x040ff000000018ff */
[C---:B------:R-:W-:Y:S07]  /*5740*/  HMMA.16816.F32 R160, R164.reuse, R36, RZ ;  /* 0x00000024a4a0723c */ /* 0x040fee00000018ff */
[----:B------:R-:W-:Y:S01]  /*5750*/  FFMA.FTZ R36, R214, c[0x0][0x2d0], -R194 ;  /* 0x0000b400d6247a23 */ /* 0x000fe200000108c2 */
[----:B------:R-:W-:Y:S01]  /*5760*/  HMMA.16816.F32 R164, R164, R38, RZ ;  /* 0x00000026a4a4723c */ /* 0x000fe200000018ff */
[----:B------:R-:W-:-:S04]  /*5770*/  FFMA.FTZ R37, R212, c[0x0][0x2d0], -R26 ;  /* 0x0000b400d4257a23 */ /* 0x000fc8000001081a */
[----:B------:R-:W-:Y:S02]  /*5780*/  MUFU.EX2 R36, R36 ;  /* 0x0000002400247308 */ /* 0x000fe40000000800 */
[----:B------:R-:W-:Y:S01]  /*5790*/  FFMA.FTZ R39, R215, c[0x0][0x2d0], -R194 ;  /* 0x0000b400d7277a23 */ /* 0x000fe200000108c2 */
[C---:B----4-:R-:W-:Y:S01]  /*57a0*/  HMMA.16816.F32 R140, R4.reuse, R20, R140 ;  /* 0x00000014048c723c */ /* 0x050fe2000000188c */
[--C-:B------:R-:W-:Y:S02]  /*57b0*/  FFMA.FTZ R38, R213, c[0x0][0x2d0], -R26.reuse ;  /* 0x0000b400d5267a23 */ /* 0x100fe4000001081a */
[----:B------:R-:W-:Y:S02]  /*57c0*/  FFMA.FTZ R194, R25, c[0x0][0x2d0], -R26 ;  /* 0x0000b40019c27a23 */ /* 0x000fe4000001081a */
[----:B------:R-:W4:Y:S01]  /*57d0*/  MUFU.EX2 R39, R39 ;  /* 0x0000002700277308 */ /* 0x000f220000000800 */
[----:B------:R-:W-:Y:S02]  /*57e0*/  LDSM.16.MT88.4 R24, [R239+0x2900] ;  /* 0x00290000ef18783b */ /* 0x000fe40000004200 */
[C---:B------:R-:W-:Y:S02]  /*57f0*/  HMMA.16816.F32 R144, R4.reuse, R22, R144 ;  /* 0x000000160490723c */ /* 0x040fe40000001890 */
[----:B------:R-:W3:Y:S03]  /*5800*/  LDSM.16.MT88.4 R20, [R245+0x1100] ;  /* 0x00110000f514783b */ /* 0x000ee60000004200 */
[----:B------:R-:W1:Y:S03]  /*5810*/  MUFU.EX2 R38, R38 ;  /* 0x0000002600267308 */ /* 0x000e660000000800 */
[C---:B-----5:R-:W-:Y:S05]  /*5820*/  HMMA.16816.F32 R148, R4.reuse, R16, R148 ;  /* 0x000000100494723c */ /* 0x060fea0000001894 */
[----:B------:R-:W5:Y:S03]  /*5830*/  MUFU.EX2 R37, R37 ;  /* 0x0000002500257308 */ /* 0x000f660000000800 */
[C---:B------:R-:W-:Y:S01]  /*5840*/  HMMA.16816.F32 R168, R4.reuse, R18, R168 ;  /* 0x0000001204a8723c */ /* 0x040fe200000018a8 */
[----:B------:R-:W3:Y:S04]  /*5850*/  LDSM.16.MT88.4 R16, [R240+0x1100] ;  /* 0x00110000f010783b */ /* 0x000ee80000004200 */
[----:B------:R-:W2:Y:S03]  /*5860*/  MUFU.EX2 R194, R194 ;  /* 0x000000c200c27308 */ /* 0x000ea60000000800 */
[C---:B-1----:R-:W-:Y:S08]  /*5870*/  HMMA.16816.F32 R160, R4.reuse, R8, R160 ;  /* 0x0000000804a0723c */ /* 0x042ff000000018a0 */
[----:B------:R-:W-:Y:S01]  /*5880*/  HMMA.16816.F32 R164, R4, R10, R164 ;  /* 0x0000000a04a4723c */ /* 0x000fe200000018a4 */
[----:B------:R-:W1:Y:S06]  /*5890*/  LDSM.16.MT88.4 R8, [R238+0x1100] ;  /* 0x00110000ee08783b */ /* 0x000e6c0000004200 */
[----:B--2---:R-:W-:Y:S01]  /*58a0*/  F2FP.PACK_AB R4, R40, R44 ;  /* 0x0000002c2804723e */ /* 0x004fe200000000ff */
[----:B------:R-:W-:Y:S01]  /*58b0*/  FADD.FTZ R44, R44, R45 ;  /* 0x0000002d2c2c7221 */ /* 0x000fe20000010000 */
[----:B----4-:R-:W-:-:S02]  /*58c0*/  F2FP.PACK_AB R6, R36, R39 ;  /* 0x000000272406723e */ /* 0x010fc400000000ff */
[----:B------:R-:W-:Y:S01]  /*58d0*/  F2FP.PACK_AB R5, R38, R42 ;  /* 0x0000002a2605723e */ /* 0x000fe200000000ff */
[----:B------:R-:W-:Y:S01]  /*58e0*/  FADD.FTZ R42, R42, R47 ;  /* 0x0000002f2a2a7221 */ /* 0x000fe20000010000 */
[----:B-----5:R-:W-:Y:S01]  /*58f0*/  F2FP.PACK_AB R7, R3, R37 ;  /* 0x000000250307723e */ /* 0x020fe200000000ff */
[----:B------:R-:W-:Y:S02]  /*5900*/  FADD.FTZ R44, R40, R44 ;  /* 0x0000002c282c7221 */ /* 0x000fe40000010000 */
[----:B------:R-:W-:Y:S02]  /*5910*/  FADD.FTZ R42, R38, R42 ;  /* 0x0000002a262a7221 */ /* 0x000fe40000010000 */
[----:B------:R-:W-:Y:S02]  /*5920*/  FADD.FTZ R39, R39, R44 ;  /* 0x0000002c27277221 */ /* 0x000fe40000010000 */
[----:B---3--:R-:W-:Y:S01]  /*5930*/  HMMA.16816.F32 R60, R4, R12, R60 ;  /* 0x0000000c043c723c */ /* 0x008fe2000000183c */
[----:B------:R-:W-:-:S02]  /*5940*/  FADD.FTZ R37, R37, R42 ;  /* 0x0000002a25257221 */ /* 0x000fc40000010000 */
[----:B------:R-:W-:Y:S02]  /*5950*/  FADD.FTZ R39, R36, R39 ;  /* 0x0000002724277221 */ /* 0x000fe40000010000 */
[----:B------:R-:W-:-:S03]  /*5960*/  FADD.FTZ R37, R3, R37 ;  /* 0x0000002503257221 */ /* 0x000fc60000010000 */
        /* <DEDUP_REMOVED lines=56> */
[----:B--2---:R-:W-:Y:S01]  /*5cf0*/  HMMA.16816.F32 R60, R4, R12, R60 ;  /* 0x0000000c043c723c */ /* 0x004fe2000000183c */
[----:B------:R-:W-:-:S02]  /*5d00*/  FADD.FTZ R202, R202, R199 ;  /* 0x000000c7caca7221 */ /* 0x000fc40000010000 */
[----:B------:R-:W-:Y:S02]  /*5d10*/  FADD.FTZ R197, R195, R197 ;  /* 0x000000c5c3c57221 */ /* 0x000fe40000010000 */
[----:B------:R-:W-:-:S03]  /*5d20*/  FADD.FTZ R202, R201, R202 ;  /* 0x000000cac9ca7221 */ /* 0x000fc60000010000 */
        /* <DEDUP_REMOVED lines=40> */
[----:B------:R-:W-:Y:S07]  /*5fb0*/  LDSM.16.MT88.4 R20, [R238+0x2100] ;  /* 0x00210000ee14783b */ /* 0x000fee0000004200 */
[C---:B----4-:R-:W-:Y:S08]  /*5fc0*/  HMMA.16816.F32 R148, R4.reuse, R16, R148 ;  /* 0x000000100494723c */ /* 0x050ff00000001894 */
[C---:B------:R-:W-:Y:S01]  /*5fd0*/  HMMA.16816.F32 R168, R4.reuse, R18, R168 ;  /* 0x0000001204a8723c */ /* 0x040fe200000018a8 */
[----:B------:R-:W3:Y:S07]  /*5fe0*/  LDSM.16.MT88.4 R16, [R245+0x2100] ;  /* 0x00210000f510783b */ /* 0x000eee0000004200 */
        /* <DEDUP_REMOVED lines=15> */
[----:B------:R-:W-:Y:S02]  /*60e0*/  FADD.FTZ R206, R203, R206 ;  /* 0x000000cecbce7221 */ /* 0x000fe40000010000 */
[----:B------:R-:W-:Y:S01]  /*60f0*/  FADD.FTZ R205, R193, R205 ;  /* 0x000000cdc1cd7221 */ /* 0x000fe20000010000 */
[----:B------:R-:W-:Y:S01]  /*6100*/  HMMA.16816.F32 R56, R4, R14, R56 ;  /* 0x0000000e0438723c */ /* 0x000fe20000001838 */
[----:B------:R-:W2:Y:S01]  /*6110*/  LDSM.16.MT88.4 R12, [R240+0x5100] ;  /* 0x00510000f00c783b */ /* 0x000ea20000004200 */
[----:B------:R-:W-:Y:S02]  /*6120*/  FADD.FTZ R206, R189, R206 ;  /* 0x000000cebdce7221 */ /* 0x000fe40000010000 */
[----:B------:R-:W-:Y:S02]  /*6130*/  FADD.FTZ R205, R192, R205 ;  /* 0x000000cdc0cd7221 */ /* 0x000fe40000010000 */
[----:B------:R-:W-:-:S02]  /*6140*/  FADD.FTZ R206, R188, R206 ;  /* 0x000000cebcce7221 */ /* 0x000fc40000010000 */
[----:B---3--:R-:W-:Y:S01]  /*6150*/  HMMA.16816.F32 R176, R4, R16, R176 ;  /* 0x0000001004b0723c */ /* 0x008fe200000018b0 */
[----:B------:R-:W-:Y:S02]  /*6160*/  FADD.FTZ R205, R191, R205 ;  /* 0x000000cdbfcd7221 */ /* 0x000fe40000010000 */
[----:B------:R-:W-:-:S04]  /*6170*/  FADD.FTZ R206, R194, R206 ;  /* 0x000000cec2ce7221 */ /* 0x000fc80000010000 */
[----:B------:R-:W-:Y:S01]  /*6180*/  FADD.FTZ R3, R211, R206 ;  /* 0x000000ced3037221 */ /* 0x000fe20000010000 */
[C---:B------:R-:W-:Y:S01]  /*6190*/  HMMA.16816.F32 R172, R4.reuse, R18, R172 ;  /* 0x0000001204ac723c */ /* 0x040fe200000018ac */
[----:B------:R-:W3:Y:S04]  /*61a0*/  LDSM.16.MT88.4 R16, [R245+0x5100] ;  /* 0x00510000f510783b */ /* 0x000ee80000004200 */
[----:B------:R-:W-:Y:S03]  /*61b0*/  STL [R1+0x24], R3 ;  /* 0x0000240301007387 */ /* 0x000fe60000100800 */
[C---:B-1----:R-:W-:Y:S08]  /*61c0*/  HMMA.16816.F32 R60, R4.reuse, R8, R60 ;  /* 0x00000008043c723c */ /* 0x042ff0000000183c */
[C---:B------:R-:W-:Y:S01]  /*61d0*/  HMMA.16816.F32 R64, R4.reuse, R10, R64 ;  /* 0x0000000a0440723c */ /* 0x040fe20000001840 */
[----:B------:R-:W1:Y:S07]  /*61e0*/  LDSM.16.MT88.4 R8, [R239+0x5100] ;  /* 0x00510000ef08783b */ /* 0x000e6e0000004200 */
[C---:B------:R-:W-:Y:S08]  /*61f0*/  HMMA.16816.F32 R68, R4.reuse, R20, R68 ;  /* 0x000000140444723c */ /* 0x040ff00000001844 */
        /* <DEDUP_REMOVED lines=9> */
[C---:B------:R-:W-:Y:S01]  /*6290*/  HMMA.16816.F32 R72, R4.reuse, R22, R72 ;  /* 0x000000160448723c */ /* 0x040fe20000001848 */
[----:B------:R-:W4:Y:S07]  /*62a0*/  LDSM.16.MT88.4 R20, [R238+0x5100] ;  /* 0x00510000ee14783b */ /* 0x000f2e0000004200 */
        /* <DEDUP_REMOVED lines=9> */
[C---:B----4-:R-:W-:Y:S08]  /*6340*/  HMMA.16816.F32 R100, R4.reuse, R20, R100 ;  /* 0x000000140464723c */ /* 0x050ff00000001864 */
[C---:B--2---:R-:W-:Y:S08]  /*6350*/  HMMA.16816.F32 R148, R4.reuse, R12, R148 ;  /* 0x0000000c0494723c */ /* 0x044ff00000001894 */
[C---:B------:R-:W-:Y:S01]  /*6360*/  HMMA.16816.F32 R168, R4.reuse, R14, R168 ;  /* 0x0000000e04a8723c */ /* 0x040fe200000018a8 */
[----:B------:R-:W2:Y:S07]  /*6370*/  LDSM.16.MT88.4 R12, [R238+0xb100] ;  /* 0x00b10000ee0c783b */ /* 0x000eae0000004200 */
        /* <DEDUP_REMOVED lines=8> */
[C---:B--2---:R-:W-:Y:S08]  /*6400*/  HMMA.16816.F32 R160, R4.reuse, R12, R160 ;  /* 0x0000000c04a0723c */ /* 0x044ff000000018a0 */
[C---:B------:R-:W-:Y:S01]  /*6410*/  HMMA.16816.F32 R164, R4.reuse, R14, R164 ;  /* 0x0000000e04a4723c */ /* 0x040fe200000018a4 */
[----:B------:R-:W2:Y:S07]  /*6420*/  LDSM.16.MT88.4 R12, [R245+0x2900] ;  /* 0x00290000f50c783b */ /* 0x000eae0000004200 */
[C---:B----4-:R-:W-:Y:S08]  /*6430*/  HMMA.16816.F32 R132, R4.reuse, R20, R132 ;  /* 0x000000140484723c */ /* 0x050ff00000001884 */
[----:B------:R-:W-:Y:S01]  /*6440*/  HMMA.16816.F32 R136, R4, R22, R136 ;  /* 0x000000160488723c */ /* 0x000fe20000001888 */
[----:B------:R-:W-:Y:S06]  /*6450*/  LDSM.16.MT88.4 R20, [R238+0x2900] ;  /* 0x00290000ee14783b */ /* 0x000fec0000004200 */
[----:B------:R-:W-:-:S02]  /*6460*/  F2FP.PACK_AB R4, R192, R193 ;  /* 0x000000c1c004723e */ /* 0x000fc400000000ff */
[----:B------:R-:W-:Y:S02]  /*6470*/  F2FP.PACK_AB R6, R190, R191 ;  /* 0x000000bfbe06723e */ /* 0x000fe400000000ff */
[----:B------:R-:W-:Y:S02]  /*6480*/  F2FP.PACK_AB R5, R188, R189 ;  /* 0x000000bdbc05723e */ /* 0x000fe400000000ff */
[----:B------:R-:W-:-:S07]  /*6490*/  F2FP.PACK_AB R7, R211, R194 ;  /* 0x000000c2d307723e */ /* 0x000fce00000000ff */
[C---:B-1----:R-:W-:Y:S08]  /*64a0*/  HMMA.16816.F32 R52, R4.reuse, R8, R52 ;  /* 0x000000080434723c */ /* 0x042ff00000001834 */
[C---:B--2---:R-:W-:Y:S08]  /*64b0*/  HMMA.16816.F32 R176, R4.reuse, R12, R176 ;  /* 0x0000000c04b0723c */ /* 0x044ff000000018b0 */
[C---:B------:R-:W-:Y:S01]  /*64c0*/  HMMA.16816.F32 R172, R4.reuse, R14, R172 ;  /* 0x0000000e04ac723c */ /* 0x040fe200000018ac */
[----:B------:R-:W1:Y:S07]  /*64d0*/  LDSM.16.MT88.4 R12, [R240+0x5900] ;  /* 0x00590000f00c783b */ /* 0x000e6e0000004200 */
[C---:B------:R-:W-:Y:S01]  /*64e0*/  HMMA.16816.F32 R56, R4.reuse, R10, R56 ;  /* 0x0000000a0438723c */ /* 0x040fe20000001838 */
[----:B------:R-:W2:Y:S07]  /*64f0*/  LDSM.16.MT88.4 R8, [R239+0x5900] ;  /* 0x00590000ef08783b */ /* 0x000eae0000004200 */
[C---:B------:R-:W-:Y:S08]  /*6500*/  HMMA.16816.F32 R76, R4.reuse, R16, R76 ;  /* 0x00000010044c723c */ /* 0x040ff0000000184c */
        /* <DEDUP_REMOVED lines=27> */
[C---:B------:R-:W-:Y:S08]  /*66c0*/  HMMA.16816.F32 R104, R4.reuse, R26, R104 ;  /* 0x0000001a0468723c */ /* 0x040ff00000001868 */
[C---:B----4-:R-:W-:Y:S08]  /*66d0*/  HMMA.16816.F32 R108, R4.reuse, R20, R108 ;  /* 0x00000014046c723c */ /* 0x050ff0000000186c */
[C---:B------:R-:W-:Y:S08]  /*66e0*/  HMMA.16816.F32 R112, R4.reuse, R22, R112 ;  /* 0x000000160470723c */ /* 0x040ff00000001870 */
[C---:B-1----:R-:W-:Y:S08]  /*66f0*/  HMMA.16816.F32 R148, R4.reuse, R12, R148 ;  /* 0x0000000c0494723c */ /* 0x042ff00000001894 */
[C---:B------:R-:W-:Y:S08]  /*6700*/  HMMA.16816.F32 R168, R4.reuse, R14, R168 ;  /* 0x0000000e04a8723c */ /* 0x040ff000000018a8 */
[C---:B--2---:R-:W-:Y:S08]  /*6710*/  HMMA.16816.F32 R152, R4.reuse, R8, R152 ;  /* 0x000000080498723c */ /* 0x044ff00000001898 */
[C---:B------:R-:W-:Y:S08]  /*6720*/  HMMA.16816.F32 R156, R4.reuse, R10, R156 ;  /* 0x0000000a049c723c */ /* 0x040ff0000000189c */
[C---:B---3--:R-:W-:Y:S08]  /*6730*/  HMMA.16816.F32 R160, R4.reuse, R16, R160 ;  /* 0x0000001004a0723c */ /* 0x048ff000000018a0 */
[----:B------:R-:W-:Y:S07]  /*6740*/  HMMA.16816.F32 R164, R4, R18, R164 ;  /* 0x0000001204a4723c */ /* 0x000fee00000018a4 */
[----:B------:R-:W-:-:S05]  /*6750*/  FADD.FTZ R4, R190, R205 ;  /* 0x000000cdbe047221 */ /* 0x000fca0000010000 */
[----:B------:R1:W-:Y:S01]  /*6760*/  STL [R1+0x28], R4 ;  /* 0x0000280401007387 */ /* 0x0003e20000100800 */
[----:B------:R-:W-:Y:S05]  /*6770*/  @P0 BRA `(.L_x_801) ;  /* 0x0000483000000947 */ /* 0x000fea0003800000 */
[C---:B------:R-:W-:Y:S01]  /*6780*/  SHF.L.U64.HI R3, R33.reuse, 0x1, R35 ;  /* 0x0000000121037819 */ /* 0x040fe20000010223 */
[----:B------:R-:W-:Y:S01]  /*6790*/  IMAD.SHL.U32 R5, R33, 0x2, RZ ;  /* 0x0000000221057824 */ /* 0x000fe200078e00ff */
[----:B-1----:R-:W-:Y:S01]  /*67a0*/  SHF.L.U64.HI R4, R31, 0x1, R34 ;  /* 0x000000011f047819 */ /* 0x002fe20000010222 */
[----:B------:R-:W-:Y:S01]  /*67b0*/  IMAD.MOV.U32 R180, RZ, RZ, R2 ;  /* 0x000000ffffb47224 */ /* 0x000fe200078e0002 */
[----:B------:R-:W-:Y:S01]  /*67c0*/  SHF.L.U64.HI R2, R28, 0x1, R30 ;  /* 0x000000011c027819 */ /* 0x000fe2000001021e */
[----:B------:R1:W-:Y:S01]  /*67d0*/  STL [R1+0x20], R3 ;  /* 0x0000200301007387 */ /* 0x0003e20000100800 */
[----:B------:R-:W-:-:S03]  /*67e0*/  UIADD3 UR6, UR6, -0x2, URZ ;  /* 0xfffffffe06067890 */ /* 0x000fc6000fffe03f */
[----:B------:R2:W-:Y:S04]  /*67f0*/  STL [R1+0x1c], R5 ;  /* 0x00001c0501007387 */ /* 0x0005e80000100800 */
[----:B------:R3:W-:Y:S01]  /*6800*/  STL [R1+0x18], R4 ;  /* 0x0000180401007387 */ /* 0x0007e20000100800 */
[----:B-1----:R-:W-:Y:S01]  /*6810*/  IMAD.SHL.U32 R3, R31, 0x2, RZ ;  /* 0x000000021f037824 */ /* 0x002fe200078e00ff */
[----:B--2---:R-:W-:-:S04]  /*6820*/  SHF.L.U64.HI R5, R29, 0x1, R32 ;  /* 0x000000011d057819 */ /* 0x004fc80000010220 */
[----:B------:R1:W-:Y:S01]  /*6830*/  STL [R1+0x14], R3 ;  /* 0x0000140301007387 */ /* 0x0003e20000100800 */
[----:B---3--:R-:W-:-:S03]  /*6840*/  IMAD.SHL.U32 R4, R29, 0x2, RZ ;  /* 0x000000021d047824 */ /* 0x008fc600078e00ff */
[----:B------:R2:W-:Y:S04]  /*6850*/  STL [R1+0x10], R5 ;  /* 0x0000100501007387 */ /* 0x0005e80000100800 */
[----:B------:R2:W-:Y:S01]  /*6860*/  STL [R1+0xc], R4 ;  /* 0x00000c0401007387 */ /* 0x0005e20000100800 */
[----:B-1----:R-:W-:Y:S02]  /*6870*/  MOV R3, R0 ;  /* 0x0000000000037202 */ /* 0x002fe40000000f00 */
[----:B------:R-:W-:-:S05]  /*6880*/  SHF.L.U32 R0, R28, 0x1, RZ ;  /* 0x000000011c007819 */ /* 0x000fca00000006ff */
[----:B------:R2:W-:Y:S04]  /*6890*/  STL [R1+0x4], R0 ;  /* 0x0000040001007387 */ /* 0x0005e80000100800 */
[----:B------:R2:W-:Y:S01]  /*68a0*/  STL [R1+0x8], R2 ;  /* 0x0000080201007387 */ /* 0x0005e20000100800 */
[----:B------:R-:W-:Y:S05]  /*68b0*/  BRA `(.L_x_802) ;  /* 0x0000050000007947 */ /* 0x000fea0003800000 */
.L_x_804:
[----:B------:R-:W2:Y:S01]  /*68c0*/  LDL R0, [R1] ;  /* 0x0000000001007983 */ /* 0x000ea20000100800 */
[----:B------:R-:W-:Y:S01]  /*68d0*/  UIMAD UR4, UR6, 0x60, UR10 ;  /* 0x00000060060478a4 */ /* 0x000fe2000f8e020a */
[----:B------:R-:W-:Y:S01]  /*68e0*/  ISETP.NE.AND P6, PT, R250, 0x1, PT ;  /* 0x00000001fa00780c */ /* 0x000fe20003fc5270 */
[----:B------:R-:W-:Y:S01]  /*68f0*/  IMAD.MOV.U32 R251, RZ, RZ, RZ ;  /* 0x000000fffffb7224 */ /* 0x000fe200078e00ff */
        /* <DEDUP_REMOVED lines=11> */
[----:B------:R-:W-:Y:S01]  /*69b0*/  IMAD.MOV.U32 R0, RZ, RZ, R252 ;  /* 0x000000ffff007224 */ /* 0x000fe200078e00fc */
        /* <DEDUP_REMOVED lines=22> */
[----:B------:R-:W4:Y:S04]  /*6b20*/  SHFL.IDX PT, R186, R0, RZ, 0x181f ;  /* 0x00181fff00ba7589 */ /* 0x000f2800000e0000 */
[----:B------:R-:W1:Y:S04]  /*6b30*/  SHFL.IDX PT, R181, R2, 0x1, 0x181f ;  /* 0x00381f0002b57f89 */ /* 0x000e6800000e0000 */
[----:B------:R-:W2:Y:S04]  /*6b40*/  SHFL.IDX PT, R184, R0, 0x1, 0x181f ;  /* 0x00381f0000b87f89 */ /* 0x000ea800000e0000 */
[----:B------:R-:W1:Y:S04]  /*6b50*/  SHFL.IDX PT, R2, R2, 0x2, 0x181f ;  /* 0x00581f0002027f89 */ /* 0x000e6800000e0000 */
[----:B------:R-:W1:Y:S01]  /*6b60*/  SHFL.IDX PT, R0, R0, 0x2, 0x181f ;  /* 0x00581f0000007f89 */ /* 0x000e6200000e0000 */
[C---:B---3--:R-:W-:Y:S05]  /*6b70*/  IADD3 R192, P0, R185.reuse, R204, RZ ;  /* 0x000000ccb9c07210 */ /* 0x048fea0007f1e0ff */
[C---:B----4-:R-:W-:Y:S01]  /*6b80*/  IMAD.X R193, R186.reuse, 0x1, R205, P0 ;  /* 0x00000001bac17824 */ /* 0x050fe200000e06cd */
[C---:B-----5:R-:W-:Y:S04]  /*6b90*/  IADD3 R190, P0, R185.reuse, R202, RZ ;  /* 0x000000cab9be7210 */ /* 0x060fe80007f1e0ff */
[----:B------:R3:W-:Y:S01]  /*6ba0*/  LDGSTS.E.BYPASS.LTC128B.128 [R249+0xc100], [R192.64], !P4 ;  /* 0x0c100000c0f97fae */ /* 0x0007e2000e101d4c */
[C---:B------:R-:W-:Y:S01]  /*6bb0*/  IMAD.X R191, R186.reuse, 0x1, R203, P0 ;  /* 0x00000001babf7824 */ /* 0x040fe200000e06cb */
[C---:B------:R-:W-:Y:S04]  /*6bc0*/  IADD3 R188, P0, R185.reuse, R214, RZ ;  /* 0x000000d6b9bc7210 */ /* 0x040fe80007f1e0ff */
[----:B------:R4:W-:Y:S01]  /*6bd0*/  LDGSTS.E.BYPASS.LTC128B.128 [R249+0xf100], [R190.64], !P3 ;  /* 0x0f100000bef97fae */ /* 0x0009e2000d901d4c */
[C---:B------:R-:W-:Y:S01]  /*6be0*/  IMAD.X R189, R186.reuse, 0x1, R215, P0 ;  /* 0x00000001babd7824 */ /* 0x040fe200000e06d7 */
[----:B------:R-:W-:Y:S04]  /*6bf0*/  IADD3 R194, P0, R185, R212, RZ ;  /* 0x000000d4b9c27210 */ /* 0x000fe80007f1e0ff */
[----:B------:R5:W-:Y:S01]  /*6c00*/  LDGSTS.E.BYPASS.LTC128B.128 [R249+0x12100], [R188.64], !P2 ;  /* 0x12100000bcf97fae */ /* 0x000be2000d101d4c */
[----:B------:R-:W-:Y:S01]  /*6c10*/  IMAD.X R195, R186, 0x1, R213, P0 ;  /* 0x00000001bac37824 */ /* 0x000fe200000e06d5 */
[C---:B-1----:R-:W-:Y:S04]  /*6c20*/  IADD3 R186, P0, R181.reuse, R204, RZ ;  /* 0x000000ccb5ba7210 */ /* 0x042fe80007f1e0ff */
[----:B------:R3:W-:Y:S01]  /*6c30*/  LDGSTS.E.BYPASS.LTC128B.128 [R249+0x15100], [R194.64], !P1 ;  /* 0x15100000c2f97fae */ /* 0x0007e2000c901d4c */
[C---:B--2---:R-:W-:Y:S01]  /*6c40*/  IMAD.X R187, R184.reuse, 0x1, R205, P0 ;  /* 0x00000001b8bb7824 */ /* 0x044fe200000e06cd */
[C---:B------:R-:W-:Y:S04]  /*6c50*/  IADD3 R198, P0, R181.reuse, R202, RZ ;  /* 0x000000cab5c67210 */ /* 0x040fe80007f1e0ff */
        /* <DEDUP_REMOVED lines=8> */
[----:B------:R-:W-:Y:S04]  /*6ce0*/  IADD3 R184, P0, R2, R204, RZ ;  /* 0x000000cc02b87210 */ /* 0x000fe80007f1e0ff */
[----:B------:R3:W-:Y:S01]  /*6cf0*/  LDGSTS.E.BYPASS.LTC128B.128 [R249+0x16100], [R200.64], !P1 ;  /* 0x16100000c8f97fae */ /* 0x0007e2000c901d4c */
[----:B------:R-:W-:Y:S01]  /*6d00*/  IMAD.X R185, R0, 0x1, R205, P0 ;  /* 0x0000000100b97824 */ /* 0x000fe200000e06cd */
[----:B----4-:R-:W-:Y:S04]  /*6d10*/  IADD3 R190, P0, R2, R202, RZ ;  /* 0x000000ca02be7210 */ /* 0x010fe80007f1e0ff */
[----:B------:R3:W-:Y:S01]  /*6d20*/  LDGSTS.E.BYPASS.LTC128B.128 [R249+0xe100], [R184.64], !P4 ;  /* 0x0e100000b8f97fae */ /* 0x0007e2000e101d4c */
[----:B------:R-:W-:Y:S01]  /*6d30*/  IMAD.X R191, R0, 0x1, R203, P0 ;  /* 0x0000000100bf7824 */ /* 0x000fe200000e06cb */
[----:B-----5:R-:W-:Y:S04]  /*6d40*/  IADD3 R188, P0, R2, R214, RZ ;  /* 0x000000d602bc7210 */ /* 0x020fe80007f1e0ff */
[----:B------:R3:W-:Y:S01]  /*6d50*/  LDGSTS.E.BYPASS.LTC128B.128 [R249+0x11100], [R190.64], !P3 ;  /* 0x11100000bef97fae */ /* 0x0007e2000d901d4c */
[----:B------:R-:W-:Y:S01]  /*6d60*/  IMAD.X R189, R0, 0x1, R215, P0 ;  /* 0x0000000100bd7824 */ /* 0x000fe200000e06d7 */
[----:B-1----:R-:W-:Y:S04]  /*6d70*/  IADD3 R186, P0, R2, R212, RZ ;  /* 0x000000d402ba7210 */ /* 0x002fe80007f1e0ff */
[----:B------:R3:W-:Y:S01]  /*6d80*/  LDGSTS.E.BYPASS.LTC128B.128 [R249+0x14100], [R188.64], !P2 ;  /* 0x14100000bcf97fae */ /* 0x0007e2000d101d4c */
[----:B------:R-:W-:Y:S05]  /*6d90*/  IMAD.X R187, R0, 0x1, R213, P0 ;  /* 0x0000000100bb7824 */ /* 0x000fea00000e06d5 */
[----:B------:R3:W-:Y:S01]  /*6da0*/  LDGSTS.E.BYPASS.LTC128B.128 [R249+0x17100], [R186.64], !P1 ;  /* 0x17100000baf97fae */ /* 0x0007e2000c901d4c */
[----:B------:R-:W-:-:S05]  /*6db0*/  BRA `(.L_x_803) ;  /* 0x0000185000007947 */ /* 0x000fca0003800000 */
.L_x_802:
[----:B------:R1:W-:Y:S01]  /*6dc0*/  STL [R1+0x40], R56 ;  /* 0x0000403801007387 */ /* 0x0003e20000100800 */
[----:B--2---:R-:W-:Y:S01]  /*6dd0*/  SHF.R.S32.HI R0, RZ, 0x1f, R252 ;  /* 0x0000001fff007819 */ /* 0x004fe200000114fc */
[----:B------:R-:W-:Y:S01]  /*6de0*/  IMAD.WIDE.U32 R4, R252, c[0x0][0x208], RZ ;  /* 0x00008200fc047a25 */ /* 0x000fe200078e00ff */
[----:B------:R-:W-:Y:S01]  /*6df0*/  SHF.R.S32.HI R2, RZ, 0x1f, R251 ;  /* 0x0000001fff027819 */ /* 0x000fe200000114fb */
[----:B------:R-:W-:Y:S04]  /*6e00*/  DEPBAR.LE SB0, 0x0 ;  /* 0x000080000000791a */ /* 0x000fe80000000000 */
[----:B------:R-:W-:Y:S01]  /*6e10*/  IMAD R0, R0, c[0x0][0x208], RZ ;  /* 0x0000820000007a24 */ /* 0x000fe200078e02ff */
[----:B------:R-:W-:Y:S01]  /*6e20*/  BAR.SYNC.DEFER_BLOCKING 0x0 ;  /* 0x0000000000007b1d */ /* 0x000fe20000010000 */
[----:B------:R-:W-:Y:S01]  /*6e30*/  IMAD R2, R2, c[0x0][0x218], RZ ;  /* 0x0000860002027a24 */ /* 0x000fe200078e02ff */
[----:B------:R-:W-:Y:S01]  /*6e40*/  IADD3 R181, R249, 0x100, RZ ;  /* 0x00000100f9b57810 */ /* 0x000fe20007ffe0ff */
[----:B------:R-:W-:Y:S01]  /*6e50*/  IMAD R0, R252, c[0x0][0x20c], R0 ;  /* 0x00008300fc007a24 */ /* 0x000fe200078e0200 */
[----:B------:R-:W-:Y:S01]  /*6e60*/  UISETP.GE.AND UP0, UPT, UR6, 0x1, UPT ;  /* 0x000000010600788c */ /* 0x000fe2000bf06270 */
[----:B------:R-:W-:Y:S02]  /*6e70*/  IMAD R2, R251, c[0x0][0x21c], R2 ;  /* 0x00008700fb027a24 */ /* 0x000fe400078e0202 */
[----:B------:R-:W-:Y:S04]  /*6e80*/  IMAD.IADD R5, R5, 0x1, R0 ;  /* 0x0000000105057824 */ /* 0x000fe800078e0200 */
[----:B------:R-:W-:Y:S05]  /*6e90*/  IMAD.WIDE.U32 R4, R251, c[0x0][0x218], R4 ;  /* 0x00008600fb047a25 */ /* 0x000fea00078e0004 */
[----:B------:R-:W-:Y:S04]  /*6ea0*/  IADD3 R0, P0, R4, UR22, RZ ;  /* 0x0000001604007c10 */ /* 0x000fe8000ff1e0ff */
[----:B------:R-:W-:Y:S02]  /*6eb0*/  IADD3.X R4, R5, UR5, R2, P0, !PT ;  /* 0x0000000505047c10 */ /* 0x000fe400087fe402 */
[C---:B------:R-:W-:Y:S01]  /*6ec0*/  LEA R2, P0, R0.reuse, c[0x0][0x1f8], 0x1 ;  /* 0x00007e0000027a11 */ /* 0x040fe200078008ff */
[----:B------:R-:W-:Y:S03]  /*6ed0*/  LDSM.16.M88.4 R48, [R248+0x18100] ;  /* 0x01810000f830783b */ /* 0x000fe60000000200 */
[----:B------:R-:W-:Y:S01]  /*6ee0*/  LEA.HI.X R0, R0, c[0x0][0x1fc], R4, 0x1, P0 ;  /* 0x00007f0000007a11 */ /* 0x000fe200000f0c04 */
[----:B-1----:R-:W2:Y:S04]  /*6ef0*/  LDL R56, [R1+0x1c] ;  /* 0x00001c0001387983 */ /* 0x002ea80000100800 */
[----:B------:R1:W-:Y:S04]  /*6f00*/  STL [R1+0x3c], R55 ;  /* 0x00003c3701007387 */ /* 0x0003e80000100800 */
[----:B------:R-:W3:Y:S04]  /*6f10*/  LDL R29, [R1+0x14] ;  /* 0x00001400011d7983 */ /* 0x000ee80000100800 */
[----:B------:R-:W-:Y:S04]  /*6f20*/  SHFL.IDX PT, R44, R2, RZ, 0x181f ;  /* 0x00181fff022c7589 */ /* 0x000fe800000e0000 */
[----:B------:R-:W-:Y:S04]  /*6f30*/  SHFL.IDX PT, R20, R0, RZ, 0x181f ;  /* 0x00181fff00147589 */ /* 0x000fe800000e0000 */
[----:B------:R-:W4:Y:S04]  /*6f40*/  LDSM.16.M88.4 R8, [R247+0xc100] ;  /* 0x00c10000f708783b */ /* 0x000f280000000200 */
[----:B------:R-:W4:Y:S04]  /*6f50*/  LDSM.16.M88.4 R16, [R247+0xc900] ;  /* 0x00c90000f710783b */ /* 0x000f280000000200 */
[----:B------:R-:W-:Y:S04]  /*6f60*/  LDSM.16.M88.4 R24, [R247+0xd100] ;  /* 0x00d10000f718783b */ /* 0x000fe80000000200 */
[----:B-1----:R-:W3:Y:S04]  /*6f70*/  LDL R55, [R1+0x20] ;  /* 0x0000200001377983 */ /* 0x002ee80000100800 */
[----:B------:R1:W-:Y:S04]  /*6f80*/  STL [R1+0x38], R54 ;  /* 0x0000383601007387 */ /* 0x0003e80000100800 */
[----:B------:R-:W-:Y:S04]  /*6f90*/  LDSM.16.M88.4 R32, [R247+0xd900] ;  /* 0x00d90000f720783b */ /* 0x000fe80000000200 */
[----:B------:R-:W-:Y:S04]  /*6fa0*/  LDSM.16.M88.4 R40, [R247+0xe100] ;  /* 0x00e10000f728783b */ /* 0x000fe80000000200 */
[----:B------:R-:W-:Y:S04]  /*6fb0*/  LDSM.16.M88.4 R184, [R247+0xe900] ;  /* 0x00e90000f7b8783b */ /* 0x000fe80000000200 */
[----:B------:R-:W-:Y:S04]  /*6fc0*/  LDSM.16.M88.4 R188, [R244+0x18100] ;  /* 0x01810000f4bc783b */ /* 0x000fe80000000200 */
[----:B------:R-:W-:Y:S01]  /*6fd0*/  LDSM.16.M88.4 R192, [R246] ;  /* 0x00000000f6c0783b */ /* 0x000fe20000000200 */
[C---:B----4-:R-:W-:Y:S03]  /*6fe0*/  HMMA.16816.F32 R4, R48.reuse, R8, RZ ;  /* 0x000000083004723c */ /* 0x050fe600000018ff */
[----:B-1----:R-:W4:Y:S04]  /*6ff0*/  LDL R54, [R1+0x18] ;  /* 0x0000180001367983 */ /* 0x002f280000100800 */
[----:B------:R1:W-:Y:S01]  /*7000*/  STL [R1+0x34], R53 ;  /* 0x0000343501007387 */ /* 0x0003e20000100800 */
[C---:B------:R-:W-:Y:S03]  /*7010*/  HMMA.16816.F32 R8, R48.reuse, R10, RZ ;  /* 0x0000000a3008723c */ /* 0x040fe600000018ff */
[----:B------:R-:W-:Y:S04]  /*7020*/  LDSM.16.M88.4 R196, [R237] ;  /* 0x00000000edc4783b */ /* 0x000fe80000000200 */
[----:B------:R-:W-:Y:S01]  /*7030*/  LDSM.16.M88.4 R200, [R236] ;  /* 0x00000000ecc8783b */ /* 0x000fe20000000200 */
[C---:B------:R-:W-:Y:S03]  /*7040*/  HMMA.16816.F32 R12, R48.reuse, R16, RZ ;  /* 0x00000010300c723c */ /* 0x040fe600000018ff */
[----:B------:R-:W-:Y:S04]  /*7050*/  LDSM.16.M88.4 R204, [R235] ;  /* 0x00000000ebcc783b */ /* 0x000fe80000000200 */
[----:B------:R-:W-:Y:S01]  /*7060*/  LDSM.16.M88.4 R208, [R234] ;  /* 0x00000000ead0783b */ /* 0x000fe20000000200 */
[C---:B------:R-:W-:Y:S03]  /*7070*/  HMMA.16816.F32 R16, R48.reuse, R18, RZ ;  /* 0x000000123010723c */ /* 0x040fe600000018ff */
[----:B------:R-:W-:Y:S04]  /*7080*/  LDSM.16.M88.4 R212, [R233] ;  /* 0x00000000e9d4783b */ /* 0x000fe80000000200 */
[----:B------:R-:W2:Y:S04]  /*7090*/  SHFL.IDX PT, R38, R2, 0x1, 0x181f ;  /* 0x00381f0002267f89 */ /* 0x000ea800000e0000 */
[----:B-1----:R-:W4:Y:S04]  /*70a0*/  LDL R53, [R1+0xc] ;  /* 0x00000c0001357983 */ /* 0x002f280000100800 */
[----:B------:R1:W-:Y:S04]  /*70b0*/  STL [R1+0x30], R52 ;  /* 0x0000303401007387 */ /* 0x0003e80000100800 */
[----:B------:R-:W2:Y:S04]  /*70c0*/  SHFL.IDX PT, R28, R0, 0x1, 0x181f ;  /* 0x00381f00001c7f89 */ /* 0x000ea800000e0000 */
[----:B------:R-:W2:Y:S04]  /*70d0*/  SHFL.IDX PT, R2, R2, 0x2, 0x181f ;  /* 0x00581f0002027f89 */ /* 0x000ea800000e0000 */
[----:B------:R-:W2:Y:S04]  /*70e0*/  SHFL.IDX PT, R0, R0, 0x2, 0x181f ;  /* 0x00581f0000007f89 */ /* 0x000ea800000e0000 */
[----:B-1----:R-:W4:Y:S04]  /*70f0*/  LDL R52, [R1+0x10] ;  /* 0x0000100001347983 */ /* 0x002f280000100800 */
[----:B------:R1:W-:Y:S04]  /*7100*/  STL [R1+0x2c], R3 ;  /* 0x00002c0301007387 */ /* 0x0003e80000100800 */
[----:B------:R-:W4:Y:S04]  /*7110*/  LDL R250, [R1+0x8] ;  /* 0x0000080001fa7983 */ /* 0x000f280000100800 */
[----:B-1----:R-:W4:Y:S01]  /*7120*/  LDL R3, [R1+0x4] ;  /* 0x0000040001037983 */ /* 0x002f220000100800 */
[-C--:B--2---:R-:W-:Y:S05]  /*7130*/  IADD3 R30, P0, R44, R56.reuse, RZ ;  /* 0x000000382c1e7210 */ /* 0x084fea0007f1e0ff */
[--C-:B---3--:R-:W-:Y:S01]  /*7140*/  IMAD.X R31, R20, 0x1, R55.reuse, P0 ;  /* 0x00000001141f7824 */ /* 0x108fe200000e0637 */
[----:B------:R-:W-:Y:S04]  /*7150*/  IADD3 R22, P0, R44, R29, RZ ;  /* 0x0000001d2c167210 */ /* 0x000fe80007f1e0ff */
[----:B------:R1:W-:Y:S01]  /*7160*/  LDGSTS.E.BYPASS.LTC128B.128 [R181], [R30.64], !P4 ;  /* 0x000000001eb57fae */ /* 0x0003e2000e101d4c */
[----:B----4-:R-:W-:Y:S05]  /*7170*/  IMAD.X R23, R20, 0x1, R54, P0 ;  /* 0x0000000114177824 */ /* 0x010fea00000e0636 */
[----:B------:R2:W-:Y:S01]  /*7180*/  LDGSTS.E.BYPASS.LTC128B.128 [R181+0x3000], [R22.64], !P3 ;  /* 0x0300000016b57fae */ /* 0x0005e2000d901d4c */
[----:B------:R-:W-:Y:S05]  /*7190*/  IADD3 R36, P0, R44, R53, RZ ;  /* 0x000000352c247210 */ /* 0x000fea0007f1e0ff */
[----:B------:R-:W-:Y:S05]  /*71a0*/  IMAD.X R37, R20, 0x1, R52, P0 ;  /* 0x0000000114257824 */ /* 0x000fea00000e0634 */
[----:B------:R3:W-:Y:S01]  /*71b0*/  LDGSTS.E.BYPASS.LTC128B.128 [R181+0x6000], [R36.64], !P2 ;  /* 0x0600000024b57fae */ /* 0x0007e2000d101d4c */
[----:B------:R-:W-:Y:S05]  /*71c0*/  IADD3 R44, P0, R44, R3, RZ ;  /* 0x000000032c2c7210 */ /* 0x000fea0007f1e0ff */
[----:B------:R-:W-:Y:S01]  /*71d0*/  IMAD.X R45, R20, 0x1, R250, P0 ;  /* 0x00000001142d7824 */ /* 0x000fe200000e06fa */
[-C--:B------:R-:W-:Y:S01]  /*71e0*/  IADD3 R46, P0, R38, R56.reuse, RZ ;  /* 0x00000038262e7210 */ /* 0x080fe20007f1e0ff */
[C---:B--2---:R-:W-:Y:S03]  /*71f0*/  HMMA.16816.F32 R20, R48.reuse, R24, RZ ;  /* 0x000000183014723c */ /* 0x044fe600000018ff */
[----:B------:R2:W-:Y:S01]  /*7200*/  LDGSTS.E.BYPASS.LTC128B.128 [R181+0x9000], [R44.64], !P1 ;  /* 0x090000002cb57fae */ /* 0x0005e2000c901d4c */
[--C-:B------:R-:W-:Y:S01]  /*7210*/  IMAD.X R47, R28, 0x1, R55.reuse, P0 ;  /* 0x000000011c2f7824 */ /* 0x100fe200000e0637 */
[----:B-1----:R-:W-:Y:S03]  /*7220*/  IADD3 R30, P0, R38, R29, RZ ;  /* 0x0000001d261e7210 */ /* 0x002fe60007f1e0ff */
[C---:B------:R-:W-:Y:S01]  /*7230*/  HMMA.16816.F32 R24, R48.reuse, R26, RZ ;  /* 0x0000001a3018723c */ /* 0x040fe200000018ff */
[----:B------:R1:W-:Y:S03]  /*7240*/  LDGSTS.E.BYPASS.LTC128B.128 [R181+0x1000], [R46.64], !P4 ;  /* 0x010000002eb57fae */ /* 0x0003e6000e101d4c */
[----:B------:R-:W-:Y:S01]  /*7250*/  IMAD.X R31, R28, 0x1, R54, P0 ;  /* 0x000000011c1f7824 */ /* 0x000fe200000e0636 */
[----:B---3--:R-:W-:Y:S04]  /*7260*/  IADD3 R36, P0, R38, R53, RZ ;  /* 0x0000003526247210 */ /* 0x008fe80007f1e0ff */
[----:B------:R3:W-:Y:S03]  /*7270*/  LDGSTS.E.BYPASS.LTC128B.128 [R181+0x4000], [R30.64], !P3 ;  /* 0x040000001eb57fae */ /* 0x0007e6000d901d4c */
[----:B------:R-:W-:Y:S01]  /*7280*/  IMAD.X R37, R28, 0x1, R52, P0 ;  /* 0x000000011c257824 */ /* 0x000fe200000e0634 */
[----:B------:R-:W-:Y:S04]  /*7290*/  IADD3 R38, P0, R38, R3, RZ ;  /* 0x0000000326267210 */ /* 0x000fe80007f1e0ff */
[----:B------:R4:W-:Y:S01]  /*72a0*/  LDGSTS.E.BYPASS.LTC128B.128 [R181+0x7000], [R36.64], !P2 ;  /* 0x0700000024b57fae */ /* 0x0009e2000d101d4c */
[----:B------:R-:W-:Y:S01]  /*72b0*/  IMAD.X R39, R28, 0x1, R250, P0 ;  /* 0x000000011c277824 */ /* 0x000fe200000e06fa */
[----:B--2---:R-:W-:Y:S04]  /*72c0*/  IADD3 R44, P0, R2, R56, RZ ;  /* 0x00000038022c7210 */ /* 0x004fe80007f1e0ff */
[----:B------:R2:W-:Y:S01]  /*72d0*/  LDGSTS.E.BYPASS.LTC128B.128 [R181+0xa000], [R38.64], !P1 ;  /* 0x0a00000026b57fae */ /* 0x0005e2000c901d4c */
[----:B------:R-:W-:Y:S03]  /*72e0*/  IMAD.X R45, R0, 0x1, R55, P0 ;  /* 0x00000001002d7824 */ /* 0x000fe600000e0637 */
[----:B------:R1:W5:Y:S04]  /*72f0*/  LDL.LU R56, [R1+0x40] ;  /* 0x0000400001387983 */ /* 0x0003680000300800 */
[----:B------:R1:W-:Y:S04]  /*7300*/  LDGSTS.E.BYPASS.LTC128B.128 [R181+0x2000], [R44.64], !P4 ;  /* 0x020000002cb57fae */ /* 0x0003e8000e101d4c */
[----:B------:R1:W5:Y:S01]  /*7310*/  LDL.LU R55, [R1+0x3c] ;  /* 0x00003c0001377983 */ /* 0x0003620000300800 */
[----:B----4-:R-:W-:Y:S02]  /*7320*/  IADD3 R36, P0, R2, R29, RZ ;  /* 0x0000001d02247210 */ /* 0x010fe40007f1e0ff */
[C---:B---3--:R-:W-:Y:S03]  /*7330*/  HMMA.16816.F32 R28, R48.reuse, R32, RZ ;  /* 0x00000020301c723c */ /* 0x048fe600000018ff */
[----:B------:R-:W-:Y:S01]  /*7340*/  IMAD.X R37, R0, 0x1, R54, P0 ;  /* 0x0000000100257824 */ /* 0x000fe200000e0636 */
[----:B--2---:R-:W-:Y:S01]  /*7350*/  IADD3 R38, P0, R2, R53, RZ ;  /* 0x0000003502267210 */ /* 0x004fe20007f1e0ff */
[----:B------:R2:W5:Y:S03]  /*7360*/  LDL.LU R54, [R1+0x38] ;  /* 0x0000380001367983 */ /* 0x0005660000300800 */
[C---:B------:R-:W-:Y:S01]  /*7370*/  HMMA.16816.F32 R32, R48.reuse, R34, RZ ;  /* 0x000000223020723c */ /* 0x040fe200000018ff */
[----:B------:R-:W-:Y:S01]  /*7380*/  IMAD.X R39, R0, 0x1, R52, P0 ;  /* 0x0000000100277824 */ /* 0x000fe200000e0634 */
[----:B------:R3:W-:Y:S02]  /*7390*/  LDGSTS.E.BYPASS.LTC128B.128 [R181+0x5000], [R36.64], !P3 ;  /* 0x0500000024b57fae */ /* 0x0007e4000d901d4c */
[----:B-1----:R-:W-:Y:S02]  /*73a0*/  IADD3 R44, P0, R2, R3, RZ ;  /* 0x00000003022c7210 */ /* 0x002fe40007f1e0ff */
[----:B------:R3:W-:Y:S04]  /*73b0*/  LDGSTS.E.BYPASS.LTC128B.128 [R181+0x8000], [R38.64], !P2 ;  /* 0x0800000026b57fae */ /* 0x0007e8000d101d4c */
[----:B------:R2:W5:Y:S02]  /*73c0*/  LDL.LU R53, [R1+0x34] ;  /* 0x0000340001357983 */ /* 0x0005640000300800 */
[----:B------:R-:W-:Y:S01]  /*73d0*/  IMAD.X R45, R0, 0x1, R250, P0 ;  /* 0x00000001002d7824 */ /* 0x000fe200000e06fa */
[----:B------:R-:W-:Y:S01]  /*73e0*/  PLOP3.LUT P0, PT, PT, PT, UP0, 0x80, 0x0 ;  /* 0x000000000000781c */ /* 0x000fe20003f0f008 */
[----:B------:R2:W5:Y:S01]  /*73f0*/  LDL.LU R52, [R1+0x30] ;  /* 0x0000300001347983 */ /* 0x0005620000300800 */
[----:B------:R-:W-:Y:S03]  /*7400*/  IMAD.MOV.U32 R250, RZ, RZ, c[0x0][0x2b8] ;  /* 0x0000ae00fffa7624 */ /* 0x000fe600078e00ff */
[----:B------:R1:W-:Y:S04]  /*7410*/  LDGSTS.E.BYPASS.LTC128B.128 [R181+0xb000], [R44.64], !P1 ;  /* 0x0b0000002cb57fae */ /* 0x0003e8000c901d4c */
[----:B------:R-:W0:Y:S04]  /*7420*/  LDGDEPBAR ;  /* 0x00000000000079af */ /* 0x000e280000000000 */
[----:B------:R2:W5:Y:S01]  /*7430*/  LDL.LU R3, [R1+0x2c] ;  /* 0x00002c0001037983 */ /* 0x0005620000300800 */
[C---:B---3--:R-:W-:Y:S08]  /*7440*/  HMMA.16816.F32 R36, R48.reuse, R40, RZ ;  /* 0x000000283024723c */ /* 0x048ff000000018ff */
[C---:B------:R-:W-:Y:S08]  /*7450*/  HMMA.16816.F32 R40, R48.reuse, R42, RZ ;  /* 0x0000002a3028723c */ /* 0x040ff000000018ff */
[C---:B-1----:R-:W-:Y:S08]  /*7460*/  HMMA.16816.F32 R44, R48.reuse, R184, RZ ;  /* 0x000000b8302c723c */ /* 0x042ff000000018ff */
[----:B------:R-:W-:Y:S01]  /*7470*/  HMMA.16816.F32 R48, R48, R186, RZ ;  /* 0x000000ba3030723c */ /* 0x000fe200000018ff */
[----:B------:R-:W-:Y:S07]  /*7480*/  LDSM.16.M88.4 R184, [R243+0x18100] ;  /* 0x01810000f3b8783b */ /* 0x000fee0000000200 */
[C---:B------:R-:W-:Y:S08]  /*7490*/  HMMA.16816.F32 R4, R188.reuse, R192, R4 ;  /* 0x000000c0bc04723c */ /* 0x040ff00000001804 */
[C---:B------:R-:W-:Y:S01]  /*74a0*/  HMMA.16816.F32 R8, R188.reuse, R194, R8 ;  /* 0x000000c2bc08723c */ /* 0x040fe20000001808 */
[----:B------:R-:W1:Y:S07]  /*74b0*/  LDSM.16.M88.4 R192, [R242+0xc100] ;  /* 0x00c10000f2c0783b */ /* 0x000e6e0000000200 */
        /* <DEDUP_REMOVED lines=8> */
[----:B------:R-:W2:Y:S07]  /*7540*/  LDSM.16.M88.4 R204, [R242+0xd900] ;  /* 0x00d90000f2cc783b */ /* 0x000eae0000000200 */
[C---:B------:R-:W-:Y:S08]  /*7550*/  HMMA.16816.F32 R36, R188.reuse, R208, R36 ;  /* 0x000000d0bc24723c */ /* 0x040ff00000001824 */
[C---:B------:R-:W-:Y:S01]  /*7560*/  HMMA.16816.F32 R40, R188.reuse, R210, R40 ;  /* 0x000000d2bc28723c */ /* 0x040fe20000001828 */
[----:B------:R-:W-:Y:S07]  /*7570*/  LDSM.16.M88.4 R208, [R242+0xe900] ;  /* 0x00e90000f2d0783b */ /* 0x000fee0000000200 */
[C---:B------:R-:W-:Y:S08]  /*7580*/  HMMA.16816.F32 R44, R188.reuse, R212, R44 ;  /* 0x000000d4bc2c723c */ /* 0x040ff0000000182c */
[----:B------:R-:W-:Y:S01]  /*7590*/  HMMA.16816.F32 R48, R188, R214, R48 ;  /* 0x000000d6bc30723c */ /* 0x000fe20000001830 */
[----:B------:R-:W2:Y:S07]  /*75a0*/  LDSM.16.M88.4 R188, [R242+0xe100] ;  /* 0x00e10000f2bc783b */ /* 0x000eae0000000200 */
[C---:B-1----:R-:W-:Y:S08]  /*75b0*/  HMMA.16816.F32 R4, R184.reuse, R192, R4 ;  /* 0x000000c0b804723c */ /* 0x042ff00000001804 */
[C---:B------:R-:W-:Y:S01]  /*75c0*/  HMMA.16816.F32 R8, R184.reuse, R194, R8 ;  /* 0x000000c2b808723c */ /* 0x040fe20000001808 */
[----:B------:R-:W-:Y:S07]  /*75d0*/  LDSM.16.M88.4 R192, [R232] ;  /* 0x00000000e8c0783b */ /* 0x000fee0000000200 */
[C---:B---3--:R-:W-:Y:S08]  /*75e0*/  HMMA.16816.F32 R12, R184.reuse, R196, R12 ;  /* 0x000000c4b80c723c */ /* 0x048ff0000000180c */
[C---:B------:R-:W-:Y:S01]  /*75f0*/  HMMA.16816.F32 R16, R184.reuse, R198, R16 ;  /* 0x000000c6b810723c */ /* 0x040fe20000001810 */
[----:B------:R-:W-:Y:S07]  /*7600*/  LDSM.16.M88.4 R196, [R232+0x800] ;  /* 0x00080000e8c4783b */ /* 0x000fee0000000200 */
[C---:B----4-:R-:W-:Y:S08]  /*7610*/  HMMA.16816.F32 R20, R184.reuse, R200, R20 ;  /* 0x000000c8b814723c */ /* 0x050ff00000001814 */
[C---:B------:R-:W-:Y:S01]  /*7620*/  HMMA.16816.F32 R24, R184.reuse, R202, R24 ;  /* 0x000000cab818723c */ /* 0x040fe20000001818 */
[----:B------:R-:W-:Y:S07]  /*7630*/  LDSM.16.M88.4 R200, [R232+0x1000] ;  /* 0x00100000e8c8783b */ /* 0x000fee0000000200 */
[C---:B--2---:R-:W-:Y:S08]  /*7640*/  HMMA.16816.F32 R28, R184.reuse, R204, R28 ;  /* 0x000000ccb81c723c */ /* 0x044ff0000000181c */
[C---:B------:R-:W-:Y:S01]  /*7650*/  HMMA.16816.F32 R32, R184.reuse, R206, R32 ;  /* 0x000000ceb820723c */ /* 0x040fe20000001820 */
[----:B------:R-:W-:Y:S07]  /*7660*/  LDSM.16.M88.4 R204, [R232+0x1800] ;  /* 0x00180000e8cc783b */ /* 0x000fee0000000200 */
[C---:B------:R-:W-:Y:S08]  /*7670*/  HMMA.16816.F32 R36, R184.reuse, R188, R36 ;  /* 0x000000bcb824723c */ /* 0x040ff00000001824 */
[C---:B------:R-:W-:Y:S01]  /*7680*/  HMMA.16816.F32 R40, R184.reuse, R190, R40 ;  /* 0x000000beb828723c */ /* 0x040fe20000001828 */
[----:B------:R-:W1:Y:S07]  /*7690*/  LDSM.16.M88.4 R188, [R241+0x18100] ;  /* 0x01810000f1bc783b */ /* 0x000e6e0000000200 */
        /* <DEDUP_REMOVED lines=246> */
[----:B-----5:R-:W-:-:S07]  /*8600*/  @P0 BRA `(.L_x_804) ;  /* 0xffffe2b000000947 */ /* 0x020fce000383ffff */
.L_x_803:
[----:B---3--:R-:W-:Y:S01]  /*8610*/  FMNMX.FTZ R184, R4, R180, !PT ;  /* 0x000000b404b87209 */ /* 0x008fe20007810000 */
        /* <DEDUP_REMOVED lines=51> */
[----:B------:R-:W-:Y:S01]  /*8950*/  SHFL.BFLY PT, R2, R184, 0x2, 0x1f ;  /* 0x0c401f00b8027f89 */ /* 0x000fe200000e0000 */
[----:B------:R-:W-:Y:S07]  /*8960*/  UIADD3 UR6, UR6, -0x1, URZ ;  /* 0xffffffff06067890 */ /* 0x000fee000fffe03f */
[----:B------:R-:W1:Y:S02]  /*8970*/  SHFL.BFLY PT, R0, R181, 0x2, 0x1f ;  /* 0x0c401f00b5007f89 */ /* 0x000e6400000e0000 */
[----:B-1----:R-:W-:Y:S02]  /*8980*/  FMNMX.FTZ R181, R181, R0, !PT ;  /* 0x00000000b5b57209 */ /* 0x002fe40007810000 */
[----:B------:R-:W-:Y:S04]  /*8990*/  FMNMX.FTZ R184, R184, R2, !PT ;  /* 0x00000002b8b87209 */ /* 0x000fe80007810000 */
[----:B------:R-:W1:Y:S08]  /*89a0*/  SHFL.BFLY PT, R0, R181, 0x1, 0x1f ;  /* 0x0c201f00b5007f89 */ /* 0x000e7000000e0000 */
[----:B------:R-:W2:Y:S01]  /*89b0*/  SHFL.BFLY PT, R2, R184, 0x1, 0x1f ;  /* 0x0c201f00b8027f89 */ /* 0x000ea200000e0000 */
[----:B-1----:R-:W-:Y:S05]  /*89c0*/  FMNMX.FTZ R0, R0, R181, !PT ;  /* 0x000000b500007209 */ /* 0x002fea0007810000 */
[C---:B------:R-:W-:Y:S02]  /*89d0*/  FMUL.FTZ R204, R0.reuse, c[0x0][0x2d0] ;  /* 0x0000b40000cc7a20 */ /* 0x040fe40000410000 */
[----:B------:R-:W-:Y:S01]  /*89e0*/  FADD.FTZ R3, -R0, R3 ;  /* 0x0000000300037221 */ /* 0x000fe20000010100 */
[----:B--2---:R-:W-:Y:S01]  /*89f0*/  FMNMX.FTZ R2, R184, R2, !PT ;  /* 0x00000002b8027209 */ /* 0x004fe20007810000 */
[--C-:B------:R-:W-:Y:S01]  /*8a00*/  FFMA.FTZ R197, R10, c[0x0][0x2d0], -R204.reuse ;  /* 0x0000b4000ac57a23 */ /* 0x100fe200000108cc */
[----:B------:R-:W1:Y:S01]  /*8a10*/  LDSM.16.MT88.4 R184, [R245+0x100] ;  /* 0x00010000f5b8783b */ /* 0x000e620000004200 */
[----:B------:R-:W-:Y:S02]  /*8a20*/  FFMA.FTZ R181, R11, c[0x0][0x2d0], -R204 ;  /* 0x0000b4000bb57a23 */ /* 0x000fe400000108cc */
[C---:B------:R-:W-:Y:S02]  /*8a30*/  FMUL.FTZ R205, R2.reuse, c[0x0][0x2d0] ;  /* 0x0000b40002cd7a20 */ /* 0x040fe40000410000 */
[----:B------:R-:W-:Y:S01]  /*8a40*/  FADD.FTZ R180, -R2, R180 ;  /* 0x000000b402b47221 */ /* 0x000fe20000010100 */
[----:B------:R-:W-:Y:S01]  /*8a50*/  MUFU.EX2 R197, R197 ;  /* 0x000000c500c57308 */ /* 0x000fe20000000800 */
[--C-:B------:R-:W-:Y:S02]  /*8a60*/  FFMA.FTZ R198, R8, c[0x0][0x2d0], -R205.reuse ;  /* 0x0000b40008c67a23 */ /* 0x100fe400000108cd */
[--C-:B------:R-:W-:Y:S02]  /*8a70*/  FFMA.FTZ R196, R9, c[0x0][0x2d0], -R205.reuse ;  /* 0x0000b40009c47a23 */ /* 0x100fe400000108cd */
[----:B------:R-:W-:Y:S02]  /*8a80*/  FMUL.FTZ R180, R180, c[0x0][0x2d0] ;  /* 0x0000b400b4b47a20 */ /* 0x000fe40000410000 */
[----:B------:R-:W-:Y:S02]  /*8a90*/  FMUL.FTZ R3, R3, c[0x0][0x2d0] ;  /* 0x0000b40003037a20 */ /* 0x000fe40000410000 */
[--C-:B------:R-:W-:Y:S01]  /*8aa0*/  FFMA.FTZ R203, R4, c[0x0][0x2d0], -R205.reuse ;  /* 0x0000b40004cb7a23 */ /* 0x100fe200000108cd */
[----:B------:R-:W-:Y:S01]  /*8ab0*/  MUFU.EX2 R198, R198 ;  /* 0x000000c600c67308 */ /* 0x000fe20000000800 */
[--C-:B------:R-:W-:Y:S02]  /*8ac0*/  FFMA.FTZ R200, R5, c[0x0][0x2d0], -R205.reuse ;  /* 0x0000b40005c87a23 */ /* 0x100fe400000108cd */
[--C-:B------:R-:W-:Y:S02]  /*8ad0*/  FFMA.FTZ R201, R6, c[0x0][0x2d0], -R204.reuse ;  /* 0x0000b40006c97a23 */ /* 0x100fe400000108cc */
[--C-:B------:R-:W-:Y:S02]  /*8ae0*/  FFMA.FTZ R199, R7, c[0x0][0x2d0], -R204.reuse ;  /* 0x0000b40007c77a23 */ /* 0x100fe400000108cc */
[--C-:B------:R-:W-:Y:S02]  /*8af0*/  FFMA.FTZ R206, R25, c[0x0][0x2d0], -R205.reuse ;  /* 0x0000b40019ce7a23 */ /* 0x100fe400000108cd */
[--C-:B------:R-:W-:Y:S01]  /*8b00*/  FFMA.FTZ R207, R26, c[0x0][0x2d0], -R204.reuse ;  /* 0x0000b4001acf7a23 */ /* 0x100fe200000108cc */
[----:B------:R-:W2:Y:S01]  /*8b10*/  MUFU.EX2 R180, R180 ;  /* 0x000000b400b47308 */ /* 0x000ea20000000800 */
[--C-:B------:R-:W-:Y:S02]  /*8b20*/  FFMA.FTZ R208, R27, c[0x0][0x2d0], -R204.reuse ;  /* 0x0000b4001bd07a23 */ /* 0x100fe400000108cc */
[--C-:B------:R-:W-:Y:S02]  /*8b30*/  FFMA.FTZ R209, R28, c[0x0][0x2d0], -R205.reuse ;  /* 0x0000b4001cd17a23 */ /* 0x100fe400000108cd */
[--C-:B------:R-:W-:Y:S02]  /*8b40*/  FFMA.FTZ R210, R29, c[0x0][0x2d0], -R205.reuse ;  /* 0x0000b4001dd27a23 */ /* 0x100fe400000108cd */
[--C-:B------:R-:W-:Y:S02]  /*8b50*/  FFMA.FTZ R211, R30, c[0x0][0x2d0], -R204.reuse ;  /* 0x0000b4001ed37a23 */ /* 0x100fe400000108cc */
[--C-:B------:R-:W-:Y:S01]  /*8b60*/  FFMA.FTZ R212, R31, c[0x0][0x2d0], -R204.reuse ;  /* 0x0000b4001fd47a23 */ /* 0x100fe200000108cc */
[----:B------:R-:W3:Y:S01]  /*8b70*/  MUFU.EX2 R3, R3 ;  /* 0x0000000300037308 */ /* 0x000ee20000000800 */
[----:B------:R-:W-:Y:S01]  /*8b80*/  LDSM.16.MT88.4 R28, [R238+0xa100] ;  /* 0x00a10000ee1c783b */ /* 0x000fe20000004200 */
[--C-:B------:R-:W-:Y:S02]  /*8b90*/  FFMA.FTZ R35, R35, c[0x0][0x2d0], -R204.reuse ;  /* 0x0000b40023237a23 */ /* 0x100fe400000108cc */
[--C-:B------:R-:W-:Y:S02]  /*8ba0*/  FFMA.FTZ R213, R32, c[0x0][0x2d0], -R205.reuse ;  /* 0x0000b40020d57a23 */ /* 0x100fe400000108cd */
[--C-:B------:R-:W-:Y:S02]  /*8bb0*/  FFMA.FTZ R214, R33, c[0x0][0x2d0], -R205.reuse ;  /* 0x0000b40021d67a23 */ /* 0x100fe400000108cd */
[--C-:B------:R-:W-:Y:S02]  /*8bc0*/  FFMA.FTZ R215, R34, c[0x0][0x2d0], -R204.reuse ;  /* 0x0000b40022d77a23 */ /* 0x100fe400000108cc */
[----:B------:R-:W-:Y:S01]  /*8bd0*/  MUFU.EX2 R203, R203 ;  /* 0x000000cb00cb7308 */ /* 0x000fe20000000800 */
[--C-:B------:R-:W-:Y:S02]  /*8be0*/  FFMA.FTZ R43, R43, c[0x0][0x2d0], -R204.reuse ;  /* 0x0000b4002b2b7a23 */ /* 0x100fe400000108cc */
[--C-:B------:R-:W-:Y:S02]  /*8bf0*/  FFMA.FTZ R36, R36, c[0x0][0x2d0], -R205.reuse ;  /* 0x0000b40024247a23 */ /* 0x100fe400000108cd */
[C---:B--2---:R-:W-:Y:S02]  /*8c00*/  FMUL.FTZ R4, R180.reuse, R176 ;  /* 0x000000b0b4047220 */ /* 0x044fe40000410000 */
[C---:B------:R-:W-:Y:S02]  /*8c10*/  FMUL.FTZ R5, R180.reuse, R177 ;  /* 0x000000b1b4057220 */ /* 0x040fe40000410000 */
[C---:B------:R-:W-:Y:S01]  /*8c20*/  FMUL.FTZ R8, R180.reuse, R172 ;  /* 0x000000acb4087220 */ /* 0x040fe20000410000 */
[----:B------:R-:W2:Y:S01]  /*8c30*/  MUFU.EX2 R200, R200 ;  /* 0x000000c800c87308 */ /* 0x000ea20000000800 */
[C---:B------:R-:W-:Y:S02]  /*8c40*/  FMUL.FTZ R9, R180.reuse, R173 ;  /* 0x000000adb4097220 */ /* 0x040fe40000410000 */
[C---:B------:R-:W-:Y:S02]  /*8c50*/  FMUL.FTZ R52, R180.reuse, R52 ;  /* 0x00000034b4347220 */ /* 0x040fe40000410000 */
[C---:B---3--:R-:W-:Y:S02]  /*8c60*/  FMUL.FTZ R6, R3.reuse, R178 ;  /* 0x000000b203067220 */ /* 0x048fe40000410000 */
[C---:B------:R-:W-:Y:S02]  /*8c70*/  FMUL.FTZ R7, R3.reuse, R179 ;  /* 0x000000b303077220 */ /* 0x040fe40000410000 */
[C---:B------:R-:W-:Y:S01]  /*8c80*/  FMUL.FTZ R10, R3.reuse, R174 ;  /* 0x000000ae030a7220 */ /* 0x040fe20000410000 */
[----:B------:R-:W3:Y:S01]  /*8c90*/  MUFU.EX2 R196, R196 ;  /* 0x000000c400c47308 */ /* 0x000ee20000000800 */
[C---:B------:R-:W-:Y:S02]  /*8ca0*/  FMUL.FTZ R11, R3.reuse, R175 ;  /* 0x000000af030b7220 */ /* 0x040fe40000410000 */
[----:B------:R-:W4:Y:S01]  /*8cb0*/  LDSM.16.MT88.4 R172, [R238+0x100] ;  /* 0x00010000eeac783b */ /* 0x000f220000004200 */
[C---:B------:R-:W-:Y:S02]  /*8cc0*/  FMUL.FTZ R53, R180.reuse, R53 ;  /* 0x00000035b4357220 */ /* 0x040fe40000410000 */
[C---:B------:R-:W-:Y:S02]  /*8cd0*/  FMUL.FTZ R54, R3.reuse, R54 ;  /* 0x0000003603367220 */ /* 0x040fe40000410000 */
[C---:B------:R-:W-:Y:S02]  /*8ce0*/  FMUL.FTZ R55, R3.reuse, R55 ;  /* 0x0000003703377220 */ /* 0x040fe40000410000 */
[----:B------:R-:W-:Y:S01]  /*8cf0*/  MUFU.EX2 R201, R201 ;  /* 0x000000c900c97308 */ /* 0x000fe20000000800 */
[C---:B------:R-:W-:Y:S02]  /*8d00*/  FMUL.FTZ R56, R180.reuse, R56 ;  /* 0x00000038b4387220 */ /* 0x040fe40000410000 */
[----:B------:R-:W-:Y:S01]  /*8d10*/  FMUL.FTZ R57, R180, R57 ;  /* 0x00000039b4397220 */ /* 0x000fe20000410000 */
[----:B--2---:R-:W-:Y:S01]  /*8d20*/  F2FP.PACK_AB R176, R200, R203 ;  /* 0x000000cbc8b0723e */ /* 0x004fe200000000ff */
[C---:B------:R-:W-:Y:S02]  /*8d30*/  FMUL.FTZ R58, R3.reuse, R58 ;  /* 0x0000003a033a7220 */ /* 0x040fe40000410000 */
[C---:B------:R-:W-:Y:S02]  /*8d40*/  FMUL.FTZ R59, R3.reuse, R59 ;  /* 0x0000003b033b7220 */ /* 0x040fe40000410000 */
[C---:B------:R-:W-:Y:S01]  /*8d50*/  FMUL.FTZ R60, R180.reuse, R60 ;  /* 0x0000003cb43c7220 */ /* 0x040fe20000410000 */
[----:B------:R-:W2:Y:S01]  /*8d60*/  MUFU.EX2 R199, R199 ;  /* 0x000000c700c77308 */ /* 0x000ea20000000800 */
[----:B------:R-:W-:Y:S02]  /*8d70*/  FMUL.FTZ R61, R180, R61 ;  /* 0x0000003db43d7220 */ /* 0x000fe40000410000 */
[C---:B------:R-:W-:Y:S01]  /*8d80*/  FMUL.FTZ R62, R3.reuse, R62 ;  /* 0x0000003e033e7220 */ /* 0x040fe20000410000 */
[----:B---3--:R-:W-:Y:S01]  /*8d90*/  F2FP.PACK_AB R178, R196, R198 ;  /* 0x000000c6c4b2723e */ /* 0x008fe200000000ff */
[C---:B------:R-:W-:Y:S02]  /*8da0*/  FMUL.FTZ R63, R3.reuse, R63 ;  /* 0x0000003f033f7220 */ /* 0x040fe40000410000 */
[C---:B------:R-:W-:Y:S02]  /*8db0*/  FMUL.FTZ R64, R180.reuse, R64 ;  /* 0x00000040b4407220 */ /* 0x040fe40000410000 */
[C---:B------:R-:W-:Y:S01]  /*8dc0*/  FMUL.FTZ R65, R180.reuse, R65 ;  /* 0x00000041b4417220 */ /* 0x040fe20000410000 */
[----:B------:R-:W3:Y:S01]  /*8dd0*/  MUFU.EX2 R181, R181 ;  /* 0x000000b500b57308 */ /* 0x000ee20000000800 */
        /* <DEDUP_REMOVED lines=8> */
[----:B--2---:R-:W-:Y:S01]  /*8e60*/  F2FP.PACK_AB R177, R199, R201 ;  /* 0x000000c9c7b1723e */ /* 0x004fe200000000ff */
[C---:B------:R-:W-:Y:S02]  /*8e70*/  FMUL.FTZ R73, R180.reuse, R73 ;  /* 0x00000049b4497220 */ /* 0x040fe40000410000 */
[C---:B------:R-:W-:Y:S02]  /*8e80*/  FMUL.FTZ R74, R3.reuse, R74 ;  /* 0x0000004a034a7220 */ /* 0x040fe40000410000 */
[----:B------:R-:W-:Y:S01]  /*8e90*/  FMUL.FTZ R75, R3, R75 ;  /* 0x0000004b034b7220 */ /* 0x000fe20000410000 */
[----:B------:R-:W-:Y:S01]  /*8ea0*/  MUFU.EX2 R206, R206 ;  /* 0x000000ce00ce7308 */ /* 0x000fe20000000800 */
[C---:B------:R-:W-:Y:S02]  /*8eb0*/  FMUL.FTZ R76, R180.reuse, R76 ;  /* 0x0000004cb44c7220 */ /* 0x040fe40000410000 */
[----:B------:R-:W-:Y:S01]  /*8ec0*/  FMUL.FTZ R77, R180, R77 ;  /* 0x0000004db44d7220 */ /* 0x000fe20000410000 */
[----:B---3--:R-:W-:Y:S01]  /*8ed0*/  F2FP.PACK_AB R179, R181, R197 ;  /* 0x000000c5b5b3723e */ /* 0x008fe200000000ff */
[--C-:B------:R-:W-:Y:S02]  /*8ee0*/  FFMA.FTZ R37, R37, c[0x0][0x2d0], -R205.reuse ;  /* 0x0000b40025257a23 */ /* 0x100fe400000108cd */
[--C-:B------:R-:W-:Y:S02]  /*8ef0*/  FFMA.FTZ R38, R38, c[0x0][0x2d0], -R204.reuse ;  /* 0x0000b40026267a23 */ /* 0x100fe400000108cc */
[--C-:B------:R-:W-:Y:S01]  /*8f00*/  FFMA.FTZ R39, R39, c[0x0][0x2d0], -R204.reuse ;  /* 0x0000b40027277a23 */ /* 0x100fe200000108cc */
[----:B------:R-:W-:Y:S01]  /*8f10*/  MUFU.EX2 R207, R207 ;  /* 0x000000cf00cf7308 */ /* 0x000fe20000000800 */
        /* <DEDUP_REMOVED lines=8> */
[C---:B------:R-:W-:Y:S04]  /*8fa0*/  HMMA.16816.F32 R52, R176.reuse, R188, R52 ;  /* 0x000000bcb034723c */ /* 0x040fe80000001834 */
[C---:B------:R-:W-:Y:S01]  /*8fb0*/  FMUL.FTZ R82, R3.reuse, R82 ;  /* 0x0000005203527220 */ /* 0x040fe20000410000 */
[----:B------:R-:W-:Y:S01]  /*8fc0*/  MUFU.EX2 R209, R209 ;  /* 0x000000d100d17308 */ /* 0x000fe20000000800 */
[C---:B------:R-:W-:Y:S02]  /*8fd0*/  FMUL.FTZ R83, R3.reuse, R83 ;  /* 0x0000005303537220 */ /* 0x040fe40000410000 */
[C---:B------:R-:W-:Y:S01]  /*8fe0*/  HMMA.16816.F32 R56, R176.reuse, R190, R56 ;  /* 0x000000beb038723c */ /* 0x040fe20000001838 */
[----:B------:R-:W2:Y:S03]  /*8ff0*/  LDSM.16.MT88.4 R188, [R240+0x3100] ;  /* 0x00310000f0bc783b */ /* 0x000ea60000004200 */
[C---:B------:R-:W-:Y:S02]  /*9000*/  FMUL.FTZ R84, R180.reuse, R84 ;  /* 0x00000054b4547220 */ /* 0x040fe40000410000 */
[C---:B------:R-:W-:Y:S01]  /*9010*/  FMUL.FTZ R85, R180.reuse, R85 ;  /* 0x00000055b4557220 */ /* 0x040fe20000410000 */
[----:B------:R-:W-:Y:S01]  /*9020*/  MUFU.EX2 R210, R210 ;  /* 0x000000d200d27308 */ /* 0x000fe20000000800 */
[C---:B------:R-:W-:Y:S04]  /*9030*/  HMMA.16816.F32 R60, R176.reuse, R192, R60 ;  /* 0x000000c0b03c723c */ /* 0x040fe8000000183c */
[C---:B------:R-:W-:Y:S02]  /*9040*/  FMUL.FTZ R86, R3.reuse, R86 ;  /* 0x0000005603567220 */ /* 0x040fe40000410000 */
[C---:B------:R-:W-:Y:S02]  /*9050*/  FMUL.FTZ R87, R3.reuse, R87 ;  /* 0x0000005703577220 */ /* 0x040fe40000410000 */
[C---:B------:R-:W-:Y:S01]  /*9060*/  HMMA.16816.F32 R64, R176.reuse, R194, R64 ;  /* 0x000000c2b040723c */ /* 0x040fe20000001840 */
[----:B------:R-:W-:Y:S03]  /*9070*/  MUFU.EX2 R211, R211 ;  /* 0x000000d300d37308 */ /* 0x000fe60000000800 */
[C---:B------:R-:W-:Y:S02]  /*9080*/  FMUL.FTZ R88, R180.reuse, R88 ;  /* 0x00000058b4587220 */ /* 0x040fe40000410000 */
[C---:B------:R-:W-:Y:S02]  /*9090*/  FMUL.FTZ R89, R180.reuse, R89 ;  /* 0x00000059b4597220 */ /* 0x040fe40000410000 */
[C---:B----4-:R-:W-:Y:S03]  /*90a0*/  HMMA.16816.F32 R68, R176.reuse, R172, R68 ;  /* 0x000000acb044723c */ /* 0x050fe60000001844 */
[----:B------:R-:W-:Y:S01]  /*90b0*/  MUFU.EX2 R212, R212 ;  /* 0x000000d400d47308 */ /* 0x000fe20000000800 */
[C---:B------:R-:W-:Y:S02]  /*90c0*/  FMUL.FTZ R90, R3.reuse, R90 ;  /* 0x0000005a035a7220 */ /* 0x040fe40000410000 */
[C---:B------:R-:W-:Y:S02]  /*90d0*/  FMUL.FTZ R91, R3.reuse, R91 ;  /* 0x0000005b035b7220 */ /* 0x040fe40000410000 */
[C---:B------:R-:W-:Y:S01]  /*90e0*/  HMMA.16816.F32 R72, R176.reuse, R174, R72 ;  /* 0x000000aeb048723c */ /* 0x040fe20000001848 */
[----:B------:R-:W3:Y:S03]  /*90f0*/  LDSM.16.MT88.4 R172, [R239+0x3100] ;  /* 0x00310000efac783b */ /* 0x000ee60000004200 */
[C---:B------:R-:W-:Y:S01]  /*9100*/  FMUL.FTZ R92, R180.reuse, R92 ;  /* 0x0000005cb45c7220 */ /* 0x040fe20000410000 */
[----:B------:R-:W-:Y:S01]  /*9110*/  MUFU.EX2 R213, R213 ;  /* 0x000000d500d57308 */ /* 0x000fe20000000800 */
[C---:B------:R-:W-:Y:S02]  /*9120*/  FMUL.FTZ R93, R180.reuse, R93 ;  /* 0x0000005db45d7220 */ /* 0x040fe40000410000 */
[C---:B-1----:R-:W-:Y:S04]  /*9130*/  HMMA.16816.F32 R76, R176.reuse, R184, R76 ;  /* 0x000000b8b04c723c */ /* 0x042fe8000000184c */
[C---:B------:R-:W-:Y:S02]  /*9140*/  FMUL.FTZ R94, R3.reuse, R94 ;  /* 0x0000005e035e7220 */ /* 0x040fe40000410000 */
[C---:B------:R-:W-:Y:S01]  /*9150*/  FMUL.FTZ R95, R3.reuse, R95 ;  /* 0x0000005f035f7220 */ /* 0x040fe20000410000 */
[----:B------:R-:W-:Y:S01]  /*9160*/  MUFU.EX2 R214, R214 ;  /* 0x000000d600d67308 */ /* 0x000fe20000000800 */
        /* <DEDUP_REMOVED lines=12> */
[C---:B---3--:R-:W-:Y:S03]  /*9230*/  HMMA.16816.F32 R92, R176.reuse, R172, R92 ;  /* 0x000000acb05c723c */ /* 0x048fe6000000185c */
[C---:B------:R-:W-:Y:S02]  /*9240*/  FMUL.FTZ R103, R3.reuse, R103 ;  /* 0x0000006703677220 */ /* 0x040fe40000410000 */
[C---:B------:R-:W-:Y:S02]  /*9250*/  FMUL.FTZ R104, R180.reuse, R104 ;  /* 0x00000068b4687220 */ /* 0x040fe40000410000 */
[C---:B------:R-:W-:Y:S01]  /*9260*/  FMUL.FTZ R105, R180.reuse, R105 ;  /* 0x00000069b4697220 */ /* 0x040fe20000410000 */
[C---:B------:R-:W-:Y:S01]  /*9270*/  HMMA.16816.F32 R96, R176.reuse, R174, R96 ;  /* 0x000000aeb060723c */ /* 0x040fe20000001860 */
[----:B------:R-:W3:Y:S03]  /*9280*/  LDSM.16.MT88.4 R172, [R240+0x6100] ;  /* 0x00610000f0ac783b */ /* 0x000ee60000004200 */
        /* <DEDUP_REMOVED lines=9> */
[C---:B------:R-:W-:Y:S04]  /*9320*/  FMUL.FTZ R112, R180.reuse, R112 ;  /* 0x00000070b4707220 */ /* 0x040fe80000410000 */
[C---:B------:R-:W-:Y:S01]  /*9330*/  FMUL.FTZ R113, R180.reuse, R113 ;  /* 0x00000071b4717220 */ /* 0x040fe20000410000 */
        /* <DEDUP_REMOVED lines=48> */
[----:B------:R-:W-:Y:S03]  /*9640*/  FMUL.FTZ R149, R180, R149 ;  /* 0x00000095b4957220 */ /* 0x000fe60000410000 */
[C---:B------:R-:W-:Y:S01]  /*9650*/  HMMA.16816.F32 R144, R176.reuse, R174, R144 ;  /* 0x000000aeb090723c */ /* 0x040fe20000001890 */
[----:B------:R-:W-:Y:S02]  /*9660*/  LDSM.16.MT88.4 R172, [R245+0x900] ;  /* 0x00090000f5ac783b */ /* 0x000fe40000004200 */
[C---:B------:R-:W-:Y:S02]  /*9670*/  FMUL.FTZ R150, R3.reuse, R150 ;  /* 0x0000009603967220 */ /* 0x040fe40000410000 */
[----:B------:R-:W-:Y:S02]  /*9680*/  FMUL.FTZ R151, R3, R151 ;  /* 0x0000009703977220 */ /* 0x000fe40000410000 */
[--C-:B------:R-:W-:Y:S02]  /*9690*/  FFMA.FTZ R192, R12, c[0x0][0x2d0], -R205.reuse ;  /* 0x0000b4000cc07a23 */ /* 0x100fe400000108cd */
[C---:B------:R-:W-:Y:S03]  /*96a0*/  FMUL.FTZ R12, R180.reuse, R168 ;  /* 0x000000a8b40c7220 */ /* 0x040fe60000410000 */
[C---:B-1----:R-:W-:Y:S01]  /*96b0*/  HMMA.16816.F32 R148, R176.reuse, R184, R148 ;  /* 0x000000b8b094723c */ /* 0x042fe20000001894 */
[----:B------:R-:W-:Y:S02]  /*96c0*/  MUFU.EX2 R192, R192 ;  /* 0x000000c000c07308 */ /* 0x000fe40000000800 */
[--C-:B------:R-:W-:Y:S02]  /*96d0*/  FFMA.FTZ R193, R13, c[0x0][0x2d0], -R205.reuse ;  /* 0x0000b4000dc17a23 */ /* 0x100fe400000108cd */
[----:B------:R-:W-:Y:S02]  /*96e0*/  FMUL.FTZ R13, R180, R169 ;  /* 0x000000a9b40d7220 */ /* 0x000fe40000410000 */
[--C-:B------:R-:W-:Y:S02]  /*96f0*/  FFMA.FTZ R194, R14, c[0x0][0x2d0], -R204.reuse ;  /* 0x0000b4000ec27a23 */ /* 0x100fe400000108cc */
[----:B------:R-:W-:Y:S02]  /*9700*/  FMUL.FTZ R14, R3, R170 ;  /* 0x000000aa030e7220 */ /* 0x000fe40000410000 */
[----:B------:R-:W1:Y:S01]  /*9710*/  MUFU.EX2 R193, R193 ;  /* 0x000000c100c17308 */ /* 0x000e620000000800 */
[--C-:B------:R-:W-:Y:S02]  /*9720*/  FFMA.FTZ R195, R15, c[0x0][0x2d0], -R204.reuse ;  /* 0x0000b4000fc37a23 */ /* 0x100fe400000108cc */
[C---:B------:R-:W-:Y:S02]  /*9730*/  FMUL.FTZ R15, R3.reuse, R171 ;  /* 0x000000ab030f7220 */ /* 0x040fe40000410000 */
[----:B------:R-:W3:Y:S01]  /*9740*/  LDSM.16.MT88.4 R168, [R238+0x9100] ;  /* 0x00910000eea8783b */ /* 0x000ee20000004200 */
[C---:B------:R-:W-:Y:S02]  /*9750*/  FMUL.FTZ R152, R180.reuse, R152 ;  /* 0x00000098b4987220 */ /* 0x040fe40000410000 */
[C---:B------:R-:W-:Y:S02]  /*9760*/  FMUL.FTZ R153, R180.reuse, R153 ;  /* 0x00000099b4997220 */ /* 0x040fe40000410000 */
[C---:B------:R-:W-:Y:S01]  /*9770*/  HMMA.16816.F32 R12, R176.reuse, R186, R12 ;  /* 0x000000bab00c723c */ /* 0x040fe2000000180c */
[----:B------:R-:W-:Y:S02]  /*9780*/  MUFU.EX2 R194, R194 ;  /* 0x000000c200c27308 */ /* 0x000fe40000000800 */
[C---:B------:R-:W-:Y:S01]  /*9790*/  FMUL.FTZ R154, R3.reuse, R154 ;  /* 0x0000009a039a7220 */ /* 0x040fe20000410000 */
[----:B------:R-:W4:Y:S01]  /*97a0*/  LDSM.16.MT88.4 R184, [R240+0x900] ;  /* 0x00090000f0b8783b */ /* 0x000f220000004200 */
[C---:B------:R-:W-:Y:S02]  /*97b0*/  FMUL.FTZ R155, R3.reuse, R155 ;  /* 0x0000009b039b7220 */ /* 0x040fe40000410000 */
[C---:B------:R-:W-:Y:S02]  /*97c0*/  FMUL.FTZ R156, R180.reuse, R156 ;  /* 0x0000009cb49c7220 */ /* 0x040fe40000410000 */
[C---:B------:R-:W-:Y:S02]  /*97d0*/  FMUL.FTZ R157, R180.reuse, R157 ;  /* 0x0000009db49d7220 */ /* 0x040fe40000410000 */
[----:B------:R-:W5:Y:S01]  /*97e0*/  MUFU.EX2 R195, R195 ;  /* 0x000000c300c37308 */ /* 0x000f620000000800 */
[C---:B--2---:R-:W-:Y:S03]  /*97f0*/  HMMA.16816.F32 R152, R176.reuse, R188, R152 ;  /* 0x000000bcb098723c */ /* 0x044fe60000001898 */
[C---:B------:R-:W-:Y:S02]  /*9800*/  FMUL.FTZ R158, R3.reuse, R158 ;  /* 0x0000009e039e7220 */ /* 0x040fe40000410000 */
[----:B------:R-:W-:Y:S02]  /*9810*/  FMUL.FTZ R159, R3, R159 ;  /* 0x0000009f039f7220 */ /* 0x000fe40000410000 */
[C---:B------:R-:W-:Y:S02]  /*9820*/  FMUL.FTZ R160, R180.reuse, R160 ;  /* 0x000000a0b4a07220 */ /* 0x040fe40000410000 */
[----:B------:R-:W-:Y:S03]  /*9830*/  FMUL.FTZ R161, R180, R161 ;  /* 0x000000a1b4a17220 */ /* 0x000fe60000410000 */
[C---:B------:R-:W-:Y:S03]  /*9840*/  HMMA.16816.F32 R156, R176.reuse, R190, R156 ;  /* 0x000000beb09c723c */ /* 0x040fe6000000189c */
[--C-:B------:R-:W-:Y:S02]  /*9850*/  FFMA.FTZ R17, R17, c[0x0][0x2d0], -R205.reuse ;  /* 0x0000b40011117a23 */ /* 0x100fe400000108cd */
[--C-:B------:R-:W-:Y:S02]  /*9860*/  FFMA.FTZ R202, R16, c[0x0][0x2d0], -R205.reuse ;  /* 0x0000b40010ca7a23 */ /* 0x100fe400000108cd */
[----:B------:R2:W-:Y:S01]  /*9870*/  MUFU.EX2 R188, R17 ;  /* 0x0000001100bc7308 */ /* 0x0005e20000000800 */
[--C-:B------:R-:W-:Y:S04]  /*9880*/  FFMA.FTZ R189, R18, c[0x0][0x2d0], -R204.reuse ;  /* 0x0000b40012bd7a23 */ /* 0x100fe800000108cc */
[--C-:B------:R-:W-:Y:S02]  /*9890*/  FFMA.FTZ R190, R19, c[0x0][0x2d0], -R204.reuse ;  /* 0x0000b40013be7a23 */ /* 0x100fe400000108cc */
[C---:B------:R-:W-:Y:S02]  /*98a0*/  FMUL.FTZ R162, R3.reuse, R162 ;  /* 0x000000a203a27220 */ /* 0x040fe40000410000 */
[----:B------:R-:W-:Y:S01]  /*98b0*/  FMUL.FTZ R163, R3, R163 ;  /* 0x000000a303a37220 */ /* 0x000fe20000410000 */
[----:B------:R-:W4:Y:S01]  /*98c0*/  MUFU.EX2 R202, R202 ;  /* 0x000000ca00ca7308 */ /* 0x000f220000000800 */
[----:B------:R-:W-:Y:S01]  /*98d0*/  FMUL.FTZ R16, R180, R164 ;  /* 0x000000a4b4107220 */ /* 0x000fe20000410000 */
[----:B-1----:R-:W-:Y:S01]  /*98e0*/  F2FP.PACK_AB R164, R193, R192 ;  /* 0x000000c0c1a4723e */ /* 0x002fe200000000ff */
[C---:B------:R-:W-:Y:S02]  /*98f0*/  FMUL.FTZ R18, R3.reuse, R166 ;  /* 0x000000a603127220 */ /* 0x040fe40000410000 */
[----:B------:R-:W-:Y:S01]  /*9900*/  FMUL.FTZ R19, R3, R167 ;  /* 0x000000a703137220 */ /* 0x000fe20000410000 */
[C---:B---3--:R-:W-:Y:S03]  /*9910*/  HMMA.16816.F32 R160, R176.reuse, R168, R160 ;  /* 0x000000a8b0a0723c */ /* 0x048fe600000018a0 */
[--C-:B------:R-:W-:Y:S01]  /*9920*/  FFMA.FTZ R41, R41, c[0x0][0x2d0], -R205.reuse ;  /* 0x0000b40029297a23 */ /* 0x100fe200000108cd */
[----:B------:R-:W-:Y:S01]  /*9930*/  MUFU.EX2 R189, R189 ;  /* 0x000000bd00bd7308 */ /* 0x000fe20000000800 */
[--C-:B------:R-:W-:Y:S02]  /*9940*/  FFMA.FTZ R42, R42, c[0x0][0x2d0], -R204.reuse ;  /* 0x0000b4002a2a7a23 */ /* 0x100fe400000108cc */
[--C-:B------:R-:W-:Y:S02]  /*9950*/  FFMA.FTZ R40, R40, c[0x0][0x2d0], -R205.reuse ;  /* 0x0000b40028287a23 */ /* 0x100fe400000108cd */
[----:B--2---:R-:W-:Y:S03]  /*9960*/  FMUL.FTZ R17, R180, R165 ;  /* 0x000000a5b4117220 */ /* 0x004fe60000410000 */
[----:B-----5:R-:W-:Y:S01]  /*9970*/  F2FP.PACK_AB R165, R195, R194 ;  /* 0x000000c2c3a5723e */ /* 0x020fe200000000ff */
[--C-:B------:R-:W-:Y:S01]  /*9980*/  FFMA.FTZ R45, R45, c[0x0][0x2d0], -R205.reuse ;  /* 0x0000b4002d2d7a23 */ /* 0x100fe200000108cd */
[----:B------:R-:W1:Y:S01]  /*9990*/  MUFU.EX2 R190, R190 ;  /* 0x000000be00be7308 */ /* 0x000e620000000800 */
[--C-:B------:R-:W-:Y:S01]  /*99a0*/  FFMA.FTZ R191, R23, c[0x0][0x2d0], -R204.reuse ;  /* 0x0000b40017bf7a23 */ /* 0x100fe200000108cc */
[----:B------:R-:W-:Y:S01]  /*99b0*/  HMMA.16816.F32 R16, R176, R170, R16 ;  /* 0x000000aab010723c */ /* 0x000fe20000001810 */
[----:B------:R-:W2:Y:S02]  /*99c0*/  LDSM.16.MT88.4 R168, [R239+0x900] ;  /* 0x00090000efa8783b */ /* 0x000ea40000004200 */
[----:B----4-:R-:W-:Y:S01]  /*99d0*/  F2FP.PACK_AB R166, R188, R202 ;  /* 0x000000cabca6723e */ /* 0x010fe200000000ff */
[--C-:B------:R-:W-:Y:S01]  /*99e0*/  FFMA.FTZ R46, R46, c[0x0][0x2d0], -R204.reuse ;  /* 0x0000b4002e2e7a23 */ /* 0x100fe200000108cc */
[----:B------:R-:W-:Y:S01]  /*99f0*/  F2FP.PACK_AB R23, R208, R207 ;  /* 0x000000cfd017723e */ /* 0x000fe200000000ff */
[--C-:B------:R-:W-:Y:S02]  /*9a00*/  FFMA.FTZ R50, R50, c[0x0][0x2d0], -R204.reuse ;  /* 0x0000b40032327a23 */ /* 0x100fe400000108cc */
[----:B------:R-:W-:Y:S01]  /*9a10*/  MUFU.EX2 R191, R191 ;  /* 0x000000bf00bf7308 */ /* 0x000fe20000000800 */
[----:B------:R-:W-:Y:S09]  /*9a20*/  LDSM.16.MT88.4 R176, [R245+0x3900] ;  /* 0x00390000f5b0783b */ /* 0x000ff20000004200 */
[----:B------:R-:W-:Y:S01]  /*9a30*/  MUFU.EX2 R46, R46 ;  /* 0x0000002e002e7308 */ /* 0x000fe20000000800 */
[----:B-1----:R-:W-:Y:S09]  /*9a40*/  F2FP.PACK_AB R167, R190, R189 ;  /* 0x000000bdbea7723e */ /* 0x002ff200000000ff */
[----:B------:R-:W-:Y:S01]  /*9a50*/  MUFU.EX2 R50, R50 ;  /* 0x0000003200327308 */ /* 0x000fe20000000800 */
[C---:B------:R-:W-:Y:S08]  /*9a60*/  HMMA.16816.F32 R4, R164.reuse, R172, R4 ;  /* 0x000000aca404723c */ /* 0x040ff00000001804 */
[C---:B------:R-:W-:Y:S01]  /*9a70*/  HMMA.16816.F32 R8, R164.reuse, R174, R8 ;  /* 0x000000aea408723c */ /* 0x040fe20000001808 */
[----:B------:R-:W1:Y:S07]  /*9a80*/  LDSM.16.MT88.4 R172, [R238+0x900] ;  /* 0x00090000eeac783b */ /* 0x000e6e0000004200 */
[C---:B------:R-:W-:Y:S07]  /*9a90*/  HMMA.16816.F32 R52, R164.reuse, R184, R52 ;  /* 0x000000b8a434723c */ /* 0x040fee0000001834 */
[--C-:B------:R-:W-:Y:S01]  /*9aa0*/  FFMA.FTZ R184, R20, c[0x0][0x2d0], -R205.reuse ;  /* 0x0000b40014b87a23 */ /* 0x100fe200000108cd */
[C---:B------:R-:W-:Y:S04]  /*9ab0*/  HMMA.16816.F32 R56, R164.reuse, R186, R56 ;  /* 0x000000baa438723c */ /* 0x040fe80000001838 */
[--C-:B------:R-:W-:Y:S01]  /*9ac0*/  FFMA.FTZ R185, R21, c[0x0][0x2d0], -R205.reuse ;  /* 0x0000b40015b97a23 */ /* 0x100fe200000108cd */
[----:B------:R-:W-:Y:S02]  /*9ad0*/  MUFU.EX2 R184, R184 ;  /* 0x000000b800b87308 */ /* 0x000fe40000000800 */
[--C-:B------:R-:W-:Y:S01]  /*9ae0*/  FFMA.FTZ R186, R24, c[0x0][0x2d0], -R205.reuse ;  /* 0x0000b40018ba7a23 */ /* 0x100fe200000108cd */
[C---:B--2---:R-:W-:Y:S01]  /*9af0*/  HMMA.16816.F32 R60, R164.reuse, R168, R60 ;  /* 0x000000a8a43c723c */ /* 0x044fe2000000183c */
[----:B------:R-:W-:Y:S03]  /*9b00*/  LDSM.16.MT88.4 R24, [R240+0x1100] ;  /* 0x00110000f018783b */ /* 0x000fe60000004200 */
[--C-:B------:R-:W-:Y:S03]  /*9b10*/  FFMA.FTZ R187, R22, c[0x0][0x2d0], -R204.reuse ;  /* 0x0000b40016bb7a23 */ /* 0x100fe600000108cc */
[----:B------:R-:W2:Y:S01]  /*9b20*/  MUFU.EX2 R185, R185 ;  /* 0x000000b900b97308 */ /* 0x000ea20000000800 */
[C---:B------:R-:W-:Y:S01]  /*9b30*/  HMMA.16816.F32 R64, R164.reuse, R170, R64 ;  /* 0x000000aaa440723c */ /* 0x040fe20000001840 */
[----:B------:R-:W3:Y:S07]  /*9b40*/  LDSM.16.MT88.4 R168, [R240+0x3900] ;  /* 0x00390000f0a8783b */ /* 0x000eee0000004200 */
[C---:B-1----:R-:W-:Y:S01]  /*9b50*/  HMMA.16816.F32 R68, R164.reuse, R172, R68 ;  /* 0x000000aca444723c */ /* 0x042fe20000001844 */
[----:B------:R-:W1:Y:S07]  /*9b60*/  MUFU.EX2 R187, R187 ;  /* 0x000000bb00bb7308 */ /* 0x000e6e0000000800 */
[C---:B------:R-:W-:Y:S01]  /*9b70*/  HMMA.16816.F32 R72, R164.reuse, R174, R72 ;  /* 0x000000aea448723c */ /* 0x040fe20000001848 */
[----:B------:R-:W4:Y:S02]  /*9b80*/  LDSM.16.MT88.4 R172, [R239+0x3900] ;  /* 0x00390000efac783b */ /* 0x000f240000004200 */
[----:B------:R-:W5:Y:S01]  /*9b90*/  MUFU.EX2 R186, R186 ;  /* 0x000000ba00ba7308 */ /* 0x000f620000000800 */
[----:B--2---:R-:W-:Y:S04]  /*9ba0*/  F2FP.PACK_AB R20, R185, R184 ;  /* 0x000000b8b914723e */ /* 0x004fe800000000ff */
[C---:B------:R-:W-:Y:S08]  /*9bb0*/  HMMA.16816.F32 R76, R164.reuse, R176, R76 ;  /* 0x000000b0a44c723c */ /* 0x040ff0000000184c */
[C---:B------:R-:W-:Y:S01]  /*9bc0*/  HMMA.16816.F32 R80, R164.reuse, R178, R80 ;  /* 0x000000b2a450723c */ /* 0x040fe20000001850 */
[----:B------:R-:W2:Y:S03]  /*9bd0*/  LDSM.16.MT88.4 R176, [R238+0x3900] ;  /* 0x00390000eeb0783b */ /* 0x000ea60000004200 */
[----:B-1----:R-:W-:Y:S04]  /*9be0*/  F2FP.PACK_AB R21, R191, R187 ;  /* 0x000000bbbf15723e */ /* 0x002fe800000000ff */
[C---:B---3--:R-:W-:Y:S04]  /*9bf0*/  HMMA.16816.F32 R84, R164.reuse, R168, R84 ;  /* 0x000000a8a454723c */ /* 0x048fe80000001854 */
[----:B-----5:R-:W-:Y:S04]  /*9c00*/  F2FP.PACK_AB R22, R206, R186 ;  /* 0x000000bace16723e */ /* 0x020fe800000000ff */
[C---:B------:R-:W-:Y:S01]  /*9c10*/  HMMA.16816.F32 R88, R164.reuse, R170, R88 ;  /* 0x000000aaa458723c */ /* 0x040fe20000001858 */
[----:B------:R-:W1:Y:S07]  /*9c20*/  LDSM.16.MT88.4 R168, [R245+0x6900] ;  /* 0x00690000f5a8783b */ /* 0x000e6e0000004200 */
[C---:B----4-:R-:W-:Y:S08]  /*9c30*/  HMMA.16816.F32 R92, R164.reuse, R172, R92 ;  /* 0x000000aca45c723c */ /* 0x050ff0000000185c */
        /* <DEDUP_REMOVED lines=25> */
[----:B------:R-:W-:Y:S07]  /*9dd0*/  LDSM.16.MT88.4 R168, [R238+0x1100] ;  /* 0x00110000eea8783b */ /* 0x000fee0000004200 */
[C---:B---3--:R-:W-:Y:S01]  /*9de0*/  HMMA.16816.F32 R160, R164.reuse, R172, R160 ;  /* 0x000000aca4a0723c */ /* 0x048fe200000018a0 */
[----:B------:R-:W3:Y:S01]  /*9df0*/  LDL.LU R172, [R1+0x28] ;  /* 0x0000280001ac7983 */ /* 0x000ee20000300800 */
[----:B------:R1:W-:Y:S06]  /*9e00*/  MUFU.EX2 R173, R42 ;  /* 0x0000002a00ad7308 */ /* 0x0003ec0000000800 */
[----:B------:R-:W-:Y:S01]  /*9e10*/  HMMA.16816.F32 R16, R164, R174, R16 ;  /* 0x000000aea410723c */ /* 0x000fe20000001810 */
[----:B------:R-:W4:Y:S03]  /*9e20*/  LDSM.16.MT88.4 R164, [R239+0x1100] ;  /* 0x00110000efa4783b */ /* 0x000f260000004200 */
[----:B------:R5:W5:Y:S04]  /*9e30*/  MUFU.EX2 R175, R41 ;  /* 0x0000002900af7308 */ /* 0x000b680000000800 */
[C---:B--2---:R-:W-:Y:S06]  /*9e40*/  HMMA.16816.F32 R4, R20.reuse, R176, R4 ;  /* 0x000000b01404723c */ /* 0x044fec0000001804 */
[----:B------:R-:W-:Y:S02]  /*9e50*/  MUFU.EX2 R177, R36 ;  /* 0x0000002400b17308 */ /* 0x000fe40000000800 */
[C---:B------:R-:W-:Y:S04]  /*9e60*/  HMMA.16816.F32 R8, R20.reuse, R178, R8 ;  /* 0x000000b21408723c */ /* 0x040fe80000001808 */
[--C-:B-1----:R-:W-:Y:S02]  /*9e70*/  FFMA.FTZ R42, R47, c[0x0][0x2d0], -R204.reuse ;  /* 0x0000b4002f2a7a23 */ /* 0x102fe400000108cc */
[----:B------:R-:W-:Y:S02]  /*9e80*/  FFMA.FTZ R204, R51, c[0x0][0x2d0], -R204 ;  /* 0x0000b40033cc7a23 */ /* 0x000fe400000108cc */
[C---:B------:R-:W-:Y:S01]  /*9e90*/  HMMA.16816.F32 R52, R20.reuse, R24, R52 ;  /* 0x000000181434723c */ /* 0x040fe20000001834 */
[----:B------:R-:W-:Y:S03]  /*9ea0*/  MUFU.EX2 R179, R37 ;  /* 0x0000002500b37308 */ /* 0x000fe60000000800 */
[--C-:B-----5:R-:W-:Y:S01]  /*9eb0*/  FFMA.FTZ R41, R44, c[0x0][0x2d0], -R205.reuse ;  /* 0x0000b4002c297a23 */ /* 0x120fe200000108cd */
[----:B------:R-:W-:Y:S03]  /*9ec0*/  MOV R51, R175 ;  /* 0x000000af00337202 */ /* 0x000fe60000000f00 */
[C---:B------:R-:W-:Y:S01]  /*9ed0*/  HMMA.16816.F32 R56, R20.reuse, R26, R56 ;  /* 0x0000001a1438723c */ /* 0x040fe20000001838 */
[----:B------:R-:W1:Y:S02]  /*9ee0*/  LDSM.16.MT88.4 R24, [R245+0x4100] ;  /* 0x00410000f518783b */ /* 0x000e640000004200 */
[----:B------:R2:W-:Y:S05]  /*9ef0*/  MUFU.EX2 R44, R43 ;  /* 0x0000002b002c7308 */ /* 0x0005ea0000000800 */
[C---:B----4-:R-:W-:Y:S05]  /*9f00*/  HMMA.16816.F32 R60, R20.reuse, R164, R60 ;  /* 0x000000a4143c723c */ /* 0x050fea000000183c */
[----:B------:R-:W-:Y:S03]  /*9f10*/  MUFU.EX2 R176, R38 ;  /* 0x0000002600b07308 */ /* 0x000fe60000000800 */
[C---:B------:R-:W-:Y:S01]  /*9f20*/  HMMA.16816.F32 R64, R20.reuse, R166, R64 ;  /* 0x000000a61440723c */ /* 0x040fe20000001840 */
[----:B------:R-:W4:Y:S06]  /*9f30*/  LDSM.16.MT88.4 R164, [R240+0x4100] ;  /* 0x00410000f0a4783b */ /* 0x000f2c0000004200 */
[----:B------:R5:W-:Y:S01]  /*9f40*/  MUFU.EX2 R178, R39 ;  /* 0x0000002700b27308 */ /* 0x000be20000000800 */
[C---:B------:R-:W-:Y:S01]  /*9f50*/  HMMA.16816.F32 R68, R20.reuse, R168, R68 ;  /* 0x000000a81444723c */ /* 0x040fe20000001844 */
[----:B--2---:R-:W2:Y:S07]  /*9f60*/  LDL.LU R43, [R1+0x24] ;  /* 0x00002400012b7983 */ /* 0x004eae0000300800 */
[C---:B------:R-:W-:Y:S01]  /*9f70*/  HMMA.16816.F32 R72, R20.reuse, R170, R72 ;  /* 0x000000aa1448723c */ /* 0x040fe20000001848 */
[----:B------:R-:W4:Y:S01]  /*9f80*/  LDSM.16.MT88.4 R168, [R239+0x4100] ;  /* 0x00410000efa8783b */ /* 0x000f220000004200 */
[----:B------:R-:W-:Y:S06]  /*9f90*/  MUFU.EX2 R47, R45 ;  /* 0x0000002d002f7308 */ /* 0x000fec0000000800 */
[C---:B-1----:R-:W-:Y:S04]  /*9fa0*/  HMMA.16816.F32 R76, R20.reuse, R24, R76 ;  /* 0x00000018144c723c */ /* 0x042fe8000000184c */
[----:B------:R-:W1:Y:S01]  /*9fb0*/  MUFU.EX2 R45, R42 ;  /* 0x0000002a002d7308 */ /* 0x000e620000000800 */
[----:B-----5:R-:W-:Y:S03]  /*9fc0*/  LDSM.16.MT88.4 R36, [R239+0x2100] ;  /* 0x00210000ef24783b */ /* 0x020fe60000004200 */
[C---:B------:R-:W-:Y:S05]  /*9fd0*/  HMMA.16816.F32 R80, R20.reuse, R26, R80 ;  /* 0x0000001a1450723c */ /* 0x040fea0000001850 */
[----:B------:R-:W5:Y:S01]  /*9fe0*/  LDSM.16.MT88.4 R24, [R238+0x4100] ;  /* 0x00410000ee18783b */ /* 0x000f620000004200 */
[----:B------:R-:W1:Y:S02]  /*9ff0*/  MUFU.EX2 R204, R204 ;  /* 0x000000cc00cc7308 */ /* 0x000e640000000800 */
[C---:B----4-:R-:W-:Y:S08]  /*a000*/  HMMA.16816.F32 R84, R20.reuse, R164, R84 ;  /* 0x000000a41454723c */ /* 0x050ff00000001854 */
[C---:B------:R-:W-:Y:S01]  /*a010*/  HMMA.16816.F32 R88, R20.reuse, R166, R88 ;  /* 0x000000a61458723c */ /* 0x040fe20000001858 */
[----:B------:R-:W4:Y:S07]  /*a020*/  LDSM.16.MT88.4 R164, [R245+0x7100] ;  /* 0x00710000f5a4783b */ /* 0x000f2e0000004200 */
[C---:B------:R-:W-:Y:S08]  /*a030*/  HMMA.16816.F32 R92, R20.reuse, R168, R92 ;  /* 0x000000a8145c723c */ /* 0x040ff0000000185c */
[C---:B------:R-:W-:Y:S01]  /*a040*/  HMMA.16816.F32 R96, R20.reuse, R170, R96 ;  /* 0x000000aa1460723c */ /* 0x040fe20000001860 */
[----:B------:R-:W1:Y:S07]  /*a050*/  LDSM.16.MT88.4 R168, [R240+0x7100] ;  /* 0x00710000f0a8783b */ /* 0x000e6e0000004200 */
[C---:B-----5:R-:W-:Y:S08]  /*a060*/  HMMA.16816.F32 R100, R20.reuse, R24, R100 ;  /* 0x000000181464723c */ /* 0x060ff00000001864 */
[C---:B------:R-:W-:Y:S01]  /*a070*/  HMMA.16816.F32 R104, R20.reuse, R26, R104 ;  /* 0x0000001a1468723c */ /* 0x040fe20000001868 */
[----:B------:R-:W5:Y:S07]  /*a080*/  LDSM.16.MT88.4 R24, [R239+0x7100] ;  /* 0x00710000ef18783b */ /* 0x000f6e0000004200 */
[C---:B----4-:R-:W-:Y:S08]  /*a090*/  HMMA.16816.F32 R108, R20.reuse, R164, R108 ;  /* 0x000000a4146c723c */ /* 0x050ff0000000186c */
[C---:B------:R-:W-:Y:S01]  /*a0a0*/  HMMA.16816.F32 R112, R20.reuse, R166, R112 ;  /* 0x000000a61470723c */ /* 0x040fe20000001870 */
[----:B------:R-:W4:Y:S07]  /*a0b0*/  LDSM.16.MT88.4 R164, [R238+0x7100] ;  /* 0x00710000eea4783b */ /* 0x000f2e0000004200 */
[C---:B-1----:R-:W-:Y:S08]  /*a0c0*/  HMMA.16816.F32 R116, R20.reuse, R168, R116 ;  /* 0x000000a81474723c */ /* 0x042ff00000001874 */
        /* <DEDUP_REMOVED lines=8> */
[C---:B-1----:R-:W-:Y:S01]  /*a150*/  HMMA.16816.F32 R140, R20.reuse, R168, R140 ;  /* 0x000000a8148c723c */ /* 0x042fe2000000188c */
[----:B------:R1:W-:Y:S07]  /*a160*/  MUFU.EX2 R169, R35 ;  /* 0x0000002300a97308 */ /* 0x0003ee0000000800 */
[C---:B------:R-:W-:Y:S03]  /*a170*/  HMMA.16816.F32 R144, R20.reuse, R170, R144 ;  /* 0x000000aa1490723c */ /* 0x040fe60000001890 */
[----:B------:R1:W-:Y:S05]  /*a180*/  MUFU.EX2 R168, R40 ;  /* 0x0000002800a87308 */ /* 0x0003ea0000000800 */
[C---:B-----5:R-:W-:Y:S08]  /*a190*/  HMMA.16816.F32 R148, R20.reuse, R24, R148 ;  /* 0x000000181494723c */ /* 0x060ff00000001894 */
[C---:B------:R-:W-:Y:S01]  /*a1a0*/  HMMA.16816.F32 R12, R20.reuse, R26, R12 ;  /* 0x0000001a140c723c */ /* 0x040fe2000000180c */
[----:B------:R-:W5:Y:S07]  /*a1b0*/  LDSM.16.MT88.4 R24, [R245+0x1900] ;  /* 0x00190000f518783b */ /* 0x000f6e0000004200 */
[C---:B----4-:R-:W-:Y:S01]  /*a1c0*/  HMMA.16816.F32 R152, R20.reuse, R164, R152 ;  /* 0x000000a41498723c */ /* 0x050fe20000001898 */
[----:B-1----:R-:W1:Y:S03]  /*a1d0*/  LDSM.16.MT88.4 R32, [R240+0x1900] ;  /* 0x00190000f020783b */ /* 0x002e660000004200 */
[--C-:B------:R-:W-:Y:S02]  /*a1e0*/  FFMA.FTZ R40, R48, c[0x0][0x2d0], -R205.reuse ;  /* 0x0000b40030287a23 */ /* 0x100fe400000108cd */
[----:B------:R-:W4:Y:S01]  /*a1f0*/  MUFU.EX2 R48, R41 ;  /* 0x0000002900307308 */ /* 0x000f220000000800 */
[----:B------:R-:W-:Y:S01]  /*a200*/  FFMA.FTZ R205, R49, c[0x0][0x2d0], -R205 ;  /* 0x0000b40031cd7a23 */ /* 0x000fe200000108cd */
[C---:B------:R-:W-:Y:S04]  /*a210*/  HMMA.16816.F32 R156, R20.reuse, R166, R156 ;  /* 0x000000a6149c723c */ /* 0x040fe8000000189c */
[----:B------:R-:W-:Y:S03]  /*a220*/  F2FP.PACK_AB R165, R45, R46 ;  /* 0x0000002e2da5723e */ /* 0x000fe600000000ff */
[----:B------:R-:W-:Y:S01]  /*a230*/  F2FP.PACK_AB R167, R204, R50 ;  /* 0x00000032cca7723e */ /* 0x000fe200000000ff */
[C---:B------:R-:W-:Y:S01]  /*a240*/  HMMA.16816.F32 R160, R20.reuse, R28, R160 ;  /* 0x0000001c14a0723c */ /* 0x040fe200000018a0 */
[----:B------:R-:W-:Y:S07]  /*a250*/  MUFU.EX2 R49, R40 ;  /* 0x0000002800317308 */ /* 0x000fee0000000800 */
[----:B------:R-:W-:Y:S01]  /*a260*/  HMMA.16816.F32 R16, R20, R30, R16 ;  /* 0x0000001e1410723c */ /* 0x000fe20000001810 */
[----:B------:R-:W1:Y:S02]  /*a270*/  LDSM.16.MT88.4 R28, [R239+0x1900] ;  /* 0x00190000ef1c783b */ /* 0x000e640000004200 */
[----:B------:R-:W3:Y:S01]  /*a280*/  MUFU.EX2 R205, R205 ;  /* 0x000000cd00cd7308 */ /* 0x000ee20000000800 */
[----:B----4-:R-:W-:Y:S03]  /*a290*/  F2FP.PACK_AB R164, R47, R48 ;  /* 0x000000302fa4723e */ /* 0x010fe600000000ff */
[----:B------:R-:W-:Y:S02]  /*a2a0*/  F2FP.PACK_AB R23, R169, R215 ;  /* 0x000000d7a917723e */ /* 0x000fe400000000ff */
[----:B------:R-:W-:Y:S03]  /*a2b0*/  F2FP.PACK_AB R20, R210, R209 ;  /* 0x000000d1d214723e */ /* 0x000fe600000000ff */
[----:B------:R-:W-:Y:S02]  /*a2c0*/  F2FP.PACK_AB R21, R212, R211 ;  /* 0x000000d3d415723e */ /* 0x000fe400000000ff */
[----:B------:R-:W-:Y:S07]  /*a2d0*/  F2FP.PACK_AB R22, R214, R213 ;  /* 0x000000d5d616723e */ /* 0x000fee00000000ff */
[C---:B-----5:R-:W-:Y:S03]  /*a2e0*/  HMMA.16816.F32 R4, R20.reuse, R24, R4 ;  /* 0x000000181404723c */ /* 0x060fe60000001804 */
[----:B---3--:R-:W-:Y:S01]  /*a2f0*/  F2FP.PACK_AB R166, R205, R49 ;  /* 0x00000031cda6723e */ /* 0x008fe200000000ff */
[----:B------:R-:W-:Y:S01]  /*a300*/  FFMA.FTZ R203, R180, R172, R203 ;  /* 0x000000acb4cb7223 */ /* 0x000fe200000100cb */
[----:B------:R-:W-:Y:S03]  /*a310*/  MOV R180, R173 ;  /* 0x000000ad00b47202 */ /* 0x000fe60000000f00 */
[C---:B------:R-:W-:Y:S01]  /*a320*/  HMMA.16816.F32 R8, R20.reuse, R26, R8 ;  /* 0x0000001a1408723c */ /* 0x040fe20000001808 */
[----:B------:R-:W3:Y:S03]  /*a330*/  LDSM.16.MT88.4 R24, [R238+0x1900] ;  /* 0x00190000ee18783b */ /* 0x000ee60000004200 */
[----:B------:R-:W-:Y:S01]  /*a340*/  FADD.FTZ R203, R200, R203 ;  /* 0x000000cbc8cb7221 */ /* 0x000fe20000010000 */
[----:B------:R-:W-:Y:S03]  /*a350*/  MOV R200, R168 ;  /* 0x000000a800c87202 */ /* 0x000fe60000000f00 */
[C---:B-1----:R-:W-:Y:S01]  /*a360*/  HMMA.16816.F32 R52, R20.reuse, R32, R52 ;  /* 0x000000201434723c */ /* 0x042fe20000001834 */
[----:B------:R-:W-:Y:S03]  /*a370*/  LDSM.16.MT88.4 R172, [R245+0x2900] ;  /* 0x00290000f5ac783b */ /* 0x000fe60000004200 */
[----:B------:R-:W-:Y:S01]  /*a380*/  FADD.FTZ R198, R198, R203 ;  /* 0x000000cbc6c67221 */ /* 0x000fe20000010000 */
[----:B------:R-:W-:Y:S03]  /*a390*/  MOV R203, R179 ;  /* 0x000000b300cb7202 */ /* 0x000fe60000000f00 */
[C---:B------:R-:W-:Y:S01]  /*a3a0*/  HMMA.16816.F32 R56, R20.reuse, R34, R56 ;  /* 0x000000221438723c */ /* 0x040fe20000001838 */
[----:B------:R-:W1:Y:S03]  /*a3b0*/  LDSM.16.MT88.4 R32, [R245+0x4900] ;  /* 0x00490000f520783b */ /* 0x000e660000004200 */
[----:B------:R-:W-:Y:S01]  /*a3c0*/  FADD.FTZ R196, R196, R198 ;  /* 0x000000c6c4c47221 */ /* 0x000fe20000010000 */
[----:B------:R-:W-:Y:S03]  /*a3d0*/  MOV R198, R177 ;  /* 0x000000b100c67202 */ /* 0x000fe60000000f00 */
[C---:B------:R-:W-:Y:S04]  /*a3e0*/  HMMA.16816.F32 R60, R20.reuse, R28, R60 ;  /* 0x0000001c143c723c */ /* 0x040fe8000000183c */
[----:B------:R-:W-:Y:S04]  /*a3f0*/  FADD.FTZ R196, R192, R196 ;  /* 0x000000c4c0c47221 */ /* 0x000fe80000010000 */
[C---:B------:R-:W-:Y:S01]  /*a400*/  HMMA.16816.F32 R64, R20.reuse, R30, R64 ;  /* 0x0000001e1440723c */ /* 0x040fe20000001840 */
[----:B------:R-:W4:Y:S03]  /*a410*/  LDSM.16.MT88.4 R28, [R240+0x4900] ;  /* 0x00490000f01c783b */ /* 0x000f260000004200 */
        /* <DEDUP_REMOVED lines=8> */
[C---:B-1----:R-:W-:Y:S04]  /*a4a0*/  HMMA.16816.F32 R76, R20.reuse, R32, R76 ;  /* 0x00000020144c723c */ /* 0x042fe8000000184c */
[----:B------:R-:W-:Y:S02]  /*a4b0*/  FADD.FTZ R185, R186, R185 ;  /* 0x000000b9bab97221 */ /* 0x000fe40000010000 */
[----:B--2---:R-:W-:Y:S02]  /*a4c0*/  FFMA.FTZ R201, R3, R43, R201 ;  /* 0x0000002b03c97223 */ /* 0x004fe400000100c9 */
[C---:B------:R-:W-:Y:S01]  /*a4d0*/  HMMA.16816.F32 R80, R20.reuse, R34, R80 ;  /* 0x000000221450723c */ /* 0x040fe20000001850 */
[----:B------:R-:W1:Y:S03]  /*a4e0*/  LDSM.16.MT88.4 R32, [R238+0x4900] ;  /* 0x00490000ee20783b */ /* 0x000e660000004200 */
[----:B------:R-:W-:Y:S01]  /*a4f0*/  FADD.FTZ R201, R199, R201 ;  /* 0x000000c9c7c97221 */ /* 0x000fe20000010000 */
[----:B------:R-:W-:Y:S01]  /*a500*/  MOV R199, R178 ;  /* 0x000000b200c77202 */ /* 0x000fe20000000f00 */
[----:B------:R-:W-:Y:S02]  /*a510*/  FADD.FTZ R206, R206, R185 ;  /* 0x000000b9cece7221 */ /* 0x000fe40000010000 */
[C---:B----4-:R-:W-:Y:S01]  /*a520*/  HMMA.16816.F32 R84, R20.reuse, R28, R84 ;  /* 0x0000001c1454723c */ /* 0x050fe20000001854 */
[----:B------:R-:W-:Y:S03]  /*a530*/  LDSM.16.MT88.4 R40, [R245+0x5900] ;  /* 0x00590000f528783b */ /* 0x000fe60000004200 */
[----:B------:R-:W-:Y:S01]  /*a540*/  FADD.FTZ R197, R197, R201 ;  /* 0x000000c9c5c57221 */ /* 0x000fe20000010000 */
[-C--:B------:R-:W-:Y:S01]  /*a550*/  MOV R201, R176.reuse ;  /* 0x000000b000c97202 */ /* 0x080fe20000000f00 */
[----:B------:R-:W-:Y:S02]  /*a560*/  FADD.FTZ R206, R209, R206 ;  /* 0x000000ced1ce7221 */ /* 0x000fe40000010000 */
[C---:B------:R-:W-:Y:S01]  /*a570*/  HMMA.16816.F32 R88, R20.reuse, R30, R88 ;  /* 0x0000001e1458723c */ /* 0x040fe20000001858 */
[----:B------:R-:W2:Y:S03]  /*a580*/  LDSM.16.MT88.4 R28, [R245+0x7900] ;  /* 0x00790000f51c783b */ /* 0x000ea60000004200 */
[----:B------:R-:W-:Y:S02]  /*a590*/  FADD.FTZ R210, R210, R206 ;  /* 0x000000ced2d27221 */ /* 0x000fe40000010000 */
[----:B------:R-:W-:Y:S02]  /*a5a0*/  FADD.FTZ R197, R181, R197 ;  /* 0x000000c5b5c57221 */ /* 0x000fe40000010000 */
[----:B------:R-:W-:Y:S01]  /*a5b0*/  FADD.FTZ R210, R213, R210 ;  /* 0x000000d2d5d27221 */ /* 0x000fe20000010000 */
[C---:B---3--:R-:W-:Y:S03]  /*a5c0*/  HMMA.16816.F32 R92, R20.reuse, R24, R92 ;  /* 0x00000018145c723c */ /* 0x048fe6000000185c */
[----:B------:R-:W-:Y:S02]  /*a5d0*/  FADD.FTZ R214, R214, R210 ;  /* 0x000000d2d6d67221 */ /* 0x000fe40000010000 */
[----:B------:R-:W-:Y:S02]  /*a5e0*/  FADD.FTZ R197, R194, R197 ;  /* 0x000000c5c2c57221 */ /* 0x000fe40000010000 */
[----:B------:R-:W-:Y:S01]  /*a5f0*/  FADD.FTZ R214, R198, R214 ;  /* 0x000000d6c6d67221 */ /* 0x000fe20000010000 */
[C---:B------:R-:W-:Y:S01]  /*a600*/  HMMA.16816.F32 R96, R20.reuse, R26, R96 ;  /* 0x0000001a1460723c */ /* 0x040fe20000001860 */
[----:B------:R-:W3:Y:S03]  /*a610*/  LDSM.16.MT88.4 R24, [R240+0x7900] ;  /* 0x00790000f018783b */ /* 0x000ee60000004200 */
[----:B------:R-:W-:Y:S04]  /*a620*/  FADD.FTZ R195, R195, R197 ;  /* 0x000000c5c3c37221 */ /* 0x000fe80000010000 */
[C---:B-1----:R-:W-:Y:S04]  /*a630*/  HMMA.16816.F32 R100, R20.reuse, R32, R100 ;  /* 0x000000201464723c */ /* 0x042fe80000001864 */
[----:B------:R-:W-:Y:S04]  /*a640*/  FADD.FTZ R195, R189, R195 ;  /* 0x000000c3bdc37221 */ /* 0x000fe80000010000 */
[C---:B------:R-:W-:Y:S01]  /*a650*/  HMMA.16816.F32 R104, R20.reuse, R34, R104 ;  /* 0x000000221468723c */ /* 0x040fe20000001868 */
[----:B------:R-:W1:Y:S03]  /*a660*/  LDSM.16.MT88.4 R32, [R239+0x7900] ;  /* 0x00790000ef20783b */ /* 0x000e660000004200 */
[----:B------:R-:W-:Y:S04]  /*a670*/  FADD.FTZ R190, R190, R195 ;  /* 0x000000c3bebe7221 */ /* 0x000fe80000010000 */
[C---:B--2---:R-:W-:Y:S04]  /*a680*/  HMMA.16816.F32 R108, R20.reuse, R28, R108 ;  /* 0x0000001c146c723c */ /* 0x044fe8000000186c */
[----:B------:R-:W-:Y:S04]  /*a690*/  FADD.FTZ R190, R187, R190 ;  /* 0x000000bebbbe7221 */ /* 0x000fe80000010000 */
[C---:B------:R-:W-:Y:S01]  /*a6a0*/  HMMA.16816.F32 R112, R20.reuse, R30, R112 ;  /* 0x0000001e1470723c */ /* 0x040fe20000001870 */
[----:B------:R-:W2:Y:S03]  /*a6b0*/  LDSM.16.MT88.4 R28, [R238+0x7900] ;  /* 0x00790000ee1c783b */ /* 0x000ea60000004200 */
        /* <DEDUP_REMOVED lines=9> */
[----:B------:R-:W-:Y:S04]  /*a750*/  FADD.FTZ R3, R215, R212 ;  /* 0x000000d4d7037221 */ /* 0x000fe80000010000 */
        /* <DEDUP_REMOVED lines=15> */
[----:B------:R-:W-:Y:S01]  /*a850*/  HMMA.16816.F32 R16, R20, R26, R16 ;  /* 0x0000001a1410723c */ /* 0x000fe20000001810 */
[----:B------:R-:W3:Y:S06]  /*a860*/  LDSM.16.MT88.4 R24, [R238+0x2100] ;  /* 0x00210000ee18783b */ /* 0x000eec0000004200 */
[----:B------:R-:W-:Y:S02]  /*a870*/  F2FP.PACK_AB R20, R179, R177 ;  /* 0x000000b1b314723e */ /* 0x000fe400000000ff */
[----:B------:R-:W-:Y:S03]  /*a880*/  F2FP.PACK_AB R21, R178, R176 ;  /* 0x000000b0b215723e */ /* 0x000fe600000000ff */
[----:B------:R-:W-:Y:S02]  /*a890*/  F2FP.PACK_AB R22, R51, R168 ;  /* 0x000000a83316723e */ /* 0x000fe400000000ff */
[----:B------:R-:W-:Y:S07]  /*a8a0*/  F2FP.PACK_AB R23, R44, R180 ;  /* 0x000000b42c17723e */ /* 0x000fee00000000ff */
[C---:B-1----:R-:W-:Y:S08]  /*a8b0*/  HMMA.16816.F32 R4, R20.reuse, R32, R4 ;  /* 0x000000201404723c */ /* 0x042ff00000001804 */
[C---:B------:R-:W-:Y:S01]  /*a8c0*/  HMMA.16816.F32 R8, R20.reuse, R34, R8 ;  /* 0x000000221408723c */ /* 0x040fe20000001808 */
[----:B------:R-:W-:Y:S07]  /*a8d0*/  LDSM.16.MT88.4 R32, [R240+0x5100] ;  /* 0x00510000f020783b */ /* 0x000fee0000004200 */
[C---:B--2---:R-:W-:Y:S08]  /*a8e0*/  HMMA.16816.F32 R52, R20.reuse, R28, R52 ;  /* 0x0000001c1434723c */ /* 0x044ff00000001834 */
[C---:B------:R-:W-:Y:S01]  /*a8f0*/  HMMA.16816.F32 R56, R20.reuse, R30, R56 ;  /* 0x0000001e1438723c */ /* 0x040fe20000001838 */
[----:B------:R-:W1:Y:S07]  /*a900*/  LDSM.16.MT88.4 R28, [R245+0x5100] ;  /* 0x00510000f51c783b */ /* 0x000e6e0000004200 */
[C---:B------:R-:W-:Y:S08]  /*a910*/  HMMA.16816.F32 R60, R20.reuse, R36, R60 ;  /* 0x00000024143c723c */ /* 0x040ff0000000183c */
        /* <DEDUP_REMOVED lines=39> */
[----:B------:R-:W-:Y:S01]  /*ab90*/  HMMA.16816.F32 R16, R20, R26, R16 ;  /* 0x0000001a1410723c */ /* 0x000fe20000001810 */
[----:B------:R-:W3:Y:S07]  /*aba0*/  LDSM.16.MT88.4 R20, [R240+0x5900] ;  /* 0x00590000f014783b */ /* 0x000eee0000004200 */
[C---:B------:R-:W-:Y:S01]  /*abb0*/  HMMA.16816.F32 R176, R164.reuse, R172, R4 ;  /* 0x000000aca4b0723c */ /* 0x040fe20000001804 */
[----:B------:R-:W5:Y:S07]  /*abc0*/  LDSM.16.MT88.4 R4, [R239+0x5900] ;  /* 0x00590000ef04783b */ /* 0x000f6e0000004200 */
[C---:B------:R-:W-:Y:S01]  /*abd0*/  HMMA.16816.F32 R172, R164.reuse, R174, R8 ;  /* 0x000000aea4ac723c */ /* 0x040fe20000001808 */
[----:B------:R-:W3:Y:S07]  /*abe0*/  LDSM.16.MT88.4 R8, [R238+0x5900] ;  /* 0x00590000ee08783b */ /* 0x000eee0000004200 */
[C---:B-1----:R-:W-:Y:S01]  /*abf0*/  HMMA.16816.F32 R52, R164.reuse, R28, R52 ;  /* 0x0000001ca434723c */ /* 0x042fe20000001834 */
[----:B------:R-:W1:Y:S07]  /*ac00*/  LDSM.16.MT88.4 R24, [R245+0x8900] ;  /* 0x00890000f518783b */ /* 0x000e6e0000004200 */
[C---:B------:R-:W-:Y:S01]  /*ac10*/  HMMA.16816.F32 R56, R164.reuse, R30, R56 ;  /* 0x0000001ea438723c */ /* 0x040fe20000001838 */
[----:B------:R-:W1:Y:S07]  /*ac20*/  LDSM.16.MT88.4 R28, [R240+0x8900] ;  /* 0x00890000f01c783b */ /* 0x000e6e0000004200 */
[C---:B----4-:R-:W-:Y:S08]  /*ac30*/  HMMA.16816.F32 R60, R164.reuse, R32, R60 ;  /* 0x00000020a43c723c */ /* 0x050ff0000000183c */
[C---:B------:R-:W-:Y:S01]  /*ac40*/  HMMA.16816.F32 R64, R164.reuse, R34, R64 ;  /* 0x00000022a440723c */ /* 0x040fe20000001840 */
[----:B------:R-:W4:Y:S07]  /*ac50*/  LDSM.16.MT88.4 R32, [R239+0x8900] ;  /* 0x00890000ef20783b */ /* 0x000f2e0000004200 */
[C---:B--2---:R-:W-:Y:S07]  /*ac60*/  HMMA.16816.F32 R68, R164.reuse, R36, R68 ;  /* 0x00000024a444723c */ /* 0x044fee0000001844 */
[----:B------:R-:W-:Y:S01]  /*ac70*/  MOV R37, R169 ;  /* 0x000000a900257202 */ /* 0x000fe20000000f00 */
[C---:B------:R-:W-:Y:S01]  /*ac80*/  HMMA.16816.F32 R72, R164.reuse, R38, R72 ;  /* 0x00000026a448723c */ /* 0x040fe20000001848 */
[----:B------:R-:W-:Y:S03]  /*ac90*/  LDSM.16.MT88.4 R168, [R240+0xb900] ;  /* 0x00b90000f0a8783b */ /* 0x000fe60000004200 */
[----:B------:R-:W-:Y:S04]  /*aca0*/  FADD.FTZ R3, R37, R3 ;  /* 0x0000000325037221 */ /* 0x000fe80000010000 */
[C---:B------:R-:W-:Y:S08]  /*acb0*/  HMMA.16816.F32 R76, R164.reuse, R40, R76 ;  /* 0x00000028a44c723c */ /* 0x040ff0000000184c */
[C---:B------:R-:W-:Y:S08]  /*acc0*/  HMMA.16816.F32 R80, R164.reuse, R42, R80 ;  /* 0x0000002aa450723c */ /* 0x040ff00000001850 */
[C---:B---3--:R-:W-:Y:S08]  /*acd0*/  HMMA.16816.F32 R84, R164.reuse, R20, R84 ;  /* 0x00000014a454723c */ /* 0x048ff00000001854 */
[C---:B------:R-:W-:Y:S01]  /*ace0*/  HMMA.16816.F32 R88, R164.reuse, R22, R88 ;  /* 0x00000016a458723c */ /* 0x040fe20000001858 */
[----:B------:R-:W2:Y:S07]  /*acf0*/  LDSM.16.MT88.4 R20, [R238+0x8900] ;  /* 0x00890000ee14783b */ /* 0x000eae0000004200 */
[C---:B-----5:R-:W-:Y:S08]  /*ad00*/  HMMA.16816.F32 R92, R164.reuse, R4, R92 ;  /* 0x00000004a45c723c */ /* 0x060ff0000000185c */
[C---:B------:R-:W-:Y:S01]  /*ad10*/  HMMA.16816.F32 R96, R164.reuse, R6, R96 ;  /* 0x00000006a460723c */ /* 0x040fe20000001860 */
[----:B------:R-:W3:Y:S07]  /*ad20*/  LDSM.16.MT88.4 R4, [R245+0xb900] ;  /* 0x00b90000f504783b */ /* 0x000eee0000004200 */
[C---:B------:R-:W-:Y:S08]  /*ad30*/  HMMA.16816.F32 R100, R164.reuse, R8, R100 ;  /* 0x00000008a464723c */ /* 0x040ff00000001864 */
[C---:B------:R-:W-:Y:S01]  /*ad40*/  HMMA.16816.F32 R104, R164.reuse, R10, R104 ;  /* 0x0000000aa468723c */ /* 0x040fe20000001868 */
[----:B------:R-:W5:Y:S07]  /*ad50*/  LDSM.16.MT88.4 R8, [R239+0xb900] ;  /* 0x00b90000ef08783b */ /* 0x000f6e0000004200 */
[C---:B-1----:R-:W-:Y:S08]  /*ad60*/  HMMA.16816.F32 R108, R164.reuse, R24, R108 ;  /* 0x00000018a46c723c */ /* 0x042ff0000000186c */
[C---:B------:R-:W-:Y:S08]  /*ad70*/  HMMA.16816.F32 R112, R164.reuse, R26, R112 ;  /* 0x0000001aa470723c */ /* 0x040ff00000001870 */
[C---:B------:R-:W-:Y:S08]  /*ad80*/  HMMA.16816.F32 R116, R164.reuse, R28, R116 ;  /* 0x0000001ca474723c */ /* 0x040ff00000001874 */
[C---:B------:R-:W-:Y:S08]  /*ad90*/  HMMA.16816.F32 R120, R164.reuse, R30, R120 ;  /* 0x0000001ea478723c */ /* 0x040ff00000001878 */
[C---:B----4-:R-:W-:Y:S08]  /*ada0*/  HMMA.16816.F32 R124, R164.reuse, R32, R124 ;  /* 0x00000020a47c723c */ /* 0x050ff0000000187c */
[C---:B------:R-:W-:Y:S08]  /*adb0*/  HMMA.16816.F32 R128, R164.reuse, R34, R128 ;  /* 0x00000022a480723c */ /* 0x040ff00000001880 */
[C---:B--2---:R-:W-:Y:S08]  /*adc0*/  HMMA.16816.F32 R132, R164.reuse, R20, R132 ;  /* 0x00000014a484723c */ /* 0x044ff00000001884 */
[C---:B------:R-:W-:Y:S08]  /*add0*/  HMMA.16816.F32 R136, R164.reuse, R22, R136 ;  /* 0x00000016a488723c */ /* 0x040ff00000001888 */
[C---:B---3--:R-:W-:Y:S08]  /*ade0*/  HMMA.16816.F32 R140, R164.reuse, R4, R140 ;  /* 0x00000004a48c723c */ /* 0x048ff0000000188c */
[C---:B------:R-:W-:Y:S01]  /*adf0*/  HMMA.16816.F32 R144, R164.reuse, R6, R144 ;  /* 0x00000006a490723c */ /* 0x040fe20000001890 */
[----:B------:R-:W1:Y:S07]  /*ae00*/  LDSM.16.MT88.4 R4, [R238+0xb900] ;  /* 0x00b90000ee04783b */ /* 0x000e6e0000004200 */
[C---:B------:R-:W-:Y:S08]  /*ae10*/  HMMA.16816.F32 R148, R164.reuse, R168, R148 ;  /* 0x000000a8a494723c */ /* 0x040ff00000001894 */
[C---:B------:R-:W-:Y:S08]  /*ae20*/  HMMA.16816.F32 R168, R164.reuse, R170, R12 ;  /* 0x000000aaa4a8723c */ /* 0x040ff0000000180c */
[C---:B-----5:R-:W-:Y:S07]  /*ae30*/  HMMA.16816.F32 R152, R164.reuse, R8, R152 ;  /* 0x00000008a498723c */ /* 0x060fee0000001898 */
[----:B------:R-:W-:Y:S01]  /*ae40*/  FADD.FTZ R8, R201, R3 ;  /* 0x00000003c9087221 */ /* 0x000fe20000010000 */
[C---:B------:R-:W-:Y:S04]  /*ae50*/  HMMA.16816.F32 R156, R164.reuse, R10, R156 ;  /* 0x0000000aa49c723c */ /* 0x040fe8000000189c */
[----:B------:R-:W-:Y:S02]  /*ae60*/  FADD.FTZ R3, R203, R214 ;  /* 0x000000d6cb037221 */ /* 0x000fe40000010000 */
[----:B------:R-:W-:Y:S02]  /*ae70*/  FADD.FTZ R8, R199, R8 ;  /* 0x00000008c7087221 */ /* 0x000fe40000010000 */
[----:B------:R-:W-:Y:S01]  /*ae80*/  FADD.FTZ R3, R200, R3 ;  /* 0x00000003c8037221 */ /* 0x000fe20000010000 */
[C---:B-1----:R-:W-:Y:S03]  /*ae90*/  HMMA.16816.F32 R160, R164.reuse, R4, R160 ;  /* 0x00000004a4a0723c */ /* 0x042fe600000018a0 */
[----:B------:R-:W-:Y:S02]  /*aea0*/  FADD.FTZ R3, R51, R3 ;  /* 0x0000000333037221 */ /* 0x000fe40000010000 */
[----:B------:R-:W-:Y:S01]  /*aeb0*/  FADD.FTZ R8, R180, R8 ;  /* 0x00000008b4087221 */ /* 0x000fe20000010000 */
[----:B------:R-:W-:Y:S01]  /*aec0*/  MOV R180, R2 ;  /* 0x0000000200b47202 */ /* 0x000fe20000000f00 */
[----:B------:R-:W-:Y:S01]  /*aed0*/  FADD.FTZ R3, R48, R3 ;  /* 0x0000000330037221 */ /* 0x000fe20000010000 */
[----:B------:R-:W-:Y:S04]  /*aee0*/  HMMA.16816.F32 R164, R164, R6, R16 ;  /* 0x00000006a4a4723c */ /* 0x000fe80000001810 */
[----:B------:R-:W-:Y:S02]  /*aef0*/  FADD.FTZ R44, R44, R8 ;  /* 0x000000082c2c7221 */ /* 0x000fe40000010000 */
[----:B------:R-:W-:Y:S02]  /*af00*/  FADD.FTZ R3, R47, R3 ;  /* 0x000000032f037221 */ /* 0x000fe40000010000 */
[----:B------:R-:W-:Y:S04]  /*af10*/  FADD.FTZ R44, R46, R44 ;  /* 0x0000002c2e2c7221 */ /* 0x000fe80000010000 */
[----:B------:R-:W-:Y:S02]  /*af20*/  FADD.FTZ R3, R49, R3 ;  /* 0x0000000331037221 */ /* 0x000fe40000010000 */
[----:B------:R-:W-:Y:S02]  /*af30*/  FADD.FTZ R44, R45, R44 ;  /* 0x0000002c2d2c7221 */ /* 0x000fe40000010000 */
[----:B------:R-:W-:Y:S02]  /*af40*/  FADD.FTZ R3, R205, R3 ;  /* 0x00000003cd037221 */ /* 0x000fe40000010000 */
[----:B------:R-:W-:Y:S03]  /*af50*/  FADD.FTZ R44, R50, R44 ;  /* 0x0000002c322c7221 */ /* 0x000fe60000010000 */
[----:B------:R1:W-:Y:S01]  /*af60*/  STL [R1+0x28], R3 ;  /* 0x0000280301007387 */ /* 0x0003e20000100800 */
[----:B------:R-:W-:Y:S05]  /*af70*/  FADD.FTZ R4, R204, R44 ;  /* 0x0000002ccc047221 */ /* 0x000fea0000010000 */
[----:B------:R2:W-:Y:S01]  /*af80*/  STL [R1+0x24], R4 ;  /* 0x0000240401007387 */ /* 0x0005e20000100800 */
[----:B-1----:R-:W-:Y:S01]  /*af90*/  MOV R3, R0 ;  /* 0x0000000000037202 */ /* 0x002fe20000000f00 */
[----:B--2---:R-:W-:-:S05]  /*afa0*/  @P0 BRA `(.L_x_802) ;  /* 0xffffbe1000000947 */ /* 0x004fca000383ffff */
.L_x_801:
[----:B------:R-:W2:Y:S04]  /*afb0*/  LDL.LU R5, [R1+0x28] ;  /* 0x0000280001057983 */ /* 0x000ea80000300800 */
[----:B------:R-:W3:Y:S01]  /*afc0*/  LDL.LU R7, [R1+0x24] ;  /* 0x0000240001077983 */ /* 0x000ee20000300800 */
[----:B------:R-:W-:-:S02]  /*afd0*/  MOV R8, 0xff800000 ;  /* 0xff80000000087802 */ /* 0x000fc40000000f00 */
[----:B------:R-:W-:Y:S01]  /*afe0*/  PLOP3.LUT P2, PT, PT, PT, PT, 0x8, 0x0 ;  /* 0x000000000000781c */ /* 0x000fe20003f4e170 */
[----:B--2---:R-:W2:Y:S04]  /*aff0*/  SHFL.BFLY PT, R6, R5, 0x2, 0x1f ;  /* 0x0c401f0005067f89 */ /* 0x004ea800000e0000 */
[----:B-1-3--:R-:W1:Y:S01]  /*b000*/  SHFL.BFLY PT, R4, R7, 0x2, 0x1f ;  /* 0x0c401f0007047f89 */ /* 0x00ae6200000e0000 */
[----:B--2---:R-:W-:Y:S02]  /*b010*/  FADD.FTZ R6, R6, R5 ;  /* 0x0000000506067221 */ /* 0x004fe40000010000 */
[----:B-1----:R-:W-:-:S03]  /*b020*/  FADD.FTZ R4, R4, R7 ;  /* 0x0000000704047221 */ /* 0x002fc60000010000 */
[----:B------:R-:W1:Y:S01]  /*b030*/  SHFL.BFLY PT, R5, R6, 0x1, 0x1f ;  /* 0x0c201f0006057f89 */ /* 0x000e6200000e0000 */
[----:B------:R-:W-:-:S03]  /*b040*/  MOV R7, 0xff800000 ;  /* 0xff80000000077802 */ /* 0x000fc60000000f00 */
        /* <DEDUP_REMOVED lines=8> */
[----:B------:R-:W-:-:S03]  /*b0d0*/  @P1 MOV R10, 0x3f317218 ;  /* 0x3f317218000a1802 */ /* 0x000fc60000000f00 */
[----:B------:R-:W-:Y:S02]  /*b0e0*/  @P0 MOV R9, 0x3f317218 ;  /* 0x3f31721800090802 */ /* 0x000fe40000000f00 */
        /* <DEDUP_REMOVED lines=134> */
[----:B------:R-:W-:Y:S02]  /*b950*/  FMUL.FTZ R4, R4, R167 ;  /* 0x000000a704047220 */ /* 0x000fe40000410000 */
[----:B------:R-:W-:Y:S02]  /*b960*/  @P1 FFMA.FTZ R7, R10, R2, R6 ;  /* 0x000000020a071223 */ /* 0x000fe40000010006 */
[----:B------:R-:W-:-:S02]  /*b970*/  @P0 FFMA.FTZ R8, R9, R0, R3 ;  /* 0x0000000009080223 */ /* 0x000fc40000010003 */
.L_x_793:
[----:B------:R-:W-:Y:S01]  /*b980*/  USHF.R.S32.HI UR8, URZ, 0x1f, UR9 ;  /* 0x0000001f3f087899 */ /* 0x000fe20008011409 */
[----:B------:R-:W-:Y:S05]  /*b990*/  @P2 BRA `(.L_x_805) ;  /* 0x00001be000002947 */ /* 0x000fea0003800000 */
[----:B-----5:R-:W1:Y:S01]  /*b9a0*/  S2R R0, SR_TID.X ;  /* 0x0000000000007919 */ /* 0x020e620000002100 */
        /* <DEDUP_REMOVED lines=58> */
[----:B------:R-:W-:-:S02]  /*bd50*/  SEL R12, R12, 0xffffffc0, !P2 ;  /* 0xffffffc00c0c7807 */ /* 0x000fc40005000000 */
[----:B------:R-:W-:Y:S02]  /*bd60*/  F2FP.PACK_AB R88, R89, R88 ;  /* 0x000000585958723e */ /* 0x000fe400000000ff */
        /* <DEDUP_REMOVED lines=8> */
[----:B------:R-:W-:-:S02]  /*bdf0*/  F2FP.PACK_AB R96, R97, R96 ;  /* 0x000000606160723e */ /* 0x000fc400000000ff */
[----:B------:R-:W-:Y:S01]  /*be00*/  STS [R11+0x480], R178 ;  /* 0x000480b20b007388 */ /* 0x000fe20000000800 */
[----:B------:R-:W-:Y:S02]  /*be10*/  F2FP.PACK_AB R98, R99, R98 ;  /* 0x000000626362723e */ /* 0x000fe400000000ff */
        /* <DEDUP_REMOVED lines=95> */
[----:B------:R-:W-:Y:S04]  /*c410*/  STS [R16+0xc480], R162 ;  /* 0x00c480a210007388 */ /* 0x000fe80000000800 */
[----:B------:R-:W-:Y:S04]  /*c420*/  STS [R12+0xc000], R164 ;  /* 0x00c000a40c007388 */ /* 0x000fe80000000800 */
[----:B------:R3:W-:Y:S01]  /*c430*/  STS [R12+0xc400], R4 ;  /* 0x00c400040c007388 */ /* 0x0007e20000000800 */
[----:B-1----:R-:W-:-:S02]  /*c440*/  IMAD.U32 R14, RZ, RZ, UR4 ;  /* 0x00000004ff0e7e24 */ /* 0x002fc4000f8e00ff */
[----:B--2---:R-:W-:Y:S01]  /*c450*/  IMAD.U32 R15, RZ, RZ, UR5 ;  /* 0x00000005ff0f7e24 */ /* 0x004fe2000f8e00ff */
[----:B------:R-:W-:Y:S06]  /*c460*/  BAR.SYNC.DEFER_BLOCKING 0x1, 0x100 ;  /* 0x0044000000007b1d */ /* 0x000fec0000010000 */
[----:B------:R-:W-:Y:S02]  /*c470*/  ULDC.64 UR4, c[0x0][0x508] ;  /* 0x0001420000047ab9 */ /* 0x000fe40000000a00 */
[----:B------:R-:W-:Y:S01]  /*c480*/  UISETP.NE.U32.AND UP0, UPT, URZ, UR4, UPT ;  /* 0x000000043f00728c */ /* 0x000fe2000bf05070 */
[----:B------:R-:W2:Y:S03]  /*c490*/  @P0 LDG.E R5, [R14.64] ;  /* 0x0000000c0e050981 */ /* 0x000ea6000c1e1900 */
[----:B------:R-:W-:Y:S01]  /*c4a0*/  UISETP.NE.AND.EX UP0, UPT, URZ, UR5, UPT, UP0 ;  /* 0x000000053f00728c */ /* 0x000fe2000bf05300 */
[----:B---3--:R-:W-:-:S02]  /*c4b0*/  IMAD.MOV.U32 R4, RZ, RZ, c[0x0][0x388] ;  /* 0x0000e200ff047624 */ /* 0x008fc400078e00ff */
        /* <DEDUP_REMOVED lines=14> */
[----:B-----5:R1:W2:Y:S04]  /*c5a0*/  LDG.E R4, [R14.64] ;  /* 0x0000000c0e047981 */ /* 0x0202a8000c1e1900 */
[----:B-1----:R-:W2:Y:S02]  /*c5b0*/  LDG.E R14, [R14.64+0x4] ;  /* 0x0000040c0e0e7981 */ /* 0x002ea4000c1e1900 */
[----:B--2---:R-:W-:Y:S02]  /*c5c0*/  IADD3 R4, -R4, R14, RZ ;  /* 0x0000000e04047210 */ /* 0x004fe40007ffe1ff */
.L_x_806:
[----:B-1----:R-:W-:Y:S01]  /*c5d0*/  SHF.R.S32.HI R9, RZ, 0x1f, R10 ;  /* 0x0000001fff097819 */ /* 0x002fe2000001140a */
[----:B------:R-:W1:Y:S01]  /*c5e0*/  S2R R73, SR_CTAID.X ;  /* 0x0000000000497919 */ /* 0x000e620000002500 */
[----:B------:R-:W-:Y:S01]  /*c5f0*/  LOP3.LUT R5, R6, 0xffffffe0, RZ, 0xc0, !PT ;  /* 0xffffffe006057812 */ /* 0x000fe200078ec0ff */
[----:B------:R-:W-:Y:S01]  /*c600*/  IMAD.MOV.U32 R6, RZ, RZ, c[0x0][0x4e8] ;  /* 0x00013a00ff067624 */ /* 0x000fe200078e00ff */
[----:B------:R-:W-:Y:S01]  /*c610*/  LEA.HI R9, R9, R10, RZ, 0x3 ;  /* 0x0000000a09097211 */ /* 0x000fe200078f18ff */
[----:B------:R-:W-:Y:S01]  /*c620*/  ULDC.64 UR4, c[0x0][0x3a0] ;  /* 0x0000e80000047ab9 */ /* 0x000fe20000000a00 */
[----:B------:R-:W-:Y:S01]  /*c630*/  BSSY B0, `(.L_x_807) ;  /* 0x0000097000007945 */ /* 0x000fe20003800000 */
[----:B------:R-:W-:Y:S01]  /*c640*/  IMAD.IADD R5, R0, 0x1, -R5 ;  /* 0x0000000100057824 */ /* 0x000fe200078e0a05 */
[----:B------:R-:W-:Y:S01]  /*c650*/  LOP3.LUT R9, R9, 0xffffff8, RZ, 0xc0, !PT ;  /* 0x0ffffff809097812 */ /* 0x000fe200078ec0ff */
[----:B------:R-:W-:Y:S01]  /*c660*/  UMOV UR15, UR17 ;  /* 0x00000011000f7c82 */ /* 0x000fe20008000000 */
[----:B------:R-:W-:Y:S01]  /*c670*/  ISETP.NE.AND P1, PT, R6, 0x1, PT ;  /* 0x000000010600780c */ /* 0x000fe20003f25270 */
        /* <DEDUP_REMOVED lines=16> */
[----:B------:R-:W-:Y:S01]  /*c780*/  LEA.HI R3, R2, R0, RZ, 0x3 ;  /* 0x0000000002037211 */ /* 0x000fe200078f18ff */
[----:B------:R-:W-:Y:S01]  /*c790*/  USEL UR16, UR16, URZ, !UP1 ;  /* 0x0000003f10107287 */ /* 0x000fe2000c800000 */
[--C-:B------:R-:W-:Y:S01]  /*c7a0*/  IMAD R9, R9, 0x8, R6.reuse ;  /* 0x0000000809097824 */ /* 0x100fe200078e0206 */
[----:B------:R-:W-:Y:S01]  /*c7b0*/  UIMAD.WIDE.U32 UR14, UR9, UR6, UR14 ;  /* 0x00000006090e72a5 */ /* 0x000fe2000f8e000e */
[----:B------:R-:W-:Y:S01]  /*c7c0*/  LOP3.LUT R10, R3, 0xfffffff8, RZ, 0xc0, !PT ;  /* 0xfffffff8030a7812 */ /* 0x000fe200078ec0ff */
[----:B------:R-:W-:Y:S01]  /*c7d0*/  UIMAD UR10, UR9, UR7, UR10 ;  /* 0x00000007090a72a4 */ /* 0x000fe2000f8e020a */
[----:B------:R-:W-:Y:S01]  /*c7e0*/  SHF.R.S32.HI R3, RZ, 0x3, R3 ;  /* 0x00000003ff037819 */ /* 0x000fe20000011403 */
[----:B------:R-:W-:Y:S01]  /*c7f0*/  USEL UR11, UR11, URZ, !UP1 ;  /* 0x0000003f0b0b7287 */ /* 0x000fe2000c800000 */
[C---:B-1----:R-:W-:Y:S01]  /*c800*/  LEA R9, R73.reuse, R9, 0x7 ;  /* 0x0000000949097211 */ /* 0x042fe200078e38ff */
[----:B------:R-:W-:Y:S01]  /*c810*/  ULDC.64 UR6, c[0x0][0x498] ;  /* 0x0001260000067ab9 */ /* 0x000fe20000000a00 */
[----:B------:R-:W-:Y:S01]  /*c820*/  IMAD R6, R73, 0x80, R6 ;  /* 0x0000008049067824 */ /* 0x000fe200078e0206 */
[----:B------:R-:W-:Y:S01]  /*c830*/  UIMAD UR20, UR16, UR6, URZ ;  /* 0x00000006101472a4 */ /* 0x000fe2000f8e023f */
[----:B------:R-:W-:Y:S01]  /*c840*/  IMAD.SHL.U32 R12, R3, 0x40, RZ ;  /* 0x00000040030c7824 */ /* 0x000fe200078e00ff */
[----:B------:R-:W-:Y:S01]  /*c850*/  UIADD3 UR15, UR15, UR10, URZ ;  /* 0x0000000a0f0f7290 */ /* 0x000fe2000fffe03f */
[----:B------:R-:W-:Y:S01]  /*c860*/  @P1 IMAD.HI.U32 R5, R9, c[0x0][0x4ec], RZ ;  /* 0x00013b0009051a27 */ /* 0x000fe200078e00ff */
[----:B------:R-:W-:-:S02]  /*c870*/  UIMAD UR7, UR11, UR7, UR20 ;  /* 0x000000070b0772a4 */ /* 0x000fc4000f8e0214 */
[----:B------:R-:W-:Y:S01]  /*c880*/  UIMAD.WIDE.U32 UR14, UR11, UR6, UR14 ;  /* 0x000000060b0e72a5 */ /* 0x000fe2000f8e000e */
[----:B------:R-:W-:Y:S01]  /*c890*/  IMAD.MOV.U32 R16, RZ, RZ, R9 ;  /* 0x000000ffff107224 */ /* 0x000fe200078e0009 */
[----:B------:R-:W-:Y:S01]  /*c8a0*/  @P1 SHF.R.U32.HI R16, RZ, c[0x0][0x4f0], R5 ;  /* 0x00013c00ff101a19 */ /* 0x000fe20000011605 */
[----:B------:R-:W-:Y:S01]  /*c8b0*/  ULDC.64 UR4, c[0x0][0x3e8] ;  /* 0x0000fa0000047ab9 */ /* 0x000fe20000000a00 */
[----:B------:R-:W-:Y:S01]  /*c8c0*/  LEA.HI R5, R2, R0, RZ, 0x6 ;  /* 0x0000000002057211 */ /* 0x000fe200078f30ff */
[----:B------:R-:W-:Y:S01]  /*c8d0*/  IMAD.IADD R0, R0, 0x1, -R10 ;  /* 0x0000000100007824 */ /* 0x000fe200078e0a0a */
[--C-:B------:R-:W-:Y:S01]  /*c8e0*/  SHF.R.S32.HI R10, RZ, 0x1f, R16.reuse ;  /* 0x0000001fff0a7819 */ /* 0x100fe20000011410 */
[----:B------:R-:W-:Y:S01]  /*c8f0*/  IMAD.MOV R2, RZ, RZ, -R16 ;  /* 0x000000ffff027224 */ /* 0x000fe200078e0a10 */
[----:B------:R-:W-:Y:S01]  /*c900*/  IADD3 R16, P0, R16, UR14, RZ ;  /* 0x0000000e10107c10 */ /* 0x000fe2000ff1e0ff */
[----:B------:R-:W-:Y:S01]  /*c910*/  UIMAD UR8, UR8, UR4, URZ ;  /* 0x00000004080872a4 */ /* 0x000fe2000f8e023f */
[----:B------:R-:W-:Y:S01]  /*c920*/  LOP3.LUT R12, R12, 0x1c0, RZ, 0xc0, !PT ;  /* 0x000001c00c0c7812 */ /* 0x000fe200078ec0ff */
[----:B------:R-:W-:Y:S01]  /*c930*/  IMAD R9, R2, c[0x0][0x4e8], R9 ;  /* 0x00013a0002097a24 */ /* 0x000fe200078e0209 */
[----:B------:R-:W-:Y:S01]  /*c940*/  UIADD3 UR19, UR19, UR17, URZ ;  /* 0x0000001113137290 */ /* 0x000fe2000fffe03f */
[----:B------:R-:W-:Y:S01]  /*c950*/  IMAD.U32 R2, RZ, RZ, UR7 ;  /* 0x00000007ff027e24 */ /* 0x000fe2000f8e00ff */
[----:B------:R-:W-:Y:S01]  /*c960*/  UIMAD UR5, UR9, UR5, UR8 ;  /* 0x00000005090572a4 */ /* 0x000fe2000f8e0208 */
[----:B------:R-:W-:Y:S01]  /*c970*/  IMAD.SHL.U32 R5, R5, 0x8, RZ ;  /* 0x0000000805057824 */ /* 0x000fe200078e00ff */
[----:B------:R-:W-:Y:S01]  /*c980*/  SHF.R.S32.HI R11, RZ, 0x1f, R9 ;  /* 0x0000001fff0b7819 */ /* 0x000fe20000011409 */
[----:B------:R-:W-:Y:S01]  /*c990*/  UIMAD.WIDE.U32 UR18, UR9, UR4, UR18 ;  /* 0x00000004091272a5 */ /* 0x000fe2000f8e0012 */
[----:B------:R-:W-:Y:S01]  /*c9a0*/  IADD3.X R17, R10, UR15, R2, P0, !PT ;  /* 0x0000000f0a117c10 */ /* 0x000fe200087fe402 */
[----:B------:R-:W-:Y:S01]  /*c9b0*/  ULDC.64 UR6, c[0x0][0x3f0] ;  /* 0x0000fc0000067ab9 */ /* 0x000fe20000000a00 */
[----:B------:R-:W-:Y:S01]  /*c9c0*/  LEA R2, R0, R3, 0x5 ;  /* 0x0000000300027211 */ /* 0x000fe200078e28ff */
[----:B------:R-:W-:Y:S01]  /*c9d0*/  IMAD R11, R11, c[0x0][0x488], RZ ;  /* 0x000122000b0b7a24 */ /* 0x000fe200078e02ff */
[----:B------:R-:W-:Y:S01]  /*c9e0*/  UIMAD UR16, UR16, UR6, URZ ;  /* 0x00000006101072a4 */ /* 0x000fe2000f8e023f */
[----:B------:R-:W-:Y:S01]  /*c9f0*/  IMAD.WIDE.U32 R16, R9, c[0x0][0x488], R16 ;  /* 0x0001220009107a25 */ /* 0x000fe200078e0010 */
[----:B------:R-:W-:-:S02]  /*ca00*/  UIADD3 UR19, UR19, UR5, URZ ;  /* 0x0000000513137290 */ /* 0x000fc4000fffe03f */
[----:B------:R-:W-:Y:S01]  /*ca10*/  UIMAD UR7, UR11, UR7, UR16 ;  /* 0x000000070b0772a4 */ /* 0x000fe2000f8e0210 */
[----:B------:R-:W-:Y:S01]  /*ca20*/  IMAD R11, R9, c[0x0][0x48c], R11 ;  /* 0x00012300090b7a24 */ /* 0x000fe200078e020b */
[----:B------:R-:W-:Y:S01]  /*ca30*/  LEA R10, P0, R16, c[0x0][0x450], 0x2 ;  /* 0x00011400100a7a11 */ /* 0x000fe200078010ff */
[----:B------:R-:W-:Y:S01]  /*ca40*/  IMAD R2, R73, 0x80, R2 ;  /* 0x0000008049027824 */ /* 0x000fe200078e0202 */
[----:B------:R-:W-:Y:S01]  /*ca50*/  SHF.R.U32.HI R9, RZ, 0x3, R12 ;  /* 0x00000003ff097819 */ /* 0x000fe2000001160c */
[----:B------:R-:W-:Y:S01]  /*ca60*/  IMAD.SHL.U32 R0, R0, 0x8, RZ ;  /* 0x0000000800007824 */ /* 0x000fe200078e00ff */
[----:B------:R-:W-:Y:S01]  /*ca70*/  UIMAD.WIDE.U32 UR18, UR11, UR6, UR18 ;  /* 0x000000060b1272a5 */ /* 0x000fe2000f8e0012 */
[----:B------:R-:W-:Y:S02]  /*ca80*/  IMAD.IADD R11, R17, 0x1, R11 ;  /* 0x00000001110b7824 */ /* 0x000fe400078e020b */
[----:B------:R-:W-:Y:S01]  /*ca90*/  @P1 IMAD.HI.U32 R13, R2, c[0x0][0x4ec], RZ ;  /* 0x00013b00020d1a27 */ /* 0x000fe200078e00ff */
[----:B------:R-:W-:Y:S01]  /*caa0*/  LOP3.LUT R12, R12, 0x38, R0, 0xf8, !PT ;  /* 0x000000380c0c7812 */ /* 0x000fe200078ef800 */
[----:B------:R-:W-:Y:S01]  /*cab0*/  UIADD3 UR7, UR19, UR7, URZ ;  /* 0x0000000713077290 */ /* 0x000fe2000fffe03f */
[----:B------:R-:W-:Y:S01]  /*cac0*/  LEA.HI.X R11, R16, c[0x0][0x454], R11, 0x2, P0 ;  /* 0x00011500100b7a11 */ /* 0x000fe200000f140b */
[----:B------:R-:W-:Y:S01]  /*cad0*/  IMAD.MOV.U32 R14, RZ, RZ, R2 ;  /* 0x000000ffff0e7224 */ /* 0x000fe200078e0002 */
[----:B------:R-:W-:Y:S01]  /*cae0*/  @P1 SHF.R.U32.HI R14, RZ, c[0x0][0x4f0], R13 ;  /* 0x00013c00ff0e1a19 */ /* 0x000fe2000001160d */
[----:B------:R-:W-:Y:S01]  /*caf0*/  IMAD.U32 R19, RZ, RZ, UR19 ;  /* 0x00000013ff137e24 */ /* 0x000fe2000f8e00ff */
[----:B------:R-:W-:Y:S01]  /*cb00*/  LOP3.LUT R9, R12, R9, RZ, 0x3c, !PT ;  /* 0x000000090c097212 */ /* 0x000fe200078e3cff */
[----:B------:R-:W-:Y:S01]  /*cb10*/  SHFL.IDX PT, R13, R11, RZ, 0x1c1f ;  /* 0x001c1fff0b0d7589 */ /* 0x000fe200000e0000 */
[--C-:B------:R-:W-:Y:S01]  /*cb20*/  SHF.R.S32.HI R16, RZ, 0x1f, R14.reuse ;  /* 0x0000001fff107819 */ /* 0x100fe2000001140e */
[----:B------:R-:W-:Y:S01]  /*cb30*/  IMAD.MOV R15, RZ, RZ, -R14 ;  /* 0x000000ffff0f7224 */ /* 0x000fe200078e0a0e */
[----:B------:R-:W-:Y:S01]  /*cb40*/  MOV R18, UR18 ;  /* 0x0000001200127c02 */ /* 0x000fe20008000f00 */
[----:B------:R-:W1:Y:S01]  /*cb50*/  SHFL.IDX PT, R12, R10, RZ, 0x1c1f ;  /* 0x001c1fff0a0c7589 */ /* 0x000e6200000e0000 */
[----:B------:R-:W-:Y:S01]  /*cb60*/  IMAD.U32 R19, RZ, RZ, UR7 ;  /* 0x00000007ff137e24 */ /* 0x000fe2000f8e00ff */
[----:B------:R-:W-:Y:S01]  /*cb70*/  LOP3.LUT R5, R9, 0x7ffffe00, R5, 0xf8, !PT ;  /* 0x7ffffe0009057812 */ /* 0x000fe200078ef805 */
[----:B------:R-:W-:Y:S01]  /*cb80*/  IMAD R15, R15, c[0x0][0x4e8], R2 ;  /* 0x00013a000f0f7a24 */ /* 0x000fe200078e0202 */
[----:B------:R-:W-:Y:S01]  /*cb90*/  SHFL.IDX PT, R10, R10, 0x1, 0x1c1f ;  /* 0x003c1f000a0a7f89 */ /* 0x000fe200000e0000 */
[----:B-----5:R-:W-:Y:S01]  /*cba0*/  IMAD R2, R4, c[0x0][0x4e8], RZ ;  /* 0x00013a0004027a24 */ /* 0x020fe200078e02ff */
[----:B------:R-:W-:Y:S01]  /*cbb0*/  IADD3 R4, R6, 0x8, RZ ;  /* 0x0000000806047810 */ /* 0x000fe20007ffe0ff */
[----:B------:R-:W-:Y:S01]  /*cbc0*/  IMAD R16, R16, c[0x0][0x3e0], RZ ;  /* 0x0000f80010107a24 */ /* 0x000fe200078e02ff */
[----:B------:R-:W2:Y:S01]  /*cbd0*/  SHFL.IDX PT, R11, R11, 0x1, 0x1c1f ;  /* 0x003c1f000b0b7f89 */ /* 0x000ea200000e0000 */
[----:B------:R-:W-:Y:S01]  /*cbe0*/  IMAD.WIDE.U32 R18, R14, c[0x0][0x3e0], R18 ;  /* 0x0000f8000e127a25 */ /* 0x000fe200078e0012 */
[----:B------:R-:W-:-:S02]  /*cbf0*/  ISETP.GE.OR P1, PT, R6, R2, P2 ;  /* 0x000000020600720c */ /* 0x000fc40001726670 */
[----:B------:R-:W-:Y:S01]  /*cc00*/  ISETP.GE.OR P0, PT, R4, R2, P2 ;  /* 0x000000020400720c */ /* 0x000fe20001706670 */
[----:B------:R-:W-:Y:S01]  /*cc10*/  IMAD R16, R14, c[0x0][0x3e4], R16 ;  /* 0x0000f9000e107a24 */ /* 0x000fe200078e0210 */
[----:B------:R-:W-:Y:S01]  /*cc20*/  SHF.R.S32.HI R6, RZ, 0x1f, R15 ;  /* 0x0000001fff067819 */ /* 0x000fe2000001140f */
[----:B------:R-:W-:-:S03]  /*cc30*/  IMAD R73, R73, 0x80, R3 ;  /* 0x0000008049497824 */ /* 0x000fc600078e0203 */
[----:B------:R-:W-:Y:S01]  /*cc40*/  IADD3 R19, R19, R16, RZ ;  /* 0x0000001013137210 */ /* 0x000fe20007ffe0ff */
[----:B------:R-:W-:Y:S02]  /*cc50*/  IMAD R6, R6, c[0x0][0x3d8], RZ ;  /* 0x0000f60006067a24 */ /* 0x000fe400078e02ff */
[----:B------:R-:W-:Y:S02]  /*cc60*/  IMAD.SHL.U32 R16, R5, 0x2, RZ ;  /* 0x0000000205107824 */ /* 0x000fe400078e00ff */
[C---:B------:R-:W-:Y:S01]  /*cc70*/  IMAD R17, R15.reuse, c[0x0][0x3dc], R6 ;  /* 0x0000f7000f117a24 */ /* 0x040fe200078e0206 */
[----:B-1----:R1:W-:Y:S01]  /*cc80*/  @!P1 ST.E [R12.64], R7 ;  /* 0x000000070c009985 */ /* 0x0023e2000c10190c */
[----:B------:R-:W-:-:S04]  /*cc90*/  IMAD.WIDE.U32 R74, R15, c[0x0][0x3d8], R18 ;  /* 0x0000f6000f4a7a25 */ /* 0x000fc800078e0012 */
[----:B------:R-:W-:Y:S01]  /*cca0*/  IMAD.IADD R17, R75, 0x1, R17 ;  /* 0x000000014b117824 */ /* 0x000fe200078e0211 */
[----:B--2---:R1:W-:Y:S01]  /*ccb0*/  @!P0 ST.E [R10.64], R8 ;  /* 0x000000080a008985 */ /* 0x0043e2000c10190c */
        /* <DEDUP_REMOVED lines=27> */
[----:B-1----:R-:W1:Y:S01]  /*ce70*/  LDS.128 R16, [R16+0xc080] ;  /* 0x00c0800010107984 */ /* 0x002e620000000c00 */
[----:B------:R-:W-:-:S07]  /*ce80*/  ISETP.GE.AND P3, PT, R0, c[0x0][0x3c8], PT ;  /* 0x0000f20000007a0c */ /* 0x000fce0003f66270 */
[----:B------:R-:W-:Y:S02]  /*ce90*/  @!P2 SHF.R.S32.HI R71, RZ, 0x1f, R72 ;  /* 0x0000001fff47a819 */ /* 0x000fe40000011448 */
[----:B------:R-:W-:Y:S02]  /*cea0*/  @!P1 SHF.R.S32.HI R69, RZ, 0x1f, R70 ;  /* 0x0000001fff459819 */ /* 0x000fe40000011446 */
[----:B------:R-:W-:Y:S02]  /*ceb0*/  @!P0 SHF.R.S32.HI R3, RZ, 0x1f, R68 ;  /* 0x0000001fff038819 */ /* 0x000fe40000011444 */
[----:B------:R-:W-:Y:S01]  /*cec0*/  @!P2 LEA.HI R71, R71, R72, RZ, 0x3 ;  /* 0x000000484747a211 */ /* 0x000fe200078f18ff */
[----:B------:R-:W-:Y:S01]  /*ced0*/  @!P3 IMAD.WIDE R78, R0, 0x2, R76 ;  /* 0x00000002004eb825 */ /* 0x000fe200078e024c */
[----:B------:R-:W-:Y:S02]  /*cee0*/  @!P1 LEA.HI R69, R69, R70, RZ, 0x3 ;  /* 0x0000004645459211 */ /* 0x000fe400078f18ff */
[----:B------:R-:W-:-:S02]  /*cef0*/  @!P0 LEA.HI R3, R3, R68, RZ, 0x3 ;  /* 0x0000004403038211 */ /* 0x000fc400078f18ff */
[----:B------:R-:W-:Y:S02]  /*cf00*/  @!P2 LOP3.LUT R71, R71, 0xfffffff8, RZ, 0xc0, !PT ;  /* 0xfffffff84747a812 */ /* 0x000fe400078ec0ff */
[----:B------:R-:W-:Y:S02]  /*cf10*/  @!P1 LOP3.LUT R69, R69, 0xfffffff8, RZ, 0xc0, !PT ;  /* 0xfffffff845459812 */ /* 0x000fe400078ec0ff */
[----:B------:R-:W-:Y:S01]  /*cf20*/  @!P0 LOP3.LUT R3, R3, 0xfffffff8, RZ, 0xc0, !PT ;  /* 0xfffffff803038812 */ /* 0x000fe200078ec0ff */
[--C-:B------:R-:W-:Y:S01]  /*cf30*/  @!P2 IMAD.WIDE R70, R71, 0x2, R76.reuse ;  /* 0x000000024746a825 */ /* 0x100fe200078e024c */
[----:B--2---:R2:W-:Y:S03]  /*cf40*/  @!P3 ST.E.128 [R78.64], R64 ;  /* 0x000000404e00b985 */ /* 0x0045e6000c101d0c */
[--C-:B------:R-:W-:Y:S01]  /*cf50*/  @!P1 IMAD.WIDE R68, R69, 0x2, R76.reuse ;  /* 0x0000000245449825 */ /* 0x100fe200078e024c */
[----:B---3--:R2:W-:Y:S03]  /*cf60*/  @!P2 ST.E.128 [R70.64], R48 ;  /* 0x000000304600a985 */ /* 0x0085e6000c101d0c */
[----:B------:R-:W-:Y:S01]  /*cf70*/  @!P0 IMAD.WIDE R76, R3, 0x2, R76 ;  /* 0x00000002034c8825 */ /* 0x000fe200078e024c */
[----:B----4-:R2:W-:Y:S04]  /*cf80*/  @!P1 ST.E.128 [R68.64], R32 ;  /* 0x0000002044009985 */ /* 0x0105e8000c101d0c */
[----:B-1----:R2:W-:Y:S02]  /*cf90*/  @!P0 ST.E.128 [R76.64], R16 ;  /* 0x000000104c008985 */ /* 0x0025e4000c101d0c */
.L_x_808:
[----:B--234-:R-:W-:Y:S05]  /*cfa0*/  BSYNC B0 ;  /* 0x0000000000007941 */ /* 0x01cfea0003800000 */
.L_x_807:
[----:B------:R-:W-:Y:S01]  /*cfb0*/  IADD3 R3, R73, 0x20, RZ ;  /* 0x0000002049037810 */ /* 0x000fe20007ffe0ff */
[----:B------:R2:W3:Y:S01]  /*cfc0*/  SHFL.IDX PT, R35, R74, 0x1, 0x181f ;  /* 0x00381f004a237f89 */ /* 0x0004e200000e0000 */
[----:B------:R-:W-:Y:S02]  /*cfd0*/  BSSY B0, `(.L_x_809) ;  /* 0x000001c000007945 */ /* 0x000fe40003800000 */
[----:B------:R-:W-:Y:S01]  /*cfe0*/  ISETP.GE.AND P0, PT, R3, R2, PT ;  /* 0x000000020300720c */ /* 0x000fe20003f06270 */
[----:B------:R2:W4:-:S12]  /*cff0*/  SHFL.IDX PT, R34, R75, 0x1, 0x181f ;  /* 0x00381f004b227f89 */ /* 0x00051800000e0000 */
[----:B------:R-:W-:Y:S05]  /*d000*/  @P0 BRA `(.L_x_810) ;  /* 0x0000018000000947 */ /* 0x000fea0003800000 */
[C---:B------:R-:W-:Y:S02]  /*d010*/  IADD3 R32, R0.reuse, 0x40, RZ ;  /* 0x0000004000207810 */ /* 0x040fe40007ffe0ff */
[C---:B------:R-:W-:Y:S02]  /*d020*/  IADD3 R18, R0.reuse, 0x80, RZ ;  /* 0x0000008000127810 */ /* 0x040fe40007ffe0ff */
[----:B-1----:R-:W-:Y:S02]  /*d030*/  IADD3 R16, R0, 0xc0, RZ ;  /* 0x000000c000107810 */ /* 0x002fe40007ffe0ff */
        /* <DEDUP_REMOVED lines=21> */
.L_x_810:
[----:B------:R-:W-:Y:S05]  /*d190*/  BSYNC B0 ;  /* 0x0000000000007941 */ /* 0x000fea0003800000 */
.L_x_809:
[----:B------:R-:W-:Y:S01]  /*d1a0*/  IADD3 R3, R73, 0x40, RZ ;  /* 0x0000004049037810 */ /* 0x000fe20007ffe0ff */
[----:B-1----:R1:W2:Y:S01]  /*d1b0*/  SHFL.IDX PT, R19, R74, 0x2, 0x181f ;  /* 0x00581f004a137f89 */ /* 0x0022a200000e0000 */
[----:B------:R-:W-:Y:S02]  /*d1c0*/  BSSY B0, `(.L_x_811) ;  /* 0x000001c000007945 */ /* 0x000fe40003800000 */
[----:B------:R-:W-:Y:S01]  /*d1d0*/  ISETP.GE.AND P0, PT, R3, R2, PT ;  /* 0x000000020300720c */ /* 0x000fe20003f06270 */
[----:B------:R1:W4:-:S12]  /*d1e0*/  SHFL.IDX PT, R18, R75, 0x2, 0x181f ;  /* 0x00581f004b127f89 */ /* 0x00031800000e0000 */
        /* <DEDUP_REMOVED lines=12> */
[----:B--2-4-:R-:W-:Y:S01]  /*d2b0*/  @!P3 IMAD.WIDE R16, R0, 0x2, R18 ;  /* 0x000000020010b825 */ /* 0x014fe200078e0212 */
        /* <DEDUP_REMOVED lines=12> */
.L_x_812:
[----:B------:R-:W-:Y:S05]  /*d380*/  BSYNC B0 ;  /* 0x0000000000007941 */ /* 0x000fea0003800000 */
.L_x_811:
[----:B------:R-:W-:Y:S01]  /*d390*/  IADD3 R73, R73, 0x60, RZ ;  /* 0x0000006049497810 */ /* 0x000fe20007ffe0ff */
[----:B--2---:R2:W1:Y:S03]  /*d3a0*/  SHFL.IDX PT, R11, R74, 0x3, 0x181f ;  /* 0x00781f004a0b7f89 */ /* 0x00446600000e0000 */
[----:B------:R-:W-:Y:S01]  /*d3b0*/  ISETP.GE.AND P0, PT, R73, R2, PT ;  /* 0x000000024900720c */ /* 0x000fe20003f06270 */
[----:B------:R2:W4:-:S12]  /*d3c0*/  SHFL.IDX PT, R10, R75, 0x3, 0x181f ;  /* 0x00781f004b0a7f89 */ /* 0x00051800000e0000 */
[----:B------:R-:W-:Y:S05]  /*d3d0*/  @P0 EXIT ;  /* 0x000000000000094d */ /* 0x000fea0003800000 */
[C---:B------:R-:W-:Y:S02]  /*d3e0*/  IADD3 R9, R0.reuse, 0x40, RZ ;  /* 0x0000004000097810 */ /* 0x040fe40007ffe0ff */
[C---:B------:R-:W-:Y:S02]  /*d3f0*/  IADD3 R3, R0.reuse, 0x80, RZ ;  /* 0x0000008000037810 */ /* 0x040fe40007ffe0ff */
        /* <DEDUP_REMOVED lines=10> */
[----:B------:R-:W-:Y:S02]  /*d4a0*/  @!P2 ST.E.128 [R12.64], R52 ;  /* 0x000000340c00a985 */ /* 0x000fe4000c101d0c */
[----:B------:R-:W-:-:S04]  /*d4b0*/  @!P1 IMAD.WIDE R8, R8, 0x2, R10 ;  /* 0x0000000208089825 */ /* 0x000fc800078e020a */
[----:B------:R-:W-:Y:S01]  /*d4c0*/  @!P0 IMAD.WIDE R2, R2, 0x2, R10 ;  /* 0x0000000202028825 */ /* 0x000fe200078e020a */
[----:B------:R-:W-:Y:S04]  /*d4d0*/  @!P1 ST.E.128 [R8.64], R36 ;  /* 0x0000002408009985 */ /* 0x000fe8000c101d0c */
[----:B------:R1:W-:Y:S02]  /*d4e0*/  @!P0 ST.E.128 [R2.64], R20 ;  /* 0x0000001402008985 */ /* 0x0003e4000c101d0c */
[----:B-1----:R-:W-:-:S04]  /*d4f0*/  IADD3 R2, R0, 0xc0, RZ ;  /* 0x000000c000027810 */ /* 0x002fc80007ffe0ff */
        /* <DEDUP_REMOVED lines=8> */
.L_x_805:
        /* <DEDUP_REMOVED lines=10> */
[----:B-----5:R-:W2:Y:S01]  /*d620*/  @P0 LDG.E R0, [R6.64] ;  /* 0x0000000c06000981 */ /* 0x020ea2000c1e1900 */
        /* <DEDUP_REMOVED lines=20> */
.L_x_813:
        /* <DEDUP_REMOVED lines=43> */
.L_x_815:
[----:B------:R-:W-:Y:S05]  /*da20*/  BSYNC B0 ;  /* 0x0000000000007941 */ /* 0x000fea0003800000 */
.L_x_814:
        /* <DEDUP_REMOVED lines=20> */
[----:B------:R-:W-:Y:S01]  /*db70*/  UIMAD UR7, UR9, UR5, UR7 ;  /* 0x00000005090772a4 */ /* 0x000fe2000f8e0207 */
[C---:B-1----:R-:W-:Y:S02]  /*db80*/  IMAD R4, R0.reuse, 0x80, R4 ;  /* 0x0000008000047824 */ /* 0x042fe400078e0204 */
[----:B------:R-:W-:Y:S01]  /*db90*/  IMAD R3, R0, 0x80, R3 ;  /* 0x0000008000037824 */ /* 0x000fe200078e0203 */
[----:B------:R-:W-:Y:S01]  /*dba0*/  ULDC.64 UR4, c[0x0][0x3f0] ;  /* 0x0000fc0000047ab9 */ /* 0x000fe20000000a00 */
[----:B------:R-:W-:Y:S01]  /*dbb0*/  IADD3 R8, R9, 0x40, RZ ;  /* 0x0000004009087810 */ /* 0x000fe20007ffe0ff */
[----:B------:R-:W-:Y:S01]  /*dbc0*/  UIMAD UR6, UR6, UR4, URZ ;  /* 0x00000004060672a4 */ /* 0x000fe2000f8e023f */
[----:B------:R-:W-:Y:S01]  /*dbd0*/  @P0 IMAD.HI.U32 R2, R3, c[0x0][0x4ec], RZ ;  /* 0x00013b0003020a27 */ /* 0x000fe200078e00ff */
[----:B------:R-:W-:-:S02]  /*dbe0*/  UIADD3 UR17, UR7, UR17, URZ ;  /* 0x0000001107117290 */ /* 0x000fc4000fffe03f */
        /* <DEDUP_REMOVED lines=49> */
.L_x_817:
[----:B------:R-:W-:Y:S05]  /*df00*/  BSYNC B0 ;  /* 0x0000000000007941 */ /* 0x000fea0003800000 */
.L_x_816:
[----:B------:R-:W-:Y:S01]  /*df10*/  IADD3 R0, R4, 0x20, RZ ;  /* 0x0000002004007810 */ /* 0x000fe20007ffe0ff */
[----:B--23--:R2:W3:Y:S01]  /*df20*/  SHFL.IDX PT, R13, R10, 0x1, 0x181f ;  /* 0x00381f000a0d7f89 */ /* 0x00c4e200000e0000 */
        /* <DEDUP_REMOVED lines=25> */
.L_x_819:
[----:B------:R-:W-:Y:S05]  /*e0c0*/  BSYNC B0 ;  /* 0x0000000000007941 */ /* 0x000fea0003800000 */
.L_x_818:
[----:B------:R-:W-:Y:S01]  /*e0d0*/  IADD3 R0, R4, 0x40, RZ ;  /* 0x0000004004007810 */ /* 0x000fe20007ffe0ff */
[----:B---3--:R3:W1:Y:S01]  /*e0e0*/  SHFL.IDX PT, R13, R10, 0x2, 0x181f ;  /* 0x00581f000a0d7f89 */ /* 0x00866200000e0000 */
        /* <DEDUP_REMOVED lines=25> */
.L_x_821:
[----:B------:R-:W-:Y:S05]  /*e280*/  BSYNC B0 ;  /* 0x0000000000007941 */ /* 0x000fea0003800000 */
.L_x_820:
        /* <DEDUP_REMOVED lines=28> */
.L_x_822:
        /* <DEDUP_REMOVED lines=11> */
.L_x_1780:


//--------------------- .text._ZN7cutlass13device_kernelIN5flash19enable_sm80_to_sm89INS1_16FlashAttnFwdSm80INS1_25CollectiveMainloopFwdSm80ILi8ELi1ELb0EN4cute5tupleIJNS5_1CILi128EEENS7_ILi48EEENS7_ILi256EEEEEELi256ENS_6half_tEfNS_4arch4Sm80ELb0ELb0ELb0ELb1ELb1ELb1ELb1ELb0EEENS1_21CollectiveEpilogueFwdINS6_IJS8_SA_S9_EEENS6_IJNS7_ILi1EEESI_SI_EEESC_SE_Li256ELb1ELb1ELb0ELb0EEENS1_19SingleTileSchedulerILb1ELb0ELb1ELi128EEEEEEEEEvNT_6ParamsE --------------------------
	.section	.text._ZN7cutlass13device_kernelIN5flash19enable_sm80_to_sm89INS1_16FlashAttnFwdSm80INS1_25CollectiveMainloopFwdSm80ILi8ELi1ELb0EN4cute5tupleIJNS5_1CILi128EEENS7_ILi48EEENS7_ILi256EEEEEELi256ENS_6half_tEfNS_4arch4Sm80ELb0ELb0ELb0ELb1ELb1ELb1ELb1ELb0EEENS1_21CollectiveEpilogueFwdINS6_IJS8_SA_S9_EEENS6_IJNS7_ILi1EEESI_SI_EEESC_SE_Li256ELb1ELb1ELb0ELb0EEENS1_19SingleTileSchedulerILb1ELb0ELb1ELi128EEEEEEEEEvNT_6ParamsE,"ax",@progbits
	.sectioninfo	@"SHI_REGISTERS=248"
	.align	128
.text._ZN7cutlass13device_kernelIN5flash19enable_sm80_to_sm89INS1_16FlashAttnFwdSm80INS1_25CollectiveMainloopFwdSm80ILi8ELi1ELb0EN4cute5tupleIJNS5_1CILi128EEENS7_ILi48EEENS7_ILi256EEEEEELi256ENS_6half_tEfNS_4arch4Sm80ELb0ELb0ELb0ELb1ELb1ELb1ELb1ELb0EEENS1_21CollectiveEpilogueFwdINS6_IJS8_SA_S9_EEENS6_IJNS7_ILi1EEESI_SI_EEESC_SE_Li256ELb1ELb1ELb0ELb0EEENS1_19SingleTileSchedulerILb1ELb0ELb1ELi128EEEEEEEEEvNT_6ParamsE:
        .type           _ZN7cutlass13device_kernelIN5flash19enable_sm80_to_sm89INS1_16FlashAttnFwdSm80INS1_25CollectiveMainloopFwdSm80ILi8ELi1ELb0EN4cute5tupleIJNS5_1CILi128EEENS7_ILi48EEENS7_ILi256EEEEEELi256ENS_6half_tEfNS_4arch4Sm80ELb0ELb0ELb0ELb1ELb1ELb1ELb1ELb0EEENS1_21CollectiveEpilogueFwdINS6_IJS8_SA_S9_EEENS6_IJNS7_ILi1EEESI_SI_EEESC_SE_Li256ELb1ELb1ELb0ELb0EEENS1_19SingleTileSchedulerILb1ELb0ELb1ELi128EEEEEEEEEvNT_6ParamsE,@function
        .size           _ZN7cutlass13device_kernelIN5flash19enable_sm80_to_sm89INS1_16FlashAttnFwdSm80INS1_25CollectiveMainloopFwdSm80ILi8ELi1ELb0EN4cute5tupleIJNS5_1CILi128EEENS7_ILi48EEENS7_ILi256EEEEEELi256ENS_6half_tEfNS_4arch4Sm80ELb0ELb0ELb0ELb1ELb1ELb1ELb1ELb0EEENS1_21CollectiveEpilogueFwdINS6_IJS8_SA_S9_EEENS6_IJNS7_ILi1EEESI_SI_EEESC_SE_Li256ELb1ELb1ELb0ELb0EEENS1_19SingleTileSchedulerILb1ELb0ELb1ELi128EEEEEEEEEvNT_6ParamsE,(.L_x_1781 - _ZN7cutlass13device_kernelIN5flash19enable_sm80_to_sm89INS1_16FlashAttnFwdSm80INS1_25CollectiveMainloopFwdSm80ILi8ELi1ELb0EN4cute5tupleIJNS5_1CILi128EEENS7_ILi48EEENS7_ILi256EEEEEELi256ENS_6half_tEfNS_4arch4Sm80ELb0ELb0ELb0ELb1ELb1ELb1ELb1ELb0EEENS1_21CollectiveEpilogueFwdINS6_IJS8_SA_S9_EEENS6_IJNS7_ILi1EEESI_SI_EEESC_SE_Li256ELb1ELb1ELb0ELb0EEENS1_19SingleTileSchedulerILb1ELb0ELb1ELi128EEEEEEEEEvNT_6ParamsE)
        .other          _ZN7cutlass13device_kernelIN5flash19enable_sm80_to_sm89INS1_16FlashAttnFwdSm80INS1_25CollectiveMainloopFwdSm80ILi8ELi1ELb0EN4cute5tupleIJNS5_1CILi128EEENS7_ILi48EEENS7_ILi256EEEEEELi256ENS_6half_tEfNS_4arch4Sm80ELb0ELb0ELb0ELb1ELb1ELb1ELb1ELb0EEENS1_21CollectiveEpilogueFwdINS6_IJS8_SA_S9_EEENS6_IJNS7_ILi1EEESI_SI_EEESC_SE_Li256ELb1ELb1ELb0ELb0EEENS1_19SingleTileSchedulerILb1ELb0ELb1ELi128EEEEEEEEEvNT_6ParamsE,@"STO_CUDA_ENTRY STV_DEFAULT"
_ZN7cutlass13device_kernelIN5flash19enable_sm80_to_sm89INS1_16FlashAttnFwdSm80INS1_25CollectiveMainloopFwdSm80ILi8ELi1ELb0EN4cute5tupleIJNS5_1CILi128EEENS7_ILi48EEENS7_ILi256EEEEEELi256ENS_6half_tEfNS_4arch4Sm80ELb0ELb0ELb0ELb1ELb1ELb1ELb1ELb0EEENS1_21CollectiveEpilogueFwdINS6_IJS8_SA_S9_EEENS6_IJNS7_ILi1EEESI_SI_EEESC_SE_Li256ELb1ELb1ELb0ELb0EEENS1_19SingleTileSchedulerILb1ELb0ELb1ELi128EEEEEEEEEvNT_6ParamsE:
[----:B------:R-:W-:Y:S02]  /*0000*/  MOV R1, c[0x0][0x28] ;  /* 0x00000a0000017a02 */ /* 0x000fe40000000f00 */
[----:B------:R-:W1:Y:S01]  /*0010*/  S2R R216, SR_TID.X ;  /* 0x0000000000d87919 */ /* 0x000e620000002100 */
[----:B------:R-:W-:Y:S01]  /*0020*/  MOV R7, 0x4 ;  /* 0x0000000400077802 */ /* 0x000fe20000000f00 */
[----:B------:R-:W-:Y:S02]  /*0030*/  ULDC.64 UR16, c[0x0][0x118] ;  /* 0x0000460000107ab9 */ /* 0x000fe40000000a00 */
[----:B------:R-:W2:Y:S04]  /*0040*/  S2R R218, SR_CTAID.Z ;  /* 0x0000000000da7919 */ /* 0x000ea80000002700 */
[----:B------:R-:W3:Y:S01]  /*0050*/  S2R R97, SR_CTAID.X ;  /* 0x0000000000617919 */ /* 0x000ee20000002500 */
[----:B-1----:R-:W-:Y:S01]  /*0060*/  SHF.R.U32.HI R0, RZ, 0x5, R216 ;  /* 0x00000005ff007819 */ /* 0x002fe200000116d8 */
[----:B--2---:R-:W-:-:S05]  /*0070*/  IMAD.WIDE R2, R218, R7, c[0x0][0x568] ;  /* 0x00015a00da027625 */ /* 0x004fca00078e0207 */
[----:B------:R-:W1:Y:S02]  /*0080*/  SHFL.IDX PT, R0, R0, RZ, 0x1f ;  /* 0x00001fff00007589 */ /* 0x000e6400000e0000 */
[----:B-1----:R-:W-:-:S13]  /*0090*/  ISETP.NE.AND P0, PT, R0, RZ, PT ;  /* 0x000000ff0000720c */ /* 0x002fda0003f05270 */
[----:B------:R-:W-:Y:S05]  /*00a0*/  @!P0 BRA `(.L_x_823) ;  /* 0x0000013000008947 */ /* 0x000fea0003800000 */
[----:B---3--:R-:W-:-:S04]  /*00b0*/  ISETP.NE.U32.AND P0, PT, RZ, c[0x0][0x568], PT ;  /* 0x00015a00ff007a0c */ /* 0x008fc80003f05070 */
[----:B------:R-:W-:-:S13]  /*00c0*/  ISETP.NE.AND.EX P0, PT, RZ, c[0x0][0x56c], PT, P0 ;  /* 0x00015b00ff007a0c */ /* 0x000fda0003f05300 */
[----:B------:R-:W-:Y:S05]  /*00d0*/  @!P0 BRA `(.L_x_824) ;  /* 0x0000002000008947 */ /* 0x000fea0003800000 */
[----:B------:R1:W5:Y:S01]  /*00e0*/  LDG.E R3, [R2.64] ;  /* 0x0000001002037981 */ /* 0x000362000c1e1900 */
[----:B------:R-:W-:Y:S05]  /*00f0*/  BRA `(.L_x_825) ;  /* 0x0000009000007947 */ /* 0x000fea0003800000 */
.L_x_824:
[----:B------:R-:W-:-:S04]  /*0100*/  ISETP.NE.U32.AND P0, PT, RZ, c[0x0][0x560], PT ;  /* 0x00015800ff007a0c */ /* 0x000fc80003f05070 */
[----:B------:R-:W-:-:S13]  /*0110*/  ISETP.NE.AND.EX P0, PT, RZ, c[0x0][0x564], PT, P0 ;  /* 0x00015900ff007a0c */ /* 0x000fda0003f05300 */
[----:B------:R-:W-:Y:S05]  /*0120*/  @!P0 BRA `(.L_x_826) ;  /* 0x0000005000008947 */ /* 0x000fea0003800000 */
[----:B------:R-:W-:-:S05]  /*0130*/  IMAD.WIDE R4, R218, R7, c[0x0][0x560] ;  /* 0x00015800da047625 */ /* 0x000fca00078e0207 */
[----:B------:R-:W2:Y:S04]  /*0140*/  LDG.E R3, [R4.64] ;  /* 0x0000001004037981 */ /* 0x000ea8000c1e1900 */
[----:B------:R-:W2:Y:S02]  /*0150*/  LDG.E R0, [R4.64+0x4] ;  /* 0x0000041004007981 */ /* 0x000ea4000c1e1900 */
[----:B--2---:R-:W-:Y:S01]  /*0160*/  IADD3 R3, -R3, R0, RZ ;  /* 0x0000000003037210 */ /* 0x004fe20007ffe1ff */
[----:B------:R-:W-:Y:S05]  /*0170*/  BRA `(.L_x_825) ;  /* 0x0000001000007947 */ /* 0x000fea0003800000 */
.L_x_826:
[----:B------:R-:W-:-:S05]  /*0180*/  MOV R3, c[0x0][0x54c] ;  /* 0x0001530000037a02 */ /* 0x000fca0000000f00 */
.L_x_825:
[----:B-----5:R-:W-:Y:S01]  /*0190*/  IMAD R3, R3, c[0x0][0x548], RZ ;  /* 0x0001520003037a24 */ /* 0x020fe200078e02ff */
[----:B------:R-:W-:-:S04]  /*01a0*/  SHF.L.U32 R0, R97, 0x7, RZ ;  /* 0x0000000761007819 */ /* 0x000fc800000006ff */
[----:B------:R-:W-:-:S04]  /*01b0*/  ISETP.GE.AND P0, PT, R0, R3, PT ;  /* 0x000000030000720c */ /* 0x000fc80003f06270 */
[----:B------:R-:W-:Y:S01]  /*01c0*/  SEL R218, R218, 0xffffffff, !P0 ;  /* 0xffffffffdada7807 */ /* 0x000fe20004000000 */
[----:B------:R-:W-:Y:S05]  /*01d0*/  BRA `(.L_x_827) ;  /* 0x0000012000007947 */ /* 0x000fea0003800000 */
.L_x_823:
[----:B---3--:R-:W-:-:S04]  /*01e0*/  ISETP.NE.U32.AND P0, PT, RZ, c[0x0][0x568], PT ;  /* 0x00015a00ff007a0c */ /* 0x008fc80003f05070 */
[----:B------:R-:W-:-:S13]  /*01f0*/  ISETP.NE.AND.EX P0, PT, RZ, c[0x0][0x56c], PT, P0 ;  /* 0x00015b00ff007a0c */ /* 0x000fda0003f05300 */
[----:B------:R-:W-:Y:S05]  /*0200*/  @!P0 BRA `(.L_x_828) ;  /* 0x0000002000008947 */ /* 0x000fea0003800000 */
[----:B------:R1:W5:Y:S01]  /*0210*/  LDG.E R3, [R2.64] ;  /* 0x0000001002037981 */ /* 0x000362000c1e1900 */
[----:B------:R-:W-:Y:S05]  /*0220*/  BRA `(.L_x_829) ;  /* 0x0000009000007947 */ /* 0x000fea0003800000 */
.L_x_828:
        /* <DEDUP_REMOVED lines=8> */
.L_x_830:
[----:B------:R-:W-:-:S05]  /*02b0*/  MOV R3, c[0x0][0x54c] ;  /* 0x0001530000037a02 */ /* 0x000fca0000000f00 */
.L_x_829:
[----:B-----5:R-:W-:Y:S01]  /*02c0*/  IMAD R3, R3, c[0x0][0x548], RZ ;  /* 0x0001520003037a24 */ /* 0x020fe200078e02ff */
[----:B------:R-:W-:-:S04]  /*02d0*/  SHF.L.U32 R0, R97, 0x7, RZ ;  /* 0x0000000761007819 */ /* 0x000fc800000006ff */
[----:B------:R-:W-:-:S04]  /*02e0*/  ISETP.GE.AND P0, PT, R0, R3, PT ;  /* 0x000000030000720c */ /* 0x000fc80003f06270 */
[----:B------:R-:W-:-:S04]  /*02f0*/  SEL R218, R218, 0xffffffff, !P0 ;  /* 0xffffffffdada7807 */ /* 0x000fc80004000000 */
.L_x_827:
[----:B------:R-:W-:-:S13]  /*0300*/  ISETP.GE.AND P0, PT, R218, RZ, PT ;  /* 0x000000ffda00720c */ /* 0x000fda0003f06270 */
[----:B------:R-:W-:Y:S05]  /*0310*/  @!P0 EXIT ;  /* 0x000000000000894d */ /* 0x000fea0003800000 */
[----:B------:R-:W-:Y:S01]  /*0320*/  ISETP.NE.U32.AND P0, PT, RZ, c[0x0][0x370], PT ;  /* 0x0000dc00ff007a0c */ /* 0x000fe20003f05070 */
[----:B------:R-:W-:Y:S01]  /*0330*/  IMAD.MOV.U32 R217, RZ, RZ, RZ ;  /* 0x000000ffffd97224 */ /* 0x000fe200078e00ff */
[----:B------:R-:W-:Y:S01]  /*0340*/  ISETP.NE.U32.AND P1, PT, RZ, c[0x0][0x360], PT ;  /* 0x0000d800ff007a0c */ /* 0x000fe20003f25070 */
[----:B------:R-:W-:Y:S01]  /*0350*/  IMAD.MOV.U32 R99, RZ, RZ, c[0x0][0x168] ;  /* 0x00005a00ff637624 */ /* 0x000fe200078e00ff */
[----:B------:R-:W-:Y:S01]  /*0360*/  ISETP.NE.AND.EX P2, PT, RZ, c[0x0][0x374], PT, P0 ;  /* 0x0000dd00ff007a0c */ /* 0x000fe20003f45300 */
[----:B------:R-:W-:Y:S01]  /*0370*/  CS2R R100, SRZ ;  /* 0x0000000000647805 */ /* 0x000fe2000001ff00 */
[----:B------:R-:W-:Y:S01]  /*0380*/  ISETP.NE.AND.EX P0, PT, RZ, c[0x0][0x364], PT, P1 ;  /* 0x0000d900ff007a0c */ /* 0x000fe20003f05310 */
[----:B------:R-:W-:Y:S01]  /*0390*/  IMAD.MOV.U32 R4, RZ, RZ, RZ ;  /* 0x000000ffff047224 */ /* 0x000fe200078e00ff */
[----:B------:R-:W-:Y:S01]  /*03a0*/  ISETP.NE.U32.AND P1, PT, RZ, c[0x0][0x348], PT ;  /* 0x0000d200ff007a0c */ /* 0x000fe20003f25070 */
[----:B------:R-:W-:Y:S01]  /*03b0*/  IMAD.WIDE R12, R218, R7, c[0x0][0x348] ;  /* 0x0000d200da0c7625 */ /* 0x000fe200078e0207 */
[----:B------:R-:W-:-:S02]  /*03c0*/  ISETP.NE.U32.AND P3, PT, RZ, c[0x0][0x350], PT ;  /* 0x0000d400ff007a0c */ /* 0x000fc40003f65070 */
[----:B------:R-:W-:Y:S01]  /*03d0*/  ISETP.NE.U32.AND P4, PT, RZ, c[0x0][0x358], PT ;  /* 0x0000d600ff007a0c */ /* 0x000fe20003f85070 */
[CC--:B------:R-:W-:Y:S01]  /*03e0*/  IMAD.WIDE R8, R218.reuse, R7.reuse, c[0x0][0x350] ;  /* 0x0000d400da087625 */ /* 0x0c0fe200078e0207 */
[----:B------:R-:W-:Y:S02]  /*03f0*/  ISETP.NE.AND.EX P1, PT, RZ, c[0x0][0x34c], PT, P1 ;  /* 0x0000d300ff007a0c */ /* 0x000fe40003f25310 */
[----:B------:R-:W-:Y:S01]  /*0400*/  ISETP.NE.AND.EX P3, PT, RZ, c[0x0][0x354], PT, P3 ;  /* 0x0000d500ff007a0c */ /* 0x000fe20003f65330 */
[----:B------:R-:W-:Y:S01]  /*0410*/  @P2 IMAD.WIDE R16, R218, R7, c[0x0][0x370] ;  /* 0x0000dc00da102625 */ /* 0x000fe200078e0207 */
[----:B------:R-:W-:-:S03]  /*0420*/  ISETP.NE.AND.EX P4, PT, RZ, c[0x0][0x35c], PT, P4 ;  /* 0x0000d700ff007a0c */ /* 0x000fc60003f85340 */
[CC--:B------:R-:W-:Y:S01]  /*0430*/  @P0 IMAD.WIDE R14, R218.reuse, R7.reuse, c[0x0][0x360] ;  /* 0x0000d800da0e0625 */ /* 0x0c0fe200078e0207 */
[----:B------:R2:W5:Y:S03]  /*0440*/  @P2 LDG.E R217, [R16.64] ;  /* 0x0000001010d92981 */ /* 0x000566000c1e1900 */
[----:B------:R-:W-:Y:S01]  /*0450*/  IMAD.WIDE R10, R218, R7, c[0x0][0x358] ;  /* 0x0000d600da0a7625 */ /* 0x000fe200078e0207 */
[----:B------:R2:W5:Y:S04]  /*0460*/  @P0 LDG.E R99, [R14.64] ;  /* 0x000000100e630981 */ /* 0x000568000c1e1900 */
[----:B------:R2:W5:Y:S04]  /*0470*/  @P1 LDG.E R101, [R12.64] ;  /* 0x000000100c651981 */ /* 0x000568000c1e1900 */
[----:B------:R2:W5:Y:S04]  /*0480*/  @P3 LDG.E R100, [R8.64] ;  /* 0x0000001008643981 */ /* 0x000568000c1e1900 */
[----:B------:R2:W5:Y:S04]  /*0490*/  @P4 LDG.E R4, [R10.64] ;  /* 0x000000100a044981 */ /* 0x000568000c1e1900 */
[----:B------:R-:W3:Y:S01]  /*04a0*/  S2R R215, SR_CTAID.Y ;  /* 0x0000000000d77919 */ /* 0x000ee20000002600 */
[----:B------:R-:W-:-:S02]  /*04b0*/  IMAD.MOV.U32 R5, RZ, RZ, c[0x0][0x2ac] ;  /* 0x0000ab00ff057624 */ /* 0x000fc400078e00ff */
[----:B-1----:R-:W-:Y:S02]  /*04c0*/  IMAD.MOV.U32 R2, RZ, RZ, c[0x0][0x228] ;  /* 0x00008a00ff027624 */ /* 0x002fe400078e00ff */
[----:B------:R-:W-:Y:S01]  /*04d0*/  IMAD R5, R5, c[0x0][0x1d0], RZ ;  /* 0x0000740005057a24 */ /* 0x000fe200078e02ff */
[----:B---3--:R-:W-:Y:S01]  /*04e0*/  SHF.R.S32.HI R96, RZ, 0x1f, R215 ;  /* 0x0000001fff607819 */ /* 0x008fe200000114d7 */
[----:B------:R-:W-:Y:S05]  /*04f0*/  @P0 BRA `(.L_x_831) ;  /* 0x0000004000000947 */ /* 0x000fea0003800000 */
[----:B--2---:R-:W-:Y:S05]  /*0500*/  @!P1 BRA `(.L_x_831) ;  /* 0x0000003000009947 */ /* 0x004fea0003800000 */
[----:B-----5:R-:W2:Y:S04]  /*0510*/  LDG.E R99, [R12.64] ;  /* 0x000000100c637981 */ /* 0x020ea8000c1e1900 */
[----:B------:R-:W2:Y:S02]  /*0520*/  LDG.E R0, [R12.64+0x4] ;  /* 0x000004100c007981 */ /* 0x000ea4000c1e1900 */
[----:B--2---:R-:W-:-:S02]  /*0530*/  IADD3 R99, -R99, R0, RZ ;  /* 0x0000000063637210 */ /* 0x004fc40007ffe1ff */
.L_x_831:
[----:B--2---:R-:W-:-:S04]  /*0540*/  ISETP.NE.U32.AND P0, PT, RZ, c[0x0][0x368], PT ;  /* 0x0000da00ff007a0c */ /* 0x004fc80003f05070 */
[----:B------:R-:W-:-:S13]  /*0550*/  ISETP.NE.AND.EX P0, PT, RZ, c[0x0][0x36c], PT, P0 ;  /* 0x0000db00ff007a0c */ /* 0x000fda0003f05300 */
[----:B------:R-:W-:Y:S05]  /*0560*/  @!P0 BRA `(.L_x_832) ;  /* 0x0000003000008947 */ /* 0x000fea0003800000 */
[----:B------:R-:W-:-:S05]  /*0570*/  IMAD.WIDE R8, R218, R7, c[0x0][0x368] ;  /* 0x0000da00da087625 */ /* 0x000fca00078e0207 */
[----:B------:R1:W5:Y:S01]  /*0580*/  LDG.E R5, [R8.64] ;  /* 0x0000001008057981 */ /* 0x000362000c1e1900 */
[----:B------:R-:W-:Y:S05]  /*0590*/  BRA `(.L_x_833) ;  /* 0x0000004000007947 */ /* 0x000fea0003800000 */
.L_x_832:
[----:B------:R-:W-:Y:S05]  /*05a0*/  @!P3 BRA `(.L_x_833) ;  /* 0x000000300000b947 */ /* 0x000fea0003800000 */
[----:B------:R-:W2:Y:S04]  /*05b0*/  LDG.E R5, [R8.64] ;  /* 0x0000001008057981 */ /* 0x000ea8000c1e1900 */
[----:B------:R-:W2:Y:S02]  /*05c0*/  LDG.E R0, [R8.64+0x4] ;  /* 0x0000041008007981 */ /* 0x000ea4000c1e1900 */
[----:B--2---:R-:W-:Y:S02]  /*05d0*/  IADD3 R5, -R5, R0, RZ ;  /* 0x0000000005057210 */ /* 0x004fe40007ffe1ff */
.L_x_833:
[----:B------:R-:W2:Y:S04]  /*05e0*/  @P4 LDG.E R0, [R10.64] ;  /* 0x000000100a004981 */ /* 0x000ea8000c1e1900 */
[----:B------:R-:W2:Y:S01]  /*05f0*/  @P4 LDG.E R3, [R10.64+0x4] ;  /* 0x000004100a034981 */ /* 0x000ea2000c1e1900 */
[----:B-1---5:R-:W-:Y:S01]  /*0600*/  IMAD.IADD R9, R5, 0x1, -R217 ;  /* 0x0000000105097824 */ /* 0x022fe200078e0ad9 */
[----:B------:R-:W-:Y:S01]  /*0610*/  ISETP.NE.U32.AND P0, PT, RZ, c[0x0][0x378], PT ;  /* 0x0000de00ff007a0c */ /* 0x000fe20003f05070 */
[----:B------:R-:W-:-:S03]  /*0620*/  IMAD.MOV.U32 R98, RZ, RZ, R5 ;  /* 0x000000ffff627224 */ /* 0x000fc600078e0005 */
[----:B------:R-:W-:Y:S01]  /*0630*/  ISETP.NE.AND.EX P0, PT, RZ, c[0x0][0x37c], PT, P0 ;  /* 0x0000df00ff007a0c */ /* 0x000fe20003f05300 */
[----:B------:R-:W-:-:S05]  /*0640*/  IMAD.MOV R102, RZ, RZ, -R9 ;  /* 0x000000ffff667224 */ /* 0x000fca00078e0a09 */
[----:B------:R-:W-:-:S07]  /*0650*/  IMNMX R102, RZ, R102, !PT ;  /* 0x00000066ff667217 */ /* 0x000fce0007800200 */
[----:B------:R-:W-:-:S05]  /*0660*/  @P0 IMAD.WIDE R12, R218, R7, c[0x0][0x378] ;  /* 0x0000de00da0c0625 */ /* 0x000fca00078e0207 */
[----:B------:R1:W5:Y:S01]  /*0670*/  @P0 LDG.E R98, [R12.64] ;  /* 0x000000100c620981 */ /* 0x000362000c1e1900 */
[----:B--2---:R-:W-:-:S04]  /*0680*/  @P4 IMAD.IADD R2, R3, 0x1, -R0 ;  /* 0x0000000103024824 */ /* 0x004fc800078e0a00 */
[----:B------:R-:W-:-:S05]  /*0690*/  IMAD.IADD R95, R9, 0x1, R2 ;  /* 0x00000001095f7824 */ /* 0x000fca00078e0202 */
[----:B------:R-:W-:-:S05]  /*06a0*/  IADD3 R3, R95, 0x2f, RZ ;  /* 0x0000002f5f037810 */ /* 0x000fca0007ffe0ff */
[----:B------:R-:W-:-:S05]  /*06b0*/  IMAD.HI R3, R3, 0x2aaaaaab, RZ ;  /* 0x2aaaaaab03037827 */ /* 0x000fca00078e02ff */
[----:B------:R-:W-:-:S04]  /*06c0*/  SHF.R.U32.HI R156, RZ, 0x1f, R3 ;  /* 0x0000001fff9c7819 */ /* 0x000fc80000011603 */
[----:B------:R-:W-:-:S05]  /*06d0*/  LEA.HI.SX32 R156, R3, R156, 0x1d ;  /* 0x0000009c039c7211 */ /* 0x000fca00078feaff */
[----:B------:R-:W-:-:S05]  /*06e0*/  IMAD R9, R156, 0x30, -R9 ;  /* 0x000000309c097824 */ /* 0x000fca00078e0a09 */
[----:B------:R-:W-:-:S04]  /*06f0*/  IMNMX R9, R9, R2, PT ;  /* 0x0000000209097217 */ /* 0x000fc80003800200 */
[----:B------:R-:W-:Y:S01]  /*0700*/  ISETP.GT.AND P0, PT, R9, R102, PT ;  /* 0x000000660900720c */ /* 0x000fe20003f04270 */
[----:B------:R-:W-:-:S05]  /*0710*/  IMAD.WIDE.U32 R102, R102, -0x55555555, RZ ;  /* 0xaaaaaaab66667825 */ /* 0x000fca00078e00ff */
[----:B------:R-:W-:-:S05]  /*0720*/  SHF.R.U32.HI R102, RZ, 0x5, R103 ;  /* 0x00000005ff667819 */ /* 0x000fca0000011667 */
[----:B------:R-:W-:Y:S02]  /*0730*/  IMAD.MOV.U32 R3, RZ, RZ, R102 ;  /* 0x000000ffff037224 */ /* 0x000fe400078e0066 */
[----:B------:R-:W-:-:S05]  /*0740*/  @P0 IADD3 R9, R9, 0x2f, RZ ;  /* 0x0000002f09090810 */ /* 0x000fca0007ffe0ff */
[----:B------:R-:W-:-:S05]  /*0750*/  @P0 IMAD.HI R9, R9, 0x2aaaaaab, RZ ;  /* 0x2aaaaaab09090827 */ /* 0x000fca00078e02ff */
[----:B------:R-:W-:-:S04]  /*0760*/  @P0 SHF.R.U32.HI R0, RZ, 0x1f, R9 ;  /* 0x0000001fff000819 */ /* 0x000fc80000011609 */
[----:B------:R-:W-:-:S04]  /*0770*/  @P0 LEA.HI.SX32 R3, R9, R0, 0x1d ;  /* 0x0000000009030211 */ /* 0x000fc800078feaff */
[----:B------:R-:W-:-:S13]  /*0780*/  ISETP.GT.AND P0, PT, R3, R102, PT ;  /* 0x000000660300720c */ /* 0x000fda0003f04270 */
[----:B------:R-:W-:Y:S05]  /*0790*/  @!P0 BRA `(.L_x_834) ;  /* 0x00006bb000008947 */ /* 0x000fea0003800000 */
[----:B-1----:R-:W-:Y:S01]  /*07a0*/  ISETP.NE.U32.AND P1, PT, RZ, c[0x0][0x340], PT ;  /* 0x0000d000ff007a0c */ /* 0x002fe20003f25070 */
[----:B------:R-:W-:Y:S01]  /*07b0*/  UMOV UR7, 0x30 ;  /* 0x0000003000077882 */ /* 0x000fe20000000000 */
[----:B------:R-:W-:Y:S01]  /*07c0*/  IADD3 R55, R3, -0x1, RZ ;  /* 0xffffffff03377810 */ /* 0x000fe20007ffe0ff */
[----:B------:R-:W-:Y:S01]  /*07d0*/  ULDC.64 UR4, c[0x0][0x238] ;  /* 0x00008e0000047ab9 */ /* 0x000fe20000000a00 */
[----:B------:R-:W-:-:S13]  /*07e0*/  ISETP.NE.AND.EX P1, PT, RZ, c[0x0][0x344], PT, P1 ;  /* 0x0000d100ff007a0c */ /* 0x000fda0003f25310 */
[----:B------:R-:W-:-:S06]  /*07f0*/  @P1 IMAD.WIDE R164, R218, R7, c[0x0][0x340] ;  /* 0x0000d000daa41625 */ /* 0x000fcc00078e0207 */
[----:B------:R-:W2:Y:S01]  /*0800*/  @P1 LDG.E R164, [R164.64] ;  /* 0x00000010a4a41981 */ /* 0x000ea2000c1e1900 */
[----:B------:R-:W-:Y:S01]  /*0810*/  SHF.R.S32.HI R7, RZ, 0x1f, R216 ;  /* 0x0000001fff077819 */ /* 0x000fe200000114d8 */
[----:B------:R-:W-:Y:S01]  /*0820*/  IMAD R150, R96, c[0x0][0x240], RZ ;  /* 0x0000900060967a24 */ /* 0x000fe200078e02ff */
[----:B------:R-:W-:Y:S01]  /*0830*/  SHF.R.S32.HI R127, RZ, 0x1f, R218 ;  /* 0x0000001fff7f7819 */ /* 0x000fe200000114da */
[----:B------:R-:W-:Y:S01]  /*0840*/  UIMAD.WIDE.U32 UR10, UR7, UR4, URZ ;  /* 0x00000004070a72a5 */ /* 0x000fe2000f8e003f */
[----:B------:R-:W-:Y:S01]  /*0850*/  LEA.HI R9, R7, R216, RZ, 0x3 ;  /* 0x000000d807097211 */ /* 0x000fe200078f18ff */
[----:B------:R-:W-:Y:S01]  /*0860*/  IMAD R150, R215, c[0x0][0x244], R150 ;  /* 0x00009100d7967a24 */ /* 0x000fe200078e0296 */
[----:B------:R-:W-:Y:S01]  /*0870*/  SEL R148, R218, RZ, !P4 ;  /* 0x000000ffda947207 */ /* 0x000fe20006000000 */
[----:B------:R-:W-:Y:S01]  /*0880*/  UIMAD UR8, UR7, UR5, URZ ;  /* 0x00000005070872a4 */ /* 0x000fe2000f8e023f */
[----:B------:R-:W-:Y:S01]  /*0890*/  SHF.R.S32.HI R17, RZ, 0x3, R9 ;  /* 0x00000003ff117819 */ /* 0x000fe20000011409 */
[----:B------:R-:W-:Y:S01]  /*08a0*/  IMAD.IADD R100, R100, 0x1, R5 ;  /* 0x0000000164647824 */ /* 0x000fe200078e0205 */
[----:B------:R-:W-:Y:S01]  /*08b0*/  LOP3.LUT R9, R9, 0xfffffff8, RZ, 0xc0, !PT ;  /* 0xfffffff809097812 */ /* 0x000fe200078ec0ff */
[----:B------:R-:W-:Y:S01]  /*08c0*/  UIADD3 UR8, UR11, UR8, URZ ;  /* 0x000000080b087290 */ /* 0x000fe2000fffe03f */
[----:B------:R-:W-:Y:S01]  /*08d0*/  SHF.R.S32.HI R160, RZ, 0x1f, R17 ;  /* 0x0000001fffa07819 */ /* 0x000fe20000011411 */
[C---:B------:R-:W-:Y:S01]  /*08e0*/  IMAD.SHL.U32 R108, R17.reuse, 0x40, RZ ;  /* 0x00000040116c7824 */ /* 0x040fe200078e00ff */
[----:B------:R-:W-:Y:S01]  /*08f0*/  IADD3 R146, P0, R17, R4, RZ ;  /* 0x0000000411927210 */ /* 0x000fe20007f1e0ff */
[----:B------:R-:W-:Y:S01]  /*0900*/  IMAD.IADD R0, R216, 0x1, -R9 ;  /* 0x00000001d8007824 */ /* 0x000fe200078e0a09 */
[----:B------:R-:W-:Y:S01]  /*0910*/  LEA.HI R7, R7, R216, RZ, 0x6 ;  /* 0x000000d807077211 */ /* 0x000fe200078f30ff */
[C---:B------:R-:W-:Y:S01]  /*0920*/  IMAD R3, R55.reuse, UR8, RZ ;  /* 0x0000000837037c24 */ /* 0x040fe2000f8e02ff */
[----:B------:R-:W-:Y:S01]  /*0930*/  LEA.HI.X.SX32 R147, R4, R160, 0x1, P0 ;  /* 0x000000a004937211 */ /* 0x000fe200000f0eff */
[----:B------:R-:W-:Y:S01]  /*0940*/  IMAD.SHL.U32 R18, R0, 0x8, RZ ;  /* 0x0000000800127824 */ /* 0x000fe200078e00ff */
[----:B------:R-:W-:Y:S01]  /*0950*/  SHF.R.S32.HI R6, RZ, 0x1f, R55 ;  /* 0x0000001fff067819 */ /* 0x000fe20000011437 */
[----:B------:R-:W-:Y:S01]  /*0960*/  IMAD R4, R55, -0x30, R2 ;  /* 0xffffffd037047824 */ /* 0x000fe200078e0202 */
[----:B------:R-:W-:Y:S01]  /*0970*/  LOP3.LUT R108, R108, 0x1c0, RZ, 0xc0, !PT ;  /* 0x000001c06c6c7812 */ /* 0x000fe200078ec0ff */
[----:B------:R-:W-:Y:S01]  /*0980*/  IMAD R9, R147, c[0x0][0x238], RZ ;  /* 0x00008e0093097a24 */ /* 0x000fe200078e02ff */
[--C-:B------:R-:W-:Y:S01]  /*0990*/  SHF.R.S32.HI R19, RZ, 0x1f, R18.reuse ;  /* 0x0000001fff137819 */ /* 0x100fe20000011412 */
[----:B------:R-:W-:Y:S01]  /*09a0*/  IMAD.SHL.U32 R20, R0, 0x4, RZ ;  /* 0x0000000400147824 */ /* 0x000fe200078e00ff */
[----:B------:R-:W-:Y:S01]  /*09b0*/  IMNMX R4, R4, 0x30, PT ;  /* 0x0000003004047817 */ /* 0x000fe20003800200 */
[----:B------:R-:W-:Y:S01]  /*09c0*/  IMAD R8, R146, c[0x0][0x23c], R9 ;  /* 0x00008f0092087a24 */ /* 0x000fe200078e0209 */
[----:B------:R-:W-:Y:S01]  /*09d0*/  IADD3 R109, R18, 0x80, RZ ;  /* 0x00000080126d7810 */ /* 0x000fe20007ffe0ff */
[----:B------:R-:W-:Y:S01]  /*09e0*/  IMAD.WIDE.U32 R10, R146, c[0x0][0x238], R18 ;  /* 0x00008e00920a7a25 */ /* 0x000fe200078e0012 */
[----:B------:R-:W-:Y:S01]  /*09f0*/  IADD3 R16, R20, 0x40, RZ ;  /* 0x0000004014107810 */ /* 0x000fe20007ffe0ff */
[----:B------:R-:W-:Y:S01]  /*0a00*/  USHF.L.U32 UR12, UR4, 0x5, URZ ;  /* 0x00000005040c7899 */ /* 0x000fe2000800063f */
[----:B------:R-:W-:Y:S01]  /*0a10*/  LOP3.LUT R105, R108, 0x38, R18, 0xf8, !PT ;  /* 0x000000386c697812 */ /* 0x000fe200078ef812 */
[----:B------:R-:W-:Y:S01]  /*0a20*/  IMAD.IADD R9, R11, 0x1, R8 ;  /* 0x000000010b097824 */ /* 0x000fe200078e0208 */
[----:B------:R-:W-:Y:S01]  /*0a30*/  SHF.R.U32.HI R106, RZ, 0x3, R108 ;  /* 0x00000003ff6a7819 */ /* 0x000fe2000001166c */
[----:B------:R-:W-:Y:S01]  /*0a40*/  IMAD.MOV.U32 R8, RZ, RZ, R10 ;  /* 0x000000ffff087224 */ /* 0x000fe200078e000a */
[----:B------:R-:W-:Y:S01]  /*0a50*/  IADD3 R107, R18, 0xc0, RZ ;  /* 0x000000c0126b7810 */ /* 0x000fe20007ffe0ff */
[----:B------:R-:W-:Y:S01]  /*0a60*/  IMAD.IADD R4, R4, 0x1, -R17 ;  /* 0x0000000104047824 */ /* 0x000fe200078e0a11 */
[----:B------:R-:W-:Y:S01]  /*0a70*/  ISETP.GE.AND P2, PT, R18, c[0x0][0x1d4], PT ;  /* 0x0000750012007a0c */ /* 0x000fe20003f46270 */
[----:B------:R-:W-:Y:S01]  /*0a80*/  IMAD.WIDE.U32 R8, R215, c[0x0][0x240], R8 ;  /* 0x00009000d7087a25 */ /* 0x000fe200078e0008 */
[----:B------:R-:W-:Y:S01]  /*0a90*/  ISETP.GE.AND P6, PT, R109, c[0x0][0x1d4], PT ;  /* 0x000075006d007a0c */ /* 0x000fe20003fc6270 */
[----:B------:R-:W-:Y:S01]  /*0aa0*/  UMOV UR6, 0x5 ;  /* 0x0000000500067882 */ /* 0x000fe20000000000 */
[C---:B------:R-:W-:Y:S01]  /*0ab0*/  ISETP.GE.AND P0, PT, R4.reuse, 0x1, PT ;  /* 0x000000010400780c */ /* 0x040fe20003f06270 */
[----:B------:R-:W-:Y:S01]  /*0ac0*/  IMAD.IADD R151, R9, 0x1, R150 ;  /* 0x0000000109977824 */ /* 0x000fe200078e0296 */
[----:B------:R-:W-:Y:S01]  /*0ad0*/  ISETP.GT.AND P3, PT, R4, 0x20, PT ;  /* 0x000000200400780c */ /* 0x000fe20003f64270 */
[----:B------:R-:W-:Y:S01]  /*0ae0*/  IMAD.MOV.U32 R150, RZ, RZ, R8 ;  /* 0x000000ffff967224 */ /* 0x000fe200078e0008 */
[----:B------:R-:W-:Y:S01]  /*0af0*/  ISETP.GE.AND P5, PT, R107, c[0x0][0x1d4], PT ;  /* 0x000075006b007a0c */ /* 0x000fe20003fa6270 */
[----:B------:R-:W-:Y:S01]  /*0b00*/  IMAD.SHL.U32 R7, R7, 0x8, RZ ;  /* 0x0000000807077824 */ /* 0x000fe200078e00ff */
[----:B------:R-:W-:Y:S01]  /*0b10*/  USHF.L.U64.HI UR9, UR4, UR6, UR5 ;  /* 0x0000000604097299 */ /* 0x000fe20008010205 */
[----:B------:R-:W-:Y:S01]  /*0b20*/  IMAD.WIDE.U32 R150, R148, c[0x0][0x248], R150 ;  /* 0x0000920094967a25 */ /* 0x000fe200078e0096 */
[----:B------:R-:W-:Y:S01]  /*0b30*/  P2R R113, PR, RZ, 0x4 ;  /* 0x00000004ff717803 */ /* 0x000fe20000000000 */
[----:B------:R-:W-:Y:S01]  /*0b40*/  ULDC.64 UR4, c[0x0][0x280] ;  /* 0x0000a00000047ab9 */ /* 0x000fe20000000a00 */
[----:B------:R-:W-:Y:S01]  /*0b50*/  LOP3.LUT R7, R7, 0xfffffe00, RZ, 0xc0, !PT ;  /* 0xfffffe0007077812 */ /* 0x000fe200078ec0ff */
[----:B------:R-:W-:Y:S01]  /*0b60*/  IMAD.IADD R15, R20, 0x1, R16 ;  /* 0x00000001140f7824 */ /* 0x000fe200078e0210 */
[----:B------:R-:W-:Y:S01]  /*0b70*/  MOV R152, R150 ;  /* 0x0000009600987202 */ /* 0x000fe20000000f00 */
[----:B------:R-:W-:Y:S01]  /*0b80*/  IMAD R3, R6, UR10, R3 ;  /* 0x0000000a06037c24 */ /* 0x000fe2000f8e0203 */
[----:B------:R-:W-:Y:S01]  /*0b90*/  LOP3.LUT R105, R7, R105, R106, 0xf6, !PT ;  /* 0x0000006907697212 */ /* 0x000fe200078ef66a */
[----:B------:R-:W-:Y:S01]  /*0ba0*/  IMAD R22, R96, c[0x0][0x260], RZ ;  /* 0x0000980060167a24 */ /* 0x000fe200078e02ff */
[----:B------:R-:W-:Y:S01]  /*0bb0*/  SHF.R.S32.HI R21, RZ, 0x1f, R20 ;  /* 0x0000001fff157819 */ /* 0x000fe20000011414 */
[----:B------:R-:W-:Y:S01]  /*0bc0*/  IMAD.WIDE.U32 R10, R215, c[0x0][0x260], R18 ;  /* 0x00009800d70a7a25 */ /* 0x000fe200078e0012 */
[----:B------:R-:W-:Y:S01]  /*0bd0*/  IADD3 R103, R17, 0x20, RZ ;  /* 0x0000002011677810 */ /* 0x000fe20007ffe0ff */
[----:B------:R-:W-:Y:S01]  /*0be0*/  USHF.L.U64.HI UR13, UR4, UR6, UR5 ;  /* 0x00000006040d7299 */ /* 0x000fe20008010205 */
[----:B------:R-:W-:Y:S01]  /*0bf0*/  SHF.R.S32.HI R122, RZ, 0x1f, R107 ;  /* 0x0000001fff7a7819 */ /* 0x000fe2000001146b */
[----:B------:R-:W-:Y:S01]  /*0c00*/  IMAD.SHL.U32 R105, R105, 0x2, RZ ;  /* 0x0000000269697824 */ /* 0x000fe200078e00ff */
[----:B------:R-:W-:Y:S01]  /*0c10*/  USHF.L.U32 UR14, UR4, 0x5, URZ ;  /* 0x00000005040e7899 */ /* 0x000fe2000800063f */
[----:B------:R-:W-:Y:S01]  /*0c20*/  IMAD R22, R215, c[0x0][0x264], R22 ;  /* 0x00009900d7167a24 */ /* 0x000fe200078e0216 */
[----:B------:R-:W-:Y:S01]  /*0c30*/  LEA.HI R122, R122, R107, RZ, 0x3 ;  /* 0x0000006b7a7a7211 */ /* 0x000fe200078f18ff */
[----:B------:R-:W-:Y:S01]  /*0c40*/  IMAD R162, R160, c[0x0][0x280], RZ ;  /* 0x0000a000a0a27a24 */ /* 0x000fe200078e02ff */
[----:B------:R-:W-:Y:S01]  /*0c50*/  UIMAD.WIDE.U32 UR20, UR4, 0x30, URZ ;  /* 0x00000030041478a5 */ /* 0x000fe2000f8e003f */
[----:B------:R-:W-:Y:S01]  /*0c60*/  IMAD.IADD R23, R11, 0x1, R22 ;  /* 0x000000010b177824 */ /* 0x000fe200078e0216 */
[----:B------:R-:W-:Y:S01]  /*0c70*/  UIMAD UR15, UR7, UR5, URZ ;  /* 0x00000005070f72a4 */ /* 0x000fe2000f8e023f */
[----:B------:R-:W-:Y:S01]  /*0c80*/  IMAD.MOV.U32 R22, RZ, RZ, R10 ;  /* 0x000000ffff167224 */ /* 0x000fe200078e000a */
[----:B------:R-:W-:Y:S01]  /*0c90*/  LOP3.LUT R122, R122, 0xfffffff8, RZ, 0xc0, !PT ;  /* 0xfffffff87a7a7812 */ /* 0x000fe200078ec0ff */
[----:B------:R-:W-:Y:S01]  /*0ca0*/  IMAD R160, R160, c[0x0][0x290], RZ ;  /* 0x0000a400a0a07a24 */ /* 0x000fe200078e02ff */
[----:B------:R-:W-:Y:S01]  /*0cb0*/  ULDC.64 UR4, c[0x0][0x290] ;  /* 0x0000a40000047ab9 */ /* 0x000fe20000000a00 */
[C---:B------:R-:W-:Y:S01]  /*0cc0*/  IMAD.WIDE.U32 R8, R17.reuse, c[0x0][0x290], R18 ;  /* 0x0000a40011087a25 */ /* 0x040fe200078e0012 */
[----:B------:R-:W-:Y:S01]  /*0cd0*/  USHF.L.U64.HI UR6, UR4, UR6, UR5 ;  /* 0x0000000604067299 */ /* 0x000fe20008010205 */
[----:B------:R-:W-:Y:S01]  /*0ce0*/  P2R R111, PR, RZ, 0x40 ;  /* 0x00000040ff6f7803 */ /* 0x000fe20000000000 */
[----:B------:R-:W-:Y:S01]  /*0cf0*/  UIMAD.WIDE.U32 UR22, UR4, 0x30, URZ ;  /* 0x00000030041678a5 */ /* 0x000fe2000f8e003f */
[C---:B------:R-:W-:Y:S01]  /*0d00*/  IMAD R160, R17.reuse, c[0x0][0x294], R160 ;  /* 0x0000a50011a07a24 */ /* 0x040fe200078e02a0 */
[----:B------:R-:W-:Y:S01]  /*0d10*/  UIMAD UR5, UR7, UR5, URZ ;  /* 0x00000005070572a4 */ /* 0x000fe2000f8e023f */
[C---:B------:R-:W-:Y:S01]  /*0d20*/  IMAD R162, R17.reuse, c[0x0][0x284], R162 ;  /* 0x0000a10011a27a24 */ /* 0x040fe200078e02a2 */
[----:B------:R-:W-:Y:S01]  /*0d30*/  P2R R110, PR, RZ, 0x20 ;  /* 0x00000020ff6e7803 */ /* 0x000fe20000000000 */
[C---:B------:R-:W-:Y:S01]  /*0d40*/  IMAD.WIDE.U32 R168, R17.reuse, c[0x0][0x280], R20 ;  /* 0x0000a00011a87a25 */ /* 0x040fe200078e0014 */
[C---:B------:R-:W-:Y:S01]  /*0d50*/  IADD3 R117, -R17.reuse, 0x30, RZ ;  /* 0x0000003011757810 */ /* 0x040fe20007ffe1ff */
[----:B------:R-:W-:Y:S01]  /*0d60*/  USHF.L.U32 UR18, UR4, 0x5, URZ ;  /* 0x0000000504127899 */ /* 0x000fe2000800063f */
[----:B------:R-:W-:Y:S01]  /*0d70*/  IADD3 R14, R20, 0x20, RZ ;  /* 0x00000020140e7810 */ /* 0x000fe20007ffe0ff */
[----:B------:R-:W-:Y:S01]  /*0d80*/  IMAD.WIDE.U32 R12, R17, c[0x0][0x280], R18 ;  /* 0x0000a000110c7a25 */ /* 0x000fe200078e0012 */
[----:B------:R-:W-:Y:S01]  /*0d90*/  SHF.R.S32.HI R119, RZ, 0x1f, R122 ;  /* 0x0000001fff777819 */ /* 0x000fe2000001147a */
[----:B------:R-:W-:-:S02]  /*0da0*/  UIADD3 UR15, UR21, UR15, URZ ;  /* 0x0000000f150f7290 */ /* 0x000fc4000fffe03f */
[----:B------:R-:W-:Y:S01]  /*0db0*/  IMAD.IADD R161, R160, 0x1, R9 ;  /* 0x00000001a0a17824 */ /* 0x000fe200078e0209 */
[----:B------:R-:W-:Y:S01]  /*0dc0*/  UIADD3 UR5, UR23, UR5, URZ ;  /* 0x0000000517057290 */ /* 0x000fe2000fffe03f */
[----:B------:R-:W-:Y:S01]  /*0dd0*/  IMAD.IADD R169, R169, 0x1, R162 ;  /* 0x00000001a9a97824 */ /* 0x000fe200078e02a2 */
[----:B------:R-:W-:Y:S01]  /*0de0*/  ULDC.U8 UR4, c[0x0][0x298] ;  /* 0x0000a60000047ab9 */ /* 0x000fe20000000000 */
[----:B------:R-:W-:Y:S02]  /*0df0*/  IMAD.IADD R163, R162, 0x1, R13 ;  /* 0x00000001a2a37824 */ /* 0x000fe400078e020d */
[----:B------:R-:W-:Y:S01]  /*0e00*/  IMAD.MOV.U32 R162, RZ, RZ, R12 ;  /* 0x000000ffffa27224 */ /* 0x000fe200078e000c */
[----:B------:R-:W-:Y:S01]  /*0e10*/  SHF.R.S32.HI R12, RZ, 0x1f, R103 ;  /* 0x0000001fff0c7819 */ /* 0x000fe20000011467 */
[----:B------:R-:W-:Y:S02]  /*0e20*/  IMAD.SHL.U32 R104, R103, 0x40, RZ ;  /* 0x0000004067687824 */ /* 0x000fe400078e00ff */
[----:B------:R-:W-:Y:S01]  /*0e30*/  IMAD.WIDE.U32 R154, R215, c[0x0][0x210], RZ ;  /* 0x00008400d79a7a25 */ /* 0x000fe200078e00ff */
[----:B------:R-:W-:-:S02]  /*0e40*/  LEA.HI R12, R12, R103, RZ, 0x3 ;  /* 0x000000670c0c7211 */ /* 0x000fc400078f18ff */
[----:B------:R-:W-:Y:S01]  /*0e50*/  LOP3.LUT R104, R104, 0x1c0, RZ, 0xc0, !PT ;  /* 0x000001c068687812 */ /* 0x000fe200078ec0ff */
[----:B------:R-:W-:Y:S01]  /*0e60*/  IMAD.WIDE.U32 R166, R17, c[0x0][0x290], R20 ;  /* 0x0000a40011a67a25 */ /* 0x000fe200078e0014 */
[----:B------:R-:W-:Y:S02]  /*0e70*/  SHF.L.U32 R12, R12, 0x6, RZ ;  /* 0x000000060c0c7819 */ /* 0x000fe400000006ff */
[----:B------:R-:W-:Y:S01]  /*0e80*/  SHF.R.U32.HI R114, RZ, 0x3, R104 ;  /* 0x00000003ff727819 */ /* 0x000fe20000011668 */
[----:B------:R-:W-:Y:S01]  /*0e90*/  IMAD.MOV.U32 R134, RZ, RZ, c[0x0][0x27c] ;  /* 0x00009f00ff867624 */ /* 0x000fe200078e00ff */
[----:B------:R-:W-:Y:S01]  /*0ea0*/  LOP3.LUT R12, R12, 0xfffffe00, RZ, 0xc0, !PT ;  /* 0xfffffe000c0c7812 */ /* 0x000fe200078ec0ff */
[----:B------:R-:W-:Y:S02]  /*0eb0*/  IMAD.IADD R167, R167, 0x1, R160 ;  /* 0x00000001a7a77824 */ /* 0x000fe400078e02a0 */
[----:B------:R-:W-:Y:S02]  /*0ec0*/  IMAD.MOV.U32 R135, RZ, RZ, c[0x0][0x2b8] ;  /* 0x0000ae00ff877624 */ /* 0x000fe400078e00ff */
[----:B------:R-:W-:-:S02]  /*0ed0*/  IMAD.MOV.U32 R160, RZ, RZ, R8 ;  /* 0x000000ffffa07224 */ /* 0x000fc400078e0008 */
[----:B-----5:R-:W-:-:S04]  /*0ee0*/  IMAD.WIDE.U32 R168, R98, c[0x0][0x280], R168 ;  /* 0x0000a00062a87a25 */ /* 0x020fc800078e00a8 */
[----:B------:R-:W-:Y:S02]  /*0ef0*/  IMAD.MOV.U32 R68, RZ, RZ, c[0x0][0x27c] ;  /* 0x00009f00ff447624 */ /* 0x000fe400078e00ff */
[----:B------:R-:W-:-:S04]  /*0f00*/  IMAD.WIDE.U32 R158, R215, c[0x0][0x1e8], RZ ;  /* 0x00007a00d79e7a25 */ /* 0x000fc800078e00ff */
[----:B------:R-:W-:-:S04]  /*0f10*/  IMAD.WIDE.U32 R166, R98, c[0x0][0x290], R166 ;  /* 0x0000a40062a67a25 */ /* 0x000fc800078e00a6 */
[----:B------:R-:W-:-:S04]  /*0f20*/  IMAD.WIDE.U32 R162, R98, c[0x0][0x280], R162 ;  /* 0x0000a00062a27a25 */ /* 0x000fc800078e00a2 */
[----:B------:R-:W-:-:S04]  /*0f30*/  IMAD.WIDE.U32 R160, R98, c[0x0][0x290], R160 ;  /* 0x0000a40062a07a25 */ /* 0x000fc800078e00a0 */
[----:B------:R-:W-:Y:S02]  /*0f40*/  IMAD.SHL.U32 R68, R68, 0x2, RZ ;  /* 0x0000000244447824 */ /* 0x000fe400078e00ff */
[----:B------:R-:W-:Y:S01]  /*0f50*/  IMAD R0, R0, 0x20, R17 ;  /* 0x0000002000007824 */ /* 0x000fe200078e0211 */
[----:B--2---:R-:W-:Y:S01]  /*0f60*/  @P1 SHF.R.S32.HI R165, RZ, 0x1f, R164 ;  /* 0x0000001fffa51819 */ /* 0x004fe200000114a4 */
[----:B------:R-:W-:Y:S01]  /*0f70*/  @!P1 IMAD.MOV.U32 R165, RZ, RZ, R127 ;  /* 0x000000ffffa59224 */ /* 0x000fe200078e007f */
[----:B------:R-:W-:Y:S01]  /*0f80*/  SEL R127, R127, RZ, !P4 ;  /* 0x000000ff7f7f7207 */ /* 0x000fe20006000000 */
[----:B------:R-:W-:Y:S01]  /*0f90*/  @!P1 IMAD.MOV.U32 R164, RZ, RZ, R218 ;  /* 0x000000ffffa49224 */ /* 0x000fe200078e00da */
[----:B------:R-:W-:-:S03]  /*0fa0*/  ISETP.GE.AND P4, PT, R15, c[0x0][0x1d4], PT ;  /* 0x000075000f007a0c */ /* 0x000fc60003f86270 */
[C---:B------:R-:W-:Y:S01]  /*0fb0*/  IMAD R153, R127.reuse, c[0x0][0x248], RZ ;  /* 0x000092007f997a24 */ /* 0x040fe200078e02ff */
[----:B------:R-:W-:Y:S01]  /*0fc0*/  P2R R112, PR, RZ, 0x10 ;  /* 0x00000010ff707803 */ /* 0x000fe20000000000 */
[----:B------:R-:W-:Y:S02]  /*0fd0*/  IMAD R127, R127, c[0x0][0x268], RZ ;  /* 0x00009a007f7f7a24 */ /* 0x000fe400078e02ff */
[C---:B------:R-:W-:Y:S02]  /*0fe0*/  IMAD R153, R148.reuse, c[0x0][0x24c], R153 ;  /* 0x0000930094997a24 */ /* 0x040fe400078e0299 */
[C---:B------:R-:W-:Y:S02]  /*0ff0*/  IMAD R127, R148.reuse, c[0x0][0x26c], R127 ;  /* 0x00009b00947f7a24 */ /* 0x040fe400078e027f */
[----:B------:R-:W-:Y:S02]  /*1000*/  IMAD.IADD R153, R151, 0x1, R153 ;  /* 0x0000000197997824 */ /* 0x000fe400078e0299 */
[----:B------:R-:W-:-:S04]  /*1010*/  IMAD.WIDE.U32 R148, R148, c[0x0][0x268], R22 ;  /* 0x00009a0094947a25 */ /* 0x000fc800078e0016 */
[----:B------:R-:W-:-:S04]  /*1020*/  IMAD.WIDE.U32 R4, R55, UR10, R152 ;  /* 0x0000000a37047c25 */ /* 0x000fc8000f8e0098 */
[----:B------:R-:W-:Y:S01]  /*1030*/  IMAD.IADD R3, R5, 0x1, R3 ;  /* 0x0000000105037824 */ /* 0x000fe200078e0203 */
[----:B------:R-:W-:Y:S01]  /*1040*/  @P0 LEA R24, P1, R4, c[0x0][0x220], 0x1 ;  /* 0x0000880004180a11 */ /* 0x000fe200078208ff */
[----:B------:R-:W-:-:S03]  /*1050*/  IMAD.IADD R127, R149, 0x1, R127 ;  /* 0x00000001957f7824 */ /* 0x000fc600078e027f */
[C---:B------:R-:W-:Y:S02]  /*1060*/  @P0 LEA.HI.X R25, R4.reuse, c[0x0][0x224], R3, 0x1, P1 ;  /* 0x0000890004190a11 */ /* 0x040fe400008f0c03 */
[----:B------:R-:W-:-:S03]  /*1070*/  @P3 IADD3 R4, P1, R4, UR12, RZ ;  /* 0x0000000c04043c10 */ /* 0x000fc6000ff3e0ff */
[----:B------:R-:W-:Y:S01]  /*1080*/  @!PT LDS RZ, [RZ] ;  /* 0x00000000fffff984 */ /* 0x000fe20000000800 */
[----:B------:R-:W-:Y:S01]  /*1090*/  @!PT LDS RZ, [RZ] ;  /* 0x00000000fffff984 */ /* 0x000fe20000000800 */
[----:B------:R-:W-:Y:S01]  /*10a0*/  @!PT LDS RZ, [RZ] ;  /* 0x00000000fffff984 */ /* 0x000fe20000000800 */
[----:B------:R1:W-:Y:S01]  /*10b0*/  @P0 LDGSTS.E.BYPASS.LTC128B.128 [R105+0xa080], [R24.64], !P2 ;  /* 0x0a08000018690fae */ /* 0x0003e2000d101d50 */
[----:B------:R-:W-:Y:S02]  /*10c0*/  @P3 IADD3.X R3, R3, UR9, RZ, P1, !PT ;  /* 0x0000000903033c10 */ /* 0x000fe40008ffe4ff */
[----:B------:R-:W-:Y:S01]  /*10d0*/  ISETP.GE.AND P1, PT, R18, c[0x0][0x27c], PT ;  /* 0x00009f0012007a0c */ /* 0x000fe20003f26270 */
[----:B------:R1:W-:Y:S01]  /*10e0*/  @P0 LDGSTS.E.BYPASS.LTC128B.128 [R105+0xb880], [R24.64+0x80], !P4 ;  /* 0x0b88008018690fae */ /* 0x0003e2000e101d50 */
[----:B------:R-:W-:Y:S02]  /*10f0*/  ISETP.GE.AND P2, PT, R15, c[0x0][0x27c], PT ;  /* 0x00009f000f007a0c */ /* 0x000fe40003f46270 */
[----:B------:R-:W-:Y:S01]  /*1100*/  SEL R5, RZ, c[0x0][0x27c], !P1 ;  /* 0x00009f00ff057a07 */ /* 0x000fe20004800000 */
[----:B------:R1:W-:Y:S01]  /*1110*/  @P0 LDGSTS.E.BYPASS.LTC128B.128 [R105+0xd080], [R24.64+0x100], !P6 ;  /* 0x0d08010018690fae */ /* 0x0003e2000f101d50 */
[----:B------:R-:W-:-:S03]  /*1120*/  SEL R6, RZ, c[0x0][0x27c], !P2 ;  /* 0x00009f00ff067a07 */ /* 0x000fc60005000000 */
[----:B------:R1:W-:Y:S01]  /*1130*/  @P0 LDGSTS.E.BYPASS.LTC128B.128 [R105+0xe880], [R24.64+0x180], !P5 ;  /* 0x0e88018018690fae */ /* 0x0003e2000e901d50 */
[----:B------:R-:W-:Y:S01]  /*1140*/  @P3 LEA R10, P0, R4, c[0x0][0x220], 0x1 ;  /* 0x00008800040a3a11 */ /* 0x000fe200078008ff */
[----:B------:R-:W-:-:S03]  /*1150*/  IMAD.IADD R9, R15, 0x1, R6 ;  /* 0x000000010f097824 */ /* 0x000fc600078e0206 */
[----:B------:R-:W-:Y:S01]  /*1160*/  @P3 LEA.HI.X R11, R4, c[0x0][0x224], R3, 0x1, P0 ;  /* 0x00008900040b3a11 */ /* 0x000fe200000f0c03 */
[----:B------:R-:W-:Y:S01]  /*1170*/  IMAD.IADD R4, R18, 0x1, R5 ;  /* 0x0000000112047824 */ /* 0x000fe200078e0205 */
[----:B------:R-:W-:-:S04]  /*1180*/  ISETP.NE.AND P0, PT, R113, RZ, PT ;  /* 0x000000ff7100720c */ /* 0x000fc80003f05270 */
[----:B------:R-:W-:-:S04]  /*1190*/  SHF.R.S32.HI R5, RZ, 0x1f, R4 ;  /* 0x0000001fff057819 */ /* 0x000fc80000011404 */
[CC--:B------:R-:W-:Y:S02]  /*11a0*/  LEA.HI R3, R5.reuse, R4.reuse, RZ, 0x3 ;  /* 0x0000000405037211 */ /* 0x0c0fe400078f18ff */
[----:B------:R-:W-:Y:S02]  /*11b0*/  LEA.HI R5, R5, R4, RZ, 0x6 ;  /* 0x0000000405057211 */ /* 0x000fe400078f30ff */
[----:B------:R-:W-:Y:S01]  /*11c0*/  SHF.R.S32.HI R4, RZ, 0x1f, R9 ;  /* 0x0000001fff047819 */ /* 0x000fe20000011409 */
[----:B------:R1:W-:Y:S01]  /*11d0*/  @P3 LDGSTS.E.BYPASS.LTC128B.128 [R105+0xb080], [R10.64], !P0 ;  /* 0x0b0800000a693fae */ /* 0x0003e2000c101d50 */
[----:B------:R-:W-:Y:S02]  /*11e0*/  SHF.R.S32.HI R5, RZ, 0x6, R5 ;  /* 0x00000006ff057819 */ /* 0x000fe40000011405 */
[CC--:B------:R-:W-:Y:S01]  /*11f0*/  LEA.HI R69, R4.reuse, R9.reuse, RZ, 0x3 ;  /* 0x0000000904457211 */ /* 0x0c0fe200078f18ff */
[----:B------:R1:W-:Y:S01]  /*1200*/  @P3 LDGSTS.E.BYPASS.LTC128B.128 [R105+0xc880], [R10.64+0x80], !P4 ;  /* 0x0c8800800a693fae */ /* 0x0003e2000e101d50 */
[----:B------:R-:W-:Y:S01]  /*1210*/  LEA.HI R4, R4, R9, RZ, 0x6 ;  /* 0x0000000904047211 */ /* 0x000fe200078f30ff */
[C---:B------:R-:W-:Y:S01]  /*1220*/  IMAD R9, R5.reuse, 0xc00, R7 ;  /* 0x00000c0005097824 */ /* 0x040fe200078e0207 */
[----:B------:R-:W-:Y:S01]  /*1230*/  LOP3.LUT R137, R104, 0x38, R69, 0xf8, !PT ;  /* 0x0000003868897812 */ /* 0x000fe200078ef845 */
[----:B------:R1:W-:Y:S01]  /*1240*/  @P3 LDGSTS.E.BYPASS.LTC128B.128 [R105+0xe080], [R10.64+0x100], !P6 ;  /* 0x0e0801000a693fae */ /* 0x0003e2000f101d50 */
[----:B------:R-:W-:Y:S01]  /*1250*/  SHF.R.S32.HI R4, RZ, 0x6, R4 ;  /* 0x00000006ff047819 */ /* 0x000fe20000011404 */
[--C-:B------:R-:W-:Y:S01]  /*1260*/  IMAD R5, R5, 0xc00, R12.reuse ;  /* 0x00000c0005057824 */ /* 0x100fe200078e020c */
[----:B------:R-:W-:Y:S01]  /*1270*/  LOP3.LUT R23, R108, 0x38, R3, 0xf8, !PT ;  /* 0x000000386c177812 */ /* 0x000fe200078ef803 */
[----:B------:R1:W-:Y:S01]  /*1280*/  @P3 LDGSTS.E.BYPASS.LTC128B.128 [R105+0xf880], [R10.64+0x180], !P5 ;  /* 0x0f8801800a693fae */ /* 0x0003e2000e901d50 */
[----:B------:R-:W-:Y:S01]  /*1290*/  LOP3.LUT R137, R137, R114, RZ, 0x3c, !PT ;  /* 0x0000007289897212 */ /* 0x000fe200078e3cff */
[----:B------:R-:W-:Y:S01]  /*12a0*/  IMAD R6, R4, 0xc00, R7 ;  /* 0x00000c0004067824 */ /* 0x000fe200078e0207 */
[----:B------:R-:W-:Y:S01]  /*12b0*/  LOP3.LUT R13, R104, 0x38, R3, 0xf8, !PT ;  /* 0x00000038680d7812 */ /* 0x000fe200078ef803 */
[----:B------:R-:W-:Y:S01]  /*12c0*/  IMAD R4, R4, 0xc00, R12 ;  /* 0x00000c0004047824 */ /* 0x000fe200078e020c */
[----:B------:R-:W-:Y:S01]  /*12d0*/  LOP3.LUT R140, R23, R106, RZ, 0x3c, !PT ;  /* 0x0000006a178c7212 */ /* 0x000fe200078e3cff */
[----:B------:R-:W0:Y:S01]  /*12e0*/  LDGDEPBAR ;  /* 0x00000000000079af */ /* 0x000e220000000000 */
[----:B------:R-:W-:Y:S01]  /*12f0*/  LOP3.LUT R138, R13, R114, RZ, 0x3c, !PT ;  /* 0x000000720d8a7212 */ /* 0x000fe200078e3cff */
[----:B------:R-:W-:Y:S01]  /*1300*/  IMAD.IADD R137, R4, 0x1, R137 ;  /* 0x0000000104897824 */ /* 0x000fe200078e0289 */
[----:B------:R-:W-:Y:S01]  /*1310*/  LOP3.LUT R139, R108, 0x38, R69, 0xf8, !PT ;  /* 0x000000386c8b7812 */ /* 0x000fe200078ef845 */
[----:B------:R-:W-:Y:S01]  /*1320*/  IMAD R4, R96, c[0x0][0x210], RZ ;  /* 0x0000840060047a24 */ /* 0x000fe200078e02ff */
[----:B------:R-:W-:Y:S01]  /*1330*/  ISETP.GE.AND P0, PT, R134, 0x1, PT ;  /* 0x000000018600780c */ /* 0x000fe20003f06270 */
[----:B------:R-:W-:Y:S01]  /*1340*/  IMAD.IADD R140, R9, 0x1, R140 ;  /* 0x00000001098c7824 */ /* 0x000fe200078e028c */
[----:B------:R-:W-:Y:S01]  /*1350*/  LOP3.LUT R139, R139, R106, RZ, 0x3c, !PT ;  /* 0x0000006a8b8b7212 */ /* 0x000fe200078e3cff */
[----:B------:R-:W-:Y:S01]  /*1360*/  IMAD R9, R215, c[0x0][0x214], R4 ;  /* 0x00008500d7097a24 */ /* 0x000fe200078e0204 */
[----:B------:R-:W-:Y:S01]  /*1370*/  SHF.R.S32.HI R4, RZ, 0x1f, R109 ;  /* 0x0000001fff047819 */ /* 0x000fe2000001146d */
[----:B------:R-:W-:Y:S01]  /*1380*/  IMAD.IADD R138, R5, 0x1, R138 ;  /* 0x00000001058a7824 */ /* 0x000fe200078e028a */
[----:B------:R-:W-:Y:S01]  /*1390*/  SHF.R.S32.HI R5, RZ, 0x1f, R98 ;  /* 0x0000001fff057819 */ /* 0x000fe20000011462 */
[----:B------:R-:W-:Y:S01]  /*13a0*/  IMAD.IADD R116, R155, 0x1, R9 ;  /* 0x000000019b747824 */ /* 0x000fe200078e0209 */
[----:B------:R-:W-:Y:S01]  /*13b0*/  LEA.HI R121, R4, R109, RZ, 0x3 ;  /* 0x0000006d04797211 */ /* 0x000fe200078f18ff */
[----:B------:R-:W-:Y:S01]  /*13c0*/  IMAD.IADD R139, R6, 0x1, R139 ;  /* 0x00000001068b7824 */ /* 0x000fe200078e028b */
[----:B------:R-:W-:Y:S01]  /*13d0*/  SHF.R.S32.HI R4, RZ, 0x1f, R15 ;  /* 0x0000001fff047819 */ /* 0x000fe2000001140f */
[----:B------:R-:W-:Y:S01]  /*13e0*/  IMAD R125, R5, c[0x0][0x280], RZ ;  /* 0x0000a000057d7a24 */ /* 0x000fe200078e02ff */
[----:B------:R-:W-:Y:S01]  /*13f0*/  LOP3.LUT R121, R121, 0xfffffff8, RZ, 0xc0, !PT ;  /* 0xfffffff879797812 */ /* 0x000fe200078ec0ff */
[----:B------:R-:W-:Y:S01]  /*1400*/  IMAD R9, R165, c[0x0][0x2b0], RZ ;  /* 0x0000ac00a5097a24 */ /* 0x000fe200078e02ff */
[----:B------:R-:W-:Y:S01]  /*1410*/  LEA.HI R123, R4, R15, RZ, 0x3 ;  /* 0x0000000f047b7211 */ /* 0x000fe200078f18ff */
[----:B------:R-:W-:Y:S01]  /*1420*/  IMAD R6, R96, c[0x0][0x1e8], RZ ;  /* 0x00007a0060067a24 */ /* 0x000fe200078e02ff */
[----:B------:R-:W-:Y:S01]  /*1430*/  LOP3.LUT R133, R3, 0xfffffff8, RZ, 0xc0, !PT ;  /* 0xfffffff803857812 */ /* 0x000fe200078ec0ff */
[----:B------:R-:W-:Y:S01]  /*1440*/  IMAD R5, R5, c[0x0][0x290], RZ ;  /* 0x0000a40005057a24 */ /* 0x000fe200078e02ff */
[----:B------:R-:W-:Y:S01]  /*1450*/  LOP3.LUT R123, R123, 0xfffffff8, RZ, 0xc0, !PT ;  /* 0xfffffff87b7b7812 */ /* 0x000fe200078ec0ff */
[----:B------:R-:W-:Y:S01]  /*1460*/  IMAD R125, R98, c[0x0][0x284], R125 ;  /* 0x0000a100627d7a24 */ /* 0x000fe200078e027d */
[----:B------:R-:W-:Y:S01]  /*1470*/  LOP3.LUT R131, R69, 0xfffffff8, RZ, 0xc0, !PT ;  /* 0xfffffff845837812 */ /* 0x000fe200078ec0ff */
[----:B------:R-:W-:Y:S01]  /*1480*/  IMAD R9, R164, c[0x0][0x2b4], R9 ;  /* 0x0000ad00a4097a24 */ /* 0x000fe200078e0209 */
[----:B------:R-:W-:Y:S01]  /*1490*/  ISETP.NE.AND P3, PT, R135, 0x1, PT ;  /* 0x000000018700780c */ /* 0x000fe20003f65270 */
[----:B------:R-:W-:Y:S01]  /*14a0*/  IMAD R115, R215, c[0x0][0x1ec], R6 ;  /* 0x00007b00d7737a24 */ /* 0x000fe200078e0206 */
[----:B------:R-:W-:Y:S01]  /*14b0*/  SHF.R.S32.HI R70, RZ, 0x3, R3 ;  /* 0x00000003ff467819 */ /* 0x000fe20000011403 */
[----:B------:R-:W-:Y:S01]  /*14c0*/  IMAD R5, R98, c[0x0][0x294], R5 ;  /* 0x0000a50062057a24 */ /* 0x000fe200078e0205 */
[----:B------:R-:W-:Y:S01]  /*14d0*/  IADD3 R129, R169, R125, RZ ;  /* 0x0000007da9817210 */ /* 0x000fe20007ffe0ff */
[----:B------:R-:W-:Y:S01]  /*14e0*/  IMAD.WIDE.U32 R164, R164, c[0x0][0x2b0], RZ ;  /* 0x0000ac00a4a47a25 */ /* 0x000fe200078e00ff */
[----:B------:R-:W-:-:S02]  /*14f0*/  P2R R3, PR, RZ, 0x1 ;  /* 0x00000001ff037803 */ /* 0x000fc40000000000 */
[----:B------:R-:W-:Y:S01]  /*1500*/  IADD3 R13, R20, 0x60, RZ ;  /* 0x00000060140d7810 */ /* 0x000fe20007ffe0ff */
[----:B------:R-:W-:Y:S01]  /*1510*/  IMAD.IADD R115, R159, 0x1, R115 ;  /* 0x000000019f737824 */ /* 0x000fe200078e0273 */
[----:B------:R-:W-:Y:S01]  /*1520*/  SHF.R.S32.HI R120, RZ, 0x1f, R121 ;  /* 0x0000001fff787819 */ /* 0x000fe20000011479 */
        /* <DEDUP_REMOVED lines=8> */
[----:B------:R-:W-:Y:S01]  /*15b0*/  IMAD.SHL.U32 R140, R140, 0x2, RZ ;  /* 0x000000028c8c7824 */ /* 0x000fe200078e00ff */
[----:B------:R-:W-:Y:S01]  /*15c0*/  P2R R3, PR, RZ, 0x8 ;  /* 0x00000008ff037803 */ /* 0x000fe20000000000 */
[----:B------:R-:W-:-:S02]  /*15d0*/  IMAD.SHL.U32 R138, R138, 0x2, RZ ;  /* 0x000000028a8a7824 */ /* 0x000fc400078e00ff */
[----:B------:R-:W-:Y:S02]  /*15e0*/  IMAD.SHL.U32 R139, R139, 0x2, RZ ;  /* 0x000000028b8b7824 */ /* 0x000fe400078e00ff */
[----:B------:R-:W-:Y:S01]  /*15f0*/  IMAD.SHL.U32 R137, R137, 0x2, RZ ;  /* 0x0000000289897824 */ /* 0x000fe200078e00ff */
[----:B-1----:R-:W-:Y:S06]  /*1600*/  BAR.SYNC.DEFER_BLOCKING 0x0 ;  /* 0x0000000000007b1d */ /* 0x002fec0000010000 */
.L_x_874:
[----:B-1----:R-:W-:Y:S01]  /*1610*/  IMAD R3, R55, 0x30, R0 ;  /* 0x0000003037037824 */ /* 0x002fe200078e0200 */
[----:B------:R-:W-:Y:S01]  /*1620*/  ISETP.NE.AND P3, PT, R135, 0x1, PT ;  /* 0x000000018700780c */ /* 0x000fe20003f65270 */
[----:B------:R-:W-:Y:S01]  /*1630*/  IMAD.MOV.U32 R144, RZ, RZ, RZ ;  /* 0x000000ffff907224 */ /* 0x000fe200078e00ff */
[----:B------:R-:W-:Y:S04]  /*1640*/  DEPBAR.LE SB0, 0x0 ;  /* 0x000080000000791a */ /* 0x000fe80000000000 */
[----:B------:R-:W-:Y:S01]  /*1650*/  IMAD.IADD R143, R100, 0x1, R3 ;  /* 0x00000001648f7824 */ /* 0x000fe200078e0203 */
[----:B------:R-:W-:Y:S01]  /*1660*/  ISETP.GE.AND P0, PT, R3, R2, PT ;  /* 0x000000020300720c */ /* 0x000fe20003f06270 */
[----:B------:R-:W-:Y:S01]  /*1670*/  BSSY B2, `(.L_x_835) ;  /* 0x0000538000027945 */ /* 0x000fe20003800000 */
[----:B------:R-:W-:Y:S01]  /*1680*/  ISETP.GE.AND P4, PT, R134, 0x1, PT ;  /* 0x000000018600780c */ /* 0x000fe20003f86270 */
[----:B------:R-:W-:Y:S01]  /*1690*/  IMAD.MOV.U32 R5, RZ, RZ, R143 ;  /* 0x000000ffff057224 */ /* 0x000fe200078e008f */
[----:B------:R-:W-:Y:S02]  /*16a0*/  ISETP.GT.OR P0, PT, R0, 0x2f, P0 ;  /* 0x0000002f0000780c */ /* 0x000fe40000704670 */
[----:B---3--:R-:W-:Y:S05]  /*16b0*/  @P3 IMAD.HI.U32 R4, R143, c[0x0][0x2bc], RZ ;  /* 0x0000af008f043a27 */ /* 0x008fea00078e00ff */
[----:B------:R-:W-:Y:S06]  /*16c0*/  @P3 SHF.R.U32.HI R5, RZ, c[0x0][0x2c0], R4 ;  /* 0x0000b000ff053a19 */ /* 0x000fec0000011604 */
[C---:B------:R-:W-:Y:S04]  /*16d0*/  @!P0 IADD3 R9, P3, R5.reuse, R164, RZ ;  /* 0x000000a405098210 */ /* 0x040fe80007f7e0ff */
[----:B------:R-:W-:Y:S02]  /*16e0*/  @!P0 LEA.HI.X.SX32 R4, R5, R118, 0x1, P3 ;  /* 0x0000007605048211 */ /* 0x000fe400018f0eff */
[C---:B------:R-:W-:Y:S04]  /*16f0*/  @!P0 LEA R10, P3, R9.reuse, c[0x0][0x2a0], 0x2 ;  /* 0x0000a800090a8a11 */ /* 0x040fe800078610ff */
[----:B------:R-:W-:Y:S01]  /*1700*/  @!P0 LEA.HI.X R11, R9, c[0x0][0x2a4], R4, 0x2, P3 ;  /* 0x0000a900090b8a11 */ /* 0x000fe200018f1404 */
[----:B------:R-:W-:Y:S04]  /*1710*/  IMAD.MOV R4, RZ, RZ, -R5 ;  /* 0x000000ffff047224 */ /* 0x000fe800078e0a05 */
[----:B------:R-:W-:Y:S01]  /*1720*/  IMAD R143, R4, c[0x0][0x2b8], R143 ;  /* 0x0000ae00048f7a24 */ /* 0x000fe200078e028f */
[----:B--2---:R-:W2:Y:S03]  /*1730*/  @!P0 LDG.E R144, [R10.64] ;  /* 0x000000100a908981 */ /* 0x004ea6000c1e1900 */
[C---:B------:R-:W-:Y:S01]  /*1740*/  IMAD.WIDE.U32 R8, R143.reuse, c[0x0][0x1e0], RZ ;  /* 0x000078008f087a25 */ /* 0x040fe200078e00ff */
[----:B------:R-:W-:Y:S01]  /*1750*/  SHF.R.S32.HI R142, RZ, 0x1f, R143 ;  /* 0x0000001fff8e7819 */ /* 0x000fe2000001148f */
[----:B------:R-:W-:Y:S04]  /*1760*/  BAR.SYNC.DEFER_BLOCKING 0x0 ;  /* 0x0000000000007b1d */ /* 0x000fe80000010000 */
[----:B------:R-:W-:Y:S04]  /*1770*/  IMAD R4, R142, c[0x0][0x1e0], RZ ;  /* 0x000078008e047a24 */ /* 0x000fe800078e02ff */
[----:B------:R-:W-:Y:S04]  /*1780*/  IMAD R4, R143, c[0x0][0x1e4], R4 ;  /* 0x000079008f047a24 */ /* 0x000fe800078e0204 */
[----:B------:R-:W-:Y:S02]  /*1790*/  IMAD.IADD R5, R9, 0x1, R4 ;  /* 0x0000000109057824 */ /* 0x000fe400078e0204 */
[----:B------:R-:W-:Y:S01]  /*17a0*/  IMAD.MOV.U32 R4, RZ, RZ, R8 ;  /* 0x000000ffff047224 */ /* 0x000fe200078e0008 */
[----:B--2---:R-:W-:Y:S03]  /*17b0*/  SHF.R.S32.HI R141, RZ, 0x1f, R144 ;  /* 0x0000001fff8d7819 */ /* 0x004fe60000011490 */
[----:B------:R-:W-:Y:S04]  /*17c0*/  IMAD.WIDE.U32 R4, R144, c[0x0][0x1f0], R4 ;  /* 0x00007c0090047a25 */ /* 0x000fe800078e0004 */
[----:B------:R-:W-:Y:S01]  /*17d0*/  IMAD R6, R141, c[0x0][0x1f0], RZ ;  /* 0x00007c008d067a24 */ /* 0x000fe200078e02ff */
[----:B------:R-:W-:Y:S03]  /*17e0*/  IADD3 R4, P0, R158, R4, RZ ;  /* 0x000000049e047210 */ /* 0x000fe60007f1e0ff */
[----:B------:R-:W-:Y:S05]  /*17f0*/  IMAD R6, R144, c[0x0][0x1f4], R6 ;  /* 0x00007d0090067a24 */ /* 0x000fea00078e0206 */
[----:B------:R-:W-:Y:S02]  /*1800*/  IADD3.X R145, R115, R5, R6, P0, !PT ;  /* 0x0000000573917210 */ /* 0x000fe400007fe406 */
[C---:B------:R-:W-:Y:S04]  /*1810*/  LEA R157, P0, R4.reuse, c[0x0][0x1c8], 0x1 ;  /* 0x00007200049d7a11 */ /* 0x040fe800078008ff */
[----:B------:R-:W-:Y:S01]  /*1820*/  LEA.HI.X R145, R4, c[0x0][0x1cc], R145, 0x1, P0 ;  /* 0x0000730004917a11 */ /* 0x000fe200000f0c91 */
[----:B------:R-:W-:-:S05]  /*1830*/  @!P4 BRA `(.L_x_836) ;  /* 0x00004e300000c947 */ /* 0x000fca0003800000 */
[C---:B------:R-:W-:Y:S01]  /*1840*/  IMAD R5, R55.reuse, UR15, RZ ;  /* 0x0000000f37057c24 */ /* 0x040fe2000f8e02ff */
[----:B------:R-:W-:Y:S01]  /*1850*/  ISETP.NE.AND P0, PT, RZ, UR4, PT ;  /* 0x00000004ff007c0c */ /* 0x000fe2000bf05270 */
[C---:B------:R-:W-:Y:S01]  /*1860*/  IMAD R57, R55.reuse, UR5, RZ ;  /* 0x0000000537397c24 */ /* 0x040fe2000f8e02ff */
[----:B------:R-:W-:Y:S01]  /*1870*/  SHF.R.S32.HI R4, RZ, 0x1f, R55 ;  /* 0x0000001fff047819 */ /* 0x000fe20000011437 */
[C---:B------:R-:W-:Y:S02]  /*1880*/  IMAD R3, R55.reuse, -0x30, R2 ;  /* 0xffffffd037037824 */ /* 0x040fe400078e0202 */
[----:B------:R-:W-:Y:S03]  /*1890*/  IMAD.WIDE.U32 R88, R55, UR20, RZ ;  /* 0x0000001437587c25 */ /* 0x000fe6000f8e00ff */
[----:B------:R-:W-:Y:S01]  /*18a0*/  IMNMX R126, R3, 0x30, PT ;  /* 0x00000030037e7817 */ /* 0x000fe20003800200 */
[C---:B------:R-:W-:Y:S02]  /*18b0*/  IMAD R5, R4.reuse, UR20, R5 ;  /* 0x0000001404057c24 */ /* 0x040fe4000f8e0205 */
        /* <DEDUP_REMOVED lines=15> */
[----:B------:R-:W-:Y:S03]  /*19b0*/  CS2R R40, SRZ ;  /* 0x0000000000287805 */ /* 0x000fe6000001ff00 */
[----:B------:R-:W-:-:S05]  /*19c0*/  @P4 BRA `(.L_x_839) ;  /* 0x0000020000004947 */ /* 0x000fca0003800000 */
[----:B------:R-:W-:Y:S01]  /*19d0*/  IADD3 R4, P0, R168, R88, RZ ;  /* 0x00000058a8047210 */ /* 0x000fe20007f1e0ff */
[----:B------:R-:W-:Y:S01]  /*19e0*/  CS2R R80, SRZ ;  /* 0x0000000000507805 */ /* 0x000fe2000001ff00 */
[----:B------:R-:W-:Y:S01]  /*19f0*/  CS2R R40, SRZ ;  /* 0x0000000000287805 */ /* 0x000fe2000001ff00 */
[----:B------:R-:W-:Y:S01]  /*1a00*/  CS2R R78, SRZ ;  /* 0x00000000004e7805 */ /* 0x000fe2000001ff00 */
[----:B------:R-:W-:Y:S01]  /*1a10*/  CS2R R48, SRZ ;  /* 0x0000000000307805 */ /* 0x000fe2000001ff00 */
[----:B------:R-:W-:Y:S01]  /*1a20*/  IMAD.X R3, R54, 0x1, R129, P0 ;  /* 0x0000000136037824 */ /* 0x000fe200000e0681 */
[----:B------:R-:W-:Y:S01]  /*1a30*/  IADD3 R6, P0, R166, R82, RZ ;  /* 0x00000052a6067210 */ /* 0x000fe20007f1e0ff */
[----:B------:R-:W-:Y:S01]  /*1a40*/  CS2R R76, SRZ ;  /* 0x00000000004c7805 */ /* 0x000fe2000001ff00 */
[----:B------:R-:W-:Y:S01]  /*1a50*/  CS2R R42, SRZ ;  /* 0x00000000002a7805 */ /* 0x000fe2000001ff00 */
[----:B------:R-:W-:Y:S01]  /*1a60*/  CS2R R74, SRZ ;  /* 0x00000000004a7805 */ /* 0x000fe2000001ff00 */
[----:B------:R-:W-:Y:S01]  /*1a70*/  CS2R R38, SRZ ;  /* 0x0000000000267805 */ /* 0x000fe2000001ff00 */
[----:B------:R-:W-:Y:S01]  /*1a80*/  IMAD.X R5, R57, 0x1, R128, P0 ;  /* 0x0000000139057824 */ /* 0x000fe200000e0680 */
[C---:B------:R-:W-:Y:S04]  /*1a90*/  LEA R8, P0, R4.reuse, c[0x0][0x270], 0x1 ;  /* 0x00009c0004087a11 */ /* 0x040fe800078008ff */
[----:B------:R-:W-:Y:S02]  /*1aa0*/  LEA.HI.X R9, R4, c[0x0][0x274], R3, 0x1, P0 ;  /* 0x00009d0004097a11 */ /* 0x000fe400000f0c03 */
[C---:B------:R-:W-:Y:S04]  /*1ab0*/  LEA R10, P0, R6.reuse, c[0x0][0x288], 0x1 ;  /* 0x0000a200060a7a11 */ /* 0x040fe800078008ff */
[----:B------:R-:W-:Y:S02]  /*1ac0*/  LEA.HI.X R11, R6, c[0x0][0x28c], R5, 0x1, P0 ;  /* 0x0000a300060b7a11 */ /* 0x000fe400000f0c05 */
[----:B------:R-:W-:Y:S11]  /*1ad0*/  ISETP.GE.AND P0, PT, R20, c[0x0][0x27c], PT ;  /* 0x00009f0014007a0c */ /* 0x000ff60003f06270 */
[----:B------:R-:W-:Y:S02]  /*1ae0*/  @!UPT UIADD3 URZ, URZ, URZ, URZ ;  /* 0x0000003f3f3ff290 */ /* 0x000fe4000fffe03f */
[----:B------:R1:W5:Y:S04]  /*1af0*/  @!P0 LDG.E.64 R80, [R8.64] ;  /* 0x0000001008508981 */ /* 0x000368000c1e1b00 */
[----:B------:R1:W5:Y:S01]  /*1b00*/  @!P0 LDG.E.64 R40, [R10.64] ;  /* 0x000000100a288981 */ /* 0x000362000c1e1b00 */
[----:B------:R-:W-:Y:S11]  /*1b10*/  ISETP.GE.AND P0, PT, R14, c[0x0][0x27c], PT ;  /* 0x00009f000e007a0c */ /* 0x000ff60003f06270 */
[----:B------:R-:W-:Y:S02]  /*1b20*/  @!UPT UIADD3 URZ, URZ, URZ, URZ ;  /* 0x0000003f3f3ff290 */ /* 0x000fe4000fffe03f */
[----:B------:R1:W5:Y:S04]  /*1b30*/  @!P0 LDG.E.64 R78, [R8.64+0x40] ;  /* 0x00004010084e8981 */ /* 0x000368000c1e1b00 */
[----:B------:R1:W5:Y:S01]  /*1b40*/  @!P0 LDG.E.64 R48, [R10.64+0x40] ;  /* 0x000040100a308981 */ /* 0x000362000c1e1b00 */
[----:B------:R-:W-:Y:S11]  /*1b50*/  ISETP.GE.AND P0, PT, R16, c[0x0][0x27c], PT ;  /* 0x00009f0010007a0c */ /* 0x000ff60003f06270 */
[----:B------:R-:W-:Y:S02]  /*1b60*/  @!UPT UIADD3 URZ, URZ, URZ, URZ ;  /* 0x0000003f3f3ff290 */ /* 0x000fe4000fffe03f */
[----:B------:R1:W5:Y:S04]  /*1b70*/  @!P0 LDG.E.64 R76, [R8.64+0x80] ;  /* 0x00008010084c8981 */ /* 0x000368000c1e1b00 */
[----:B------:R1:W5:Y:S01]  /*1b80*/  @!P0 LDG.E.64 R42, [R10.64+0x80] ;  /* 0x000080100a2a8981 */ /* 0x000362000c1e1b00 */
[----:B------:R-:W-:Y:S11]  /*1b90*/  ISETP.GE.AND P0, PT, R13, c[0x0][0x27c], PT ;  /* 0x00009f000d007a0c */ /* 0x000ff60003f06270 */
[----:B------:R-:W-:Y:S02]  /*1ba0*/  @!UPT UIADD3 URZ, URZ, URZ, URZ ;  /* 0x0000003f3f3ff290 */ /* 0x000fe4000fffe03f */
[----:B------:R1:W5:Y:S04]  /*1bb0*/  @!P0 LDG.E.64 R74, [R8.64+0xc0] ;  /* 0x0000c010084a8981 */ /* 0x000368000c1e1b00 */
[----:B------:R1:W5:Y:S02]  /*1bc0*/  @!P0 LDG.E.64 R38, [R10.64+0xc0] ;  /* 0x0000c0100a268981 */ /* 0x000364000c1e1b00 */
.L_x_839:
[----:B------:R-:W-:Y:S05]  /*1bd0*/  BSYNC B0 ;  /* 0x0000000000007941 */ /* 0x000fea0003800000 */
.L_x_838:
[----:B------:R-:W-:Y:S01]  /*1be0*/  ISETP.GE.AND P5, PT, R103, R126, PT ;  /* 0x0000007e6700720c */ /* 0x000fe20003fa6270 */
[----:B-----5:R-:W-:Y:S01]  /*1bf0*/  IMAD.MOV.U32 R23, RZ, RZ, R74 ;  /* 0x000000ffff177224 */ /* 0x020fe200078e004a */
[----:B------:R-:W-:Y:S01]  /*1c00*/  MOV R6, R38 ;  /* 0x0000002600067202 */ /* 0x000fe20000000f00 */
[----:B------:R-:W-:Y:S01]  /*1c10*/  IMAD.MOV.U32 R22, RZ, RZ, R75 ;  /* 0x000000ffff167224 */ /* 0x000fe200078e004b */
[----:B------:R-:W-:Y:S01]  /*1c20*/  MOV R3, R43 ;  /* 0x0000002b00037202 */ /* 0x000fe20000000f00 */
[----:B-1----:R-:W-:Y:S01]  /*1c30*/  IMAD.MOV.U32 R9, RZ, RZ, R76 ;  /* 0x000000ffff097224 */ /* 0x002fe200078e004c */
[----:B------:R-:W-:Y:S01]  /*1c40*/  BSSY B0, `(.L_x_840) ;  /* 0x000003e000007945 */ /* 0x000fe20003800000 */
        /* <DEDUP_REMOVED lines=18> */
[----:B------:R-:W-:Y:S01]  /*1d70*/  CS2R R62, SRZ ;  /* 0x00000000003e7805 */ /* 0x000fe2000001ff00 */
[----:B------:R-:W-:Y:S01]  /*1d80*/  PRMT R36, R5, 0x5410, R6 ;  /* 0x0000541005247816 */ /* 0x000fe20000000006 */
        /* <DEDUP_REMOVED lines=8> */
[----:B------:R-:W-:-:S05]  /*1e10*/  @P5 BRA `(.L_x_841) ;  /* 0x0000020000005947 */ /* 0x000fca0003800000 */
[----:B------:R-:W-:Y:S01]  /*1e20*/  IADD3 R88, P3, P0, R168, UR14, R88 ;  /* 0x0000000ea8587c10 */ /* 0x000fe2000f87e058 */
[----:B------:R-:W-:Y:S01]  /*1e30*/  CS2R R72, SRZ ;  /* 0x0000000000487805 */ /* 0x000fe2000001ff00 */
[----:B------:R-:W-:Y:S01]  /*1e40*/  CS2R R34, SRZ ;  /* 0x0000000000227805 */ /* 0x000fe2000001ff00 */
[----:B------:R-:W-:Y:S01]  /*1e50*/  CS2R R66, SRZ ;  /* 0x0000000000427805 */ /* 0x000fe2000001ff00 */
[----:B------:R-:W-:Y:S01]  /*1e60*/  IADD3.X R3, R129, UR13, R54, P3, P0 ;  /* 0x0000000d81037c10 */ /* 0x000fe20009fe0436 */
[----:B------:R-:W-:Y:S01]  /*1e70*/  CS2R R32, SRZ ;  /* 0x0000000000207805 */ /* 0x000fe2000001ff00 */
[----:B------:R-:W-:Y:S01]  /*1e80*/  IADD3 R82, P3, P0, R166, UR18, R82 ;  /* 0x00000012a6527c10 */ /* 0x000fe2000f87e052 */
[----:B------:R-:W-:Y:S01]  /*1e90*/  CS2R R62, SRZ ;  /* 0x00000000003e7805 */ /* 0x000fe2000001ff00 */
[----:B------:R-:W-:Y:S01]  /*1ea0*/  CS2R R30, SRZ ;  /* 0x00000000001e7805 */ /* 0x000fe2000001ff00 */
[----:B------:R-:W-:Y:S01]  /*1eb0*/  CS2R R58, SRZ ;  /* 0x00000000003a7805 */ /* 0x000fe2000001ff00 */
[----:B------:R-:W-:Y:S01]  /*1ec0*/  IADD3.X R57, R128, UR6, R57, P3, P0 ;  /* 0x0000000680397c10 */ /* 0x000fe20009fe0439 */
[----:B------:R-:W-:Y:S01]  /*1ed0*/  CS2R R10, SRZ ;  /* 0x00000000000a7805 */ /* 0x000fe2000001ff00 */
        /* <DEDUP_REMOVED lines=20> */
.L_x_841:
[----:B------:R-:W-:Y:S05]  /*2020*/  BSYNC B0 ;  /* 0x0000000000007941 */ /* 0x000fea0003800000 */
.L_x_840:
[----:B-1---5:R-:W-:Y:S01]  /*2030*/  MOV R5, R11 ;  /* 0x0000000b00057202 */ /* 0x022fe20000000f00 */
[----:B------:R1:W2:Y:S01]  /*2040*/  SHFL.IDX PT, R83, R145, RZ, 0x181f ;  /* 0x00181fff91537589 */ /* 0x0002a200000e0000 */
[----:B------:R-:W-:Y:S01]  /*2050*/  IMAD.MOV.U32 R26, RZ, RZ, R58 ;  /* 0x000000ffff1a7224 */ /* 0x000fe200078e003a */
[----:B------:R-:W-:Y:S01]  /*2060*/  BSSY B1, `(.L_x_842) ;  /* 0x0000103000017945 */ /* 0x000fe20003800000 */
[----:B------:R-:W-:Y:S02]  /*2070*/  IMAD.MOV.U32 R25, RZ, RZ, R59 ;  /* 0x000000ffff197224 */ /* 0x000fe400078e003b */
[----:B------:R-:W-:Y:S02]  /*2080*/  IMAD.MOV.U32 R24, RZ, RZ, R62 ;  /* 0x000000ffff187224 */ /* 0x000fe400078e003e */
[----:B------:R-:W-:Y:S01]  /*2090*/  IMAD.MOV.U32 R6, RZ, RZ, R10 ;  /* 0x000000ffff067224 */ /* 0x000fe200078e000a */
[----:B------:R-:W-:Y:S01]  /*20a0*/  PRMT R57, R25, 0x5410, R26 ;  /* 0x0000541019397816 */ /* 0x000fe2000000001a */
[----:B------:R1:W3:Y:S01]  /*20b0*/  SHFL.IDX PT, R82, R157, RZ, 0x181f ;  /* 0x00181fff9d527589 */ /* 0x0002e200000e0000 */
[----:B------:R-:W-:Y:S01]  /*20c0*/  MOV R25, R63 ;  /* 0x0000003f00197202 */ /* 0x000fe20000000f00 */
        /* <DEDUP_REMOVED lines=12> */
[----:B------:R-:W-:Y:S01]  /*2190*/  IMAD.MOV.U32 R4, RZ, RZ, R34 ;  /* 0x000000ffff047224 */ /* 0x000fe200078e0022 */
[----:B------:R-:W-:Y:S02]  /*21a0*/  MOV R3, R35 ;  /* 0x0000002300037202 */ /* 0x000fe40000000f00 */
[----:B------:R-:W-:Y:S02]  /*21b0*/  PRMT R64, R24, 0x5410, R25 ;  /* 0x0000541018407816 */ /* 0x000fe40000000019 */
[----:B------:R-:W-:Y:S02]  /*21c0*/  PRMT R22, R5, 0x5410, R6 ;  /* 0x0000541005167816 */ /* 0x000fe40000000006 */
[----:B------:R-:W-:Y:S01]  /*21d0*/  PRMT R23, R3, 0x5410, R4 ;  /* 0x0000541003177816 */ /* 0x000fe20000000004 */
[----:B------:R-:W-:-:S05]  /*21e0*/  @P4 BRA `(.L_x_843) ;  /* 0x00000ea000004947 */ /* 0x000fca0003800000 */
[----:B--2---:R-:W-:Y:S01]  /*21f0*/  ISETP.GE.AND P0, PT, R18, c[0x0][0x1d4], PT ;  /* 0x0000750012007a0c */ /* 0x004fe20003f06270 */
[----:B------:R-:W-:Y:S01]  /*2200*/  @!UPT UIADD3 URZ, URZ, URZ, URZ ;  /* 0x0000003f3f3ff290 */ /* 0x000fe2000fffe03f */
[----:B------:R-:W-:Y:S11]  /*2210*/  BSSY B0, `(.L_x_844) ;  /* 0x0000038000007945 */ /* 0x000ff60003800000 */
[----:B------:R-:W-:-:S05]  /*2220*/  @P0 BRA `(.L_x_845) ;  /* 0x0000036000000947 */ /* 0x000fca0003800000 */
[C---:B---3--:R-:W-:Y:S01]  /*2230*/  LEA R88, P0, R18.reuse, R82, 0x1 ;  /* 0x0000005212587211 */ /* 0x048fe200078008ff */
[----:B------:R-:W2:Y:S03]  /*2240*/  LDS.128 R24, [R105+0xa080] ;  /* 0x00a0800069187984 */ /* 0x000ea60000000c00 */
[----:B------:R-:W-:Y:S02]  /*2250*/  LEA.HI.X R89, R18, R83, R19, 0x1, P0 ;  /* 0x0000005312597211 */ /* 0x000fe400000f0c13 */
[----:B------:R-:W-:Y:S11]  /*2260*/  ISETP.GE.AND P0, PT, R20, c[0x0][0x27c], PT ;  /* 0x00009f0014007a0c */ /* 0x000ff60003f06270 */
[----:B------:R-:W-:Y:S02]  /*2270*/  @!UPT UIADD3 URZ, URZ, URZ, URZ ;  /* 0x0000003f3f3ff290 */ /* 0x000fe4000fffe03f */
        /* <DEDUP_REMOVED lines=11> */
[----:B--2---:R-:W-:Y:S02]  /*2330*/  @!P0 MOV R37, R24 ;  /* 0x0000001800258202 */ /* 0x004fe40000000f00 */
        /* <DEDUP_REMOVED lines=8> */
[----:B------:R-:W-:Y:S01]  /*23c0*/  @!P0 FMUL.FTZ R85, R47, R46 ;  /* 0x0000002e2f558220 */ /* 0x000fe20000410000 */
[----:B------:R-:W-:Y:S01]  /*23d0*/  @!P0 MOV R41, R26 ;  /* 0x0000001a00298202 */ /* 0x000fe20000000f00 */
[----:B------:R-:W-:Y:S01]  /*23e0*/  @!P0 FFMA.FTZ R3, R45, R52, R3 ;  /* 0x000000342d038223 */ /* 0x000fe20000010003 */
[----:B------:R-:W-:Y:S01]  /*23f0*/  @!P0 HADD2.F32 R52, -RZ, R51.H0_H0 ;  /* 0x20000033ff348230 */ /* 0x000fe20000004100 */
[C---:B------:R-:W-:Y:S02]  /*2400*/  @!P0 FMUL.FTZ R4, R37.reuse, R46 ;  /* 0x0000002e25048220 */ /* 0x040fe40000410000 */
[-C--:B------:R-:W-:Y:S01]  /*2410*/  @!P0 FFMA.FTZ R85, R37, R54.reuse, -R85 ;  /* 0x0000003625558223 */ /* 0x080fe20000010855 */
[----:B------:R-:W-:Y:S01]  /*2420*/  @!P0 MOV R37, R27 ;  /* 0x0000001b00258202 */ /* 0x000fe20000000f00 */
[----:B------:R-:W-:Y:S01]  /*2430*/  @!P0 FFMA.FTZ R4, R47, R54, R4 ;  /* 0x000000362f048223 */ /* 0x000fe20000010004 */
[----:B------:R-:W-:Y:S01]  /*2440*/  @!P0 F2FP.PACK_AB R84, R3, R84 ;  /* 0x000000540354823e */ /* 0x000fe200000000ff */
[--C-:B------:R-:W-:Y:S02]  /*2450*/  @!P0 HADD2.F32 R45, -RZ, R41.reuse.H1_H1 ;  /* 0x30000029ff2d8230 */ /* 0x100fe40000004100 */
[----:B------:R-:W-:Y:S01]  /*2460*/  @!P0 HADD2.F32 R41, -RZ, R41.H0_H0 ;  /* 0x20000029ff298230 */ /* 0x000fe20000004100 */
[----:B------:R-:W-:Y:S01]  /*2470*/  @!P0 MOV R24, R84 ;  /* 0x0000005400188202 */ /* 0x000fe20000000f00 */
[--C-:B------:R-:W-:Y:S01]  /*2480*/  @!P0 HADD2.F32 R51, -RZ, R37.reuse.H1_H1 ;  /* 0x30000025ff338230 */ /* 0x100fe20000004100 */
[-C--:B------:R-:W-:Y:S01]  /*2490*/  @!P0 FMUL.FTZ R86, R45, R44.reuse ;  /* 0x0000002c2d568220 */ /* 0x080fe20000410000 */
[----:B------:R-:W-:Y:S01]  /*24a0*/  @!P0 HADD2.F32 R37, -RZ, R37.H0_H0 ;  /* 0x20000025ff258230 */ /* 0x000fe20000004100 */
[----:B------:R-:W-:Y:S01]  /*24b0*/  @!P0 FMUL.FTZ R5, R41, R44 ;  /* 0x0000002c29058220 */ /* 0x000fe20000410000 */
[----:B------:R-:W-:Y:S01]  /*24c0*/  @!P0 F2FP.PACK_AB R85, R4, R85 ;  /* 0x000000550455823e */ /* 0x000fe200000000ff */
[-C--:B------:R-:W-:Y:S02]  /*24d0*/  @!P0 FMUL.FTZ R87, R51, R40.reuse ;  /* 0x0000002833578220 */ /* 0x080fe40000410000 */
[----:B------:R-:W-:Y:S01]  /*24e0*/  @!P0 FMUL.FTZ R6, R37, R40 ;  /* 0x0000002825068220 */ /* 0x000fe20000410000 */
[----:B------:R-:W-:Y:S01]  /*24f0*/  @!P0 MOV R25, R85 ;  /* 0x0000005500198202 */ /* 0x000fe20000000f00 */
[-C--:B------:R-:W-:Y:S02]  /*2500*/  @!P0 FFMA.FTZ R5, R45, R52.reuse, R5 ;  /* 0x000000342d058223 */ /* 0x080fe40000010005 */
        /* <DEDUP_REMOVED lines=8> */
.L_x_845:
[----:B------:R-:W-:Y:S05]  /*2590*/  BSYNC B0 ;  /* 0x0000000000007941 */ /* 0x000fea0003800000 */
.L_x_844:
[----:B------:R-:W-:Y:S01]  /*25a0*/  ISETP.GE.AND P0, PT, R15, c[0x0][0x1d4], PT ;  /* 0x000075000f007a0c */ /* 0x000fe20003f06270 */
[----:B------:R-:W-:Y:S01]  /*25b0*/  @!UPT UIADD3 URZ, URZ, URZ, URZ ;  /* 0x0000003f3f3ff290 */ /* 0x000fe2000fffe03f */
[----:B------:R-:W-:Y:S11]  /*25c0*/  BSSY B0, `(.L_x_846) ;  /* 0x0000038000007945 */ /* 0x000ff60003800000 */
[----:B------:R-:W-:-:S05]  /*25d0*/  @P0 BRA `(.L_x_847) ;  /* 0x0000036000000947 */ /* 0x000fca0003800000 */
[C---:B---3--:R-:W-:Y:S01]  /*25e0*/  LEA R84, P0, R123.reuse, R82, 0x1 ;  /* 0x000000527b547211 */ /* 0x048fe200078008ff */
[----:B--2---:R-:W2:Y:S03]  /*25f0*/  LDS.128 R24, [R105+0xb880] ;  /* 0x00b8800069187984 */ /* 0x004ea60000000c00 */
[----:B------:R-:W-:Y:S02]  /*2600*/  LEA.HI.X R85, R123, R83, R132, 0x1, P0 ;  /* 0x000000537b557211 */ /* 0x000fe400000f0c84 */
[----:B------:R-:W-:Y:S11]  /*2610*/  ISETP.GE.AND P0, PT, R14, c[0x0][0x27c], PT ;  /* 0x00009f000e007a0c */ /* 0x000ff60003f06270 */
[----:B------:R-:W-:Y:S02]  /*2620*/  @!UPT UIADD3 URZ, URZ, URZ, URZ ;  /* 0x0000003f3f3ff290 */ /* 0x000fe4000fffe03f */
        /* <DEDUP_REMOVED lines=14> */
[----:B------:R-:W-:Y:S01]  /*2710*/  @!P0 HADD2.F32 R45, -RZ, R40.H0_H0 ;  /* 0x20000028ff2d8230 */ /* 0x000fe20000004100 */
[----:B------:R-:W-:Y:S01]  /*2720*/  @!P0 MOV R40, R26 ;  /* 0x0000001a00288202 */ /* 0x000fe20000000f00 */
[--C-:B------:R-:W-:Y:S01]  /*2730*/  @!P0 HADD2.F32 R47, -RZ, R41.reuse.H1_H1 ;  /* 0x30000029ff2f8230 */ /* 0x100fe20000004100 */
[-C--:B------:R-:W-:Y:S02]  /*2740*/  @!P0 FMUL.FTZ R54, R46, R44.reuse ;  /* 0x0000002c2e368220 */ /* 0x080fe40000410000 */
[----:B------:R-:W-:Y:S01]  /*2750*/  @!P0 FMUL.FTZ R3, R45, R44 ;  /* 0x0000002c2d038220 */ /* 0x000fe20000410000 */
[----:B------:R-:W-:Y:S01]  /*2760*/  @!P0 HADD2.F32 R44, -RZ, R41.H0_H0 ;  /* 0x20000029ff2c8230 */ /* 0x000fe20000004100 */
[-C--:B------:R-:W-:Y:S01]  /*2770*/  @!P0 FMUL.FTZ R81, R47, R37.reuse ;  /* 0x000000252f518220 */ /* 0x080fe20000410000 */
[--C-:B------:R-:W-:Y:S01]  /*2780*/  @!P0 HADD2.F32 R41, -RZ, R40.reuse.H0_H0 ;  /* 0x20000028ff298230 */ /* 0x100fe20000004100 */
[-C--:B------:R-:W-:Y:S02]  /*2790*/  @!P0 FFMA.FTZ R54, R45, R50.reuse, -R54 ;  /* 0x000000322d368223 */ /* 0x080fe40000010836 */
[----:B------:R-:W-:Y:S01]  /*27a0*/  @!P0 FMUL.FTZ R4, R44, R37 ;  /* 0x000000252c048220 */ /* 0x000fe20000410000 */
[----:B------:R-:W-:Y:S01]  /*27b0*/  @!P0 MOV R37, R27 ;  /* 0x0000001b00258202 */ /* 0x000fe20000000f00 */
[----:B------:R-:W-:Y:S01]  /*27c0*/  @!P0 FFMA.FTZ R3, R46, R50, R3 ;  /* 0x000000322e038223 */ /* 0x000fe20000010003 */
[----:B------:R-:W-:Y:S01]  /*27d0*/  @!P0 HADD2.F32 R50, -RZ, R53.H0_H0 ;  /* 0x20000035ff328230 */ /* 0x000fe20000004100 */
[----:B------:R-:W-:Y:S01]  /*27e0*/  @!P0 FMUL.FTZ R5, R41, R36 ;  /* 0x0000002429058220 */ /* 0x000fe20000410000 */
[----:B------:R-:W-:Y:S01]  /*27f0*/  @!P0 HADD2.F32 R46, -RZ, R40.H1_H1 ;  /* 0x30000028ff2e8230 */ /* 0x000fe20000004100 */
[-C--:B------:R-:W-:Y:S01]  /*2800*/  @!P0 FFMA.FTZ R4, R47, R51.reuse, R4 ;  /* 0x000000332f048223 */ /* 0x080fe20000010004 */
[----:B------:R-:W-:Y:S01]  /*2810*/  @!P0 F2FP.PACK_AB R54, R3, R54 ;  /* 0x000000360336823e */ /* 0x000fe200000000ff */
[----:B------:R-:W-:Y:S01]  /*2820*/  @!P0 FFMA.FTZ R81, R44, R51, -R81 ;  /* 0x000000332c518223 */ /* 0x000fe20000010851 */
[--C-:B------:R-:W-:Y:S01]  /*2830*/  @!P0 HADD2.F32 R53, -RZ, R37.reuse.H1_H1 ;  /* 0x30000025ff358230 */ /* 0x100fe20000004100 */
[----:B------:R-:W-:Y:S01]  /*2840*/  @!P0 FMUL.FTZ R56, R46, R36 ;  /* 0x000000242e388220 */ /* 0x000fe20000410000 */
[----:B------:R-:W-:Y:S01]  /*2850*/  @!P0 MOV R24, R54 ;  /* 0x0000003600188202 */ /* 0x000fe20000000f00 */
[----:B------:R-:W-:Y:S01]  /*2860*/  @!P0 HADD2.F32 R37, -RZ, R37.H0_H0 ;  /* 0x20000025ff258230 */ /* 0x000fe20000004100 */
[----:B------:R-:W-:Y:S01]  /*2870*/  @!P0 F2FP.PACK_AB R81, R4, R81 ;  /* 0x000000510451823e */ /* 0x000fe200000000ff */
[----:B------:R-:W-:Y:S02]  /*2880*/  @!P0 FMUL.FTZ R80, R53, R48 ;  /* 0x0000003035508220 */ /* 0x000fe40000410000 */
[----:B------:R-:W-:Y:S01]  /*2890*/  @!P0 FFMA.FTZ R5, R46, R50, R5 ;  /* 0x000000322e058223 */ /* 0x000fe20000010005 */
[----:B------:R-:W-:Y:S01]  /*28a0*/  @!P0 MOV R25, R81 ;  /* 0x0000005100198202 */ /* 0x000fe20000000f00 */
        /* <DEDUP_REMOVED lines=9> */
.L_x_847:
[----:B------:R-:W-:Y:S05]  /*2940*/  BSYNC B0 ;  /* 0x0000000000007941 */ /* 0x000fea0003800000 */
.L_x_846:
        /* <DEDUP_REMOVED lines=31> */
[----:B------:R-:W-:Y:S01]  /*2b40*/  @!P0 FFMA.FTZ R3, R46, R45, R3 ;  /* 0x0000002d2e038223 */ /* 0x000fe20000010003 */
[----:B------:R-:W-:Y:S01]  /*2b50*/  @!P0 HADD2.F32 R46, -RZ, R37.H1_H1 ;  /* 0x30000025ff2e8230 */ /* 0x000fe20000004100 */
[----:B------:R-:W-:Y:S01]  /*2b60*/  @!P0 FMUL.FTZ R4, R41, R36 ;  /* 0x0000002429048220 */ /* 0x000fe20000410000 */
[----:B------:R-:W-:Y:S01]  /*2b70*/  @!P0 MOV R36, R27 ;  /* 0x0000001b00248202 */ /* 0x000fe20000000f00 */
[----:B------:R-:W-:Y:S01]  /*2b80*/  @!P0 FFMA.FTZ R52, R44, R45, -R52 ;  /* 0x0000002d2c348223 */ /* 0x000fe20000010834 */
[----:B------:R-:W-:Y:S01]  /*2b90*/  @!P0 HADD2.F32 R45, -RZ, R71.H0_H0 ;  /* 0x20000047ff2d8230 */ /* 0x000fe20000004100 */
[-C--:B------:R-:W-:Y:S02]  /*2ba0*/  @!P0 FMUL.FTZ R5, R40, R29.reuse ;  /* 0x0000001d28058220 */ /* 0x080fe40000410000 */
[C---:B------:R-:W-:Y:S01]  /*2bb0*/  @!P0 FMUL.FTZ R54, R46.reuse, R29 ;  /* 0x0000001d2e368220 */ /* 0x040fe20000410000 */
[----:B------:R-:W-:Y:S01]  /*2bc0*/  @!P0 F2FP.PACK_AB R52, R3, R52 ;  /* 0x000000340334823e */ /* 0x000fe200000000ff */
[----:B------:R-:W-:Y:S01]  /*2bd0*/  @!P0 FFMA.FTZ R4, R47, R48, R4 ;  /* 0x000000302f048223 */ /* 0x000fe20000010004 */
        /* <DEDUP_REMOVED lines=9> */
[-C--:B------:R-:W-:Y:S01]  /*2c70*/  @!P0 FFMA.FTZ R53, R37, R50.reuse, -R53 ;  /* 0x0000003225358223 */ /* 0x080fe20000010835 */
[----:B------:R-:W-:Y:S01]  /*2c80*/  @!P0 MOV R25, R51 ;  /* 0x0000003300198202 */ /* 0x000fe20000000f00 */
[----:B------:R-:W-:Y:S01]  /*2c90*/  @!P0 FFMA.FTZ R6, R49, R50, R6 ;  /* 0x0000003231068223 */ /* 0x000fe20000010006 */
[----:B------:R-:W-:Y:S04]  /*2ca0*/  @!P0 F2FP.PACK_AB R54, R5, R54 ;  /* 0x000000360536823e */ /* 0x000fe800000000ff */
[----:B------:R-:W-:Y:S02]  /*2cb0*/  @!P0 F2FP.PACK_AB R53, R6, R53 ;  /* 0x000000350635823e */ /* 0x000fe400000000ff */
[----:B------:R-:W-:Y:S02]  /*2cc0*/  @!P0 MOV R26, R54 ;  /* 0x00000036001a8202 */ /* 0x000fe40000000f00 */
[----:B------:R-:W-:Y:S05]  /*2cd0*/  @!P0 MOV R27, R53 ;  /* 0x00000035001b8202 */ /* 0x000fea0000000f00 */
[----:B------:R2:W-:Y:S02]  /*2ce0*/  ST.E.128 [R78.64], R24 ;  /* 0x000000184e007985 */ /* 0x0005e4000c101d10 */
.L_x_849:
[----:B------:R-:W-:Y:S05]  /*2cf0*/  BSYNC B0 ;  /* 0x0000000000007941 */ /* 0x000fea0003800000 */
.L_x_848:
[----:B------:R-:W-:Y:S11]  /*2d00*/  ISETP.GE.AND P0, PT, R107, c[0x0][0x1d4], PT ;  /* 0x000075006b007a0c */ /* 0x000ff60003f06270 */
[----:B------:R-:W-:Y:S02]  /*2d10*/  @!UPT UIADD3 URZ, URZ, URZ, URZ ;  /* 0x0000003f3f3ff290 */ /* 0x000fe4000fffe03f */
[----:B------:R-:W-:-:S05]  /*2d20*/  @P0 BRA `(.L_x_843) ;  /* 0x0000036000000947 */ /* 0x000fca0003800000 */
[C---:B---3--:R-:W-:Y:S01]  /*2d30*/  LEA R82, P0, R122.reuse, R82, 0x1 ;  /* 0x000000527a527211 */ /* 0x048fe200078008ff */
[----:B--2---:R-:W2:Y:S03]  /*2d40*/  LDS.128 R24, [R105+0xe880] ;  /* 0x00e8800069187984 */ /* 0x004ea60000000c00 */
[----:B------:R-:W-:Y:S02]  /*2d50*/  LEA.HI.X R83, R122, R83, R119, 0x1, P0 ;  /* 0x000000537a537211 */ /* 0x000fe400000f0c77 */
[----:B------:R-:W-:Y:S11]  /*2d60*/  ISETP.GE.AND P0, PT, R13, c[0x0][0x27c], PT ;  /* 0x00009f000d007a0c */ /* 0x000ff60003f06270 */
[----:B------:R-:W-:Y:S02]  /*2d70*/  @!UPT UIADD3 URZ, URZ, URZ, URZ ;  /* 0x0000003f3f3ff290 */ /* 0x000fe4000fffe03f */
[----:B------:R-:W-:Y:S01]  /*2d80*/  @!P0 HADD2.F32 R41, -RZ, R65.H1_H1 ;  /* 0x30000041ff298230 */ /* 0x000fe20000004100 */
[--C-:B------:R-:W-:Y:S02]  /*2d90*/  @!P0 SHF.R.U64 R29, R38, 0x10, R39.reuse ;  /* 0x00000010261d8819 */ /* 0x100fe40000001227 */
        /* <DEDUP_REMOVED lines=14> */
[-C--:B------:R-:W-:Y:S01]  /*2e80*/  @!P0 FMUL.FTZ R46, R42, R39.reuse ;  /* 0x000000272a2e8220 */ /* 0x080fe20000410000 */
[----:B------:R-:W-:Y:S01]  /*2e90*/  @!P0 HADD2.F32 R40, -RZ, R37.H0_H0 ;  /* 0x20000025ff288230 */ /* 0x000fe20000004100 */
[C---:B------:R-:W-:Y:S02]  /*2ea0*/  @!P0 FMUL.FTZ R3, R36.reuse, R39 ;  /* 0x0000002724038220 */ /* 0x040fe40000410000 */
[----:B------:R-:W-:Y:S01]  /*2eb0*/  @!P0 FFMA.FTZ R46, R36, R41, -R46 ;  /* 0x00000029242e8223 */ /* 0x000fe2000001082e */
[----:B------:R-:W-:Y:S01]  /*2ec0*/  @!P0 MOV R36, R26 ;  /* 0x0000001a00248202 */ /* 0x000fe20000000f00 */
[CC--:B------:R-:W-:Y:S02]  /*2ed0*/  @!P0 FMUL.FTZ R49, R43.reuse, R29.reuse ;  /* 0x0000001d2b318220 */ /* 0x0c0fe40000410000 */
        /* <DEDUP_REMOVED lines=14> */
[-C--:B------:R-:W-:Y:S01]  /*2fc0*/  @!P0 FMUL.FTZ R50, R47, R38.reuse ;  /* 0x000000262f328220 */ /* 0x080fe20000410000 */
[----:B------:R-:W-:Y:S01]  /*2fd0*/  @!P0 MOV R25, R49 ;  /* 0x0000003100198202 */ /* 0x000fe20000000f00 */
[----:B------:R-:W-:Y:S01]  /*2fe0*/  @!P0 HADD2.F32 R42, -RZ, R65.H0_H0 ;  /* 0x20000041ff2a8230 */ /* 0x000fe20000004100 */
[C---:B------:R-:W-:Y:S02]  /*2ff0*/  @!P0 FMUL.FTZ R6, R29.reuse, R38 ;  /* 0x000000261d068220 */ /* 0x040fe40000410000 */
[----:B------:R-:W-:Y:S02]  /*3000*/  @!P0 FFMA.FTZ R50, R29, R44, -R50 ;  /* 0x0000002c1d328223 */ /* 0x000fe40000010832 */
        /* <DEDUP_REMOVED lines=8> */
.L_x_843:
[----:B--2---:R-:W-:Y:S05]  /*3090*/  BSYNC B1 ;  /* 0x0000000000017941 */ /* 0x004fea0003800000 */
.L_x_842:
[----:B-1----:R-:W1:Y:S04]  /*30a0*/  SHFL.IDX PT, R145, R145, 0x1, 0x181f ;  /* 0x00381f0091917f89 */ /* 0x002e6800000e0000 */
[----:B------:R-:W2:Y:S01]  /*30b0*/  SHFL.IDX PT, R157, R157, 0x1, 0x181f ;  /* 0x00381f009d9d7f89 */ /* 0x000ea200000e0000 */
[----:B------:R-:W-:-:S05]  /*30c0*/  @P5 BRA `(.L_x_850) ;  /* 0x0000392000005947 */ /* 0x000fca0003800000 */
[----:B------:R-:W-:Y:S01]  /*30d0*/  ISETP.GE.AND P0, PT, R18, c[0x0][0x1d4], PT ;  /* 0x0000750012007a0c */ /* 0x000fe20003f06270 */
[----:B------:R-:W-:Y:S01]  /*30e0*/  @!UPT UIADD3 URZ, URZ, URZ, URZ ;  /* 0x0000003f3f3ff290 */ /* 0x000fe2000fffe03f */
[----:B------:R-:W-:Y:S11]  /*30f0*/  BSSY B0, `(.L_x_851) ;  /* 0x0000038000007945 */ /* 0x000ff60003800000 */
[----:B------:R-:W-:-:S05]  /*3100*/  @P0 BRA `(.L_x_852) ;  /* 0x0000036000000947 */ /* 0x000fca0003800000 */
[C---:B--2---:R-:W-:Y:S01]  /*3110*/  LEA R46, P0, R18.reuse, R157, 0x1 ;  /* 0x0000009d122e7211 */ /* 0x044fe200078008ff */
[----:B------:R-:W2:Y:S03]  /*3120*/  LDS.128 R24, [R105+0xb080] ;  /* 0x00b0800069187984 */ /* 0x000ea60000000c00 */
[----:B-1----:R-:W-:Y:S02]  /*3130*/  LEA.HI.X R47, R18, R145, R19, 0x1, P0 ;  /* 0x00000091122f7211 */ /* 0x002fe400000f0c13 */
[----:B------:R-:W-:Y:S11]  /*3140*/  ISETP.GE.AND P0, PT, R20, c[0x0][0x27c], PT ;  /* 0x00009f0014007a0c */ /* 0x000ff60003f06270 */
[----:B------:R-:W-:Y:S02]  /*3150*/  @!UPT UIADD3 URZ, URZ, URZ, URZ ;  /* 0x0000003f3f3ff290 */ /* 0x000fe4000fffe03f */
[--C-:B------:R-:W-:Y:S01]  /*3160*/  @!P0 HADD2.F32 R36, -RZ, R23.reuse.H1_H1 ;  /* 0x30000017ff248230 */ /* 0x100fe20000004100 */
[--C-:B------:R-:W-:Y:S01]  /*3170*/  @!P0 SHF.R.U64 R28, R34, 0x10, R35.reuse ;  /* 0x00000010221c8819 */ /* 0x100fe20000001223 */
[----:B------:R-:W-:Y:S01]  /*3180*/  @!P0 HADD2.F32 R38, -RZ, R64.H1_H1 ;  /* 0x30000040ff268230 */ /* 0x000fe20000004100 */
        /* <DEDUP_REMOVED lines=37> */
[-C--:B------:R-:W-:Y:S02]  /*33e0*/  @!P0 FFMA.FTZ R45, R29, R42.reuse, -R45 ;  /* 0x0000002a1d2d8223 */ /* 0x080fe4000001082d */
        /* <DEDUP_REMOVED lines=8> */
.L_x_852:
[----:B------:R-:W-:Y:S05]  /*3470*/  BSYNC B0 ;  /* 0x0000000000007941 */ /* 0x000fea0003800000 */
.L_x_851:
[----:B------:R-:W-:Y:S01]  /*3480*/  ISETP.GE.AND P0, PT, R15, c[0x0][0x1d4], PT ;  /* 0x000075000f007a0c */ /* 0x000fe20003f06270 */
[----:B------:R-:W-:Y:S01]  /*3490*/  @!UPT UIADD3 URZ, URZ, URZ, URZ ;  /* 0x0000003f3f3ff290 */ /* 0x000fe2000fffe03f */
[----:B------:R-:W-:Y:S11]  /*34a0*/  BSSY B0, `(.L_x_853) ;  /* 0x0000038000007945 */ /* 0x000ff60003800000 */
[----:B------:R-:W-:-:S05]  /*34b0*/  @P0 BRA `(.L_x_854) ;  /* 0x0000036000000947 */ /* 0x000fca0003800000 */
[C---:B--2---:R-:W-:Y:S01]  /*34c0*/  LEA R44, P0, R123.reuse, R157, 0x1 ;  /* 0x0000009d7b2c7211 */ /* 0x044fe200078008ff */
[----:B-1----:R-:W1:Y:S03]  /*34d0*/  LDS.128 R24, [R105+0xc880] ;  /* 0x00c8800069187984 */ /* 0x002e660000000c00 */
        /* <DEDUP_REMOVED lines=52> */
.L_x_854:
[----:B------:R-:W-:Y:S05]  /*3820*/  BSYNC B0 ;  /* 0x0000000000007941 */ /* 0x000fea0003800000 */
.L_x_853:
        /* <DEDUP_REMOVED lines=58> */
.L_x_856:
[----:B------:R-:W-:Y:S05]  /*3bd0*/  BSYNC B0 ;  /* 0x0000000000007941 */ /* 0x000fea0003800000 */
.L_x_855:
[----:B------:R-:W-:Y:S11]  /*3be0*/  ISETP.GE.AND P0, PT, R107, c[0x0][0x1d4], PT ;  /* 0x000075006b007a0c */ /* 0x000ff60003f06270 */
[----:B------:R-:W-:Y:S02]  /*3bf0*/  @!UPT UIADD3 URZ, URZ, URZ, URZ ;  /* 0x0000003f3f3ff290 */ /* 0x000fe4000fffe03f */
[----:B------:R-:W-:-:S05]  /*3c00*/  @P0 BRA `(.L_x_850) ;  /* 0x00002de000000947 */ /* 0x000fca0003800000 */
[C---:B--2---:R-:W-:Y:S01]  /*3c10*/  LEA R38, P0, R122.reuse, R157, 0x1 ;  /* 0x0000009d7a267211 */ /* 0x044fe200078008ff */
[----:B-1----:R-:W1:Y:S03]  /*3c20*/  LDS.128 R24, [R105+0xf880] ;  /* 0x00f8800069187984 */ /* 0x002e660000000c00 */
[----:B------:R-:W-:Y:S02]  /*3c30*/  LEA.HI.X R39, R122, R145, R119, 0x1, P0 ;  /* 0x000000917a277211 */ /* 0x000fe400000f0c77 */
        /* <DEDUP_REMOVED lines=25> */
[----:B------:R-:W-:Y:S02]  /*3dd0*/  @!P0 FFMA.FTZ R3, R28, R29, R3 ;  /* 0x0000001d1c038223 */ /* 0x000fe40000010003 */
[C---:B------:R-:W-:Y:S01]  /*3de0*/  @!P0 FMUL.FTZ R4, R22.reuse, R9 ;  /* 0x0000000916048220 */ /* 0x040fe20000410000 */
[----:B------:R-:W-:Y:S01]  /*3df0*/  @!P0 MOV R9, R27 ;  /* 0x0000001b00098202 */ /* 0x000fe20000000f00 */
[-C--:B------:R-:W-:Y:S01]  /*3e00*/  @!P0 FFMA.FTZ R33, R22, R31.reuse, -R33 ;  /* 0x0000001f16218223 */ /* 0x080fe20000010821 */
[--C-:B------:R-:W-:Y:S01]  /*3e10*/  @!P0 HADD2.F32 R28, -RZ, R11.reuse.H1_H1 ;  /* 0x3000000bff1c8230 */ /* 0x100fe20000004100 */
[----:B------:R-:W-:Y:S01]  /*3e20*/  @!P0 FFMA.FTZ R4, R30, R31, R4 ;  /* 0x0000001f1e048223 */ /* 0x000fe20000010004 */
[----:B------:R-:W-:Y:S01]  /*3e30*/  @!P0 F2FP.PACK_AB R36, R3, R36 ;  /* 0x000000240324823e */ /* 0x000fe200000000ff */
[----:B------:R-:W-:Y:S02]  /*3e40*/  @!P0 HADD2.F32 R11, -RZ, R11.H0_H0 ;  /* 0x2000000bff0b8230 */ /* 0x000fe40000004100 */
[-C--:B------:R-:W-:Y:S01]  /*3e50*/  @!P0 FMUL.FTZ R40, R28, R8.reuse ;  /* 0x000000081c288220 */ /* 0x080fe20000410000 */
[----:B------:R-:W-:Y:S01]  /*3e60*/  @!P0 F2FP.PACK_AB R33, R4, R33 ;  /* 0x000000210421823e */ /* 0x000fe200000000ff */
[--C-:B------:R-:W-:Y:S01]  /*3e70*/  @!P0 HADD2.F32 R29, -RZ, R9.reuse.H1_H1 ;  /* 0x30000009ff1d8230 */ /* 0x100fe20000004100 */
[C---:B------:R-:W-:Y:S01]  /*3e80*/  @!P0 FMUL.FTZ R5, R11.reuse, R8 ;  /* 0x000000080b058220 */ /* 0x040fe20000410000 */
[----:B------:R-:W-:Y:S01]  /*3e90*/  @!P0 MOV R24, R36 ;  /* 0x0000002400188202 */ /* 0x000fe20000000f00 */
[----:B------:R-:W-:Y:S01]  /*3ea0*/  @!P0 FFMA.FTZ R40, R11, R32, -R40 ;  /* 0x000000200b288223 */ /* 0x000fe20000010828 */
[----:B------:R-:W-:Y:S01]  /*3eb0*/  @!P0 MOV R25, R33 ;  /* 0x0000002100198202 */ /* 0x000fe20000000f00 */
[----:B------:R-:W-:Y:S01]  /*3ec0*/  @!P0 FMUL.FTZ R35, R29, R10 ;  /* 0x0000000a1d238220 */ /* 0x000fe20000410000 */
[----:B------:R-:W-:Y:S01]  /*3ed0*/  @!P0 HADD2.F32 R9, -RZ, R9.H0_H0 ;  /* 0x20000009ff098230 */ /* 0x000fe20000004100 */
[----:B------:R-:W-:Y:S04]  /*3ee0*/  @!P0 FFMA.FTZ R5, R28, R32, R5 ;  /* 0x000000201c058223 */ /* 0x000fe80000010005 */
[----:B------:R-:W-:Y:S01]  /*3ef0*/  @!P0 FMUL.FTZ R6, R9, R10 ;  /* 0x0000000a09068220 */ /* 0x000fe20000410000 */
[----:B------:R-:W-:Y:S01]  /*3f00*/  @!P0 F2FP.PACK_AB R40, R5, R40 ;  /* 0x000000280528823e */ /* 0x000fe200000000ff */
[-C--:B------:R-:W-:Y:S02]  /*3f10*/  @!P0 FFMA.FTZ R35, R9, R34.reuse, -R35 ;  /* 0x0000002209238223 */ /* 0x080fe40000010823 */
[----:B------:R-:W-:Y:S01]  /*3f20*/  @!P0 FFMA.FTZ R6, R29, R34, R6 ;  /* 0x000000221d068223 */ /* 0x000fe20000010006 */
[----:B------:R-:W-:Y:S04]  /*3f30*/  @!P0 MOV R26, R40 ;  /* 0x00000028001a8202 */ /* 0x000fe80000000f00 */
[----:B------:R-:W-:Y:S04]  /*3f40*/  @!P0 F2FP.PACK_AB R35, R6, R35 ;  /* 0x000000230623823e */ /* 0x000fe800000000ff */
[----:B------:R-:W-:Y:S05]  /*3f50*/  @!P0 MOV R27, R35 ;  /* 0x00000023001b8202 */ /* 0x000fea0000000f00 */
[----:B------:R1:W-:Y:S01]  /*3f60*/  ST.E.128 [R38.64], R24 ;  /* 0x0000001826007985 */ /* 0x0003e2000c101d10 */
[----:B------:R-:W-:-:S05]  /*3f70*/  BRA `(.L_x_850) ;  /* 0x00002a7000007947 */ /* 0x000fca0003800000 */
.L_x_837:
        /* <DEDUP_REMOVED lines=30> */
[----:B------:R1:W5:Y:S04]  /*4160*/  @!P0 LDG.E.128 R60, [R8.64] ;  /* 0x00000010083c8981 */ /* 0x000368000c1e1d00 */
[----:B------:R1:W5:Y:S01]  /*4170*/  @!P0 LDG.E.128 R44, [R4.64] ;  /* 0x00000010042c8981 */ /* 0x000362000c1e1d00 */
[----:B------:R-:W-:Y:S11]  /*4180*/  ISETP.GE.AND P0, PT, R15, c[0x0][0x27c], PT ;  /* 0x00009f000f007a0c */ /* 0x000ff60003f06270 */
[----:B------:R-:W-:Y:S02]  /*4190*/  @!UPT UIADD3 URZ, URZ, URZ, URZ ;  /* 0x0000003f3f3ff290 */ /* 0x000fe4000fffe03f */
[----:B------:R1:W5:Y:S04]  /*41a0*/  @!P0 LDG.E.128 R84, [R8.64+0x80] ;  /* 0x0000801008548981 */ /* 0x000368000c1e1d00 */
[----:B------:R1:W5:Y:S02]  /*41b0*/  @!P0 LDG.E.128 R36, [R4.64+0x80] ;  /* 0x0000801004248981 */ /* 0x000364000c1e1d00 */
.L_x_858:
[----:B------:R-:W-:Y:S05]  /*41c0*/  BSYNC B0 ;  /* 0x0000000000007941 */ /* 0x000fea0003800000 */
.L_x_857:
        /* <DEDUP_REMOVED lines=60> */
.L_x_860:
[----:B------:R-:W-:Y:S05]  /*4590*/  BSYNC B0 ;  /* 0x0000000000007941 */ /* 0x000fea0003800000 */
.L_x_859:
[----:B-1---5:R-:W-:Y:S01]  /*45a0*/  MOV R8, R73 ;  /* 0x0000004900087202 */ /* 0x022fe20000000f00 */
[----:B------:R1:W2:Y:S01]  /*45b0*/  SHFL.IDX PT, R171, R145, RZ, 0x181f ;  /* 0x00181fff91ab7589 */ /* 0x0002a200000e0000 */
[----:B------:R-:W-:Y:S01]  /*45c0*/  MOV R5, R27 ;  /* 0x0000001b00057202 */ /* 0x000fe20000000f00 */
[----:B------:R-:W-:Y:S01]  /*45d0*/  IMAD.MOV.U32 R11, RZ, RZ, R74 ;  /* 0x000000ffff0b7224 */ /* 0x000fe200078e004a */
[----:B------:R-:W-:Y:S01]  /*45e0*/  IADD3 R81, -R68, c[0x0][0x1d4], RZ ;  /* 0x0000750044517a10 */ /* 0x000fe20007ffe1ff */
[----:B------:R-:W-:Y:S01]  /*45f0*/  IMAD.MOV.U32 R10, RZ, RZ, R75 ;  /* 0x000000ffff0a7224 */ /* 0x000fe200078e004b */
[----:B------:R-:W-:Y:S01]  /*4600*/  BSSY B1, `(.L_x_861) ;  /* 0x000010b000017945 */ /* 0x000fe20003800000 */
[----:B------:R-:W-:Y:S02]  /*4610*/  IMAD.MOV.U32 R9, RZ, RZ, R72 ;  /* 0x000000ffff097224 */ /* 0x000fe400078e0048 */
[----:B------:R1:W3:Y:S01]  /*4620*/  SHFL.IDX PT, R170, R157, RZ, 0x181f ;  /* 0x00181fff9daa7589 */ /* 0x0002e200000e0000 */
        /* <DEDUP_REMOVED lines=24> */
[----:B------:R-:W-:Y:S01]  /*47b0*/  SEL R57, R68, R81, !P1 ;  /* 0x0000005144397207 */ /* 0x000fe20004800000 */
[----:B------:R-:W2:Y:S01]  /*47c0*/  LDS.128 R32, [R140+0xa080] ;  /* 0x00a080008c207984 */ /* 0x000ea20000000c00 */
[----:B------:R-:W-:Y:S02]  /*47d0*/  ISETP.GE.AND P0, PT, R18, c[0x0][0x27c], PT ;  /* 0x00009f0012007a0c */ /* 0x000fe40003f06270 */
[----:B------:R-:W-:Y:S04]  /*47e0*/  SHF.R.S32.HI R56, RZ, 0x1f, R57 ;  /* 0x0000001fff387819 */ /* 0x000fe80000011439 */
[----:B------:R-:W-:Y:S04]  /*47f0*/  LEA.HI R57, R56, R57, RZ, 0x4 ;  /* 0x0000003938397211 */ /* 0x000fe800078f20ff */
[----:B------:R-:W-:Y:S03]  /*4800*/  LEA.HI.SX32 R57, R57, R70, 0x1c ;  /* 0x0000004639397211 */ /* 0x000fe600078fe2ff */
[----:B------:R-:W-:Y:S01]  /*4810*/  @!P0 SHF.R.U64 R50, R44, 0x10, R45 ;  /* 0x000000102c328819 */ /* 0x000fe2000000122d */
[----:B------:R-:W-:Y:S01]  /*4820*/  @!P0 HADD2.F32 R52, -RZ, R49.H1_H1 ;  /* 0x30000031ff348230 */ /* 0x000fe20000004100 */
[----:B------:R-:W-:Y:S01]  /*4830*/  SHF.R.S32.HI R56, RZ, 0x1f, R57 ;  /* 0x0000001fff387819 */ /* 0x000fe20000011439 */
[----:B------:R-:W-:Y:S01]  /*4840*/  @!P0 HADD2.F32 R58, -RZ, R58.H0_H0 ;  /* 0x2000003aff3a8230 */ /* 0x000fe20000004100 */
[----:B------:R-:W-:Y:S01]  /*4850*/  SHF.L.U32 R173, R57, 0x3, RZ ;  /* 0x0000000339ad7819 */ /* 0x000fe200000006ff */
[----:B------:R-:W-:Y:S01]  /*4860*/  @!P0 HADD2.F32 R51, -RZ, R50.H0_H0 ;  /* 0x20000032ff338230 */ /* 0x000fe20000004100 */
[----:B------:R-:W-:Y:S01]  /*4870*/  LEA.HI R56, R56, R57, RZ, 0x3 ;  /* 0x0000003938387211 */ /* 0x000fe200078f18ff */
[----:B------:R-:W-:Y:S01]  /*4880*/  @!P0 HADD2.F32 R65, -RZ, R65.H0_H0 ;  /* 0x20000041ff418230 */ /* 0x000fe20000004100 */
[----:B------:R-:W-:Y:S02]  /*4890*/  LOP3.LUT R175, R108, 0x38, R173, 0xf8, !PT ;  /* 0x000000386caf7812 */ /* 0x000fe400078ef8ad */
[----:B------:R-:W-:Y:S02]  /*48a0*/  SHF.R.S32.HI R56, RZ, 0x3, R56 ;  /* 0x00000003ff387819 */ /* 0x000fe40000011438 */
[----:B------:R-:W-:Y:S02]  /*48b0*/  LOP3.LUT R175, R175, R106, RZ, 0x3c, !PT ;  /* 0x0000006aafaf7212 */ /* 0x000fe400078e3cff */
[----:B------:R-:W-:Y:S01]  /*48c0*/  @!P0 SHF.R.U32.HI R44, RZ, 0x10, R47 ;  /* 0x00000010ff2c8819 */ /* 0x000fe2000001162f */
[----:B------:R-:W-:Y:S01]  /*48d0*/  IMAD R54, R56, 0xc00, R7 ;  /* 0x00000c0038367824 */ /* 0x000fe200078e0207 */
[----:B------:R-:W-:Y:S02]  /*48e0*/  @!P0 SHF.R.U64 R46, R46, 0x10, R47 ;  /* 0x000000102e2e8819 */ /* 0x000fe4000000122f */
[----:B------:R-:W-:Y:S01]  /*48f0*/  @!P0 SHF.R.U64 R59, R60, 0x10, R61 ;  /* 0x000000103c3b8819 */ /* 0x000fe2000000123d */
[----:B------:R-:W-:Y:S01]  /*4900*/  IMAD.IADD R175, R54, 0x1, R175 ;  /* 0x0000000136af7824 */ /* 0x000fe200078e02af */
[----:B------:R-:W-:Y:S02]  /*4910*/  @!P0 SHF.R.U32.HI R45, RZ, 0x10, R45 ;  /* 0x00000010ff2d8819 */ /* 0x000fe4000001162d */
[----:B------:R-:W-:Y:S01]  /*4920*/  @!P0 SHF.R.U32.HI R60, RZ, 0x10, R61 ;  /* 0x00000010ff3c8819 */ /* 0x000fe2000001163d */
[----:B------:R-:W-:Y:S01]  /*4930*/  @!P0 HADD2.F32 R59, -RZ, R59.H0_H0 ;  /* 0x2000003bff3b8230 */ /* 0x000fe20000004100 */
[----:B------:R-:W-:Y:S01]  /*4940*/  SHF.L.U32 R172, R175, 0x1, RZ ;  /* 0x00000001afac7819 */ /* 0x000fe200000006ff */
[----:B------:R-:W-:Y:S01]  /*4950*/  @!P0 HADD2.F32 R61, -RZ, R94.H0_H0 ;  /* 0x2000005eff3d8230 */ /* 0x000fe20000004100 */
[----:B--2---:R-:W-:Y:S01]  /*4960*/  @!P0 IMAD.MOV.U32 R53, RZ, RZ, R32 ;  /* 0x000000ffff358224 */ /* 0x004fe200078e0020 */
[--C-:B------:R-:W-:Y:S02]  /*4970*/  @!P0 SHF.R.U32.HI R67, RZ, 0x10, R63.reuse ;  /* 0x00000010ff438819 */ /* 0x100fe4000001163f */
[----:B------:R-:W2:Y:S01]  /*4980*/  LDS.128 R88, [R172+0xa080] ;  /* 0x00a08000ac587984 */ /* 0x000ea20000000c00 */
[----:B------:R-:W-:Y:S01]  /*4990*/  @!P0 SHF.R.U64 R63, R62, 0x10, R63 ;  /* 0x000000103e3f8819 */ /* 0x000fe2000000123f */
[--C-:B------:R-:W-:Y:S02]  /*49a0*/  @!P0 HADD2.F32 R47, -RZ, R53.reuse.H0_H0 ;  /* 0x20000035ff2f8230 */ /* 0x100fe40000004100 */
[----:B------:R-:W-:Y:S02]  /*49b0*/  @!P0 HADD2.F32 R50, -RZ, R53.H1_H1 ;  /* 0x30000035ff328230 */ /* 0x000fe40000004100 */
[----:B------:R-:W-:Y:S01]  /*49c0*/  @!P0 HADD2.F32 R67, -RZ, R67.H0_H0 ;  /* 0x20000043ff438230 */ /* 0x000fe20000004100 */
[C---:B------:R-:W-:Y:S01]  /*49d0*/  @!P0 FMUL.FTZ R3, R47.reuse, R52 ;  /* 0x000000342f038220 */ /* 0x040fe20000410000 */
[----:B------:R-:W-:Y:S01]  /*49e0*/  @!P0 HADD2.F32 R63, -RZ, R63.H0_H0 ;  /* 0x2000003fff3f8230 */ /* 0x000fe20000004100 */
[----:B------:R-:W-:Y:S01]  /*49f0*/  @!P0 FMUL.FTZ R4, R50, R51 ;  /* 0x0000003332048220 */ /* 0x000fe20000410000 */
[----:B--2---:R-:W-:Y:S02]  /*4a00*/  @!P0 MOV R57, R88 ;  /* 0x0000005800398202 */ /* 0x004fe40000000f00 */
[----:B------:R-:W-:Y:S03]  /*4a10*/  @!P0 MOV R62, R90 ;  /* 0x0000005a003e8202 */ /* 0x000fe60000000f00 */
[--C-:B------:R-:W-:Y:S02]  /*4a20*/  @!P0 HADD2.F32 R56, -RZ, R57.reuse.H0_H0 ;  /* 0x20000039ff388230 */ /* 0x100fe40000004100 */
[----:B------:R-:W-:Y:S03]  /*4a30*/  @!P0 HADD2.F32 R57, -RZ, R57.H1_H1 ;  /* 0x30000039ff398230 */ /* 0x000fe60000004100 */
[C---:B------:R-:W-:Y:S02]  /*4a40*/  @!P0 FMUL.FTZ R172, R56.reuse, R52 ;  /* 0x0000003438ac8220 */ /* 0x040fe40000410000 */
[-C--:B------:R-:W-:Y:S02]  /*4a50*/  @!P0 FFMA.FTZ R3, R56, R58.reuse, R3 ;  /* 0x0000003a38038223 */ /* 0x080fe40000010003 */
[----:B------:R-:W-:Y:S01]  /*4a60*/  @!P0 FFMA.FTZ R172, R47, R58, -R172 ;  /* 0x0000003a2fac8223 */ /* 0x000fe200000108ac */
[----:B------:R-:W-:Y:S01]  /*4a70*/  @!P0 HADD2.F32 R47, -RZ, R49.H0_H0 ;  /* 0x20000031ff2f8230 */ /* 0x000fe20000004100 */
[----:B------:R-:W-:Y:S01]  /*4a80*/  @!P0 IMAD.MOV.U32 R58, RZ, RZ, R89 ;  /* 0x000000ffff3a8224 */ /* 0x000fe200078e0059 */
[----:B------:R-:W-:Y:S01]  /*4a90*/  @!P0 MOV R49, R35 ;  /* 0x0000002300318202 */ /* 0x000fe20000000f00 */
[C---:B------:R-:W-:Y:S01]  /*4aa0*/  @!P0 FMUL.FTZ R175, R57.reuse, R51 ;  /* 0x0000003339af8220 */ /* 0x040fe20000410000 */
[----:B------:R-:W-:Y:S01]  /*4ab0*/  @!P0 MOV R51, R33 ;  /* 0x0000002100338202 */ /* 0x000fe20000000f00 */
[-C--:B------:R-:W-:Y:S01]  /*4ac0*/  @!P0 FFMA.FTZ R4, R57, R59.reuse, R4 ;  /* 0x0000003b39048223 */ /* 0x080fe20000010004 */
[--C-:B------:R-:W-:Y:S01]  /*4ad0*/  @!P0 HADD2.F32 R56, -RZ, R58.reuse.H0_H0 ;  /* 0x2000003aff388230 */ /* 0x100fe20000004100 */
[----:B------:R-:W-:Y:S01]  /*4ae0*/  @!P0 FFMA.FTZ R175, R50, R59, -R175 ;  /* 0x0000003b32af8223 */ /* 0x000fe200000108af */
[----:B------:R-:W-:Y:S02]  /*4af0*/  @!P0 HADD2.F32 R50, -RZ, R45.H0_H0 ;  /* 0x2000002dff328230 */ /* 0x000fe40000004100 */
[----:B------:R-:W-:Y:S01]  /*4b00*/  @!P0 HADD2.F32 R59, -RZ, R58.H1_H1 ;  /* 0x3000003aff3b8230 */ /* 0x000fe20000004100 */
[----:B------:R-:W-:Y:S01]  /*4b10*/  @!P0 FMUL.FTZ R174, R56, R47 ;  /* 0x0000002f38ae8220 */ /* 0x000fe20000410000 */
[--C-:B------:R-:W-:Y:S01]  /*4b20*/  @!P0 HADD2.F32 R45, -RZ, R51.reuse.H1_H1 ;  /* 0x30000033ff2d8230 */ /* 0x100fe20000004100 */
[----:B------:R-:W-:Y:S01]  /*4b30*/  @!P0 F2FP.PACK_AB R175, R175, R172 ;  /* 0x000000acafaf823e */ /* 0x000fe200000000ff */
[----:B------:R-:W-:Y:S01]  /*4b40*/  @!P0 HADD2.F32 R58, -RZ, R60.H0_H0 ;  /* 0x2000003cff3a8230 */ /* 0x000fe20000004100 */
[----:B------:R-:W-:Y:S01]  /*4b50*/  @!P0 IMAD.MOV.U32 R60, RZ, RZ, R91 ;  /* 0x000000ffff3c8224 */ /* 0x000fe200078e005b */
[----:B------:R-:W-:Y:S01]  /*4b60*/  @!P0 HADD2.F32 R52, -RZ, R51.H0_H0 ;  /* 0x20000033ff348230 */ /* 0x000fe20000004100 */
[-C--:B------:R-:W-:Y:S01]  /*4b70*/  @!P0 FMUL.FTZ R177, R59, R50.reuse ;  /* 0x000000323bb18220 */ /* 0x080fe20000410000 */
[----:B------:R-:W-:Y:S01]  /*4b80*/  @!P0 MOV R32, R175 ;  /* 0x000000af00208202 */ /* 0x000fe20000000f00 */
[C---:B------:R-:W-:Y:S01]  /*4b90*/  @!P0 FMUL.FTZ R6, R45.reuse, R50 ;  /* 0x000000322d068220 */ /* 0x040fe20000410000 */
[----:B------:R-:W-:Y:S01]  /*4ba0*/  @!P0 HADD2.F32 R66, -RZ, R60.H1_H1 ;  /* 0x3000003cff428230 */ /* 0x000fe20000004100 */
[----:B------:R-:W-:Y:S01]  /*4bb0*/  @!P0 FFMA.FTZ R177, R45, R58, -R177 ;  /* 0x0000003a2db18223 */ /* 0x000fe200000108b1 */
[----:B------:R-:W-:Y:S01]  /*4bc0*/  @!P0 HADD2.F32 R45, -RZ, R44.H0_H0 ;  /* 0x2000002cff2d8230 */ /* 0x000fe20000004100 */
[----:B------:R-:W-:Y:S01]  /*4bd0*/  @!P0 FMUL.FTZ R5, R52, R47 ;  /* 0x0000002f34058220 */ /* 0x000fe20000410000 */
[--C-:B------:R-:W-:Y:S01]  /*4be0*/  @!P0 HADD2.F32 R44, -RZ, R49.reuse.H1_H1 ;  /* 0x30000031ff2c8230 */ /* 0x100fe20000004100 */
[----:B------:R-:W-:Y:S01]  /*4bf0*/  @!P0 F2FP.PACK_AB R172, R4, R3 ;  /* 0x0000000304ac823e */ /* 0x000fe200000000ff */
[----:B------:R-:W-:Y:S01]  /*4c00*/  @!P0 HADD2.F32 R57, -RZ, R64.H0_H0 ;  /* 0x20000040ff398230 */ /* 0x000fe20000004100 */
[-C--:B------:R-:W-:Y:S01]  /*4c10*/  @!P0 FMUL.FTZ R179, R66, R45.reuse ;  /* 0x0000002d42b38220 */ /* 0x080fe20000410000 */
[----:B------:R-:W-:Y:S01]  /*4c20*/  @!P0 HADD2.F32 R47, -RZ, R48.H1_H1 ;  /* 0x30000030ff2f8230 */ /* 0x000fe20000004100 */
[C---:B------:R-:W-:Y:S01]  /*4c30*/  @!P0 FMUL.FTZ R11, R44.reuse, R45 ;  /* 0x0000002d2c0b8220 */ /* 0x040fe20000410000 */
[----:B------:R-:W-:Y:S01]  /*4c40*/  @!P0 MOV R88, R172 ;  /* 0x000000ac00588202 */ /* 0x000fe20000000f00 */
[----:B------:R-:W-:Y:S01]  /*4c50*/  @!P0 FFMA.FTZ R179, R44, R67, -R179 ;  /* 0x000000432cb38223 */ /* 0x000fe200000108b3 */
[----:B------:R-:W-:Y:S01]  /*4c60*/  @!P0 HADD2.F32 R64, -RZ, R60.H0_H0 ;  /* 0x2000003cff408230 */ /* 0x000fe20000004100 */
[----:B------:R-:W-:Y:S01]  /*4c70*/  @!P0 IMAD.MOV.U32 R44, RZ, RZ, R34 ;  /* 0x000000ffff2c8224 */ /* 0x000fe200078e0022 */
[----:B------:R-:W-:Y:S01]  /*4c80*/  @!P0 HADD2.F32 R50, -RZ, R49.H0_H0 ;  /* 0x20000031ff328230 */ /* 0x000fe20000004100 */
[----:B------:R-:W-:Y:S01]  /*4c90*/  @!P0 FFMA.FTZ R5, R56, R57, R5 ;  /* 0x0000003938058223 */ /* 0x000fe20000010005 */
[----:B------:R-:W-:Y:S01]  /*4ca0*/  @!P0 HADD2.F32 R45, -RZ, R46.H0_H0 ;  /* 0x2000002eff2d8230 */ /* 0x000fe20000004100 */
[-C--:B------:R-:W-:Y:S01]  /*4cb0*/  @!P0 FMUL.FTZ R176, R64, R47.reuse ;  /* 0x0000002f40b08220 */ /* 0x080fe20000410000 */
[----:B------:R-:W-:Y:S01]  /*4cc0*/  @!P0 HADD2.F32 R46, -RZ, R44.H0_H0 ;  /* 0x2000002cff2e8230 */ /* 0x000fe20000004100 */
[----:B------:R-:W-:Y:S01]  /*4cd0*/  @!P0 FMUL.FTZ R10, R50, R47 ;  /* 0x0000002f320a8220 */ /* 0x000fe20000410000 */
[----:B------:R-:W-:Y:S01]  /*4ce0*/  @!P0 HADD2.F32 R47, -RZ, R48.H0_H0 ;  /* 0x20000030ff2f8230 */ /* 0x000fe20000004100 */
[----:B------:R-:W-:Y:S01]  /*4cf0*/  @!P0 FFMA.FTZ R6, R59, R58, R6 ;  /* 0x0000003a3b068223 */ /* 0x000fe20000010006 */
[----:B------:R-:W-:Y:S01]  /*4d00*/  @!P0 HADD2.F32 R44, -RZ, R44.H1_H1 ;  /* 0x3000002cff2c8230 */ /* 0x000fe20000004100 */
[----:B------:R-:W-:Y:S01]  /*4d10*/  @!P0 FFMA.FTZ R174, R52, R57, -R174 ;  /* 0x0000003934ae8223 */ /* 0x000fe200000108ae */
[--C-:B------:R-:W-:Y:S01]  /*4d20*/  @!P0 HADD2.F32 R60, -RZ, R62.reuse.H0_H0 ;  /* 0x2000003eff3c8230 */ /* 0x100fe20000004100 */
[----:B------:R-:W-:Y:S01]  /*4d30*/  @!P0 FMUL.FTZ R8, R46, R47 ;  /* 0x0000002f2e088220 */ /* 0x000fe20000410000 */
[----:B------:R-:W-:Y:S01]  /*4d40*/  @!P0 HADD2.F32 R62, -RZ, R62.H1_H1 ;  /* 0x3000003eff3e8230 */ /* 0x000fe20000004100 */
[----:B------:R-:W-:Y:S01]  /*4d50*/  @!P0 FMUL.FTZ R9, R44, R45 ;  /* 0x0000002d2c098220 */ /* 0x000fe20000410000 */
[----:B------:R-:W-:Y:S01]  /*4d60*/  @!P0 F2FP.PACK_AB R174, R177, R174 ;  /* 0x000000aeb1ae823e */ /* 0x000fe200000000ff */
[----:B------:R-:W-:Y:S01]  /*4d70*/  @!P0 FFMA.FTZ R8, R60, R61, R8 ;  /* 0x0000003d3c088223 */ /* 0x000fe20000010008 */
[----:B------:R-:W-:Y:S01]  /*4d80*/  @!P0 F2FP.PACK_AB R177, R6, R5 ;  /* 0x0000000506b1823e */ /* 0x000fe200000000ff */
[----:B------:R-:W-:Y:S01]  /*4d90*/  @!P0 FMUL.FTZ R178, R60, R47 ;  /* 0x0000002f3cb28220 */ /* 0x000fe20000410000 */
[----:B------:R-:W-:Y:S01]  /*4da0*/  @!P0 MOV R33, R174 ;  /* 0x000000ae00218202 */ /* 0x000fe20000000f00 */
[C---:B------:R-:W-:Y:S02]  /*4db0*/  @!P0 FMUL.FTZ R181, R62.reuse, R45 ;  /* 0x0000002d3eb58220 */ /* 0x040fe40000410000 */
[----:B------:R-:W-:Y:S02]  /*4dc0*/  @!P0 FFMA.FTZ R9, R62, R63, R9 ;  /* 0x0000003f3e098223 */ /* 0x000fe40000010009 */
[----:B------:R-:W-:Y:S02]  /*4dd0*/  @!P0 FFMA.FTZ R10, R64, R65, R10 ;  /* 0x00000041400a8223 */ /* 0x000fe4000001000a */
[----:B------:R-:W-:Y:S02]  /*4de0*/  @!P0 FFMA.FTZ R178, R46, R61, -R178 ;  /* 0x0000003d2eb28223 */ /* 0x000fe400000108b2 */
[----:B------:R-:W-:Y:S02]  /*4df0*/  @!P0 FFMA.FTZ R181, R44, R63, -R181 ;  /* 0x0000003f2cb58223 */ /* 0x000fe400000108b5 */
[----:B------:R-:W-:Y:S02]  /*4e00*/  @!P0 FFMA.FTZ R176, R50, R65, -R176 ;  /* 0x0000004132b08223 */ /* 0x000fe400000108b0 */
[----:B------:R-:W-:Y:S01]  /*4e10*/  @!P0 FFMA.FTZ R11, R66, R67, R11 ;  /* 0x00000043420b8223 */ /* 0x000fe2000001000b */
[----:B------:R-:W-:Y:S01]  /*4e20*/  @!P0 F2FP.PACK_AB R181, R181, R178 ;  /* 0x000000b2b5b5823e */ /* 0x000fe200000000ff */
[----:B------:R-:W-:Y:S01]  /*4e30*/  @!P0 IMAD.MOV.U32 R89, RZ, RZ, R177 ;  /* 0x000000ffff598224 */ /* 0x000fe200078e00b1 */
[----:B------:R-:W-:Y:S02]  /*4e40*/  @!P0 F2FP.PACK_AB R176, R179, R176 ;  /* 0x000000b0b3b0823e */ /* 0x000fe400000000ff */
[----:B------:R-:W-:Y:S01]  /*4e50*/  @!P0 F2FP.PACK_AB R178, R9, R8 ;  /* 0x0000000809b2823e */ /* 0x000fe200000000ff */
[----:B------:R-:W-:Y:S01]  /*4e60*/  @!P0 IMAD.MOV.U32 R34, RZ, RZ, R181 ;  /* 0x000000ffff228224 */ /* 0x000fe200078e00b5 */
[----:B------:R-:W-:Y:S02]  /*4e70*/  @!P0 F2FP.PACK_AB R179, R11, R10 ;  /* 0x0000000a0bb3823e */ /* 0x000fe400000000ff */
[----:B------:R-:W-:Y:S02]  /*4e80*/  @!P0 MOV R35, R176 ;  /* 0x000000b000238202 */ /* 0x000fe40000000f00 */
[----:B------:R-:W-:Y:S02]  /*4e90*/  @!P0 MOV R90, R178 ;  /* 0x000000b2005a8202 */ /* 0x000fe40000000f00 */
[----:B------:R-:W-:Y:S02]  /*4ea0*/  @!P0 MOV R91, R179 ;  /* 0x000000b3005b8202 */ /* 0x000fe40000000f00 */
[C---:B---3--:R-:W-:Y:S04]  /*4eb0*/  LEA R174, P0, R133.reuse, R170, 0x1 ;  /* 0x000000aa85ae7211 */ /* 0x048fe800078008ff */
[----:B------:R-:W-:Y:S02]  /*4ec0*/  LEA.HI.X R175, R133, R171, R130, 0x1, P0 ;  /* 0x000000ab85af7211 */ /* 0x000fe400000f0c82 */
[C---:B------:R-:W-:Y:S03]  /*4ed0*/  ISETP.GE.AND P0, PT, R173.reuse, c[0x0][0x1d4], PT ;  /* 0x00007500ad007a0c */ /* 0x040fe60003f06270 */
[----:B------:R2:W-:Y:S10]  /*4ee0*/  ST.E.128 [R174.64], R32 ;  /* 0x00000020ae007985 */ /* 0x0005f4000c101d10 */
[----:B------:R-:W-:Y:S05]  /*4ef0*/  @!P0 IMAD.WIDE R172, R173, 0x2, R170 ;  /* 0x00000002adac8825 */ /* 0x000fea00078e02aa */
[----:B------:R2:W-:Y:S02]  /*4f00*/  @!P0 ST.E.128 [R172.64], R88 ;  /* 0x00000058ac008985 */ /* 0x0005e4000c101d10 */
.L_x_864:
[----:B------:R-:W-:Y:S05]  /*4f10*/  BSYNC B0 ;  /* 0x0000000000007941 */ /* 0x000fea0003800000 */
.L_x_863:
[----:B------:R-:W-:Y:S11]  /*4f20*/  ISETP.GE.AND P0, PT, R15, c[0x0][0x1d4], PT ;  /* 0x000075000f007a0c */ /* 0x000ff60003f06270 */
[----:B------:R-:W-:Y:S02]  /*4f30*/  @!UPT UIADD3 URZ, URZ, URZ, URZ ;  /* 0x0000003f3f3ff290 */ /* 0x000fe4000fffe03f */
[----:B------:R-:W-:-:S05]  /*4f40*/  @P0 BRA `(.L_x_862) ;  /* 0x0000076000000947 */ /* 0x000fca0003800000 */
[----:B------:R-:W-:Y:S01]  /*4f50*/  SEL R50, R68, R81, !P2 ;  /* 0x0000005144327207 */ /* 0x000fe20005000000 */
[----:B--2---:R-:W2:Y:S01]  /*4f60*/  LDS.128 R32, [R139+0xa080] ;  /* 0x00a080008b207984 */ /* 0x004ea20000000c00 */
        /* <DEDUP_REMOVED lines=11> */
[----:B------:R-:W-:Y:S01]  /*5020*/  @!P0 HADD2.F32 R61, -RZ, R92.H1_H1 ;  /* 0x3000005cff3d8230 */ /* 0x000fe20000004100 */
[----:B------:R-:W-:Y:S02]  /*5030*/  LOP3.LUT R91, R108, 0x38, R89, 0xf8, !PT ;  /* 0x000000386c5b7812 */ /* 0x000fe400078ef859 */
[----:B------:R-:W-:Y:S02]  /*5040*/  SHF.R.S32.HI R50, RZ, 0x3, R50 ;  /* 0x00000003ff327819 */ /* 0x000fe40000011432 */
[----:B------:R-:W-:Y:S02]  /*5050*/  LOP3.LUT R91, R91, R106, RZ, 0x3c, !PT ;  /* 0x0000006a5b5b7212 */ /* 0x000fe400078e3cff */
[----:B------:R-:W-:Y:S01]  /*5060*/  @!P0 SHF.R.U32.HI R36, RZ, 0x10, R39 ;  /* 0x00000010ff248819 */ /* 0x000fe20000011627 */
[----:B------:R-:W-:Y:S01]  /*5070*/  IMAD R48, R50, 0xc00, R7 ;  /* 0x00000c0032307824 */ /* 0x000fe200078e0207 */
[----:B------:R-:W-:Y:S01]  /*5080*/  @!P0 SHF.R.U64 R38, R38, 0x10, R39 ;  /* 0x0000001026268819 */ /* 0x000fe20000001227 */
[----:B------:R-:W-:Y:S01]  /*5090*/  @!P0 HADD2.F32 R50, -RZ, R93.H1_H1 ;  /* 0x3000005dff328230 */ /* 0x000fe20000004100 */
[----:B------:R-:W-:Y:S01]  /*50a0*/  @!P0 SHF.R.U64 R53, R84, 0x10, R85 ;  /* 0x0000001054358819 */ /* 0x000fe20000001255 */
[----:B------:R-:W-:Y:S01]  /*50b0*/  IMAD.IADD R91, R48, 0x1, R91 ;  /* 0x00000001305b7824 */ /* 0x000fe200078e025b */
[----:B------:R-:W-:Y:S02]  /*50c0*/  @!P0 SHF.R.U32.HI R37, RZ, 0x10, R37 ;  /* 0x00000010ff258819 */ /* 0x000fe40000011625 */
[----:B------:R-:W-:Y:S01]  /*50d0*/  @!P0 SHF.R.U32.HI R52, RZ, 0x10, R85 ;  /* 0x00000010ff348819 */ /* 0x000fe20000011655 */
[----:B------:R-:W-:Y:S01]  /*50e0*/  @!P0 HADD2.F32 R53, -RZ, R53.H0_H0 ;  /* 0x20000035ff358230 */ /* 0x000fe20000004100 */
[----:B------:R-:W-:Y:S01]  /*50f0*/  SHF.L.U32 R60, R91, 0x1, RZ ;  /* 0x000000015b3c7819 */ /* 0x000fe200000006ff */
[----:B--2---:R-:W-:Y:S02]  /*5100*/  @!P0 IMAD.MOV.U32 R47, RZ, RZ, R32 ;  /* 0x000000ffff2f8224 */ /* 0x004fe400078e0020 */
[----:B------:R-:W-:Y:S01]  /*5110*/  @!P0 HADD2.F32 R52, -RZ, R52.H0_H0 ;  /* 0x20000034ff348230 */ /* 0x000fe20000004100 */
[--C-:B------:R-:W-:Y:S01]  /*5120*/  @!P0 SHF.R.U32.HI R63, RZ, 0x10, R87.reuse ;  /* 0x00000010ff3f8819 */ /* 0x100fe20000011657 */
[----:B------:R-:W2:Y:S01]  /*5130*/  LDS.128 R64, [R60+0xa080] ;  /* 0x00a080003c407984 */ /* 0x000ea20000000c00 */
[----:B------:R-:W-:Y:S01]  /*5140*/  @!P0 SHF.R.U64 R59, R86, 0x10, R87 ;  /* 0x00000010563b8819 */ /* 0x000fe20000001257 */
[--C-:B------:R-:W-:Y:S02]  /*5150*/  @!P0 HADD2.F32 R39, -RZ, R47.reuse.H0_H0 ;  /* 0x2000002fff278230 */ /* 0x100fe40000004100 */
[----:B------:R-:W-:Y:S02]  /*5160*/  @!P0 HADD2.F32 R44, -RZ, R47.H1_H1 ;  /* 0x3000002fff2c8230 */ /* 0x000fe40000004100 */
[----:B------:R-:W-:Y:S01]  /*5170*/  @!P0 HADD2.F32 R63, -RZ, R63.H0_H0 ;  /* 0x2000003fff3f8230 */ /* 0x000fe20000004100 */
[----:B------:R-:W-:Y:S01]  /*5180*/  @!P0 FMUL.FTZ R3, R39, R46 ;  /* 0x0000002e27038220 */ /* 0x000fe20000410000 */
[----:B------:R-:W-:Y:S01]  /*5190*/  @!P0 HADD2.F32 R59, -RZ, R59.H0_H0 ;  /* 0x2000003bff3b8230 */ /* 0x000fe20000004100 */
[CC--:B------:R-:W-:Y:S02]  /*51a0*/  @!P0 FMUL.FTZ R4, R44.reuse, R45.reuse ;  /* 0x0000002d2c048220 */ /* 0x0c0fe40000410000 */
[----:B--2---:R-:W-:Y:S01]  /*51b0*/  @!P0 IMAD.MOV.U32 R54, RZ, RZ, R65 ;  /* 0x000000ffff368224 */ /* 0x004fe200078e0041 */
[----:B------:R-:W-:Y:S05]  /*51c0*/  @!P0 MOV R51, R64 ;  /* 0x0000004000338202 */ /* 0x000fea0000000f00 */
[--C-:B------:R-:W-:Y:S02]  /*51d0*/  @!P0 HADD2.F32 R49, -RZ, R51.reuse.H0_H0 ;  /* 0x20000033ff318230 */ /* 0x100fe40000004100 */
[----:B------:R-:W-:Y:S03]  /*51e0*/  @!P0 HADD2.F32 R51, -RZ, R51.H1_H1 ;  /* 0x30000033ff338230 */ /* 0x000fe60000004100 */
[----:B------:R-:W-:Y:S02]  /*51f0*/  @!P0 FFMA.FTZ R3, R49, R50, R3 ;  /* 0x0000003231038223 */ /* 0x000fe40000010003 */
[C---:B------:R-:W-:Y:S01]  /*5200*/  @!P0 FMUL.FTZ R91, R51.reuse, R45 ;  /* 0x0000002d335b8220 */ /* 0x040fe20000410000 */
[----:B------:R-:W-:Y:S01]  /*5210*/  @!P0 MOV R45, R33 ;  /* 0x00000021002d8202 */ /* 0x000fe20000000f00 */
[-C--:B------:R-:W-:Y:S01]  /*5220*/  @!P0 FFMA.FTZ R4, R51, R53.reuse, R4 ;  /* 0x0000003533048223 */ /* 0x080fe20000010004 */
[----:B------:R-:W-:Y:S01]  /*5230*/  @!P0 HADD2.F32 R51, -RZ, R54.H1_H1 ;  /* 0x30000036ff338230 */ /* 0x000fe20000004100 */
[----:B------:R-:W-:Y:S01]  /*5240*/  @!P0 FFMA.FTZ R91, R44, R53, -R91 ;  /* 0x000000352c5b8223 */ /* 0x000fe2000001085b */
[----:B------:R-:W-:Y:S01]  /*5250*/  @!P0 HADD2.F32 R44, -RZ, R37.H0_H0 ;  /* 0x20000025ff2c8230 */ /* 0x000fe20000004100 */
[----:B------:R-:W-:Y:S01]  /*5260*/  @!P0 FMUL.FTZ R60, R49, R46 ;  /* 0x0000002e313c8220 */ /* 0x000fe20000410000 */
[--C-:B------:R-:W-:Y:S01]  /*5270*/  @!P0 HADD2.F32 R37, -RZ, R45.reuse.H1_H1 ;  /* 0x3000002dff258230 */ /* 0x100fe20000004100 */
[----:B------:R-:W-:Y:S01]  /*5280*/  @!P0 IMAD.MOV.U32 R53, RZ, RZ, R67 ;  /* 0x000000ffff358224 */ /* 0x000fe200078e0043 */
[----:B------:R-:W-:Y:S01]  /*5290*/  @!P0 HADD2.F32 R46, -RZ, R45.H0_H0 ;  /* 0x2000002dff2e8230 */ /* 0x000fe20000004100 */
[----:B------:R-:W-:Y:S01]  /*52a0*/  @!P0 FMUL.FTZ R173, R51, R44 ;  /* 0x0000002c33ad8220 */ /* 0x000fe20000410000 */
[----:B------:R-:W-:Y:S01]  /*52b0*/  @!P0 HADD2.F32 R49, -RZ, R93.H0_H0 ;  /* 0x2000005dff318230 */ /* 0x000fe20000004100 */
[----:B------:R-:W-:Y:S01]  /*52c0*/  @!P0 FFMA.FTZ R60, R39, R50, -R60 ;  /* 0x00000032273c8223 */ /* 0x000fe2000001083c */
[----:B------:R-:W-:Y:S01]  /*52d0*/  @!P0 HADD2.F32 R39, -RZ, R43.H0_H0 ;  /* 0x2000002bff278230 */ /* 0x000fe20000004100 */
[C---:B------:R-:W-:Y:S01]  /*52e0*/  @!P0 FMUL.FTZ R6, R37.reuse, R44 ;  /* 0x0000002c25068220 */ /* 0x040fe20000410000 */
[----:B------:R-:W-:Y:S01]  /*52f0*/  @!P0 MOV R43, R35 ;  /* 0x00000023002b8202 */ /* 0x000fe20000000f00 */
[----:B------:R-:W-:Y:S01]  /*5300*/  @!P0 FFMA.FTZ R173, R37, R52, -R173 ;  /* 0x0000003425ad8223 */ /* 0x000fe200000108ad */
[----:B------:R-:W-:Y:S01]  /*5310*/  @!P0 HADD2.F32 R37, -RZ, R36.H0_H0 ;  /* 0x20000024ff258230 */ /* 0x000fe20000004100 */
[----:B------:R-:W-:Y:S01]  /*5320*/  @!P0 FMUL.FTZ R5, R46, R39 ;  /* 0x000000272e058220 */ /* 0x000fe20000410000 */
[----:B------:R-:W-:Y:S01]  /*5330*/  @!P0 HADD2.F32 R58, -RZ, R53.H1_H1 ;  /* 0x30000035ff3a8230 */ /* 0x000fe20000004100 */
[----:B------:R-:W-:Y:S01]  /*5340*/  @!P0 F2FP.PACK_AB R91, R91, R60 ;  /* 0x0000003c5b5b823e */ /* 0x000fe200000000ff */
[----:B------:R-:W-:Y:S01]  /*5350*/  @!P0 HADD2.F32 R50, -RZ, R54.H0_H0 ;  /* 0x20000036ff328230 */ /* 0x000fe20000004100 */
[----:B------:R-:W-:Y:S01]  /*5360*/  @!P0 MOV R54, R66 ;  /* 0x0000004200368202 */ /* 0x000fe20000000f00 */
[----:B------:R-:W-:Y:S01]  /*5370*/  @!P0 HADD2.F32 R36, -RZ, R43.H1_H1 ;  /* 0x3000002bff248230 */ /* 0x000fe20000004100 */
[----:B------:R-:W-:Y:S01]  /*5380*/  @!P0 FMUL.FTZ R175, R58, R37 ;  /* 0x000000253aaf8220 */ /* 0x000fe20000410000 */
[----:B------:R-:W-:Y:S01]  /*5390*/  @!P0 MOV R32, R91 ;  /* 0x0000005b00208202 */ /* 0x000fe20000000f00 */
[----:B------:R-:W-:Y:S01]  /*53a0*/  @!P0 FMUL.FTZ R62, R50, R39 ;  /* 0x00000027323e8220 */ /* 0x000fe20000410000 */
[----:B------:R-:W-:Y:S01]  /*53b0*/  @!P0 HADD2.F32 R39, -RZ, R42.H1_H1 ;  /* 0x3000002aff278230 */ /* 0x000fe20000004100 */
[C---:B------:R-:W-:Y:S01]  /*53c0*/  @!P0 FMUL.FTZ R11, R36.reuse, R37 ;  /* 0x00000025240b8220 */ /* 0x040fe20000410000 */
[----:B------:R-:W-:Y:S01]  /*53d0*/  @!P0 HADD2.F32 R56, -RZ, R53.H0_H0 ;  /* 0x20000035ff388230 */ /* 0x000fe20000004100 */
[----:B------:R-:W-:Y:S01]  /*53e0*/  @!P0 FFMA.FTZ R175, R36, R63, -R175 ;  /* 0x0000003f24af8223 */ /* 0x000fe200000108af */
[----:B------:R-:W-:Y:S01]  /*53f0*/  @!P0 HADD2.F32 R44, -RZ, R43.H0_H0 ;  /* 0x2000002bff2c8230 */ /* 0x000fe20000004100 */
[----:B------:R-:W-:Y:S01]  /*5400*/  @!P0 IMAD.MOV.U32 R36, RZ, RZ, R34 ;  /* 0x000000ffff248224 */ /* 0x000fe200078e0022 */
[----:B------:R-:W-:Y:S01]  /*5410*/  @!P0 HADD2.F32 R37, -RZ, R38.H0_H0 ;  /* 0x20000026ff258230 */ /* 0x000fe20000004100 */
[-C--:B------:R-:W-:Y:S01]  /*5420*/  @!P0 FMUL.FTZ R88, R56, R39.reuse ;  /* 0x0000002738588220 */ /* 0x080fe20000410000 */
[----:B------:R-:W-:Y:S01]  /*5430*/  @!P0 HADD2.F32 R53, -RZ, R54.H0_H0 ;  /* 0x20000036ff358230 */ /* 0x000fe20000004100 */
[----:B------:R-:W-:Y:S01]  /*5440*/  @!P0 FMUL.FTZ R10, R44, R39 ;  /* 0x000000272c0a8220 */ /* 0x000fe20000410000 */
[----:B------:R-:W-:Y:S01]  /*5450*/  @!P0 HADD2.F32 R39, -RZ, R42.H0_H0 ;  /* 0x2000002aff278230 */ /* 0x000fe20000004100 */
[----:B------:R-:W-:Y:S01]  /*5460*/  @!P0 FFMA.FTZ R5, R50, R49, R5 ;  /* 0x0000003132058223 */ /* 0x000fe20000010005 */
[--C-:B------:R-:W-:Y:S01]  /*5470*/  @!P0 HADD2.F32 R38, -RZ, R36.reuse.H0_H0 ;  /* 0x20000024ff268230 */ /* 0x100fe20000004100 */
[----:B------:R-:W-:Y:S01]  /*5480*/  @!P0 FFMA.FTZ R6, R51, R52, R6 ;  /* 0x0000003433068223 */ /* 0x000fe20000010006 */
[----:B------:R-:W-:Y:S01]  /*5490*/  @!P0 HADD2.F32 R36, -RZ, R36.H1_H1 ;  /* 0x30000024ff248230 */ /* 0x000fe20000004100 */
[C---:B------:R-:W-:Y:S01]  /*54a0*/  @!P0 FMUL.FTZ R90, R53.reuse, R39 ;  /* 0x00000027355a8220 */ /* 0x040fe20000410000 */
[----:B------:R-:W-:Y:S01]  /*54b0*/  @!P0 F2FP.PACK_AB R60, R4, R3 ;  /* 0x00000003043c823e */ /* 0x000fe200000000ff */
[----:B------:R-:W-:Y:S01]  /*54c0*/  @!P0 FMUL.FTZ R8, R38, R39 ;  /* 0x0000002726088220 */ /* 0x000fe20000410000 */
[----:B------:R-:W-:Y:S01]  /*54d0*/  @!P0 HADD2.F32 R54, -RZ, R54.H1_H1 ;  /* 0x30000036ff368230 */ /* 0x000fe20000004100 */
[----:B------:R-:W-:Y:S01]  /*54e0*/  @!P0 FMUL.FTZ R9, R36, R37 ;  /* 0x0000002524098220 */ /* 0x000fe20000410000 */
[----:B------:R-:W-:Y:S01]  /*54f0*/  @!P0 MOV R64, R60 ;  /* 0x0000003c00408202 */ /* 0x000fe20000000f00 */
[----:B------:R-:W-:Y:S02]  /*5500*/  @!P0 FFMA.FTZ R8, R53, R57, R8 ;  /* 0x0000003935088223 */ /* 0x000fe40000010008 */
[C---:B------:R-:W-:Y:S02]  /*5510*/  @!P0 FMUL.FTZ R177, R54.reuse, R37 ;  /* 0x0000002536b18220 */ /* 0x040fe40000410000 */
[----:B------:R-:W-:Y:S02]  /*5520*/  @!P0 FFMA.FTZ R9, R54, R59, R9 ;  /* 0x0000003b36098223 */ /* 0x000fe40000010009 */
[----:B------:R-:W-:Y:S02]  /*5530*/  @!P0 FFMA.FTZ R10, R56, R61, R10 ;  /* 0x0000003d380a8223 */ /* 0x000fe4000001000a */
[----:B------:R-:W-:Y:S02]  /*5540*/  @!P0 FFMA.FTZ R62, R46, R49, -R62 ;  /* 0x000000312e3e8223 */ /* 0x000fe4000001083e */
[----:B------:R-:W-:Y:S02]  /*5550*/  @!P0 FFMA.FTZ R90, R38, R57, -R90 ;  /* 0x00000039265a8223 */ /* 0x000fe4000001085a */
[----:B------:R-:W-:Y:S01]  /*5560*/  @!P0 FFMA.FTZ R177, R36, R59, -R177 ;  /* 0x0000003b24b18223 */ /* 0x000fe200000108b1 */
[----:B------:R-:W-:Y:S01]  /*5570*/  @!P0 F2FP.PACK_AB R62, R173, R62 ;  /* 0x0000003ead3e823e */ /* 0x000fe200000000ff */
[----:B------:R-:W-:Y:S01]  /*5580*/  @!P0 FFMA.FTZ R88, R44, R61, -R88 ;  /* 0x0000003d2c588223 */ /* 0x000fe20000010858 */
[----:B------:R-:W-:Y:S01]  /*5590*/  @!P0 F2FP.PACK_AB R173, R6, R5 ;  /* 0x0000000506ad823e */ /* 0x000fe200000000ff */
[----:B------:R-:W-:Y:S01]  /*55a0*/  @!P0 FFMA.FTZ R11, R58, R63, R11 ;  /* 0x0000003f3a0b8223 */ /* 0x000fe2000001000b */
[----:B------:R-:W-:Y:S02]  /*55b0*/  @!P0 F2FP.PACK_AB R177, R177, R90 ;  /* 0x0000005ab1b1823e */ /* 0x000fe400000000ff */
[----:B------:R-:W-:Y:S01]  /*55c0*/  @!P0 F2FP.PACK_AB R88, R175, R88 ;  /* 0x00000058af58823e */ /* 0x000fe200000000ff */
[----:B------:R-:W-:Y:S01]  /*55d0*/  @!P0 IMAD.MOV.U32 R65, RZ, RZ, R173 ;  /* 0x000000ffff418224 */ /* 0x000fe200078e00ad */
[----:B------:R-:W-:Y:S01]  /*55e0*/  @!P0 F2FP.PACK_AB R90, R9, R8 ;  /* 0x00000008095a823e */ /* 0x000fe200000000ff */
[----:B------:R-:W-:Y:S01]  /*55f0*/  @!P0 IMAD.MOV.U32 R34, RZ, RZ, R177 ;  /* 0x000000ffff228224 */ /* 0x000fe200078e00b1 */
[----:B------:R-:W-:Y:S02]  /*5600*/  @!P0 F2FP.PACK_AB R175, R11, R10 ;  /* 0x0000000a0baf823e */ /* 0x000fe400000000ff */
[----:B------:R-:W-:Y:S02]  /*5610*/  @!P0 MOV R33, R62 ;  /* 0x0000003e00218202 */ /* 0x000fe40000000f00 */
        /* <DEDUP_REMOVED lines=9> */
.L_x_862:
[----:B--2---:R-:W-:Y:S05]  /*56b0*/  BSYNC B1 ;  /* 0x0000000000017941 */ /* 0x004fea0003800000 */
.L_x_861:
[----:B------:R2:W4:Y:S04]  /*56c0*/  SHFL.IDX PT, R65, R145, 0x1, 0x181f ;  /* 0x00381f0091417f89 */ /* 0x00052800000e0000 */
[----:B------:R2:W1:Y:S01]  /*56d0*/  SHFL.IDX PT, R64, R157, 0x1, 0x181f ;  /* 0x00381f009d407f89 */ /* 0x00046200000e0000 */
[----:B------:R-:W-:-:S05]  /*56e0*/  @P5 BRA `(.L_x_850) ;  /* 0x0000130000005947 */ /* 0x000fca0003800000 */
[----:B------:R-:W-:Y:S01]  /*56f0*/  ISETP.GE.AND P0, PT, R18, c[0x0][0x1d4], PT ;  /* 0x0000750012007a0c */ /* 0x000fe20003f06270 */
[----:B------:R-:W-:Y:S01]  /*5700*/  @!UPT UIADD3 URZ, URZ, URZ, URZ ;  /* 0x0000003f3f3ff290 */ /* 0x000fe2000fffe03f */
[----:B------:R-:W-:Y:S11]  /*5710*/  BSSY B0, `(.L_x_865) ;  /* 0x0000078000007945 */ /* 0x000ff60003800000 */
[----:B------:R-:W-:-:S05]  /*5720*/  @P0 BRA `(.L_x_866) ;  /* 0x0000076000000947 */ /* 0x000fca0003800000 */
[----:B------:R-:W-:Y:S01]  /*5730*/  SEL R44, R68, R81, !P1 ;  /* 0x00000051442c7207 */ /* 0x000fe20004800000 */
[----:B------:R-:W5:Y:S01]  /*5740*/  LDS.128 R32, [R138+0xa080] ;  /* 0x00a080008a207984 */ /* 0x000f620000000c00 */
        /* <DEDUP_REMOVED lines=12> */
[----:B------:R-:W-:Y:S01]  /*5810*/  LOP3.LUT R67, R104, 0x38, R59, 0xf8, !PT ;  /* 0x0000003868437812 */ /* 0x000fe200078ef83b */
[----:B------:R-:W-:Y:S01]  /*5820*/  @!P0 HADD2.F32 R53, -RZ, R82.H1_H1 ;  /* 0x30000052ff358230 */ /* 0x000fe20000004100 */
[----:B------:R-:W-:Y:S02]  /*5830*/  SHF.R.S32.HI R43, RZ, 0x3, R43 ;  /* 0x00000003ff2b7819 */ /* 0x000fe4000001142b */
[----:B------:R-:W-:Y:S02]  /*5840*/  LOP3.LUT R67, R67, R114, RZ, 0x3c, !PT ;  /* 0x0000007243437212 */ /* 0x000fe400078e3cff */
[--C-:B------:R-:W-:Y:S01]  /*5850*/  @!P0 SHF.R.U32.HI R28, RZ, 0x10, R31.reuse ;  /* 0x00000010ff1c8819 */ /* 0x100fe2000001161f */
        /* <DEDUP_REMOVED lines=8> */
[----:B-----5:R-:W-:Y:S02]  /*58e0*/  @!P0 IMAD.MOV.U32 R39, RZ, RZ, R32 ;  /* 0x000000ffff278224 */ /* 0x020fe400078e0020 */
[----:B------:R-:W-:Y:S01]  /*58f0*/  @!P0 HADD2.F32 R46, -RZ, R46.H0_H0 ;  /* 0x2000002eff2e8230 */ /* 0x000fe20000004100 */
[--C-:B------:R-:W-:Y:S01]  /*5900*/  @!P0 SHF.R.U32.HI R57, RZ, 0x10, R79.reuse ;  /* 0x00000010ff398819 */ /* 0x100fe2000001164f */
[----:B------:R-:W5:Y:S01]  /*5910*/  LDS.128 R60, [R54+0xa080] ;  /* 0x00a08000363c7984 */ /* 0x000f620000000c00 */
[----:B------:R-:W-:Y:S01]  /*5920*/  @!P0 SHF.R.U64 R51, R78, 0x10, R79 ;  /* 0x000000104e338819 */ /* 0x000fe2000000124f */
[--C-:B------:R-:W-:Y:S02]  /*5930*/  @!P0 HADD2.F32 R31, -RZ, R39.reuse.H0_H0 ;  /* 0x20000027ff1f8230 */ /* 0x100fe40000004100 */
[----:B------:R-:W-:Y:S02]  /*5940*/  @!P0 HADD2.F32 R36, -RZ, R39.H1_H1 ;  /* 0x30000027ff248230 */ /* 0x000fe40000004100 */
[----:B------:R-:W-:Y:S01]  /*5950*/  @!P0 HADD2.F32 R57, -RZ, R57.H0_H0 ;  /* 0x20000039ff398230 */ /* 0x000fe20000004100 */
[----:B------:R-:W-:Y:S01]  /*5960*/  @!P0 FMUL.FTZ R3, R31, R38 ;  /* 0x000000261f038220 */ /* 0x000fe20000410000 */
[----:B------:R-:W-:Y:S01]  /*5970*/  @!P0 HADD2.F32 R51, -RZ, R51.H0_H0 ;  /* 0x20000033ff338230 */ /* 0x000fe20000004100 */
[CC--:B------:R-:W-:Y:S02]  /*5980*/  @!P0 FMUL.FTZ R4, R36.reuse, R37.reuse ;  /* 0x0000002524048220 */ /* 0x0c0fe40000410000 */
[----:B-----5:R-:W-:Y:S01]  /*5990*/  @!P0 IMAD.MOV.U32 R48, RZ, RZ, R61 ;  /* 0x000000ffff308224 */ /* 0x020fe200078e003d */
        /* <DEDUP_REMOVED lines=10> */
[----:B------:R-:W-:Y:S01]  /*5a40*/  @!P0 IMAD.MOV.U32 R47, RZ, RZ, R63 ;  /* 0x000000ffff2f8224 */ /* 0x000fe200078e003f */
[--C-:B------:R-:W-:Y:S01]  /*5a50*/  @!P0 HADD2.F32 R29, -RZ, R37.reuse.H1_H1 ;  /* 0x30000025ff1d8230 */ /* 0x100fe20000004100 */
[----:B------:R-:W-:Y:S01]  /*5a60*/  @!P0 FMUL.FTZ R54, R43, R38 ;  /* 0x000000262b368220 */ /* 0x000fe20000410000 */
[----:B------:R-:W-:Y:S01]  /*5a70*/  @!P0 HADD2.F32 R38, -RZ, R37.H0_H0 ;  /* 0x20000025ff268230 */ /* 0x000fe20000004100 */
[-C--:B------:R-:W-:Y:S01]  /*5a80*/  @!P0 FMUL.FTZ R85, R45, R36.reuse ;  /* 0x000000242d558220 */ /* 0x080fe20000410000 */
[----:B------:R-:W-:Y:S01]  /*5a90*/  @!P0 MOV R37, R35 ;  /* 0x0000002300258202 */ /* 0x000fe20000000f00 */
[C---:B------:R-:W-:Y:S01]  /*5aa0*/  @!P0 FMUL.FTZ R6, R29.reuse, R36 ;  /* 0x000000241d068220 */ /* 0x040fe20000410000 */
[----:B------:R-:W-:Y:S01]  /*5ab0*/  @!P0 HADD2.F32 R52, -RZ, R47.H1_H1 ;  /* 0x3000002fff348230 */ /* 0x000fe20000004100 */
[----:B------:R-:W-:Y:S01]  /*5ac0*/  @!P0 FFMA.FTZ R85, R29, R46, -R85 ;  /* 0x0000002e1d558223 */ /* 0x000fe20000010855 */
[----:B------:R-:W-:Y:S01]  /*5ad0*/  @!P0 HADD2.F32 R29, -RZ, R28.H0_H0 ;  /* 0x2000001cff1d8230 */ /* 0x000fe20000004100 */
[----:B------:R-:W-:Y:S01]  /*5ae0*/  @!P0 FFMA.FTZ R54, R31, R44, -R54 ;  /* 0x0000002c1f368223 */ /* 0x000fe20000010836 */
[----:B------:R-:W-:Y:S02]  /*5af0*/  @!P0 HADD2.F32 R31, -RZ, R41.H0_H0 ;  /* 0x20000029ff1f8230 */ /* 0x000fe40000004100 */
[----:B------:R-:W-:Y:S01]  /*5b00*/  @!P0 HADD2.F32 R44, -RZ, R48.H0_H0 ;  /* 0x20000030ff2c8230 */ /* 0x000fe20000004100 */
[----:B------:R-:W-:Y:S01]  /*5b10*/  @!P0 FMUL.FTZ R87, R52, R29 ;  /* 0x0000001d34578220 */ /* 0x000fe20000410000 */
[----:B------:R-:W-:Y:S01]  /*5b20*/  @!P0 HADD2.F32 R28, -RZ, R37.H1_H1 ;  /* 0x30000025ff1c8230 */ /* 0x000fe20000004100 */
[-C--:B------:R-:W-:Y:S01]  /*5b30*/  @!P0 FMUL.FTZ R5, R38, R31.reuse ;  /* 0x0000001f26058220 */ /* 0x080fe20000410000 */
[----:B------:R-:W-:Y:S01]  /*5b40*/  @!P0 HADD2.F32 R50, -RZ, R47.H0_H0 ;  /* 0x2000002fff328230 */ /* 0x000fe20000004100 */
[----:B------:R-:W-:Y:S01]  /*5b50*/  @!P0 FMUL.FTZ R56, R44, R31 ;  /* 0x0000001f2c388220 */ /* 0x000fe20000410000 */
[----:B------:R-:W-:Y:S01]  /*5b60*/  @!P0 HADD2.F32 R31, -RZ, R40.H1_H1 ;  /* 0x30000028ff1f8230 */ /* 0x000fe20000004100 */
[C---:B------:R-:W-:Y:S01]  /*5b70*/  @!P0 FMUL.FTZ R11, R28.reuse, R29 ;  /* 0x0000001d1c0b8220 */ /* 0x040fe20000410000 */
[----:B------:R-:W-:Y:S01]  /*5b80*/  @!P0 HADD2.F32 R36, -RZ, R37.H0_H0 ;  /* 0x20000025ff248230 */ /* 0x000fe20000004100 */
[----:B------:R-:W-:Y:S01]  /*5b90*/  @!P0 FFMA.FTZ R87, R28, R57, -R87 ;  /* 0x000000391c578223 */ /* 0x000fe20000010857 */
[----:B------:R-:W-:Y:S01]  /*5ba0*/  @!P0 MOV R48, R62 ;  /* 0x0000003e00308202 */ /* 0x000fe20000000f00 */
[----:B------:R-:W-:Y:S01]  /*5bb0*/  @!P0 IMAD.MOV.U32 R28, RZ, RZ, R34 ;  /* 0x000000ffff1c8224 */ /* 0x000fe200078e0022 */
[----:B------:R-:W-:Y:S01]  /*5bc0*/  @!P0 HADD2.F32 R43, -RZ, R83.H0_H0 ;  /* 0x20000053ff2b8230 */ /* 0x000fe20000004100 */
[-C--:B------:R-:W-:Y:S01]  /*5bd0*/  @!P0 FMUL.FTZ R58, R50, R31.reuse ;  /* 0x0000001f323a8220 */ /* 0x080fe20000410000 */
[----:B------:R-:W-:Y:S01]  /*5be0*/  @!P0 HADD2.F32 R29, -RZ, R30.H0_H0 ;  /* 0x2000001eff1d8230 */ /* 0x000fe20000004100 */
[----:B------:R-:W-:Y:S01]  /*5bf0*/  @!P0 FMUL.FTZ R10, R36, R31 ;  /* 0x0000001f240a8220 */ /* 0x000fe20000410000 */
[----:B------:R-:W-:Y:S01]  /*5c00*/  @!P0 HADD2.F32 R31, -RZ, R40.H0_H0 ;  /* 0x20000028ff1f8230 */ /* 0x000fe20000004100 */
[----:B------:R-:W-:Y:S01]  /*5c10*/  @!P0 FFMA.FTZ R5, R44, R43, R5 ;  /* 0x0000002b2c058223 */ /* 0x000fe20000010005 */
[----:B------:R-:W-:Y:S01]  /*5c20*/  @!P0 F2FP.PACK_AB R67, R67, R54 ;  /* 0x000000364343823e */ /* 0x000fe200000000ff */
[----:B------:R-:W-:Y:S01]  /*5c30*/  @!P0 FFMA.FTZ R6, R45, R46, R6 ;  /* 0x0000002e2d068223 */ /* 0x000fe20000010006 */
[----:B------:R-:W-:Y:S01]  /*5c40*/  @!P0 F2FP.PACK_AB R54, R4, R3 ;  /* 0x000000030436823e */ /* 0x000fe200000000ff */
[----:B------:R-:W-:Y:S01]  /*5c50*/  @!P0 FFMA.FTZ R56, R38, R43, -R56 ;  /* 0x0000002b26388223 */ /* 0x000fe20000010838 */
[----:B------:R-:W-:Y:S01]  /*5c60*/  @!P0 MOV R32, R67 ;  /* 0x0000004300208202 */ /* 0x000fe20000000f00 */
[----:B------:R-:W-:Y:S01]  /*5c70*/  @!P0 FFMA.FTZ R58, R36, R53, -R58 ;  /* 0x00000035243a8223 */ /* 0x000fe2000001083a */
[----:B------:R-:W-:Y:S01]  /*5c80*/  @!P0 MOV R60, R54 ;  /* 0x00000036003c8202 */ /* 0x000fe20000000f00 */
[--C-:B------:R-:W-:Y:S01]  /*5c90*/  @!P0 HADD2.F32 R30, -RZ, R28.reuse.H0_H0 ;  /* 0x2000001cff1e8230 */ /* 0x100fe20000004100 */
[----:B------:R-:W-:Y:S01]  /*5ca0*/  @!P0 F2FP.PACK_AB R56, R85, R56 ;  /* 0x000000385538823e */ /* 0x000fe200000000ff */
[----:B------:R-:W-:Y:S01]  /*5cb0*/  @!P0 HADD2.F32 R28, -RZ, R28.H1_H1 ;  /* 0x3000001cff1c8230 */ /* 0x000fe20000004100 */
[----:B------:R-:W-:Y:S01]  /*5cc0*/  @!P0 F2FP.PACK_AB R85, R6, R5 ;  /* 0x000000050655823e */ /* 0x000fe200000000ff */
[--C-:B------:R-:W-:Y:S01]  /*5cd0*/  @!P0 HADD2.F32 R47, -RZ, R48.reuse.H0_H0 ;  /* 0x20000030ff2f8230 */ /* 0x100fe20000004100 */
[----:B------:R-:W-:Y:S01]  /*5ce0*/  @!P0 FMUL.FTZ R8, R30, R31 ;  /* 0x0000001f1e088220 */ /* 0x000fe20000410000 */
[----:B------:R-:W-:Y:S01]  /*5cf0*/  @!P0 HADD2.F32 R48, -RZ, R48.H1_H1 ;  /* 0x30000030ff308230 */ /* 0x000fe20000004100 */
[----:B------:R-:W-:Y:S01]  /*5d00*/  @!P0 FMUL.FTZ R9, R28, R29 ;  /* 0x0000001d1c098220 */ /* 0x000fe20000410000 */
[----:B------:R-:W-:Y:S01]  /*5d10*/  @!P0 MOV R33, R56 ;  /* 0x0000003800218202 */ /* 0x000fe20000000f00 */
[----:B------:R-:W-:Y:S01]  /*5d20*/  @!P0 FFMA.FTZ R8, R47, R49, R8 ;  /* 0x000000312f088223 */ /* 0x000fe20000010008 */
[----:B------:R-:W-:Y:S01]  /*5d30*/  @!P0 F2FP.PACK_AB R58, R87, R58 ;  /* 0x0000003a573a823e */ /* 0x000fe200000000ff */
[----:B------:R-:W-:Y:S02]  /*5d40*/  @!P0 FMUL.FTZ R66, R47, R31 ;  /* 0x0000001f2f428220 */ /* 0x000fe40000410000 */
[C---:B------:R-:W-:Y:S01]  /*5d50*/  @!P0 FMUL.FTZ R89, R48.reuse, R29 ;  /* 0x0000001d30598220 */ /* 0x040fe20000410000 */
[----:B------:R-:W-:Y:S01]  /*5d60*/  @!P0 MOV R35, R58 ;  /* 0x0000003a00238202 */ /* 0x000fe20000000f00 */
[----:B------:R-:W-:Y:S02]  /*5d70*/  @!P0 FFMA.FTZ R9, R48, R51, R9 ;  /* 0x0000003330098223 */ /* 0x000fe40000010009 */
[----:B------:R-:W-:Y:S02]  /*5d80*/  @!P0 FFMA.FTZ R10, R50, R53, R10 ;  /* 0x00000035320a8223 */ /* 0x000fe4000001000a */
[----:B------:R-:W-:Y:S02]  /*5d90*/  @!P0 FFMA.FTZ R66, R30, R49, -R66 ;  /* 0x000000311e428223 */ /* 0x000fe40000010842 */
[----:B------:R-:W-:Y:S02]  /*5da0*/  @!P0 FFMA.FTZ R89, R28, R51, -R89 ;  /* 0x000000331c598223 */ /* 0x000fe40000010859 */
[----:B------:R-:W-:Y:S02]  /*5db0*/  @!P0 FFMA.FTZ R11, R52, R57, R11 ;  /* 0x00000039340b8223 */ /* 0x000fe4000001000b */
[----:B------:R-:W-:Y:S01]  /*5dc0*/  @!P0 IMAD.MOV.U32 R61, RZ, RZ, R85 ;  /* 0x000000ffff3d8224 */ /* 0x000fe200078e0055 */
[----:B------:R-:W-:Y:S02]  /*5dd0*/  @!P0 F2FP.PACK_AB R89, R89, R66 ;  /* 0x000000425959823e */ /* 0x000fe400000000ff */
[----:B------:R-:W-:Y:S02]  /*5de0*/  @!P0 F2FP.PACK_AB R66, R9, R8 ;  /* 0x000000080942823e */ /* 0x000fe400000000ff */
[----:B------:R-:W-:Y:S01]  /*5df0*/  @!P0 F2FP.PACK_AB R87, R11, R10 ;  /* 0x0000000a0b57823e */ /* 0x000fe200000000ff */
[----:B------:R-:W-:Y:S01]  /*5e00*/  @!P0 IMAD.MOV.U32 R34, RZ, RZ, R89 ;  /* 0x000000ffff228224 */ /* 0x000fe200078e0059 */
[----:B------:R-:W-:Y:S02]  /*5e10*/  @!P0 MOV R62, R66 ;  /* 0x00000042003e8202 */ /* 0x000fe40000000f00 */
[----:B------:R-:W-:Y:S02]  /*5e20*/  @!P0 MOV R63, R87 ;  /* 0x00000057003f8202 */ /* 0x000fe40000000f00 */
[C---:B-1----:R-:W-:Y:S04]  /*5e30*/  LEA R84, P0, R133.reuse, R64, 0x1 ;  /* 0x0000004085547211 */ /* 0x042fe800078008ff */
[----:B----4-:R-:W-:Y:S02]  /*5e40*/  LEA.HI.X R85, R133, R65, R130, 0x1, P0 ;  /* 0x0000004185557211 */ /* 0x010fe400000f0c82 */
[C---:B------:R-:W-:Y:S03]  /*5e50*/  ISETP.GE.AND P0, PT, R59.reuse, c[0x0][0x1d4], PT ;  /* 0x000075003b007a0c */ /* 0x040fe60003f06270 */
[----:B------:R1:W-:Y:S10]  /*5e60*/  ST.E.128 [R84.64], R32 ;  /* 0x0000002054007985 */ /* 0x0003f4000c101d10 */
[----:B------:R-:W-:Y:S05]  /*5e70*/  @!P0 IMAD.WIDE R58, R59, 0x2, R64 ;  /* 0x000000023b3a8825 */ /* 0x000fea00078e0240 */
[----:B------:R1:W-:Y:S02]  /*5e80*/  @!P0 ST.E.128 [R58.64], R60 ;  /* 0x0000003c3a008985 */ /* 0x0003e4000c101d10 */
.L_x_866:
[----:B------:R-:W-:Y:S05]  /*5e90*/  BSYNC B0 ;  /* 0x0000000000007941 */ /* 0x000fea0003800000 */
.L_x_865:
[----:B------:R-:W-:Y:S11]  /*5ea0*/  ISETP.GE.AND P0, PT, R15, c[0x0][0x1d4], PT ;  /* 0x000075000f007a0c */ /* 0x000ff60003f06270 */
[----:B------:R-:W-:Y:S02]  /*5eb0*/  @!UPT UIADD3 URZ, URZ, URZ, URZ ;  /* 0x0000003f3f3ff290 */ /* 0x000fe4000fffe03f */
[----:B------:R-:W-:-:S05]  /*5ec0*/  @P0 BRA `(.L_x_850) ;  /* 0x00000b2000000947 */ /* 0x000fca0003800000 */
[----:B------:R-:W-:Y:S01]  /*5ed0*/  SEL R38, R68, R81, !P2 ;  /* 0x0000005144267207 */ /* 0x000fe20005000000 */
[----:B------:R-:W5:Y:S01]  /*5ee0*/  LDS.128 R28, [R137+0xa080] ;  /* 0x00a08000891c7984 */ /* 0x000f620000000c00 */
[C---:B-1----:R-:W-:Y:S02]  /*5ef0*/  LEA R50, P0, R131.reuse, R64, 0x1 ;  /* 0x0000004083327211 */ /* 0x042fe400078008ff */
[----:B------:R-:W-:Y:S02]  /*5f00*/  SHF.R.S32.HI R37, RZ, 0x1f, R38 ;  /* 0x0000001fff257819 */ /* 0x000fe40000011426 */
[----:B----4-:R-:W-:Y:S02]  /*5f10*/  LEA.HI.X R51, R131, R65, R136, 0x1, P0 ;  /* 0x0000004183337211 */ /* 0x010fe400000f0c88 */
[----:B------:R-:W-:Y:S02]  /*5f20*/  LEA.HI R38, R37, R38, RZ, 0x4 ;  /* 0x0000002625267211 */ /* 0x000fe400078f20ff */
[----:B------:R-:W-:Y:S02]  /*5f30*/  ISETP.GE.AND P0, PT, R15, c[0x0][0x27c], PT ;  /* 0x00009f000f007a0c */ /* 0x000fe40003f06270 */
[----:B------:R-:W-:Y:S04]  /*5f40*/  LEA.HI.SX32 R38, R38, R69, 0x1c ;  /* 0x0000004526267211 */ /* 0x000fe800078fe2ff */
[----:B------:R-:W-:Y:S02]  /*5f50*/  SHF.R.S32.HI R37, RZ, 0x1f, R38 ;  /* 0x0000001fff257819 */ /* 0x000fe40000011426 */
[----:B------:R-:W-:Y:S02]  /*5f60*/  SHF.L.U32 R49, R38, 0x3, RZ ;  /* 0x0000000326317819 */ /* 0x000fe400000006ff */
[----:B------:R-:W-:Y:S02]  /*5f70*/  LEA.HI R37, R37, R38, RZ, 0x3 ;  /* 0x0000002625257211 */ /* 0x000fe400078f18ff */
[----:B------:R-:W-:Y:S01]  /*5f80*/  LOP3.LUT R53, R104, 0x38, R49, 0xf8, !PT ;  /* 0x0000003868357812 */ /* 0x000fe200078ef831 */
[----:B------:R-:W-:Y:S01]  /*5f90*/  @!P0 HADD2.F32 R34, -RZ, R23.H1_H1 ;  /* 0x30000017ff228230 */ /* 0x000fe20000004100 */
[----:B------:R-:W-:Y:S01]  /*5fa0*/  SHF.R.S32.HI R37, RZ, 0x3, R37 ;  /* 0x00000003ff257819 */ /* 0x000fe20000011425 */
[----:B------:R-:W-:Y:S01]  /*5fb0*/  @!P0 HADD2.F32 R38, -RZ, R80.H1_H1 ;  /* 0x30000050ff268230 */ /* 0x000fe20000004100 */
[----:B------:R-:W-:Y:S01]  /*5fc0*/  LOP3.LUT R53, R53, R114, RZ, 0x3c, !PT ;  /* 0x0000007235357212 */ /* 0x000fe200078e3cff */
[----:B------:R-:W-:Y:S01]  /*5fd0*/  @!P0 HADD2.F32 R47, -RZ, R71.H1_H1 ;  /* 0x30000047ff2f8230 */ /* 0x000fe20000004100 */
[--C-:B------:R-:W-:Y:S01]  /*5fe0*/  @!P0 SHF.R.U64 R32, R24, 0x10, R25.reuse ;  /* 0x0000001018208819 */ /* 0x100fe20000001219 */
[----:B------:R-:W-:Y:S01]  /*5ff0*/  IMAD R36, R37, 0xc00, R12 ;  /* 0x00000c0025247824 */ /* 0x000fe200078e020c */
[----:B------:R-:W-:Y:S02]  /*6000*/  @!P0 SHF.R.U32.HI R25, RZ, 0x10, R25 ;  /* 0x00000010ff198819 */ /* 0x000fe40000011619 */
[----:B------:R-:W-:Y:S01]  /*6010*/  @!P0 SHF.R.U32.HI R24, RZ, 0x10, R27 ;  /* 0x00000010ff188819 */ /* 0x000fe2000001161b */
[----:B------:R-:W-:Y:S01]  /*6020*/  IMAD.IADD R53, R36, 0x1, R53 ;  /* 0x0000000124357824 */ /* 0x000fe200078e0235 */
[----:B------:R-:W-:Y:S01]  /*6030*/  @!P0 HADD2.F32 R33, -RZ, R32.H0_H0 ;  /* 0x20000020ff218230 */ /* 0x000fe20000004100 */
[----:B------:R-:W-:Y:S02]  /*6040*/  @!P0 SHF.R.U64 R26, R26, 0x10, R27 ;  /* 0x000000101a1a8819 */ /* 0x000fe4000000121b */
[----:B------:R-:W-:Y:S01]  /*6050*/  @!P0 HADD2.F32 R24, -RZ, R24.H0_H0 ;  /* 0x20000018ff188230 */ /* 0x000fe20000004100 */
[----:B------:R-:W-:Y:S02]  /*6060*/  SHF.L.U32 R52, R53, 0x1, RZ ;  /* 0x0000000135347819 */ /* 0x000fe400000006ff */
[--C-:B------:R-:W-:Y:S01]  /*6070*/  @!P0 SHF.R.U64 R41, R72, 0x10, R73.reuse ;  /* 0x0000001048298819 */ /* 0x100fe20000001249 */
[----:B-----5:R-:W-:Y:S01]  /*6080*/  @!P0 IMAD.MOV.U32 R35, RZ, RZ, R28 ;  /* 0x000000ffff238224 */ /* 0x020fe200078e001c */
[----:B------:R-:W-:Y:S01]  /*6090*/  @!P0 SHF.R.U32.HI R40, RZ, 0x10, R73 ;  /* 0x00000010ff288819 */ /* 0x000fe20000011649 */
[----:B------:R-:W1:Y:S01]  /*60a0*/  LDS.128 R56, [R52+0xa080] ;  /* 0x00a0800034387984 */ /* 0x000e620000000c00 */
[--C-:B------:R-:W-:Y:S01]  /*60b0*/  @!P0 SHF.R.U32.HI R48, RZ, 0x10, R75.reuse ;  /* 0x00000010ff308819 */ /* 0x100fe2000001164b */
[----:B------:R-:W-:Y:S01]  /*60c0*/  @!P0 HADD2.F32 R41, -RZ, R41.H0_H0 ;  /* 0x20000029ff298230 */ /* 0x000fe20000004100 */
[----:B------:R-:W-:Y:S01]  /*60d0*/  @!P0 SHF.R.U64 R43, R74, 0x10, R75 ;  /* 0x000000104a2b8819 */ /* 0x000fe2000000124b */
[--C-:B------:R-:W-:Y:S02]  /*60e0*/  @!P0 HADD2.F32 R27, -RZ, R35.reuse.H0_H0 ;  /* 0x20000023ff1b8230 */ /* 0x100fe40000004100 */
[----:B------:R-:W-:Y:S02]  /*60f0*/  @!P0 HADD2.F32 R32, -RZ, R35.H1_H1 ;  /* 0x30000023ff208230 */ /* 0x000fe40000004100 */
[----:B------:R-:W-:Y:S01]  /*6100*/  @!P0 HADD2.F32 R40, -RZ, R40.H0_H0 ;  /* 0x20000028ff288230 */ /* 0x000fe20000004100 */
[----:B------:R-:W-:Y:S01]  /*6110*/  @!P0 FMUL.FTZ R3, R27, R34 ;  /* 0x000000221b038220 */ /* 0x000fe20000410000 */
[----:B------:R-:W-:Y:S01]  /*6120*/  @!P0 HADD2.F32 R48, -RZ, R48.H0_H0 ;  /* 0x20000030ff308230 */ /* 0x000fe20000004100 */
[CC--:B------:R-:W-:Y:S01]  /*6130*/  @!P0 FMUL.FTZ R4, R32.reuse, R33.reuse ;  /* 0x0000002120048220 */ /* 0x0c0fe20000410000 */
[----:B------:R-:W-:Y:S01]  /*6140*/  @!P0 HADD2.F32 R43, -RZ, R43.H0_H0 ;  /* 0x2000002bff2b8230 */ /* 0x000fe20000004100 */
[----:B-1----:R-:W-:Y:S01]  /*6150*/  @!P0 IMAD.MOV.U32 R42, RZ, RZ, R57 ;  /* 0x000000ffff2a8224 */ /* 0x002fe200078e0039 */
[----:B------:R-:W-:Y:S02]  /*6160*/  @!P0 MOV R39, R56 ;  /* 0x0000003800278202 */ /* 0x000fe40000000f00 */
[----:B------:R-:W-:Y:S03]  /*6170*/  @!P0 MOV R44, R58 ;  /* 0x0000003a002c8202 */ /* 0x000fe60000000f00 */
[--C-:B------:R-:W-:Y:S02]  /*6180*/  @!P0 HADD2.F32 R37, -RZ, R39.reuse.H0_H0 ;  /* 0x20000027ff258230 */ /* 0x100fe40000004100 */
[----:B------:R-:W-:Y:S03]  /*6190*/  @!P0 HADD2.F32 R39, -RZ, R39.H1_H1 ;  /* 0x30000027ff278230 */ /* 0x000fe60000004100 */
[----:B------:R-:W-:Y:S02]  /*61a0*/  @!P0 FFMA.FTZ R3, R37, R38, R3 ;  /* 0x0000002625038223 */ /* 0x000fe40000010003 */
[----:B------:R-:W-:Y:S01]  /*61b0*/  @!P0 FMUL.FTZ R53, R39, R33 ;  /* 0x0000002127358220 */ /* 0x000fe20000410000 */
[----:B------:R-:W-:Y:S01]  /*61c0*/  @!P0 MOV R33, R29 ;  /* 0x0000001d00218202 */ /* 0x000fe20000000f00 */
[----:B------:R-:W-:Y:S01]  /*61d0*/  @!P0 FMUL.FTZ R52, R37, R34 ;  /* 0x0000002225348220 */ /* 0x000fe20000410000 */
[----:B------:R-:W-:Y:S01]  /*61e0*/  @!P0 HADD2.F32 R37, -RZ, R80.H0_H0 ;  /* 0x20000050ff258230 */ /* 0x000fe20000004100 */
[-C--:B------:R-:W-:Y:S01]  /*61f0*/  @!P0 FFMA.FTZ R53, R32, R41.reuse, -R53 ;  /* 0x0000002920358223 */ /* 0x080fe20000010835 */
[----:B------:R-:W-:Y:S01]  /*6200*/  @!P0 HADD2.F32 R32, -RZ, R25.H0_H0 ;  /* 0x20000019ff208230 */ /* 0x000fe20000004100 */
[----:B------:R-:W-:Y:S01]  /*6210*/  @!P0 FFMA.FTZ R4, R39, R41, R4 ;  /* 0x0000002927048223 */ /* 0x000fe20000010004 */
[----:B------:R-:W-:Y:S01]  /*6220*/  @!P0 HADD2.F32 R39, -RZ, R42.H1_H1 ;  /* 0x3000002aff278230 */ /* 0x000fe20000004100 */
[----:B------:R-:W-:Y:S01]  /*6230*/  @!P0 FFMA.FTZ R52, R27, R38, -R52 ;  /* 0x000000261b348223 */ /* 0x000fe20000010834 */
[----:B------:R-:W-:Y:S01]  /*6240*/  @!P0 HADD2.F32 R27, -RZ, R23.H0_H0 ;  /* 0x20000017ff1b8230 */ /* 0x000fe20000004100 */
[----:B------:R-:W-:Y:S01]  /*6250*/  @!P0 IMAD.MOV.U32 R41, RZ, RZ, R59 ;  /* 0x000000ffff298224 */ /* 0x000fe200078e003b */
[----:B------:R-:W-:Y:S01]  /*6260*/  @!P0 HADD2.F32 R23, -RZ, R33.H1_H1 ;  /* 0x30000021ff178230 */ /* 0x000fe20000004100 */
[----:B------:R-:W-:Y:S01]  /*6270*/  @!P0 FMUL.FTZ R61, R39, R32 ;  /* 0x00000020273d8220 */ /* 0x000fe20000410000 */
[----:B------:R-:W-:Y:S01]  /*6280*/  @!P0 F2FP.PACK_AB R53, R53, R52 ;  /* 0x000000343535823e */ /* 0x000fe200000000ff */
[----:B------:R-:W-:Y:S01]  /*6290*/  @!P0 HADD2.F32 R25, -RZ, R22.H1_H1 ;  /* 0x30000016ff198230 */ /* 0x000fe20000004100 */
[----:B------:R-:W-:Y:S01]  /*62a0*/  @!P0 F2FP.PACK_AB R52, R4, R3 ;  /* 0x000000030434823e */ /* 0x000fe200000000ff */
[C---:B------:R-:W-:Y:S01]  /*62b0*/  @!P0 FMUL.FTZ R6, R23.reuse, R32 ;  /* 0x0000002017068220 */ /* 0x040fe20000410000 */
[----:B------:R-:W-:Y:S01]  /*62c0*/  @!P0 MOV R28, R53 ;  /* 0x00000035001c8202 */ /* 0x000fe20000000f00 */
[----:B------:R-:W-:Y:S01]  /*62d0*/  @!P0 FFMA.FTZ R61, R23, R40, -R61 ;  /* 0x00000028173d8223 */ /* 0x000fe2000001083d */
[----:B------:R-:W-:Y:S01]  /*62e0*/  @!P0 MOV R23, R31 ;  /* 0x0000001f00178202 */ /* 0x000fe20000000f00 */
[----:B------:R-:W-:Y:S01]  /*62f0*/  @!P0 HADD2.F32 R46, -RZ, R41.H1_H1 ;  /* 0x30000029ff2e8230 */ /* 0x000fe20000004100 */
[----:B------:R-:W-:Y:S01]  /*6300*/  @!P0 MOV R56, R52 ;  /* 0x0000003400388202 */ /* 0x000fe20000000f00 */
[----:B------:R-:W-:Y:S02]  /*6310*/  @!P0 HADD2.F32 R34, -RZ, R33.H0_H0 ;  /* 0x20000021ff228230 */ /* 0x000fe40000004100 */
[--C-:B------:R-:W-:Y:S01]  /*6320*/  @!P0 HADD2.F32 R32, -RZ, R23.reuse.H0_H0 ;  /* 0x20000017ff208230 */ /* 0x100fe20000004100 */
[-C--:B------:R-:W-:Y:S01]  /*6330*/  @!P0 FMUL.FTZ R63, R46, R24.reuse ;  /* 0x000000182e3f8220 */ /* 0x080fe20000410000 */
[----:B------:R-:W-:Y:S01]  /*6340*/  @!P0 HADD2.F32 R23, -RZ, R23.H1_H1 ;  /* 0x30000017ff178230 */ /* 0x000fe20000004100 */
[----:B------:R-:W-:Y:S01]  /*6350*/  @!P0 FMUL.FTZ R5, R34, R27 ;  /* 0x0000001b22058220 */ /* 0x000fe20000410000 */
[----:B------:R-:W-:Y:S01]  /*6360*/  @!P0 HADD2.F32 R45, -RZ, R41.H0_H0 ;  /* 0x20000029ff2d8230 */ /* 0x000fe20000004100 */
[-C--:B------:R-:W-:Y:S01]  /*6370*/  @!P0 FMUL.FTZ R10, R32, R25.reuse ;  /* 0x00000019200a8220 */ /* 0x080fe20000410000 */
[----:B------:R-:W-:Y:S01]  /*6380*/  @!P0 HADD2.F32 R41, -RZ, R44.H0_H0 ;  /* 0x2000002cff298230 */ /* 0x000fe20000004100 */
[C---:B------:R-:W-:Y:S01]  /*6390*/  @!P0 FMUL.FTZ R11, R23.reuse, R24 ;  /* 0x00000018170b8220 */ /* 0x040fe20000410000 */
[----:B------:R-:W-:Y:S01]  /*63a0*/  @!P0 HADD2.F32 R24, -RZ, R22.H0_H0 ;  /* 0x20000016ff188230 */ /* 0x000fe20000004100 */
[----:B------:R-:W-:Y:S01]  /*63b0*/  @!P0 IMAD.MOV.U32 R22, RZ, RZ, R30 ;  /* 0x000000ffff168224 */ /* 0x000fe200078e001e */
[----:B------:R-:W-:Y:S01]  /*63c0*/  @!P0 HADD2.F32 R44, -RZ, R44.H1_H1 ;  /* 0x3000002cff2c8230 */ /* 0x000fe20000004100 */
[----:B------:R-:W-:Y:S01]  /*63d0*/  @!P0 FFMA.FTZ R63, R23, R48, -R63 ;  /* 0x00000030173f8223 */ /* 0x000fe2000001083f */
[----:B------:R-:W-:Y:S01]  /*63e0*/  @!P0 HADD2.F32 R23, -RZ, R26.H0_H0 ;  /* 0x2000001aff178230 */ /* 0x000fe20000004100 */
[----:B------:R-:W-:Y:S01]  /*63f0*/  @!P0 FMUL.FTZ R60, R45, R25 ;  /* 0x000000192d3c8220 */ /* 0x000fe20000410000 */
[----:B------:R-:W-:Y:S01]  /*6400*/  @!P0 HADD2.F32 R38, -RZ, R42.H0_H0 ;  /* 0x2000002aff268230 */ /* 0x000fe20000004100 */
[----:B------:R-:W-:Y:S01]  /*6410*/  @!P0 FMUL.FTZ R62, R41, R24 ;  /* 0x00000018293e8220 */ /* 0x000fe20000410000 */
[----:B------:R-:W-:Y:S01]  /*6420*/  @!P0 HADD2.F32 R42, -RZ, R71.H0_H0 ;  /* 0x20000047ff2a8230 */ /* 0x000fe20000004100 */
[----:B------:R-:W-:Y:S01]  /*6430*/  @!P0 FMUL.FTZ R67, R44, R23 ;  /* 0x000000172c438220 */ /* 0x000fe20000410000 */
[--C-:B------:R-:W-:Y:S01]  /*6440*/  @!P0 HADD2.F32 R25, -RZ, R22.reuse.H0_H0 ;  /* 0x20000016ff198230 */ /* 0x100fe20000004100 */
[----:B------:R-:W-:Y:S01]  /*6450*/  @!P0 FMUL.FTZ R54, R38, R27 ;  /* 0x0000001b26368220 */ /* 0x000fe20000410000 */
[----:B------:R-:W-:Y:S01]  /*6460*/  @!P0 HADD2.F32 R22, -RZ, R22.H1_H1 ;  /* 0x30000016ff168230 */ /* 0x000fe20000004100 */
[----:B------:R-:W-:Y:S02]  /*6470*/  @!P0 FFMA.FTZ R60, R32, R47, -R60 ;  /* 0x0000002f203c8223 */ /* 0x000fe4000001083c */
[----:B------:R-:W-:Y:S02]  /*6480*/  @!P0 FFMA.FTZ R62, R25, R42, -R62 ;  /* 0x0000002a193e8223 */ /* 0x000fe4000001083e */
[----:B------:R-:W-:Y:S01]  /*6490*/  @!P0 FFMA.FTZ R67, R22, R43, -R67 ;  /* 0x0000002b16438223 */ /* 0x000fe20000010843 */
[----:B------:R-:W-:Y:S01]  /*64a0*/  @!P0 F2FP.PACK_AB R60, R63, R60 ;  /* 0x0000003c3f3c823e */ /* 0x000fe200000000ff */
[-C--:B------:R-:W-:Y:S02]  /*64b0*/  @!P0 FFMA.FTZ R54, R34, R37.reuse, -R54 ;  /* 0x0000002522368223 */ /* 0x080fe40000010836 */
[----:B------:R-:W-:Y:S01]  /*64c0*/  @!P0 FMUL.FTZ R8, R25, R24 ;  /* 0x0000001819088220 */ /* 0x000fe20000410000 */
[----:B------:R-:W-:Y:S01]  /*64d0*/  @!P0 F2FP.PACK_AB R67, R67, R62 ;  /* 0x0000003e4343823e */ /* 0x000fe200000000ff */
[----:B------:R-:W-:Y:S01]  /*64e0*/  @!P0 FFMA.FTZ R5, R38, R37, R5 ;  /* 0x0000002526058223 */ /* 0x000fe20000010005 */
[----:B------:R-:W-:Y:S01]  /*64f0*/  @!P0 F2FP.PACK_AB R54, R61, R54 ;  /* 0x000000363d36823e */ /* 0x000fe200000000ff */
[----:B------:R-:W-:Y:S01]  /*6500*/  @!P0 FMUL.FTZ R9, R22, R23 ;  /* 0x0000001716098220 */ /* 0x000fe20000410000 */
[----:B------:R-:W-:Y:S01]  /*6510*/  @!P0 MOV R31, R60 ;  /* 0x0000003c001f8202 */ /* 0x000fe20000000f00 */
[----:B------:R-:W-:Y:S01]  /*6520*/  @!P0 FFMA.FTZ R6, R39, R40, R6 ;  /* 0x0000002827068223 */ /* 0x000fe20000010006 */
[----:B------:R-:W-:Y:S01]  /*6530*/  @!P0 MOV R29, R54 ;  /* 0x00000036001d8202 */ /* 0x000fe20000000f00 */
[----:B------:R-:W-:Y:S02]  /*6540*/  @!P0 FFMA.FTZ R8, R41, R42, R8 ;  /* 0x0000002a29088223 */ /* 0x000fe40000010008 */
[----:B------:R-:W-:Y:S01]  /*6550*/  @!P0 FFMA.FTZ R9, R44, R43, R9 ;  /* 0x0000002b2c098223 */ /* 0x000fe20000010009 */
[----:B------:R-:W-:Y:S01]  /*6560*/  @!P0 F2FP.PACK_AB R61, R6, R5 ;  /* 0x00000005063d823e */ /* 0x000fe200000000ff */
[----:B------:R-:W-:Y:S02]  /*6570*/  @!P0 FFMA.FTZ R10, R45, R47, R10 ;  /* 0x0000002f2d0a8223 */ /* 0x000fe4000001000a */
[----:B------:R-:W-:Y:S01]  /*6580*/  @!P0 IMAD.MOV.U32 R30, RZ, RZ, R67 ;  /* 0x000000ffff1e8224 */ /* 0x000fe200078e0043 */
[----:B------:R-:W-:Y:S01]  /*6590*/  @!P0 F2FP.PACK_AB R62, R9, R8 ;  /* 0x00000008093e823e */ /* 0x000fe200000000ff */
[----:B------:R-:W-:Y:S02]  /*65a0*/  @!P0 FFMA.FTZ R11, R46, R48, R11 ;  /* 0x000000302e0b8223 */ /* 0x000fe4000001000b */
[----:B------:R-:W-:Y:S01]  /*65b0*/  @!P0 IMAD.MOV.U32 R57, RZ, RZ, R61 ;  /* 0x000000ffff398224 */ /* 0x000fe200078e003d */
[----:B------:R1:W-:Y:S01]  /*65c0*/  ST.E.128 [R50.64], R28 ;  /* 0x0000001c32007985 */ /* 0x0003e2000c101d10 */
[----:B------:R-:W-:Y:S02]  /*65d0*/  @!P0 MOV R58, R62 ;  /* 0x0000003e003a8202 */ /* 0x000fe40000000f00 */
[----:B------:R-:W-:Y:S04]  /*65e0*/  @!P0 F2FP.PACK_AB R63, R11, R10 ;  /* 0x0000000a0b3f823e */ /* 0x000fe800000000ff */
[----:B------:R-:W-:Y:S02]  /*65f0*/  @!P0 MOV R59, R63 ;  /* 0x0000003f003b8202 */ /* 0x000fe40000000f00 */
[----:B------:R-:W-:Y:S11]  /*6600*/  ISETP.GE.AND P0, PT, R49, c[0x0][0x1d4], PT ;  /* 0x0000750031007a0c */ /* 0x000ff60003f06270 */
[----:B------:R-:W-:Y:S02]  /*6610*/  @!UPT UIADD3 URZ, URZ, URZ, URZ ;  /* 0x0000003f3f3ff290 */ /* 0x000fe4000fffe03f */
[----:B------:R-:W-:-:S05]  /*6620*/  @P0 BRA `(.L_x_850) ;  /* 0x000003c000000947 */ /* 0x000fca0003800000 */
[C---:B------:R-:W-:Y:S04]  /*6630*/  LEA R4, P0, R49.reuse, R64, 0x1 ;  /* 0x0000004031047211 */ /* 0x040fe800078008ff */
[----:B------:R-:W-:Y:S05]  /*6640*/  LEA.HI.X.SX32 R5, R49, R65, 0x1, P0 ;  /* 0x0000004131057211 */ /* 0x000fea00000f0eff */
[----:B------:R4:W-:Y:S01]  /*6650*/  ST.E.128 [R4.64], R56 ;  /* 0x0000003804007985 */ /* 0x0009e2000c101d10 */
[----:B------:R-:W-:-:S05]  /*6660*/  BRA `(.L_x_850) ;  /* 0x0000038000007947 */ /* 0x000fca0003800000 */
.L_x_836:
[----:B------:R1:W2:Y:S01]  /*6670*/  SHFL.IDX PT, R9, R145, RZ, 0x181f ;  /* 0x00181fff91097589 */ /* 0x0002a200000e0000 */
[----:B------:R-:W-:Y:S01]  /*6680*/  IMAD R3, R55, -0x30, R2 ;  /* 0xffffffd037037824 */ /* 0x000fe200078e0202 */
[----:B------:R-:W-:Y:S02]  /*6690*/  BSSY B0, `(.L_x_867) ;  /* 0x000001c000007945 */ /* 0x000fe40003800000 */
[----:B------:R1:W3:Y:S02]  /*66a0*/  SHFL.IDX PT, R5, R157, RZ, 0x181f ;  /* 0x00181fff9d057589 */ /* 0x0002e400000e0000 */
[----:B------:R-:W-:Y:S04]  /*66b0*/  IMNMX R126, R3, 0x30, PT ;  /* 0x00000030037e7817 */ /* 0x000fe80003800200 */
[----:B------:R-:W-:Y:S04]  /*66c0*/  IADD3 R4, -R17, R126, RZ ;  /* 0x0000007e11047210 */ /* 0x000fe80007ffe1ff */
[----:B------:R-:W-:Y:S11]  /*66d0*/  ISETP.GE.AND P0, PT, R4, 0x1, PT ;  /* 0x000000010400780c */ /* 0x000ff60003f06270 */
[----:B------:R-:W-:Y:S02]  /*66e0*/  @!UPT UIADD3 URZ, URZ, URZ, URZ ;  /* 0x0000003f3f3ff290 */ /* 0x000fe4000fffe03f */
[----:B------:R-:W-:-:S05]  /*66f0*/  @!P0 BRA `(.L_x_868) ;  /* 0x0000015000008947 */ /* 0x000fca0003800000 */
[C---:B-12---:R-:W-:Y:S02]  /*6700*/  ISETP.GE.AND P0, PT, R18.reuse, c[0x0][0x1d4], PT ;  /* 0x0000750012007a0c */ /* 0x046fe40003f06270 */
[----:B------:R-:W-:Y:S11]  /*6710*/  ISETP.GE.AND P4, PT, R15, c[0x0][0x1d4], PT ;  /* 0x000075000f007a0c */ /* 0x000ff60003f86270 */
[----:B------:R-:W1:Y:S01]  /*6720*/  @!P0 LDS.128 R32, [R105+0xa080] ;  /* 0x00a0800069208984 */ /* 0x000e620000000c00 */
[C---:B---3--:R-:W-:Y:S04]  /*6730*/  @!P0 LEA R40, P3, R18.reuse, R5, 0x1 ;  /* 0x0000000512288211 */ /* 0x048fe800078608ff */
[----:B------:R-:W-:Y:S02]  /*6740*/  @!P0 LEA.HI.X R41, R18, R9, R19, 0x1, P3 ;  /* 0x0000000912298211 */ /* 0x000fe400018f0c13 */
[C---:B------:R-:W-:Y:S04]  /*6750*/  @!P4 LEA R38, P3, R123.reuse, R5, 0x1 ;  /* 0x000000057b26c211 */ /* 0x040fe800078608ff */
[----:B------:R-:W-:Y:S02]  /*6760*/  @!P4 LEA.HI.X R39, R123, R9, R132, 0x1, P3 ;  /* 0x000000097b27c211 */ /* 0x000fe400018f0c84 */
[----:B------:R-:W-:Y:S11]  /*6770*/  ISETP.GE.AND P3, PT, R109, c[0x0][0x1d4], PT ;  /* 0x000075006d007a0c */ /* 0x000ff60003f66270 */
[----:B------:R-:W-:Y:S02]  /*6780*/  @!UPT UIADD3 URZ, URZ, URZ, URZ ;  /* 0x0000003f3f3ff290 */ /* 0x000fe4000fffe03f */
[C---:B------:R-:W-:Y:S04]  /*6790*/  @!P3 LEA R22, P5, R121.reuse, R5, 0x1 ;  /* 0x000000057916b211 */ /* 0x040fe800078a08ff */
[----:B------:R-:W-:Y:S01]  /*67a0*/  @!P3 LEA.HI.X R23, R121, R9, R120, 0x1, P5 ;  /* 0x000000097917b211 */ /* 0x000fe200028f0c78 */
[----:B-1----:R-:W-:Y:S01]  /*67b0*/  @!P0 ST.E.128 [R40.64], R32 ;  /* 0x0000002028008985 */ /* 0x002fe2000c101d10 */
[----:B------:R-:W-:Y:S03]  /*67c0*/  ISETP.GE.AND P0, PT, R107, c[0x0][0x1d4], PT ;  /* 0x000075006b007a0c */ /* 0x000fe60003f06270 */
[----:B------:R-:W1:Y:S10]  /*67d0*/  @!P4 LDS.128 R28, [R105+0xb880] ;  /* 0x00b88000691cc984 */ /* 0x000e740000000c00 */
[C---:B------:R-:W-:Y:S04]  /*67e0*/  @!P0 LEA R36, P5, R122.reuse, R5, 0x1 ;  /* 0x000000057a248211 */ /* 0x040fe800078a08ff */
[----:B------:R-:W-:Y:S01]  /*67f0*/  @!P0 LEA.HI.X R37, R122, R9, R119, 0x1, P5 ;  /* 0x000000097a258211 */ /* 0x000fe200028f0c77 */
[----:B-1----:R-:W-:Y:S04]  /*6800*/  @!P4 ST.E.128 [R38.64], R28 ;  /* 0x0000001c2600c985 */ /* 0x002fe8000c101d10 */
[----:B------:R-:W1:Y:S04]  /*6810*/  @!P3 LDS.128 R24, [R105+0xd080] ;  /* 0x00d080006918b984 */ /* 0x000e680000000c00 */
[----:B-1----:R-:W-:Y:S04]  /*6820*/  @!P3 ST.E.128 [R22.64], R24 ;  /* 0x000000181600b985 */ /* 0x002fe8000c101d10 */
[----:B------:R-:W1:Y:S04]  /*6830*/  @!P0 LDS.128 R8, [R105+0xe880] ;  /* 0x00e8800069088984 */ /* 0x000e680000000c00 */
[----:B-1----:R1:W-:Y:S02]  /*6840*/  @!P0 ST.E.128 [R36.64], R8 ;  /* 0x0000000824008985 */ /* 0x0023e4000c101d10 */
.L_x_868:
[----:B-12---:R-:W-:Y:S05]  /*6850*/  BSYNC B0 ;  /* 0x0000000000007941 */ /* 0x006fea0003800000 */
.L_x_867:
[----:B------:R-:W1:Y:S01]  /*6860*/  SHFL.IDX PT, R145, R145, 0x1, 0x181f ;  /* 0x00381f0091917f89 */ /* 0x000e6200000e0000 */
[----:B------:R-:W-:Y:S03]  /*6870*/  ISETP.GE.AND P0, PT, R4, 0x21, PT ;  /* 0x000000210400780c */ /* 0x000fe60003f06270 */
[----:B------:R-:W2:Y:S10]  /*6880*/  SHFL.IDX PT, R157, R157, 0x1, 0x181f ;  /* 0x00381f009d9d7f89 */ /* 0x000eb400000e0000 */
[----:B------:R-:W-:-:S05]  /*6890*/  @!P0 BRA `(.L_x_850) ;  /* 0x0000015000008947 */ /* 0x000fca0003800000 */
[C---:B------:R-:W-:Y:S02]  /*68a0*/  ISETP.GE.AND P0, PT, R18.reuse, c[0x0][0x1d4], PT ;  /* 0x0000750012007a0c */ /* 0x040fe40003f06270 */
[----:B------:R-:W-:Y:S11]  /*68b0*/  ISETP.GE.AND P4, PT, R15, c[0x0][0x1d4], PT ;  /* 0x000075000f007a0c */ /* 0x000ff60003f86270 */
[----:B------:R-:W4:Y:S01]  /*68c0*/  @!P0 LDS.128 R32, [R105+0xb080] ;  /* 0x00b0800069208984 */ /* 0x000f220000000c00 */
[C---:B--2---:R-:W-:Y:S04]  /*68d0*/  @!P0 LEA R38, P3, R18.reuse, R157, 0x1 ;  /* 0x0000009d12268211 */ /* 0x044fe800078608ff */
[----:B-1----:R-:W-:Y:S02]  /*68e0*/  @!P0 LEA.HI.X R39, R18, R145, R19, 0x1, P3 ;  /* 0x0000009112278211 */ /* 0x002fe400018f0c13 */
[C---:B------:R-:W-:Y:S04]  /*68f0*/  @!P4 LEA R36, P3, R123.reuse, R157, 0x1 ;  /* 0x0000009d7b24c211 */ /* 0x040fe800078608ff */
[----:B------:R-:W-:Y:S02]  /*6900*/  @!P4 LEA.HI.X R37, R123, R145, R132, 0x1, P3 ;  /* 0x000000917b25c211 */ /* 0x000fe400018f0c84 */
[----:B------:R-:W-:Y:S11]  /*6910*/  ISETP.GE.AND P3, PT, R109, c[0x0][0x1d4], PT ;  /* 0x000075006d007a0c */ /* 0x000ff60003f66270 */
[----:B------:R-:W-:Y:S02]  /*6920*/  @!UPT UIADD3 URZ, URZ, URZ, URZ ;  /* 0x0000003f3f3ff290 */ /* 0x000fe4000fffe03f */
[C---:B------:R-:W-:Y:S04]  /*6930*/  @!P3 LEA R4, P5, R121.reuse, R157, 0x1 ;  /* 0x0000009d7904b211 */ /* 0x040fe800078a08ff */
[----:B---3--:R-:W-:Y:S01]  /*6940*/  @!P3 LEA.HI.X R5, R121, R145, R120, 0x1, P5 ;  /* 0x000000917905b211 */ /* 0x008fe200028f0c78 */
[----:B----4-:R-:W-:Y:S01]  /*6950*/  @!P0 ST.E.128 [R38.64], R32 ;  /* 0x0000002026008985 */ /* 0x010fe2000c101d10 */
        /* <DEDUP_REMOVED lines=9> */
.L_x_850:
[----:B------:R-:W-:Y:S05]  /*69f0*/  BSYNC B2 ;  /* 0x0000000000027941 */ /* 0x000fea0003800000 */
.L_x_835:
[----:B------:R-:W-:Y:S01]  /*6a00*/  IMAD.IADD R126, R126, 0x1, -R17 ;  /* 0x000000017e7e7824 */ /* 0x000fe200078e0a11 */
[----:B---34-:R-:W-:Y:S01]  /*6a10*/  P2R R5, PR, RZ, 0x2 ;  /* 0x00000002ff057803 */ /* 0x018fe20000000000 */
[----:B-1----:R-:W-:Y:S01]  /*6a20*/  IMAD.WIDE R22, R55, 0x30, R146 ;  /* 0x0000003037167825 */ /* 0x002fe200078e0292 */
[----:B------:R-:W-:Y:S01]  /*6a30*/  ISETP.NE.AND P1, PT, R113, RZ, PT ;  /* 0x000000ff7100720c */ /* 0x000fe20003f25270 */
[----:B------:R-:W-:Y:S01]  /*6a40*/  BSSY B0, `(.L_x_869) ;  /* 0x0000049000007945 */ /* 0x000fe20003800000 */
[----:B------:R-:W-:Y:S01]  /*6a50*/  ISETP.GE.AND P3, PT, R126, 0x21, PT ;  /* 0x000000217e00780c */ /* 0x000fe20003f66270 */
[----:B------:R-:W-:Y:S01]  /*6a60*/  IMAD.WIDE.U32 R26, R143, c[0x0][0x208], RZ ;  /* 0x000082008f1a7a25 */ /* 0x000fe200078e00ff */
[----:B------:R-:W-:Y:S02]  /*6a70*/  ISETP.NE.AND P6, PT, R111, RZ, PT ;  /* 0x000000ff6f00720c */ /* 0x000fe40003fc5270 */
[----:B------:R-:W-:Y:S09]  /*6a80*/  ISETP.NE.AND P5, PT, R110, RZ, PT ;  /* 0x000000ff6e00720c */ /* 0x000ff20003fa5270 */
[----:B------:R-:W-:Y:S05]  /*6a90*/  @P3 IADD3 R9, P0, R22, 0x20, RZ ;  /* 0x0000002016093810 */ /* 0x000fea0007f1e0ff */
[----:B------:R-:W-:Y:S01]  /*6aa0*/  @P3 IMAD.X R3, RZ, RZ, R23, P0 ;  /* 0x000000ffff033224 */ /* 0x000fe200000e0617 */
[----:B------:R-:W-:Y:S11]  /*6ab0*/  ISETP.GE.AND P0, PT, R126, 0x1, PT ;  /* 0x000000017e00780c */ /* 0x000ff60003f06270 */
[----:B------:R-:W-:Y:S02]  /*6ac0*/  @!UPT UIADD3 URZ, URZ, URZ, URZ ;  /* 0x0000003f3f3ff290 */ /* 0x000fe4000fffe03f */
[----:B------:R-:W-:Y:S01]  /*6ad0*/  @P0 MOV R126, R148 ;  /* 0x00000094007e0202 */ /* 0x000fe20000000f00 */
[----:B------:R-:W-:Y:S02]  /*6ae0*/  @P0 IMAD R4, R23, c[0x0][0x258], RZ ;  /* 0x0000960017040a24 */ /* 0x000fe400078e02ff */
[----:B------:R-:W-:Y:S02]  /*6af0*/  IMAD R23, R141, c[0x0][0x218], RZ ;  /* 0x000086008d177a24 */ /* 0x000fe400078e02ff */
[C---:B------:R-:W-:Y:S04]  /*6b00*/  @P0 IMAD.WIDE.U32 R10, R22.reuse, c[0x0][0x258], R126 ;  /* 0x00009600160a0a25 */ /* 0x040fe800078e007e */
[----:B------:R-:W-:Y:S01]  /*6b10*/  @P0 IMAD R4, R22, c[0x0][0x25c], R4 ;  /* 0x0000970016040a24 */ /* 0x000fe200078e0204 */
[----:B------:R-:W-:Y:S01]  /*6b20*/  @P0 LEA R24, P4, R10, c[0x0][0x250], 0x1 ;  /* 0x000094000a180a11 */ /* 0x000fe200078808ff */
[----:B------:R-:W-:Y:S02]  /*6b30*/  IMAD R23, R144, c[0x0][0x21c], R23 ;  /* 0x0000870090177a24 */ /* 0x000fe400078e0217 */
[----:B------:R-:W-:Y:S02]  /*6b40*/  @P0 IMAD.IADD R4, R11, 0x1, R4 ;  /* 0x000000010b040824 */ /* 0x000fe400078e0204 */
[----:B------:R-:W-:Y:S03]  /*6b50*/  @P3 IMAD.MOV.U32 R126, RZ, RZ, R148 ;  /* 0x000000ffff7e3224 */ /* 0x000fe600078e0094 */
[----:B------:R-:W-:Y:S01]  /*6b60*/  @P0 LEA.HI.X R25, R10, c[0x0][0x254], R4, 0x1, P4 ;  /* 0x000095000a190a11 */ /* 0x000fe200020f0c04 */
[----:B------:R-:W-:Y:S04]  /*6b70*/  IMAD R4, R142, c[0x0][0x208], RZ ;  /* 0x000082008e047a24 */ /* 0x000fe800078e02ff */
[----:B------:R-:W-:Y:S01]  /*6b80*/  @!PT LDS RZ, [RZ] ;  /* 0x00000000fffff984 */ /* 0x000fe20000000800 */
[----:B------:R-:W-:Y:S01]  /*6b90*/  @!PT LDS RZ, [RZ] ;  /* 0x00000000fffff984 */ /* 0x000fe20000000800 */
[----:B------:R-:W-:Y:S01]  /*6ba0*/  @!PT LDS RZ, [RZ] ;  /* 0x00000000fffff984 */ /* 0x000fe20000000800 */
[----:B------:R1:W-:Y:S01]  /*6bb0*/  @P0 LDGSTS.E.BYPASS.LTC128B.128 [R105+0x4080], [R24.64], !P1 ;  /* 0x0408000018690fae */ /* 0x0003e2000c901d50 */
[----:B------:R-:W-:Y:S05]  /*6bc0*/  IMAD R4, R143, c[0x0][0x20c], R4 ;  /* 0x000083008f047a24 */ /* 0x000fea00078e0204 */
[----:B------:R-:W-:Y:S01]  /*6bd0*/  IADD3 R27, R27, R4, RZ ;  /* 0x000000041b1b7210 */ /* 0x000fe20007ffe0ff */
[----:B------:R-:W-:Y:S04]  /*6be0*/  @P3 IMAD R4, R3, c[0x0][0x258], RZ ;  /* 0x0000960003043a24 */ /* 0x000fe800078e02ff */
[----:B------:R-:W-:Y:S04]  /*6bf0*/  IMAD.WIDE.U32 R26, R144, c[0x0][0x218], R26 ;  /* 0x00008600901a7a25 */ /* 0x000fe800078e001a */
[C---:B------:R-:W-:Y:S01]  /*6c00*/  @P3 IMAD R4, R9.reuse, c[0x0][0x25c], R4 ;  /* 0x0000970009043a24 */ /* 0x040fe200078e0204 */
[----:B------:R-:W-:Y:S04]  /*6c10*/  IADD3 R11, P4, R154, R26, RZ ;  /* 0x0000001a9a0b7210 */ /* 0x000fe80007f9e0ff */
[----:B------:R-:W-:Y:S01]  /*6c20*/  IADD3.X R6, R116, R27, R23, P4, !PT ;  /* 0x0000001b74067210 */ /* 0x000fe200027fe417 */
[----:B------:R-:W-:Y:S05]  /*6c30*/  @P3 IMAD.WIDE.U32 R22, R9, c[0x0][0x258], R126 ;  /* 0x0000960009163a25 */ /* 0x000fea00078e007e */
[C---:B------:R-:W-:Y:S02]  /*6c40*/  @P3 LEA R26, P4, R22.reuse, c[0x0][0x250], 0x1 ;  /* 0x00009400161a3a11 */ /* 0x040fe400078808ff */
[----:B------:R-:W-:Y:S04]  /*6c50*/  @P3 IADD3 R4, R23, R4, RZ ;  /* 0x0000000417043210 */ /* 0x000fe80007ffe0ff */
[----:B------:R-:W-:Y:S02]  /*6c60*/  @P3 LEA.HI.X R27, R22, c[0x0][0x254], R4, 0x1, P4 ;  /* 0x00009500161b3a11 */ /* 0x000fe400020f0c04 */
[C---:B------:R-:W-:Y:S04]  /*6c70*/  LEA R4, P4, R11.reuse, c[0x0][0x1f8], 0x1 ;  /* 0x00007e000b047a11 */ /* 0x040fe800078808ff */
[----:B------:R-:W-:Y:S02]  /*6c80*/  LEA.HI.X R3, R11, c[0x0][0x1fc], R6, 0x1, P4 ;  /* 0x00007f000b037a11 */ /* 0x000fe400020f0c06 */
[----:B------:R-:W-:Y:S03]  /*6c90*/  ISETP.NE.AND P4, PT, R112, RZ, PT ;  /* 0x000000ff7000720c */ /* 0x000fe60003f85270 */
[----:B------:R1:W3:Y:S10]  /*6ca0*/  SHFL.IDX PT, R9, R3, RZ, 0x181f ;  /* 0x00181fff03097589 */ /* 0x0002f400000e0000 */
[----:B------:R1:W-:Y:S04]  /*6cb0*/  @P0 LDGSTS.E.BYPASS.LTC128B.128 [R105+0x5880], [R24.64+0x80], !P4 ;  /* 0x0588008018690fae */ /* 0x0003e8000e101d50 */
[----:B------:R1:W-:Y:S04]  /*6cc0*/  @P0 LDGSTS.E.BYPASS.LTC128B.128 [R105+0x7080], [R24.64+0x100], !P6 ;  /* 0x0708010018690fae */ /* 0x0003e8000f101d50 */
[----:B------:R1:W-:Y:S04]  /*6cd0*/  @P0 LDGSTS.E.BYPASS.LTC128B.128 [R105+0x8880], [R24.64+0x180], !P5 ;  /* 0x0888018018690fae */ /* 0x0003e8000e901d50 */
[----:B------:R1:W-:Y:S01]  /*6ce0*/  @P3 LDGSTS.E.BYPASS.LTC128B.128 [R105+0x5080], [R26.64], !P1 ;  /* 0x050800001a693fae */ /* 0x0003e2000c901d50 */
[----:B------:R-:W-:Y:S03]  /*6cf0*/  ISETP.NE.AND P1, PT, R5, RZ, PT ;  /* 0x000000ff0500720c */ /* 0x000fe60003f25270 */
[----:B------:R1:W-:Y:S04]  /*6d00*/  @P3 LDGSTS.E.BYPASS.LTC128B.128 [R105+0x6880], [R26.64+0x80], !P4 ;  /* 0x068800801a693fae */ /* 0x0003e8000e101d50 */
[----:B------:R1:W-:Y:S04]  /*6d10*/  @P3 LDGSTS.E.BYPASS.LTC128B.128 [R105+0x8080], [R26.64+0x100], !P6 ;  /* 0x080801001a693fae */ /* 0x0003e8000f101d50 */
[----:B------:R1:W-:Y:S04]  /*6d20*/  @P3 LDGSTS.E.BYPASS.LTC128B.128 [R105+0x9880], [R26.64+0x180], !P5 ;  /* 0x098801801a693fae */ /* 0x0003e8000e901d50 */
[----:B------:R-:W0:Y:S04]  /*6d30*/  LDGDEPBAR ;  /* 0x00000000000079af */ /* 0x000e280000000000 */
[----:B------:R1:W4:Y:S01]  /*6d40*/  SHFL.IDX PT, R5, R4, RZ, 0x181f ;  /* 0x00181fff04057589 */ /* 0x00032200000e0000 */
[----:B------:R-:W-:Y:S04]  /*6d50*/  DEPBAR.LE SB0, 0x0 ;  /* 0x000080000000791a */ /* 0x000fe80000000000 */
[----:B------:R-:W-:Y:S06]  /*6d60*/  BAR.SYNC.DEFER_BLOCKING 0x0 ;  /* 0x0000000000007b1d */ /* 0x000fec0000010000 */
[----:B------:R-:W-:-:S05]  /*6d70*/  @!P0 BRA `(.L_x_870) ;  /* 0x0000015000008947 */ /* 0x000fca0003800000 */
[C---:B-1-34-:R-:W-:Y:S02]  /*6d80*/  ISETP.GE.AND P0, PT, R18.reuse, c[0x0][0x1d4], PT ;  /* 0x0000750012007a0c */ /* 0x05afe40003f06270 */
[----:B------:R-:W-:Y:S11]  /*6d90*/  ISETP.GE.AND P5, PT, R15, c[0x0][0x1d4], PT ;  /* 0x000075000f007a0c */ /* 0x000ff60003fa6270 */
[----:B------:R-:W1:Y:S01]  /*6da0*/  @!P0 LDS.128 R32, [R105+0x4080] ;  /* 0x0040800069208984 */ /* 0x000e620000000c00 */
[C---:B------:R-:W-:Y:S04]  /*6db0*/  @!P0 LEA R40, P4, R18.reuse, R5, 0x1 ;  /* 0x0000000512288211 */ /* 0x040fe800078808ff */
        /* <DEDUP_REMOVED lines=17> */
.L_x_870:
[----:B-1-34-:R-:W-:Y:S05]  /*6ed0*/  BSYNC B0 ;  /* 0x0000000000007941 */ /* 0x01afea0003800000 */
.L_x_869:
[----:B------:R-:W1:Y:S01]  /*6ee0*/  SHFL.IDX PT, R3, R3, 0x1, 0x181f ;  /* 0x00381f0003037f89 */ /* 0x000e6200000e0000 */
[----:B------:R-:W-:Y:S03]  /*6ef0*/  BSSY B0, `(.L_x_871) ;  /* 0x0000018000007945 */ /* 0x000fe60003800000 */
[----:B------:R-:W3:Y:S01]  /*6f00*/  SHFL.IDX PT, R4, R4, 0x1, 0x181f ;  /* 0x00381f0004047f89 */ /* 0x000ee200000e0000 */
[----:B------:R-:W-:-:S05]  /*6f10*/  @!P3 BRA `(.L_x_872) ;  /* 0x000001500000b947 */ /* 0x000fca0003800000 */
[C---:B------:R-:W-:Y:S02]  /*6f20*/  ISETP.GE.AND P0, PT, R18.reuse, c[0x0][0x1d4], PT ;  /* 0x0000750012007a0c */ /* 0x040fe40003f06270 */
[----:B------:R-:W-:Y:S11]  /*6f30*/  ISETP.GE.AND P4, PT, R15, c[0x0][0x1d4], PT ;  /* 0x000075000f007a0c */ /* 0x000ff60003f86270 */
[----:B------:R-:W4:Y:S01]  /*6f40*/  @!P0 LDS.128 R32, [R105+0x5080] ;  /* 0x0050800069208984 */ /* 0x000f220000000c00 */
[CC--:B---3--:R-:W-:Y:S04]  /*6f50*/  @!P0 LEA R38, P3, R18.reuse, R4.reuse, 0x1 ;  /* 0x0000000412268211 */ /* 0x0c8fe800078608ff */
[-C--:B-1----:R-:W-:Y:S02]  /*6f60*/  @!P0 LEA.HI.X R39, R18, R3.reuse, R19, 0x1, P3 ;  /* 0x0000000312278211 */ /* 0x082fe400018f0c13 */
[CC--:B------:R-:W-:Y:S04]  /*6f70*/  @!P4 LEA R36, P3, R123.reuse, R4.reuse, 0x1 ;  /* 0x000000047b24c211 */ /* 0x0c0fe800078608ff */
[-C--:B------:R-:W-:Y:S02]  /*6f80*/  @!P4 LEA.HI.X R37, R123, R3.reuse, R132, 0x1, P3 ;  /* 0x000000037b25c211 */ /* 0x080fe400018f0c84 */
[----:B------:R-:W-:Y:S11]  /*6f90*/  ISETP.GE.AND P3, PT, R109, c[0x0][0x1d4], PT ;  /* 0x000075006d007a0c */ /* 0x000ff60003f66270 */
[----:B------:R-:W-:Y:S02]  /*6fa0*/  @!UPT UIADD3 URZ, URZ, URZ, URZ ;  /* 0x0000003f3f3ff290 */ /* 0x000fe4000fffe03f */
[CC--:B------:R-:W-:Y:S04]  /*6fb0*/  @!P3 LEA R22, P5, R121.reuse, R4.reuse, 0x1 ;  /* 0x000000047916b211 */ /* 0x0c0fe800078a08ff */
[-C--:B------:R-:W-:Y:S01]  /*6fc0*/  @!P3 LEA.HI.X R23, R121, R3.reuse, R120, 0x1, P5 ;  /* 0x000000037917b211 */ /* 0x080fe200028f0c78 */
        /* <DEDUP_REMOVED lines=10> */
.L_x_872:
[----:B------:R-:W-:Y:S05]  /*7070*/  BSYNC B0 ;  /* 0x0000000000007941 */ /* 0x000fea0003800000 */
.L_x_871:
[----:B------:R-:W-:Y:S11]  /*7080*/  ISETP.GT.AND P5, PT, R55, R102, PT ;  /* 0x000000663700720c */ /* 0x000ff60003fa4270 */
[----:B------:R-:W-:Y:S02]  /*7090*/  @!UPT UIADD3 URZ, URZ, URZ, URZ ;  /* 0x0000003f3f3ff290 */ /* 0x000fe4000fffe03f */
[----:B------:R-:W-:-:S05]  /*70a0*/  @!P5 BRA `(.L_x_873) ;  /* 0x000002600000d947 */ /* 0x000fca0003800000 */
[----:B-1----:R-:W-:Y:S01]  /*70b0*/  IADD3 R5, R55, -0x1, RZ ;  /* 0xffffffff37057810 */ /* 0x002fe20007ffe0ff */
[----:B------:R-:W-:Y:S01]  /*70c0*/  IMAD.MOV.U32 R10, RZ, RZ, R150 ;  /* 0x000000ffff0a7224 */ /* 0x000fe200078e0096 */
[----:B------:R-:W-:Y:S01]  /*70d0*/  ISETP.GE.AND P3, PT, R117, 0x1, PT ;  /* 0x000000017500780c */ /* 0x000fe20003f66270 */
[----:B------:R-:W-:Y:S01]  /*70e0*/  IMAD.MOV.U32 R11, RZ, RZ, R153 ;  /* 0x000000ffff0b7224 */ /* 0x000fe200078e0099 */
[----:B---3--:R-:W-:Y:S01]  /*70f0*/  SHF.R.S32.HI R4, RZ, 0x1f, R5 ;  /* 0x0000001fff047819 */ /* 0x008fe20000011405 */
[C---:B------:R-:W-:Y:S01]  /*7100*/  IMAD R3, R5.reuse, UR8, RZ ;  /* 0x0000000805037c24 */ /* 0x040fe2000f8e02ff */
[----:B------:R-:W-:Y:S01]  /*7110*/  P2R R8, PR, RZ, 0x4 ;  /* 0x00000004ff087803 */ /* 0x000fe20000000000 */
[----:B------:R-:W-:Y:S01]  /*7120*/  IMAD.WIDE.U32 R10, R5, UR10, R10 ;  /* 0x0000000a050a7c25 */ /* 0x000fe2000f8e000a */
[----:B------:R-:W-:Y:S02]  /*7130*/  ISETP.NE.AND P2, PT, R113, RZ, PT ;  /* 0x000000ff7100720c */ /* 0x000fe40003f45270 */
[----:B------:R-:W-:Y:S01]  /*7140*/  P2R R6, PR, RZ, 0x2 ;  /* 0x00000002ff067803 */ /* 0x000fe20000000000 */
[----:B------:R-:W-:Y:S01]  /*7150*/  IMAD R3, R4, UR10, R3 ;  /* 0x0000000a04037c24 */ /* 0x000fe2000f8e0203 */
[----:B------:R-:W-:Y:S02]  /*7160*/  ISETP.NE.AND P1, PT, R112, RZ, PT ;  /* 0x000000ff7000720c */ /* 0x000fe40003f25270 */
[----:B------:R-:W-:Y:S01]  /*7170*/  ISETP.NE.AND P6, PT, R110, RZ, PT ;  /* 0x000000ff6e00720c */ /* 0x000fe20003fc5270 */
[----:B------:R-:W-:Y:S01]  /*7180*/  IMAD.IADD R3, R11, 0x1, R3 ;  /* 0x000000010b037824 */ /* 0x000fe200078e0203 */
[C---:B------:R-:W-:Y:S04]  /*7190*/  @P3 LEA R22, P0, R10.reuse, c[0x0][0x220], 0x1 ;  /* 0x000088000a163a11 */ /* 0x040fe800078008ff */
[----:B------:R-:W-:Y:S02]  /*71a0*/  @P3 LEA.HI.X R23, R10, c[0x0][0x224], R3, 0x1, P0 ;  /* 0x000089000a173a11 */ /* 0x000fe400000f0c03 */
[----:B------:R-:W-:Y:S03]  /*71b0*/  ISETP.GE.AND P0, PT, R117, 0x21, PT ;  /* 0x000000217500780c */ /* 0x000fe60003f06270 */
[----:B------:R-:W-:Y:S01]  /*71c0*/  @!PT LDS RZ, [RZ] ;  /* 0x00000000fffff984 */ /* 0x000fe20000000800 */
[----:B------:R-:W-:Y:S01]  /*71d0*/  @!PT LDS RZ, [RZ] ;  /* 0x00000000fffff984 */ /* 0x000fe20000000800 */
[----:B------:R-:W-:Y:S01]  /*71e0*/  @!PT LDS RZ, [RZ] ;  /* 0x00000000fffff984 */ /* 0x000fe20000000800 */
[----:B------:R1:W-:Y:S01]  /*71f0*/  @P3 LDGSTS.E.BYPASS.LTC128B.128 [R105+0xa080], [R22.64], !P2 ;  /* 0x0a08000016693fae */ /* 0x0003e2000d101d50 */
[----:B------:R-:W-:Y:S03]  /*7200*/  ISETP.NE.AND P2, PT, R8, RZ, PT ;  /* 0x000000ff0800720c */ /* 0x000fe60003f45270 */
[----:B------:R1:W-:Y:S06]  /*7210*/  @P3 LDGSTS.E.BYPASS.LTC128B.128 [R105+0xb880], [R22.64+0x80], !P1 ;  /* 0x0b88008016693fae */ /* 0x0003ec000c901d50 */
[----:B------:R-:W-:Y:S04]  /*7220*/  @P0 IADD3 R4, P4, R10, UR12, RZ ;  /* 0x0000000c0a040c10 */ /* 0x000fe8000ff9e0ff */
[----:B------:R-:W-:Y:S02]  /*7230*/  @P0 IADD3.X R3, R3, UR9, RZ, P4, !PT ;  /* 0x0000000903030c10 */ /* 0x000fe4000a7fe4ff */
[C---:B------:R-:W-:Y:S04]  /*7240*/  @P0 LEA R10, P4, R4.reuse, c[0x0][0x220], 0x1 ;  /* 0x00008800040a0a11 */ /* 0x040fe800078808ff */
[----:B------:R-:W-:Y:S02]  /*7250*/  @P0 LEA.HI.X R11, R4, c[0x0][0x224], R3, 0x1, P4 ;  /* 0x00008900040b0a11 */ /* 0x000fe400020f0c03 */
[----:B------:R-:W-:Y:S11]  /*7260*/  ISETP.NE.AND P4, PT, R111, RZ, PT ;  /* 0x000000ff6f00720c */ /* 0x000ff60003f85270 */
[----:B------:R-:W-:Y:S02]  /*7270*/  @!UPT UIADD3 URZ, URZ, URZ, URZ ;  /* 0x0000003f3f3ff290 */ /* 0x000fe4000fffe03f */
[----:B------:R1:W-:Y:S04]  /*7280*/  @P3 LDGSTS.E.BYPASS.LTC128B.128 [R105+0xd080], [R22.64+0x100], !P4 ;  /* 0x0d08010016693fae */ /* 0x0003e8000e101d50 */
[----:B------:R1:W-:Y:S01]  /*7290*/  @P3 LDGSTS.E.BYPASS.LTC128B.128 [R105+0xe880], [R22.64+0x180], !P6 ;  /* 0x0e88018016693fae */ /* 0x0003e2000f101d50 */
[----:B------:R-:W-:Y:S11]  /*72a0*/  ISETP.NE.AND P3, PT, R113, RZ, PT ;  /* 0x000000ff7100720c */ /* 0x000ff60003f65270 */
[----:B------:R-:W-:Y:S02]  /*72b0*/  @!UPT UIADD3 URZ, URZ, URZ, URZ ;  /* 0x0000003f3f3ff290 */ /* 0x000fe4000fffe03f */
[----:B------:R1:W-:Y:S04]  /*72c0*/  @P0 LDGSTS.E.BYPASS.LTC128B.128 [R105+0xb080], [R10.64], !P3 ;  /* 0x0b0800000a690fae */ /* 0x0003e8000d901d50 */
[----:B------:R1:W-:Y:S01]  /*72d0*/  @P0 LDGSTS.E.BYPASS.LTC128B.128 [R105+0xc880], [R10.64+0x80], !P1 ;  /* 0x0c8800800a690fae */ /* 0x0003e2000c901d50 */
[----:B------:R-:W-:Y:S03]  /*72e0*/  ISETP.NE.AND P1, PT, R6, RZ, PT ;  /* 0x000000ff0600720c */ /* 0x000fe60003f25270 */
[----:B------:R1:W-:Y:S04]  /*72f0*/  @P0 LDGSTS.E.BYPASS.LTC128B.128 [R105+0xe080], [R10.64+0x100], !P4 ;  /* 0x0e0801000a690fae */ /* 0x0003e8000e101d50 */
[----:B------:R1:W-:Y:S04]  /*7300*/  @P0 LDGSTS.E.BYPASS.LTC128B.128 [R105+0xf880], [R10.64+0x180], !P6 ;  /* 0x0f8801800a690fae */ /* 0x0003e8000f101d50 */
.L_x_873:
[----:B------:R-:W0:Y:S01]  /*7310*/  LDGDEPBAR ;  /* 0x00000000000079af */ /* 0x000e220000000000 */
[----:B------:R-:W-:Y:S01]  /*7320*/  IADD3 R55, R55, -0x1, RZ ;  /* 0xffffffff37377810 */ /* 0x000fe20007ffe0ff */
[----:B------:R-:W-:-:S05]  /*7330*/  @P5 BRA `(.L_x_874) ;  /* 0xffffa2d000005947 */ /* 0x000fca000383ffff */
[----:B------:R-:W-:Y:S06]  /*7340*/  BAR.SYNC.DEFER_BLOCKING 0x0 ;  /* 0x0000000000007b1d */ /* 0x000fec0000010000 */
.L_x_834:
[----:B-1----:R-:W-:Y:S01]  /*7350*/  ISETP.GE.AND P0, PT, R95, 0x1, PT ;  /* 0x000000015f00780c */ /* 0x002fe20003f06270 */
[----:B------:R-:W-:Y:S01]  /*7360*/  CS2R R142, SRZ ;  /* 0x00000000008e7805 */ /* 0x000fe2000001ff00 */
[----:B------:R-:W-:Y:S01]  /*7370*/  PLOP3.LUT P2, PT, PT, PT, PT, 0x80, 0x0 ;  /* 0x000000000000781c */ /* 0x000fe20003f4f070 */
[----:B------:R-:W-:Y:S01]  /*7380*/  CS2R R140, SRZ ;  /* 0x00000000008c7805 */ /* 0x000fe2000001ff00 */
[----:B------:R-:W-:Y:S01]  /*7390*/  CS2R R146, SRZ ;  /* 0x0000000000927805 */ /* 0x000fe2000001ff00 */
[----:B--2---:R-:W-:Y:S01]  /*73a0*/  CS2R R144, SRZ ;  /* 0x0000000000907805 */ /* 0x004fe2000001ff00 */
        /* <DEDUP_REMOVED lines=23> */
[----:B---3--:R-:W-:Y:S01]  /*7520*/  MOV R4, RZ ;  /* 0x000000ff00047202 */ /* 0x008fe20000000f00 */
[----:B------:R-:W-:Y:S01]  /*7530*/  IMAD.MOV.U32 R13, RZ, RZ, RZ ;  /* 0x000000ffff0d7224 */ /* 0x000fe200078e00ff */
        /* <DEDUP_REMOVED lines=40> */
[----:B------:R-:W-:-:S04]  /*77c0*/  ISETP.NE.U32.AND P0, PT, RZ, c[0x0][0x340], PT ;  /* 0x0000d000ff007a0c */ /* 0x000fc80003f05070 */
[----:B------:R-:W-:-:S13]  /*77d0*/  ISETP.NE.AND.EX P2, PT, RZ, c[0x0][0x344], PT, P0 ;  /* 0x0000d100ff007a0c */ /* 0x000fda0003f45300 */
[----:B------:R-:W-:-:S04]  /*77e0*/  @P2 IMAD.MOV.U32 R229, RZ, RZ, 0x4 ;  /* 0x00000004ffe52424 */ /* 0x000fc800078e00ff */
[----:B------:R-:W-:-:S06]  /*77f0*/  @P2 IMAD.WIDE R228, R218, R229, c[0x0][0x340] ;  /* 0x0000d000dae42625 */ /* 0x000fcc00078e02e5 */
[----:B------:R1:W5:Y:S01]  /*7800*/  @P2 LDG.E R228, [R228.64] ;  /* 0x00000010e4e42981 */ /* 0x000362000c1e1900 */
[----:B------:R-:W-:Y:S01]  /*7810*/  SHF.R.S32.HI R0, RZ, 0x1f, R101 ;  /* 0x0000001fff007819 */ /* 0x000fe20000011465 */
[----:B------:R-:W-:Y:S01]  /*7820*/  IMAD.WIDE.U32 R4, R101, c[0x0][0x178], RZ ;  /* 0x00005e0065047a25 */ /* 0x000fe200078e00ff */
[----:B------:R-:W-:Y:S01]  /*7830*/  SHF.R.S32.HI R17, RZ, 0x1f, R216 ;  /* 0x0000001fff117819 */ /* 0x000fe200000114d8 */
[----:B------:R-:W-:Y:S01]  /*7840*/  BSSY B0, `(.L_x_876) ;  /* 0x0000064000007945 */ /* 0x000fe20003800000 */
[----:B------:R-:W-:Y:S01]  /*7850*/  ISETP.NE.U32.AND P0, PT, RZ, c[0x0][0x348], PT ;  /* 0x0000d200ff007a0c */ /* 0x000fe20003f05070 */
[----:B------:R-:W-:Y:S01]  /*7860*/  IMAD R0, R0, c[0x0][0x178], RZ ;  /* 0x00005e0000007a24 */ /* 0x000fe200078e02ff */
[-C--:B------:R-:W-:Y:S01]  /*7870*/  LEA.HI R2, R17, R216.reuse, RZ, 0x3 ;  /* 0x000000d811027211 */ /* 0x080fe200078f18ff */
[----:B------:R-:W-:Y:S01]  /*7880*/  IMAD R36, R99, c[0x0][0x2c4], RZ ;  /* 0x0000b10063247a24 */ /* 0x000fe200078e02ff */
[----:B------:R-:W-:Y:S01]  /*7890*/  SHF.R.S32.HI R9, RZ, 0x1f, R218 ;  /* 0x0000001fff097819 */ /* 0x000fe200000114da */
[----:B------:R-:W-:Y:S01]  /*78a0*/  IMAD R101, R101, c[0x0][0x17c], R0 ;  /* 0x00005f0065657a24 */ /* 0x000fe200078e0200 */
[----:B------:R-:W-:Y:S01]  /*78b0*/  LOP3.LUT R13, R2, 0xfffffff8, RZ, 0xc0, !PT ;  /* 0xfffffff8020d7812 */ /* 0x000fe200078ec0ff */
[----:B------:R-:W-:Y:S01]  /*78c0*/  IMAD.MOV.U32 R0, RZ, RZ, c[0x0][0x2c4] ;  /* 0x0000b100ff007624 */ /* 0x000fe200078e00ff */
[----:B------:R-:W-:Y:S01]  /*78d0*/  SHF.R.S32.HI R2, RZ, 0x3, R2 ;  /* 0x00000003ff027819 */ /* 0x000fe20000011402 */
[----:B------:R-:W-:Y:S01]  /*78e0*/  IMAD.IADD R5, R5, 0x1, R101 ;  /* 0x0000000105057824 */ /* 0x000fe200078e0265 */
[----:B------:R-:W-:Y:S01]  /*78f0*/  ISETP.NE.AND.EX P0, PT, RZ, c[0x0][0x34c], PT, P0 ;  /* 0x0000d300ff007a0c */ /* 0x000fe20003f05300 */
[----:B------:R-:W-:Y:S01]  /*7900*/  IMAD.IADD R13, R216, 0x1, -R13 ;  /* 0x00000001d80d7824 */ /* 0x000fe200078e0a0d */
[----:B------:R-:W-:Y:S01]  /*7910*/  ISETP.NE.AND P1, PT, R0, 0x1, PT ;  /* 0x000000010000780c */ /* 0x000fe20003f25270 */
[----:B------:R-:W-:Y:S01]  /*7920*/  IMAD R0, R96, c[0x0][0x1b8], RZ ;  /* 0x00006e0060007a24 */ /* 0x000fe200078e02ff */
[----:B------:R-:W-:Y:S01]  /*7930*/  SEL R9, R9, RZ, !P0 ;  /* 0x000000ff09097207 */ /* 0x000fe20004000000 */
[----:B------:R-:W-:Y:S01]  /*7940*/  IMAD R220, R13, 0x20, R2 ;  /* 0x000000200ddc7824 */ /* 0x000fe200078e0202 */
[----:B------:R-:W-:Y:S01]  /*7950*/  SEL R6, R218, RZ, !P0 ;  /* 0x000000ffda067207 */ /* 0x000fe20004000000 */
[----:B------:R-:W-:Y:S01]  /*7960*/  IMAD R7, R215, c[0x0][0x1bc], R0 ;  /* 0x00006f00d7077a24 */ /* 0x000fe200078e0200 */
[-C--:B------:R-:W-:Y:S01]  /*7970*/  LEA.HI R19, R17, R216.reuse, RZ, 0x4 ;  /* 0x000000d811137211 */ /* 0x080fe200078f20ff */
[----:B------:R-:W-:Y:S01]  /*7980*/  IMAD R3, R97, 0x80, R220 ;  /* 0x0000008061037824 */ /* 0x000fe200078e02dc */
[----:B------:R-:W-:Y:S01]  /*7990*/  LEA.HI R42, R17, R216, RZ, 0x6 ;  /* 0x000000d8112a7211 */ /* 0x000fe200078f30ff */
[----:B------:R-:W-:-:S04]  /*79a0*/  IMAD.WIDE.U32 R4, R215, c[0x0][0x1b8], R4 ;  /* 0x00006e00d7047a25 */ /* 0x000fc800078e0004 */
[----:B------:R-:W-:-:S04]  /*79b0*/  @P1 IMAD.HI.U32 R0, R3, c[0x0][0x2c8], RZ ;  /* 0x0000b20003001a27 */ /* 0x000fc800078e00ff */
[----:B------:R-:W-:Y:S01]  /*79c0*/  IMAD.MOV.U32 R8, RZ, RZ, R3 ;  /* 0x000000ffff087224 */ /* 0x000fe200078e0003 */
[----:B------:R-:W-:Y:S01]  /*79d0*/  @P1 SHF.R.U32.HI R8, RZ, c[0x0][0x2cc], R0 ;  /* 0x0000b300ff081a19 */ /* 0x000fe20000011600 */
[----:B------:R-:W-:Y:S02]  /*79e0*/  IMAD R9, R9, c[0x0][0x1c0], RZ ;  /* 0x0000700009097a24 */ /* 0x000fe400078e02ff */
[----:B------:R-:W-:Y:S02]  /*79f0*/  IMAD.IADD R5, R5, 0x1, R7 ;  /* 0x0000000105057824 */ /* 0x000fe400078e0207 */
[C---:B------:R-:W-:Y:S02]  /*7a00*/  IMAD R9, R6.reuse, c[0x0][0x1c4], R9 ;  /* 0x0000710006097a24 */ /* 0x040fe400078e0209 */
[----:B------:R-:W-:Y:S01]  /*7a10*/  IMAD.WIDE.U32 R6, R6, c[0x0][0x1c0], R4 ;  /* 0x0000700006067a25 */ /* 0x000fe200078e0004 */
[----:B------:R-:W-:-:S03]  /*7a20*/  SHF.R.S32.HI R5, RZ, 0x1f, R8 ;  /* 0x0000001fff057819 */ /* 0x000fc60000011408 */
[----:B------:R-:W-:Y:S02]  /*7a30*/  IMAD.MOV R4, RZ, RZ, -R8 ;  /* 0x000000ffff047224 */ /* 0x000fe400078e0a08 */
[----:B------:R-:W-:Y:S02]  /*7a40*/  IMAD R5, R5, c[0x0][0x1b0], RZ ;  /* 0x00006c0005057a24 */ /* 0x000fe400078e02ff */
[----:B------:R-:W-:Y:S01]  /*7a50*/  IMAD R4, R4, c[0x0][0x2c4], R3 ;  /* 0x0000b10004047a24 */ /* 0x000fe200078e0203 */
[----:B------:R-:W-:Y:S01]  /*7a60*/  LOP3.LUT R3, R19, 0xfffffff0, RZ, 0xc0, !PT ;  /* 0xfffffff013037812 */ /* 0x000fe200078ec0ff */
[----:B------:R-:W-:Y:S02]  /*7a70*/  IMAD.IADD R7, R7, 0x1, R9 ;  /* 0x0000000107077824 */ /* 0x000fe400078e0209 */
[C---:B------:R-:W-:Y:S02]  /*7a80*/  IMAD R5, R8.reuse, c[0x0][0x1b4], R5 ;  /* 0x00006d0008057a24 */ /* 0x040fe400078e0205 */
[----:B------:R-:W-:Y:S01]  /*7a90*/  IMAD.WIDE.U32 R8, R8, c[0x0][0x1b0], R6 ;  /* 0x00006c0008087a25 */ /* 0x000fe200078e0006 */
[----:B------:R-:W-:-:S03]  /*7aa0*/  SHF.R.S32.HI R7, RZ, 0x1f, R4 ;  /* 0x0000001fff077819 */ /* 0x000fc60000011404 */
[----:B------:R-:W-:Y:S02]  /*7ab0*/  IMAD.IADD R3, R216, 0x1, -R3 ;  /* 0x00000001d8037824 */ /* 0x000fe400078e0a03 */
[----:B------:R-:W-:Y:S02]  /*7ac0*/  IMAD R7, R7, c[0x0][0x1a8], RZ ;  /* 0x00006a0007077a24 */ /* 0x000fe400078e02ff */
[----:B------:R-:W-:Y:S01]  /*7ad0*/  IMAD.IADD R9, R9, 0x1, R5 ;  /* 0x0000000109097824 */ /* 0x000fe200078e0205 */
[----:B------:R-:W-:Y:S01]  /*7ae0*/  SHF.R.S32.HI R0, RZ, 0x1f, R3 ;  /* 0x0000001fff007819 */ /* 0x000fe20000011403 */
[C---:B------:R-:W-:Y:S02]  /*7af0*/  IMAD R7, R4.reuse, c[0x0][0x1ac], R7 ;  /* 0x00006b0004077a24 */ /* 0x040fe400078e0207 */
[----:B------:R-:W-:Y:S01]  /*7b00*/  IMAD.WIDE.U32 R4, R4, c[0x0][0x1a8], R8 ;  /* 0x00006a0004047a25 */ /* 0x000fe200078e0008 */
[----:B------:R-:W-:-:S03]  /*7b10*/  LEA.HI R0, R0, R3, RZ, 0x3 ;  /* 0x0000000300007211 */ /* 0x000fc600078f18ff */
[----:B------:R-:W-:Y:S01]  /*7b20*/  IMAD.SHL.U32 R46, R2, 0x40, RZ ;  /* 0x00000040022e7824 */ /* 0x000fe200078e00ff */
[----:B------:R-:W-:Y:S01]  /*7b30*/  LOP3.LUT R18, R0, 0xfffffff8, RZ, 0xc0, !PT ;  /* 0xfffffff800127812 */ /* 0x000fe200078ec0ff */
[----:B------:R-:W-:Y:S01]  /*7b40*/  IMAD.SHL.U32 R42, R42, 0x8, RZ ;  /* 0x000000082a2a7824 */ /* 0x000fe200078e00ff */
[----:B------:R-:W-:Y:S01]  /*7b50*/  IADD3 R7, R5, R7, RZ ;  /* 0x0000000705077210 */ /* 0x000fe20007ffe0ff */
[----:B------:R-:W-:Y:S01]  /*7b60*/  IMAD R5, R97, 0x80, R2 ;  /* 0x0000008061057824 */ /* 0x000fe200078e0202 */
[----:B------:R-:W-:Y:S01]  /*7b70*/  LEA R6, P0, R4, c[0x0][0x160], 0x1 ;  /* 0x0000580004067a11 */ /* 0x000fe200078008ff */
[----:B------:R-:W-:Y:S01]  /*7b80*/  IMAD.IADD R18, R3, 0x1, -R18 ;  /* 0x0000000103127824 */ /* 0x000fe200078e0a12 */
[----:B------:R-:W-:Y:S01]  /*7b90*/  LOP3.LUT R46, R46, 0x1c0, RZ, 0xc0, !PT ;  /* 0x000001c02e2e7812 */ /* 0x000fe200078ec0ff */
[----:B------:R-:W-:Y:S01]  /*7ba0*/  IMAD.SHL.U32 R3, R13, 0x8, RZ ;  /* 0x000000080d037824 */ /* 0x000fe200078e00ff */
[----:B------:R-:W-:Y:S01]  /*7bb0*/  LEA.HI.X R7, R4, c[0x0][0x164], R7, 0x1, P0 ;  /* 0x0000590004077a11 */ /* 0x000fe200000f0c07 */
[----:B------:R-:W-:Y:S01]  /*7bc0*/  IMAD.MOV.U32 R213, RZ, RZ, 0x10 ;  /* 0x00000010ffd57424 */ /* 0x000fe200078e00ff */
[----:B------:R-:W-:Y:S01]  /*7bd0*/  ISETP.GE.AND P0, PT, R5, R36, PT ;  /* 0x000000240500720c */ /* 0x000fe20003f06270 */
[----:B------:R-:W-:Y:S01]  /*7be0*/  IMAD.MOV.U32 R211, RZ, RZ, 0x20 ;  /* 0x00000020ffd37424 */ /* 0x000fe200078e00ff */
[C---:B------:R-:W-:Y:S01]  /*7bf0*/  IADD3 R221, R3.reuse, 0x40, RZ ;  /* 0x0000004003dd7810 */ /* 0x040fe20007ffe0ff */
[----:B------:R1:W2:Y:S01]  /*7c00*/  SHFL.IDX PT, R8, R6, RZ, 0x181f ;  /* 0x00181fff06087589 */ /* 0x0002a200000e0000 */
[C---:B------:R-:W-:Y:S01]  /*7c10*/  IADD3 R15, R3.reuse, 0x80, RZ ;  /* 0x00000080030f7810 */ /* 0x040fe20007ffe0ff */
[----:B------:R-:W-:Y:S01]  /*7c20*/  IMAD.MOV.U32 R222, RZ, RZ, 0x181f ;  /* 0x0000181fffde7424 */ /* 0x000fe200078e00ff */
[C---:B------:R-:W-:Y:S01]  /*7c30*/  IADD3 R14, R3.reuse, 0xc0, RZ ;  /* 0x000000c0030e7810 */ /* 0x040fe20007ffe0ff */
[----:B------:R1:W3:Y:S01]  /*7c40*/  SHFL.IDX PT, R9, R7, RZ, 0x181f ;  /* 0x00181fff07097589 */ /* 0x0002e200000e0000 */
[----:B------:R-:W-:Y:S01]  /*7c50*/  ISETP.GE.AND P3, PT, R3, c[0x0][0x198], PT ;  /* 0x0000660003007a0c */ /* 0x000fe20003f66270 */
[----:B------:R-:W-:Y:S01]  /*7c60*/  IMAD.MOV.U32 R219, RZ, RZ, -0x1 ;  /* 0xffffffffffdb7424 */ /* 0x000fe200078e00ff */
[----:B------:R-:W-:-:S02]  /*7c70*/  SHF.R.U32.HI R44, RZ, 0x3, R46 ;  /* 0x00000003ff2c7819 */ /* 0x000fc4000001162e */
[----:B------:R-:W-:Y:S02]  /*7c80*/  LOP3.LUT R11, R46, 0x38, R3, 0xf8, !PT ;  /* 0x000000382e0b7812 */ /* 0x000fe400078ef803 */
[----:B------:R-:W-:Y:S02]  /*7c90*/  ISETP.GE.AND P4, PT, R221, c[0x0][0x198], PT ;  /* 0x00006600dd007a0c */ /* 0x000fe40003f86270 */
[----:B------:R-:W-:Y:S02]  /*7ca0*/  ISETP.GE.AND P6, PT, R14, c[0x0][0x198], PT ;  /* 0x000066000e007a0c */ /* 0x000fe40003fc6270 */
[----:B------:R-:W-:Y:S02]  /*7cb0*/  ISETP.GE.AND P5, PT, R15, c[0x0][0x198], PT ;  /* 0x000066000f007a0c */ /* 0x000fe40003fa6270 */
[----:B------:R-:W-:Y:S02]  /*7cc0*/  LOP3.LUT R42, R42, 0xfffffe00, RZ, 0xc0, !PT ;  /* 0xfffffe002a2a7812 */ /* 0x000fe400078ec0ff */
[----:B------:R-:W-:-:S02]  /*7cd0*/  LOP3.LUT R11, R11, R44, RZ, 0x3c, !PT ;  /* 0x0000002c0b0b7212 */ /* 0x000fc400078e3cff */
[----:B------:R-:W-:-:S03]  /*7ce0*/  P2R R4, PR, RZ, 0x1 ;  /* 0x00000001ff047803 */ /* 0x000fc60000000000 */
[----:B------:R-:W-:Y:S01]  /*7cf0*/  IMAD.IADD R16, R11, 0x1, R42 ;  /* 0x000000010b107824 */ /* 0x000fe200078e022a */
[----:B------:R-:W-:Y:S02]  /*7d00*/  @!P2 MOV R228, R218 ;  /* 0x000000da00e4a202 */ /* 0x000fe40000000f00 */
[----:B------:R-:W-:-:S05]  /*7d10*/  R2P PR, R18, 0x6 ;  /* 0x0000000612007804 */ /* 0x000fca0000000000 */
[----:B------:R-:W-:Y:S02]  /*7d20*/  SEL R213, R213, 0xfffffff0, !P1 ;  /* 0xfffffff0d5d57807 */ /* 0x000fe40004800000 */
[----:B------:R-:W-:Y:S01]  /*7d30*/  SEL R211, R211, 0xffffffe0, !P2 ;  /* 0xffffffe0d3d37807 */ /* 0x000fe20005000000 */
[----:B------:R-:W-:Y:S05]  /*7d40*/  @P0 BRA `(.L_x_877) ;  /* 0x0000013000000947 */ /* 0x000fea0003800000 */
[----:B-123--:R-:W-:Y:S01]  /*7d50*/  SHF.R.S32.HI R12, RZ, 0x1f, R221 ;  /* 0x0000001fff0c7819 */ /* 0x00efe200000114dd */
[----:B------:R-:W-:Y:S01]  /*7d60*/  IMAD.WIDE R24, R3, 0x2, R8 ;  /* 0x0000000203187825 */ /* 0x000fe200078e0208 */
[----:B------:R-:W-:Y:S02]  /*7d70*/  SHF.R.S32.HI R10, RZ, 0x1f, R15 ;  /* 0x0000001fff0a7819 */ /* 0x000fe4000001140f */
[----:B------:R-:W-:Y:S02]  /*7d80*/  SHF.R.S32.HI R11, RZ, 0x1f, R14 ;  /* 0x0000001fff0b7819 */ /* 0x000fe4000001140e */
[----:B------:R-:W-:Y:S02]  /*7d90*/  LEA.HI R23, R12, R221, RZ, 0x3 ;  /* 0x000000dd0c177211 */ /* 0x000fe400078f18ff */
[----:B------:R-:W-:Y:S01]  /*7da0*/  LEA.HI R21, R10, R15, RZ, 0x3 ;  /* 0x0000000f0a157211 */ /* 0x000fe200078f18ff */
[----:B------:R-:W-:Y:S01]  /*7db0*/  IMAD.SHL.U32 R10, R16, 0x2, RZ ;  /* 0x00000002100a7824 */ /* 0x000fe200078e00ff */
[----:B------:R-:W-:-:S02]  /*7dc0*/  LEA.HI R11, R11, R14, RZ, 0x3 ;  /* 0x0000000e0b0b7211 */ /* 0x000fc400078f18ff */
[----:B------:R-:W-:Y:S02]  /*7dd0*/  LOP3.LUT R23, R23, 0xfffffff8, RZ, 0xc0, !PT ;  /* 0xfffffff817177812 */ /* 0x000fe400078ec0ff */
[----:B------:R-:W-:Y:S01]  /*7de0*/  LOP3.LUT R21, R21, 0xfffffff8, RZ, 0xc0, !PT ;  /* 0xfffffff815157812 */ /* 0x000fe200078ec0ff */
[----:B------:R-:W-:Y:S01]  /*7df0*/  @!PT LDS RZ, [RZ] ;  /* 0x00000000fffff984 */ /* 0x000fe20000000800 */
[----:B------:R1:W-:Y:S01]  /*7e00*/  LDGSTS.E.BYPASS.LTC128B.128 [R10+0x10080], [R24.64], !P3 ;  /* 0x10080000180a7fae */ /* 0x0003e2000d901d50 */
[----:B------:R-:W-:Y:S01]  /*7e10*/  LOP3.LUT R11, R11, 0xfffffff8, RZ, 0xc0, !PT ;  /* 0xfffffff80b0b7812 */ /* 0x000fe200078ec0ff */
[----:B------:R-:W-:-:S04]  /*7e20*/  IMAD.WIDE R22, R23, 0x2, R8 ;  /* 0x0000000217167825 */ /* 0x000fc800078e0208 */
[--C-:B------:R-:W-:Y:S01]  /*7e30*/  IMAD.WIDE R20, R21, 0x2, R8.reuse ;  /* 0x0000000215147825 */ /* 0x100fe200078e0208 */
[----:B------:R1:W-:Y:S03]  /*7e40*/  LDGSTS.E.BYPASS.LTC128B.128 [R10+0x14080], [R22.64], !P4 ;  /* 0x14080000160a7fae */ /* 0x0003e6000e101d50 */
[----:B------:R-:W-:Y:S01]  /*7e50*/  IMAD.WIDE R8, R11, 0x2, R8 ;  /* 0x000000020b087825 */ /* 0x000fe200078e0208 */
[----:B------:R1:W-:Y:S04]  /*7e60*/  LDGSTS.E.BYPASS.LTC128B.128 [R10+0x18080], [R20.64], !P5 ;  /* 0x18080000140a7fae */ /* 0x0003e8000e901d50 */
[----:B------:R1:W-:Y:S02]  /*7e70*/  LDGSTS.E.BYPASS.LTC128B.128 [R10+0x1c080], [R8.64], !P6 ;  /* 0x1c080000080a7fae */ /* 0x0003e4000f101d50 */
.L_x_877:
[----:B-123--:R-:W-:Y:S05]  /*7e80*/  BSYNC B0 ;  /* 0x0000000000007941 */ /* 0x00efea0003800000 */
.L_x_876:
[----:B------:R-:W-:Y:S01]  /*7e90*/  IADD3 R9, R5, 0x20, RZ ;  /* 0x0000002005097810 */ /* 0x000fe20007ffe0ff */
[----:B------:R1:W2:Y:S01]  /*7ea0*/  SHFL.IDX PT, R21, R7, 0x1, 0x181f ;  /* 0x00381f0007157f89 */ /* 0x0002a200000e0000 */
[----:B------:R-:W-:Y:S02]  /*7eb0*/  BSSY B0, `(.L_x_878) ;  /* 0x0000017000007945 */ /* 0x000fe40003800000 */
[----:B------:R-:W-:Y:S01]  /*7ec0*/  ISETP.GE.AND P0, PT, R9, R36, PT ;  /* 0x000000240900720c */ /* 0x000fe20003f06270 */
[----:B------:R1:W3:-:S12]  /*7ed0*/  SHFL.IDX PT, R20, R6, 0x1, 0x181f ;  /* 0x00381f0006147f89 */ /* 0x0002d800000e0000 */
[----:B------:R-:W-:Y:S05]  /*7ee0*/  @P0 BRA `(.L_x_879) ;  /* 0x0000013000000947 */ /* 0x000fea0003800000 */
[----:B------:R-:W-:Y:S01]  /*7ef0*/  SHF.R.S32.HI R10, RZ, 0x1f, R221 ;  /* 0x0000001fff0a7819 */ /* 0x000fe200000114dd */
[----:B--23--:R-:W-:Y:S01]  /*7f00*/  IMAD.WIDE R22, R3, 0x2, R20 ;  /* 0x0000000203167825 */ /* 0x00cfe200078e0214 */
        /* <DEDUP_REMOVED lines=17> */
.L_x_879:
[----:B------:R-:W-:Y:S05]  /*8020*/  BSYNC B0 ;  /* 0x0000000000007941 */ /* 0x000fea0003800000 */
.L_x_878:
[----:B--2---:R-:W-:Y:S01]  /*8030*/  IADD3 R9, R5, 0x40, RZ ;  /* 0x0000004005097810 */ /* 0x004fe20007ffe0ff */
[----:B------:R2:W4:Y:S01]  /*8040*/  SHFL.IDX PT, R21, R7, 0x2, 0x181f ;  /* 0x00581f0007157f89 */ /* 0x00052200000e0000 */
[----:B------:R-:W-:Y:S02]  /*8050*/  BSSY B0, `(.L_x_880) ;  /* 0x0000017000007945 */ /* 0x000fe40003800000 */
[----:B------:R-:W-:Y:S01]  /*8060*/  ISETP.GE.AND P0, PT, R9, R36, PT ;  /* 0x000000240900720c */ /* 0x000fe20003f06270 */
[----:B---3--:R2:W3:-:S12]  /*8070*/  SHFL.IDX PT, R20, R6, 0x2, 0x181f ;  /* 0x00581f0006147f89 */ /* 0x0084d800000e0000 */
        /* <DEDUP_REMOVED lines=20> */
.L_x_881:
[----:B------:R-:W-:Y:S05]  /*81c0*/  BSYNC B0 ;  /* 0x0000000000007941 */ /* 0x000fea0003800000 */
.L_x_880:
[----:B---3--:R3:W-:Y:S01]  /*81d0*/  SHFL.IDX PT, R20, R6, 0x3, 0x181f ;  /* 0x00781f0006147f89 */ /* 0x0087e200000e0000 */
[----:B------:R-:W-:Y:S01]  /*81e0*/  IADD3 R5, R5, 0x60, RZ ;  /* 0x0000006005057810 */ /* 0x000fe20007ffe0ff */
[----:B------:R-:W-:Y:S01]  /*81f0*/  IMAD.MOV.U32 R63, RZ, RZ, 0x30 ;  /* 0x00000030ff3f7424 */ /* 0x000fe200078e00ff */
[----:B-----5:R-:W-:Y:S01]  /*8200*/  SHF.R.S32.HI R9, RZ, 0x1f, R228 ;  /* 0x0000001fff097819 */ /* 0x020fe200000114e4 */
[----:B----4-:R-:W4:Y:S01]  /*8210*/  SHFL.IDX PT, R21, R7, 0x3, 0x181f ;  /* 0x00781f0007157f89 */ /* 0x010f2200000e0000 */
[----:B------:R-:W-:Y:S01]  /*8220*/  ISETP.GE.AND P0, PT, R5, R36, PT ;  /* 0x000000240500720c */ /* 0x000fe20003f06270 */
[----:B------:R-:W-:Y:S01]  /*8230*/  IMAD.MOV.U32 R223, RZ, RZ, c[0x0][0x2b8] ;  /* 0x0000ae00ffdf7624 */ /* 0x000fe200078e00ff */
[----:B------:R-:W-:Y:S01]  /*8240*/  LOP3.LUT R12, R12, 0xffffffef, RZ, 0xc0, !PT ;  /* 0xffffffef0c0c7812 */ /* 0x000fe200078ec0ff */
[----:B------:R-:W-:-:S02]  /*8250*/  IMAD R63, R156, R63, -0x30 ;  /* 0xffffffd09c3f7424 */ /* 0x000fc400078e023f */
[----:B------:R-:W-:Y:S01]  /*8260*/  IMAD R9, R9, c[0x0][0x2b0], RZ ;  /* 0x0000ac0009097a24 */ /* 0x000fe200078e02ff */
[----:B------:R-:W-:Y:S01]  /*8270*/  ISETP.NE.AND P2, PT, R223, 0x1, PT ;  /* 0x00000001df00780c */ /* 0x000fe20003f45270 */
[----:B------:R-:W-:Y:S02]  /*8280*/  IMAD.IADD R226, R220, 0x1, R63 ;  /* 0x00000001dce27824 */ /* 0x000fe400078e023f */
[C---:B------:R-:W-:Y:S02]  /*8290*/  IMAD R9, R228.reuse, c[0x0][0x2b4], R9 ;  /* 0x0000ad00e4097a24 */ /* 0x040fe400078e0209 */
[----:B------:R-:W-:Y:S01]  /*82a0*/  IMAD.WIDE.U32 R228, R228, c[0x0][0x2b0], RZ ;  /* 0x0000ac00e4e47a25 */ /* 0x000fe200078e00ff */
[----:B------:R-:W-:-:S03]  /*82b0*/  ISETP.GE.AND P1, PT, R226, R95, PT ;  /* 0x0000005fe200720c */ /* 0x000fc60003f26270 */
[----:B------:R-:W-:Y:S01]  /*82c0*/  @!P0 IMAD.SHL.U32 R5, R16, 0x2, RZ ;  /* 0x0000000210058824 */ /* 0x000fe200078e00ff */
[----:B------:R-:W-:Y:S01]  /*82d0*/  ISETP.GT.OR P1, PT, R220, 0x2f, P1 ;  /* 0x0000002fdc00780c */ /* 0x000fe20000f24670 */
[----:B------:R-:W-:Y:S01]  /*82e0*/  IMAD.IADD R226, R226, 0x1, R217 ;  /* 0x00000001e2e27824 */ /* 0x000fe200078e02d9 */
[----:B-123--:R-:W-:Y:S01]  /*82f0*/  @!P0 SHF.R.S32.HI R6, RZ, 0x1f, R221 ;  /* 0x0000001fff068819 */ /* 0x00efe200000114dd */
[----:B------:R-:W-:Y:S01]  /*8300*/  IMAD.IADD R224, R229, 0x1, R9 ;  /* 0x00000001e5e07824 */ /* 0x000fe200078e0209 */
[----:B------:R-:W-:Y:S01]  /*8310*/  @P2 LOP3.LUT R12, R12, 0x10, RZ, 0xfc, !PT ;  /* 0x000000100c0c2812 */ /* 0x000fe200078efcff */
[----:B------:R-:W-:Y:S01]  /*8320*/  @P2 IMAD.HI.U32 R8, R226, c[0x0][0x2bc], RZ ;  /* 0x0000af00e2082a27 */ /* 0x000fe200078e00ff */
[----:B------:R-:W-:Y:S02]  /*8330*/  @!P0 LEA.HI R23, R6, R221, RZ, 0x3 ;  /* 0x000000dd06178211 */ /* 0x000fe400078f18ff */
[----:B------:R-:W-:Y:S01]  /*8340*/  @!P0 SHF.R.S32.HI R6, RZ, 0x1f, R15 ;  /* 0x0000001fff068819 */ /* 0x000fe2000001140f */
[----:B----4-:R-:W-:Y:S01]  /*8350*/  @!P0 IMAD.WIDE R10, R3, 0x2, R20 ;  /* 0x00000002030a8825 */ /* 0x010fe200078e0214 */
[----:B------:R-:W-:-:S02]  /*8360*/  @!P0 LOP3.LUT R23, R23, 0xfffffff8, RZ, 0xc0, !PT ;  /* 0xfffffff817178812 */ /* 0x000fc400078ec0ff */
[----:B------:R-:W-:Y:S01]  /*8370*/  @!P0 LEA.HI R6, R6, R15, RZ, 0x3 ;  /* 0x0000000f06068211 */ /* 0x000fe200078f18ff */
[----:B------:R-:W-:Y:S01]  /*8380*/  IMAD.MOV.U32 R7, RZ, RZ, R226 ;  /* 0x000000ffff077224 */ /* 0x000fe200078e00e2 */
[----:B------:R-:W-:Y:S01]  /*8390*/  @!PT LDS RZ, [RZ] ;  /* 0x00000000fffff984 */ /* 0x000fe20000000800 */
[----:B------:R1:W-:Y:S01]  /*83a0*/  @!P0 LDGSTS.E.BYPASS.LTC128B.128 [R5+0x13080], [R10.64], !P3 ;  /* 0x130800000a058fae */ /* 0x0003e2000d901d50 */
[----:B------:R-:W-:Y:S01]  /*83b0*/  @!P0 IMAD.WIDE R22, R23, 0x2, R20 ;  /* 0x0000000217168825 */ /* 0x000fe200078e0214 */
[----:B------:R-:W-:Y:S02]  /*83c0*/  @!P0 LOP3.LUT R25, R6, 0xfffffff8, RZ, 0xc0, !PT ;  /* 0xfffffff806198812 */ /* 0x000fe400078ec0ff */
[----:B------:R-:W-:Y:S01]  /*83d0*/  @P2 SHF.R.U32.HI R7, RZ, c[0x0][0x2c0], R8 ;  /* 0x0000b000ff072a19 */ /* 0x000fe20000011608 */
[----:B------:R-:W-:Y:S01]  /*83e0*/  IMAD.MOV.U32 R225, RZ, RZ, RZ ;  /* 0x000000ffffe17224 */ /* 0x000fe200078e00ff */
[----:B------:R2:W-:Y:S01]  /*83f0*/  @!P0 LDGSTS.E.BYPASS.LTC128B.128 [R5+0x17080], [R22.64], !P4 ;  /* 0x1708000016058fae */ /* 0x0005e2000e101d50 */
[----:B------:R-:W-:Y:S01]  /*8400*/  @!P0 IMAD.WIDE R24, R25, 0x2, R20 ;  /* 0x0000000219188825 */ /* 0x000fe200078e0214 */
[----:B------:R-:W-:-:S04]  /*8410*/  @!P1 IADD3 R6, P2, R7, R228, RZ ;  /* 0x000000e407069210 */ /* 0x000fc80007f5e0ff */
[----:B------:R2:W-:Y:S01]  /*8420*/  @!P0 LDGSTS.E.BYPASS.LTC128B.128 [R5+0x1b080], [R24.64], !P5 ;  /* 0x1b08000018058fae */ /* 0x0005e2000e901d50 */
[----:B------:R-:W-:Y:S02]  /*8430*/  @!P1 LEA.HI.X.SX32 R9, R7, R224, 0x1, P2 ;  /* 0x000000e007099211 */ /* 0x000fe400010f0eff */
[----:B------:R-:W-:-:S04]  /*8440*/  @!P1 LEA R8, P2, R6, c[0x0][0x2a0], 0x2 ;  /* 0x0000a80006089a11 */ /* 0x000fc800078410ff */
[----:B------:R-:W-:Y:S02]  /*8450*/  @!P1 LEA.HI.X R9, R6, c[0x0][0x2a4], R9, 0x2, P2 ;  /* 0x0000a90006099a11 */ /* 0x000fe400010f1409 */
[----:B-1----:R-:W-:-:S04]  /*8460*/  @!P0 SHF.R.S32.HI R11, RZ, 0x1f, R14 ;  /* 0x0000001fff0b8819 */ /* 0x002fc8000001140e */
[----:B------:R-:W-:-:S04]  /*8470*/  @!P0 LEA.HI R11, R11, R14, RZ, 0x3 ;  /* 0x0000000e0b0b8211 */ /* 0x000fc800078f18ff */
[----:B------:R-:W-:-:S05]  /*8480*/  @!P0 LOP3.LUT R11, R11, 0xfffffff8, RZ, 0xc0, !PT ;  /* 0xfffffff80b0b8812 */ /* 0x000fca00078ec0ff */
[----:B------:R-:W-:-:S05]  /*8490*/  @!P0 IMAD.WIDE R20, R11, 0x2, R20 ;  /* 0x000000020b148825 */ /* 0x000fca00078e0214 */
[----:B------:R2:W-:Y:S04]  /*84a0*/  @!P0 LDGSTS.E.BYPASS.LTC128B.128 [R5+0x1f080], [R20.64], !P6 ;  /* 0x1f08000014058fae */ /* 0x0005e8000f101d50 */
[----:B------:R-:W0:Y:S04]  /*84b0*/  LDGDEPBAR ;  /* 0x00000000000079af */ /* 0x000e280000000000 */
[----:B------:R-:W-:Y:S06]  /*84c0*/  BAR.SYNC.DEFER_BLOCKING 0x0 ;  /* 0x0000000000007b1d */ /* 0x000fec0000010000 */
[----:B------:R1:W3:Y:S01]  /*84d0*/  @!P1 LDG.E R225, [R8.64] ;  /* 0x0000001008e19981 */ /* 0x0002e2000c1e1900 */
[----:B------:R-:W-:Y:S01]  /*84e0*/  IMAD.MOV R7, RZ, RZ, -R7 ;  /* 0x000000ffff077224 */ /* 0x000fe200078e0a07 */
[----:B------:R-:W-:Y:S01]  /*84f0*/  ISETP.GE.AND P6, PT, R3, c[0x0][0x1d4], PT ;  /* 0x0000750003007a0c */ /* 0x000fe20003fc6270 */
[----:B------:R-:W-:Y:S01]  /*8500*/  IMAD R6, R96, c[0x0][0x1e8], RZ ;  /* 0x00007a0060067a24 */ /* 0x000fe200078e02ff */
[----:B------:R-:W-:Y:S01]  /*8510*/  ISETP.GE.AND P3, PT, R221, c[0x0][0x1d4], PT ;  /* 0x00007500dd007a0c */ /* 0x000fe20003f66270 */
[----:B------:R-:W-:Y:S01]  /*8520*/  IMAD R226, R7, c[0x0][0x2b8], R226 ;  /* 0x0000ae0007e27a24 */ /* 0x000fe200078e02e2 */
[----:B------:R-:W-:Y:S01]  /*8530*/  ISETP.GE.AND P5, PT, R15, c[0x0][0x1d4], PT ;  /* 0x000075000f007a0c */ /* 0x000fe20003fa6270 */
[----:B--2---:R-:W-:Y:S01]  /*8540*/  IMAD R5, R215, c[0x0][0x1ec], R6 ;  /* 0x00007b00d7057a24 */ /* 0x004fe200078e0206 */
[----:B------:R-:W-:Y:S01]  /*8550*/  ISETP.GE.AND P4, PT, R14, c[0x0][0x1d4], PT ;  /* 0x000075000e007a0c */ /* 0x000fe20003f86270 */
[----:B------:R-:W-:Y:S01]  /*8560*/  IMAD.WIDE.U32 R26, R226, c[0x0][0x1e0], RZ ;  /* 0x00007800e21a7a25 */ /* 0x000fe200078e00ff */
[----:B------:R-:W-:-:S02]  /*8570*/  SHF.R.S32.HI R22, RZ, 0x1f, R226 ;  /* 0x0000001fff167819 */ /* 0x000fc400000114e2 */
[----:B------:R-:W-:Y:S01]  /*8580*/  LOP3.LUT R12, R12, 0xfffffffe, RZ, 0xc0, !PT ;  /* 0xfffffffe0c0c7812 */ /* 0x000fe200078ec0ff */
[----:B------:R-:W-:-:S04]  /*8590*/  IMAD.WIDE.U32 R64, R215, c[0x0][0x1e8], RZ ;  /* 0x00007a00d7407a25 */ /* 0x000fc800078e00ff */
[----:B------:R-:W-:Y:S01]  /*85a0*/  IMAD R7, R22, c[0x0][0x1e0], RZ ;  /* 0x0000780016077a24 */ /* 0x000fe200078e02ff */
[----:B------:R-:W-:Y:S01]  /*85b0*/  @P3 LOP3.LUT R12, R12, 0x1, RZ, 0xfc, !PT ;  /* 0x000000010c0c3812 */ /* 0x000fe200078efcff */
[----:B------:R-:W-:Y:S02]  /*85c0*/  IMAD.IADD R60, R65, 0x1, R5 ;  /* 0x00000001413c7824 */ /* 0x000fe400078e0205 */
[----:B------:R-:W-:Y:S02]  /*85d0*/  IMAD R10, R226, c[0x0][0x1e4], R7 ;  /* 0x00007900e20a7a24 */ /* 0x000fe400078e0207 */
[----:B------:R-:W-:Y:S02]  /*85e0*/  IMAD R96, R96, c[0x0][0x210], RZ ;  /* 0x0000840060607a24 */ /* 0x000fe400078e02ff */
[----:B------:R-:W-:Y:S01]  /*85f0*/  IMAD.IADD R11, R27, 0x1, R10 ;  /* 0x000000011b0b7824 */ /* 0x000fe200078e020a */
[----:B-1----:R-:W-:Y:S01]  /*8600*/  IADD3 R8, R156, -0x1, RZ ;  /* 0xffffffff9c087810 */ /* 0x002fe20007ffe0ff */
[----:B------:R-:W-:-:S04]  /*8610*/  IMAD.MOV.U32 R10, RZ, RZ, R26 ;  /* 0x000000ffff0a7224 */ /* 0x000fc800078e001a */
[----:B------:R-:W-:-:S05]  /*8620*/  IMAD R61, R8, -0x30, R95 ;  /* 0xffffffd0083d7824 */ /* 0x000fca00078e025f */
[----:B------:R-:W-:-:S05]  /*8630*/  IMNMX R9, R61, 0x30, PT ;  /* 0x000000303d097817 */ /* 0x000fca0003800200 */
[----:B------:R-:W-:Y:S01]  /*8640*/  IMAD.IADD R9, R9, 0x1, -R2 ;  /* 0x0000000109097824 */ /* 0x000fe200078e0a02 */
[----:B---3--:R-:W-:Y:S01]  /*8650*/  SHF.R.S32.HI R21, RZ, 0x1f, R225 ;  /* 0x0000001fff157819 */ /* 0x008fe200000114e1 */
[----:B------:R-:W-:-:S04]  /*8660*/  IMAD.WIDE.U32 R10, R225, c[0x0][0x1f0], R10 ;  /* 0x00007c00e10a7a25 */ /* 0x000fc800078e000a */
[----:B------:R-:W-:Y:S01]  /*8670*/  IMAD R6, R21, c[0x0][0x1f0], RZ ;  /* 0x00007c0015067a24 */ /* 0x000fe200078e02ff */
[----:B------:R-:W-:-:S03]  /*8680*/  IADD3 R5, P0, R64, R10, RZ ;  /* 0x0000000a40057210 */ /* 0x000fc60007f1e0ff */
[----:B------:R-:W-:-:S05]  /*8690*/  IMAD R7, R225, c[0x0][0x1f4], R6 ;  /* 0x00007d00e1077a24 */ /* 0x000fca00078e0206 */
[----:B------:R-:W-:Y:S02]  /*86a0*/  IADD3.X R10, R60, R11, R7, P0, !PT ;  /* 0x0000000b3c0a7210 */ /* 0x000fe400007fe407 */
[----:B------:R-:W-:-:S04]  /*86b0*/  LEA R11, P0, R5, c[0x0][0x1c8], 0x1 ;  /* 0x00007200050b7a11 */ /* 0x000fc800078008ff */
[----:B------:R-:W-:Y:S01]  /*86c0*/  LEA.HI.X R10, R5, c[0x0][0x1cc], R10, 0x1, P0 ;  /* 0x00007300050a7a11 */ /* 0x000fe200000f0c0a */
[----:B------:R-:W-:Y:S01]  /*86d0*/  SHFL.IDX PT, R24, R11, RZ, 0x181f ;  /* 0x00181fff0b187589 */ /* 0x000fe200000e0000 */
[----:B------:R-:W-:-:S03]  /*86e0*/  ISETP.GE.AND P0, PT, R9, 0x1, PT ;  /* 0x000000010900780c */ /* 0x000fc60003f06270 */
[----:B------:R-:W1:Y:S10]  /*86f0*/  SHFL.IDX PT, R25, R10, RZ, 0x181f ;  /* 0x00181fff0a197589 */ /* 0x000e7400000e0000 */
[----:B------:R-:W-:-:S02]  /*8700*/  @P0 SHF.R.S32.HI R8, RZ, 0x1f, R221 ;  /* 0x0000001fff080819 */ /* 0x000fc400000114dd */
[----:B------:R-:W-:Y:S02]  /*8710*/  @P0 SHF.R.S32.HI R6, RZ, 0x1f, R15 ;  /* 0x0000001fff060819 */ /* 0x000fe4000001140f */
[----:B------:R-:W-:Y:S02]  /*8720*/  @P0 SHF.R.S32.HI R5, RZ, 0x1f, R14 ;  /* 0x0000001fff050819 */ /* 0x000fe4000001140e */
[----:B------:R-:W-:Y:S01]  /*8730*/  @P0 LEA.HI R7, R8, R221, RZ, 0x3 ;  /* 0x000000dd08070211 */ /* 0x000fe200078f18ff */
[----:B------:R-:W-:Y:S01]  /*8740*/  @P0 IMAD.SHL.U32 R8, R16, 0x2, RZ ;  /* 0x0000000210080824 */ /* 0x000fe200078e00ff */
[----:B------:R-:W-:Y:S02]  /*8750*/  @P0 LEA.HI R6, R6, R15, RZ, 0x3 ;  /* 0x0000000f06060211 */ /* 0x000fe400078f18ff */
[----:B------:R-:W-:Y:S02]  /*8760*/  @P0 LEA.HI R5, R5, R14, RZ, 0x3 ;  /* 0x0000000e05050211 */ /* 0x000fe400078f18ff */
[----:B------:R-:W-:-:S02]  /*8770*/  @P0 LOP3.LUT R7, R7, 0xfffffff8, RZ, 0xc0, !PT ;  /* 0xfffffff807070812 */ /* 0x000fc400078ec0ff */
[----:B------:R-:W-:Y:S01]  /*8780*/  @P0 LOP3.LUT R6, R6, 0xfffffff8, RZ, 0xc0, !PT ;  /* 0xfffffff806060812 */ /* 0x000fe200078ec0ff */
[----:B-1----:R-:W-:Y:S01]  /*8790*/  @P0 IMAD.WIDE R26, R3, 0x2, R24 ;  /* 0x00000002031a0825 */ /* 0x002fe200078e0218 */
[----:B------:R-:W-:-:S03]  /*87a0*/  @P0 LOP3.LUT R5, R5, 0xfffffff8, RZ, 0xc0, !PT ;  /* 0xfffffff805050812 */ /* 0x000fc600078ec0ff */
        /* <DEDUP_REMOVED lines=8> */
[----:B------:R-:W-:-:S03]  /*8830*/  ISETP.GE.AND P0, PT, R9, 0x21, PT ;  /* 0x000000210900780c */ /* 0x000fc60003f06270 */
[----:B------:R-:W-:Y:S04]  /*8840*/  SHFL.IDX PT, R24, R11, 0x1, 0x181f ;  /* 0x00381f000b187f89 */ /* 0x000fe800000e0000 */
[----:B------:R-:W1:Y:S06]  /*8850*/  SHFL.IDX PT, R25, R10, 0x1, 0x181f ;  /* 0x00381f000a197f89 */ /* 0x000e6c00000e0000 */
[----:B------:R-:W-:Y:S01]  /*8860*/  @P0 SHF.R.S32.HI R32, RZ, 0x1f, R221 ;  /* 0x0000001fff200819 */ /* 0x000fe200000114dd */
[----:B------:R-:W-:Y:S01]  /*8870*/  @P0 IMAD.SHL.U32 R9, R16, 0x2, RZ ;  /* 0x0000000210090824 */ /* 0x000fe200078e00ff */
[----:B------:R-:W-:-:S02]  /*8880*/  @P0 SHF.R.S32.HI R20, RZ, 0x1f, R15 ;  /* 0x0000001fff140819 */ /* 0x000fc4000001140f */
[----:B------:R-:W-:Y:S02]  /*8890*/  @P0 SHF.R.S32.HI R5, RZ, 0x1f, R14 ;  /* 0x0000001fff050819 */ /* 0x000fe4000001140e */
[----:B------:R-:W-:Y:S02]  /*88a0*/  @P0 LEA.HI R23, R32, R221, RZ, 0x3 ;  /* 0x000000dd20170211 */ /* 0x000fe400078f18ff */
[----:B------:R-:W-:Y:S02]  /*88b0*/  @P0 LEA.HI R20, R20, R15, RZ, 0x3 ;  /* 0x0000000f14140211 */ /* 0x000fe400078f18ff */
[----:B------:R-:W-:Y:S02]  /*88c0*/  @P0 LEA.HI R5, R5, R14, RZ, 0x3 ;  /* 0x0000000e05050211 */ /* 0x000fe400078f18ff */
[----:B---3--:R-:W-:Y:S02]  /*88d0*/  @P0 LOP3.LUT R7, R23, 0xfffffff8, RZ, 0xc0, !PT ;  /* 0xfffffff817070812 */ /* 0x008fe400078ec0ff */
[----:B------:R-:W-:-:S02]  /*88e0*/  @P0 LOP3.LUT R6, R20, 0xfffffff8, RZ, 0xc0, !PT ;  /* 0xfffffff814060812 */ /* 0x000fc400078ec0ff */
[----:B------:R-:W-:Y:S01]  /*88f0*/  @P0 LOP3.LUT R5, R5, 0xfffffff8, RZ, 0xc0, !PT ;  /* 0xfffffff805050812 */ /* 0x000fe200078ec0ff */
[----:B-1----:R-:W-:-:S04]  /*8900*/  @P0 IMAD.WIDE R10, R3, 0x2, R24 ;  /* 0x00000002030a0825 */ /* 0x002fc800078e0218 */
[--C-:B------:R-:W-:Y:S01]  /*8910*/  @P0 IMAD.WIDE R26, R7, 0x2, R24.reuse ;  /* 0x00000002071a0825 */ /* 0x100fe200078e0218 */
[----:B------:R4:W-:Y:S03]  /*8920*/  @P0 LDGSTS.E.BYPASS.LTC128B.128 [R9+0xb080], [R10.64], !P6 ;  /* 0x0b0800000a090fae */ /* 0x0009e6000f101d50 */
[--C-:B------:R-:W-:Y:S01]  /*8930*/  @P0 IMAD.WIDE R6, R6, 0x2, R24.reuse ;  /* 0x0000000206060825 */ /* 0x100fe200078e0218 */
[----:B------:R4:W-:Y:S01]  /*8940*/  @P0 LDGSTS.E.BYPASS.LTC128B.128 [R9+0xc880], [R26.64], !P3 ;  /* 0x0c8800001a090fae */ /* 0x0009e2000d901d50 */
[----:B------:R-:W-:Y:S02]  /*8950*/  ISETP.GT.AND P3, PT, R220, 0x2f, PT ;  /* 0x0000002fdc00780c */ /* 0x000fe40003f64270 */
[----:B--2---:R-:W-:Y:S01]  /*8960*/  @P0 IMAD.WIDE R28, R5, 0x2, R24 ;  /* 0x00000002051c0825 */ /* 0x004fe200078e0218 */
[----:B------:R4:W-:Y:S03]  /*8970*/  @P0 LDGSTS.E.BYPASS.LTC128B.128 [R9+0xe080], [R6.64], !P5 ;  /* 0x0e08000006090fae */ /* 0x0009e6000e901d50 */
[----:B------:R-:W-:Y:S01]  /*8980*/  IMAD.WIDE.U32 R24, R215, c[0x0][0x210], RZ ;  /* 0x00008400d7187a25 */ /* 0x000fe200078e00ff */
[----:B------:R4:W-:Y:S01]  /*8990*/  @P0 LDGSTS.E.BYPASS.LTC128B.128 [R9+0xf880], [R28.64], !P4 ;  /* 0x0f8800001c090fae */ /* 0x0009e2000e101d50 */
[----:B------:R-:W-:-:S02]  /*89a0*/  ISETP.LT.AND P0, PT, RZ, c[0x0][0x27c], PT ;  /* 0x00009f00ff007a0c */ /* 0x000fc40003f01270 */
[----:B------:R-:W-:Y:S01]  /*89b0*/  IMAD R5, R215, c[0x0][0x214], R96 ;  /* 0x00008500d7057a24 */ /* 0x000fe200078e0260 */
[----:B------:R-:W0:Y:S03]  /*89c0*/  LDGDEPBAR ;  /* 0x00000000000079af */ /* 0x000e260000000000 */
[----:B------:R-:W-:-:S07]  /*89d0*/  IMAD.IADD R20, R25, 0x1, R5 ;  /* 0x0000000119147824 */ /* 0x000fce00078e0205 */
[----:B------:R-:W-:Y:S05]  /*89e0*/  @P0 BRA `(.L_x_882) ;  /* 0x0000002000000947 */ /* 0x000fea0003800000 */
[----:B------:R-:W-:-:S04]  /*89f0*/  DEPBAR.LE SB0, 0x1 ;  /* 0x000080400000791a */ /* 0x000fc80000000000 */
[----:B------:R-:W-:Y:S05]  /*8a00*/  BRA `(.L_x_883) ;  /* 0x00006a9000007947 */ /* 0x000fea0003800000 */
.L_x_882:
[----:B------:R-:W-:Y:S01]  /*8a10*/  SHF.R.S32.HI R5, RZ, 0x1f, R98 ;  /* 0x0000001fff057819 */ /* 0x000fe20000011462 */
[----:B----4-:R-:W-:Y:S01]  /*8a20*/  IMAD.WIDE.U32 R8, R98, c[0x0][0x280], RZ ;  /* 0x0000a00062087a25 */ /* 0x010fe200078e00ff */
[----:B------:R-:W-:Y:S01]  /*8a30*/  ULDC.U8 UR4, c[0x0][0x298] ;  /* 0x0000a60000047ab9 */ /* 0x000fe20000000000 */
[----:B------:R-:W-:Y:S01]  /*8a40*/  BSSY B2, `(.L_x_883) ;  /* 0x00006a5000027945 */ /* 0x000fe20003800000 */
[----:B------:R-:W-:Y:S01]  /*8a50*/  SHF.L.U32 R41, R16, 0x1, RZ ;  /* 0x0000000110297819 */ /* 0x000fe200000006ff */
[C---:B------:R-:W-:Y:S01]  /*8a60*/  IMAD R7, R5.reuse, c[0x0][0x280], RZ ;  /* 0x0000a00005077a24 */ /* 0x040fe200078e02ff */
[----:B------:R-:W-:Y:S01]  /*8a70*/  LEA R26, P0, R8, c[0x0][0x270], 0x1 ;  /* 0x00009c00081a7a11 */ /* 0x000fe200078008ff */
[----:B------:R-:W-:Y:S02]  /*8a80*/  IMAD R5, R5, c[0x0][0x290], RZ ;  /* 0x0000a40005057a24 */ /* 0x000fe400078e02ff */
[C---:B------:R-:W-:Y:S02]  /*8a90*/  IMAD R6, R98.reuse, c[0x0][0x284], R7 ;  /* 0x0000a10062067a24 */ /* 0x040fe400078e0207 */
[----:B------:R-:W-:-:S03]  /*8aa0*/  IMAD R5, R98, c[0x0][0x294], R5 ;  /* 0x0000a50062057a24 */ /* 0x000fc600078e0205 */
[----:B------:R-:W-:-:S04]  /*8ab0*/  IADD3 R6, R6, R9, RZ ;  /* 0x0000000906067210 */ /* 0x000fc80007ffe0ff */
[----:B------:R-:W-:Y:S01]  /*8ac0*/  LEA.HI.X R27, R8, c[0x0][0x274], R6, 0x1, P0 ;  /* 0x00009d00081b7a11 */ /* 0x000fe200000f0c06 */
[----:B------:R-:W-:-:S05]  /*8ad0*/  IMAD.WIDE.U32 R6, R98, c[0x0][0x290], RZ ;  /* 0x0000a40062067a25 */ /* 0x000fca00078e00ff */
[----:B------:R-:W-:Y:S02]  /*8ae0*/  IADD3 R5, R5, R7, RZ ;  /* 0x0000000705057210 */ /* 0x000fe40007ffe0ff */
[----:B------:R-:W-:-:S04]  /*8af0*/  LEA R48, P0, R6, c[0x0][0x288], 0x1 ;  /* 0x0000a20006307a11 */ /* 0x000fc800078008ff */
        /* <DEDUP_REMOVED lines=35> */
[----:B-1----:R-:W-:Y:S01]  /*8d30*/  CS2R R10, SRZ ;  /* 0x00000000000a7805 */ /* 0x002fe2000001ff00 */
[----:B--2---:R-:W-:-:S11]  /*8d40*/  IADD3 R8, R23, 0x60, RZ ;  /* 0x0000006017087810 */ /* 0x004fd60007ffe0ff */
[----:B------:R-:W-:-:S04]  /*8d50*/  @!P0 SHF.R.S32.HI R5, RZ, 0x1f, R4 ;  /* 0x0000001fff058819 */ /* 0x000fc80000011404 */
[----:B------:R-:W-:-:S04]  /*8d60*/  @!P0 LEA.HI R5, R5, R4, RZ, 0x2 ;  /* 0x0000000405058211 */ /* 0x000fc800078f10ff */
[----:B------:R-:W-:Y:S02]  /*8d70*/  @!P0 LOP3.LUT R9, R5, 0xfffffffc, RZ, 0xc0, !PT ;  /* 0xfffffffc05098812 */ /* 0x000fe400078ec0ff */
[----:B------:R-:W-:-:S03]  /*8d80*/  CS2R R4, SRZ ;  /* 0x0000000000047805 */ /* 0x000fc6000001ff00 */
[----:B------:R-:W-:-:S04]  /*8d90*/  @!P0 IMAD.WIDE R32, R9, 0x2, R26 ;  /* 0x0000000209208825 */ /* 0x000fc800078e021a */
[----:B------:R-:W-:Y:S01]  /*8da0*/  @!P0 IMAD.WIDE R34, R9, 0x2, R48 ;  /* 0x0000000209228825 */ /* 0x000fe200078e0230 */
[----:B------:R3:W5:Y:S04]  /*8db0*/  @!P0 LD.E.64 R10, [R32.64] ;  /* 0x00000010200a8980 */ /* 0x000768000c101b00 */
[----:B------:R3:W5:Y:S01]  /*8dc0*/  @!P0 LD.E.64 R4, [R34.64] ;  /* 0x0000001022048980 */ /* 0x000762000c101b00 */
[----:B------:R-:W-:Y:S01]  /*8dd0*/  ISETP.GE.AND P0, PT, R8, c[0x0][0x27c], PT ;  /* 0x00009f0008007a0c */ /* 0x000fe20003f06270 */
[----:B------:R-:W-:-:S12]  /*8de0*/  CS2R R54, SRZ ;  /* 0x0000000000367805 */ /* 0x000fd8000001ff00 */
[----:B------:R-:W-:-:S04]  /*8df0*/  @!P0 SHF.R.S32.HI R9, RZ, 0x1f, R8 ;  /* 0x0000001fff098819 */ /* 0x000fc80000011408 */
[----:B------:R-:W-:-:S04]  /*8e00*/  @!P0 LEA.HI R9, R9, R8, RZ, 0x2 ;  /* 0x0000000809098211 */ /* 0x000fc800078f10ff */
[----:B------:R-:W-:-:S05]  /*8e10*/  @!P0 LOP3.LUT R9, R9, 0xfffffffc, RZ, 0xc0, !PT ;  /* 0xfffffffc09098812 */ /* 0x000fca00078ec0ff */
[----:B------:R-:W-:-:S04]  /*8e20*/  @!P0 IMAD.WIDE R26, R9, 0x2, R26 ;  /* 0x00000002091a8825 */ /* 0x000fc800078e021a */
[----:B------:R-:W-:Y:S02]  /*8e30*/  @!P0 IMAD.WIDE R48, R9, 0x2, R48 ;  /* 0x0000000209308825 */ /* 0x000fe400078e0230 */
[----:B------:R-:W-:-:S03]  /*8e40*/  CS2R R8, SRZ ;  /* 0x0000000000087805 */ /* 0x000fc6000001ff00 */
[----:B------:R3:W5:Y:S04]  /*8e50*/  @!P0 LD.E.64 R54, [R48.64] ;  /* 0x0000001030368980 */ /* 0x000768000c101b00 */
[----:B------:R3:W5:Y:S02]  /*8e60*/  @!P0 LD.E.64 R8, [R26.64] ;  /* 0x000000101a088980 */ /* 0x000764000c101b00 */
.L_x_886:
[----:B------:R-:W-:Y:S05]  /*8e70*/  BSYNC B0 ;  /* 0x0000000000007941 */ /* 0x000fea0003800000 */
.L_x_885:
[--C-:B---3-5:R-:W-:Y:S01]  /*8e80*/  IMAD.MOV.U32 R43, RZ, RZ, R39.reuse ;  /* 0x000000ffff2b7224 */ /* 0x128fe200078e0027 */
[--C-:B------:R-:W-:Y:S01]  /*8e90*/  SHF.R.U64 R40, R38, 0x10, R39.reuse ;  /* 0x0000001026287819 */ /* 0x100fe20000001227 */
[----:B------:R-:W-:Y:S01]  /*8ea0*/  IMAD.MOV.U32 R32, RZ, RZ, R6 ;  /* 0x000000ffff207224 */ /* 0x000fe200078e0006 */
[----:B------:R-:W-:Y:S01]  /*8eb0*/  SHF.R.U32.HI R34, RZ, 0x10, R39 ;  /* 0x00000010ff227819 */ /* 0x000fe20000011627 */
[----:B------:R-:W-:Y:S01]  /*8ec0*/  IMAD.MOV.U32 R39, RZ, RZ, R7 ;  /* 0x000000ffff277224 */ /* 0x000fe200078e0007 */
[--C-:B------:R-:W-:Y:S01]  /*8ed0*/  SHF.R.U64 R49, R30, 0x10, R31.reuse ;  /* 0x000000101e317819 */ /* 0x100fe2000000121f */
[----:B------:R-:W-:Y:S01]  /*8ee0*/  IMAD R97, R97, -0x80, R36 ;  /* 0xffffff8061617824 */ /* 0x000fe200078e0224 */
[--C-:B------:R-:W-:Y:S01]  /*8ef0*/  SHF.R.U32.HI R35, RZ, 0x10, R31.reuse ;  /* 0x00000010ff237819 */ /* 0x100fe2000001161f */
[----:B------:R-:W-:Y:S01]  /*8f00*/  IMAD.MOV.U32 R52, RZ, RZ, R30 ;  /* 0x000000ffff347224 */ /* 0x000fe200078e001e */
[----:B------:R-:W-:Y:S01]  /*8f10*/  PRMT R32, R39, 0x5410, R32 ;  /* 0x0000541027207816 */ /* 0x000fe20000000020 */
[----:B------:R-:W-:Y:S01]  /*8f20*/  IMAD.MOV.U32 R37, RZ, RZ, R31 ;  /* 0x000000ffff257224 */ /* 0x000fe200078e001f */
[----:B------:R-:W-:Y:S01]  /*8f30*/  IMNMX R39, R97, 0x80, PT ;  /* 0x0000008061277817 */ /* 0x000fe20003800200 */
[----:B------:R-:W-:Y:S01]  /*8f40*/  IMAD.MOV.U32 R42, RZ, RZ, R38 ;  /* 0x000000ffff2a7224 */ /* 0x000fe200078e0026 */
[--C-:B------:R-:W-:Y:S01]  /*8f50*/  SHF.R.U64 R47, R28, 0x10, R29.reuse ;  /* 0x000000101c2f7819 */ /* 0x100fe2000000121d */
[--C-:B------:R-:W-:Y:S01]  /*8f60*/  IMAD.MOV.U32 R33, RZ, RZ, R29.reuse ;  /* 0x000000ffff217224 */ /* 0x100fe200078e001d */
[----:B------:R-:W-:Y:S01]  /*8f70*/  ISETP.GE.AND P0, PT, R2, R39, PT ;  /* 0x000000270200720c */ /* 0x000fe20003f06270 */
        /* <DEDUP_REMOVED lines=11> */
[--C-:B------:R-:W-:Y:S01]  /*9030*/  SHF.R.U64 R6, R4, 0x10, R5.reuse ;  /* 0x0000001004067819 */ /* 0x100fe20000001205 */
[----:B------:R-:W-:Y:S01]  /*9040*/  IMAD.MOV.U32 R28, RZ, RZ, R4 ;  /* 0x000000ffff1c7224 */ /* 0x000fe200078e0004 */
[----:B------:R-:W-:Y:S01]  /*9050*/  SHF.R.U32.HI R26, RZ, 0x10, R5 ;  /* 0x00000010ff1a7819 */ /* 0x000fe20000011605 */
[----:B------:R-:W-:Y:S01]  /*9060*/  IMAD.MOV.U32 R10, RZ, RZ, R54 ;  /* 0x000000ffff0a7224 */ /* 0x000fe200078e0036 */
[----:B------:R-:W-:Y:S01]  /*9070*/  SHF.R.U64 R44, R8, 0x10, R9 ;  /* 0x00000010082c7819 */ /* 0x000fe20000001209 */
[----:B------:R-:W-:Y:S01]  /*9080*/  IMAD.MOV.U32 R5, RZ, RZ, R55 ;  /* 0x000000ffff057224 */ /* 0x000fe200078e0037 */
[----:B------:R-:W-:Y:S01]  /*9090*/  SHF.R.U32.HI R9, RZ, 0x10, R9 ;  /* 0x00000010ff097819 */ /* 0x000fe20000011609 */
[----:B------:R-:W-:-:S04]  /*90a0*/  DEPBAR.LE SB0, 0x1 ;  /* 0x000080400000791a */ /* 0x000fc80000000000 */
[--C-:B------:R-:W-:Y:S01]  /*90b0*/  SHF.R.U64 R4, R54, 0x10, R55.reuse ;  /* 0x0000001036047819 */ /* 0x100fe20000001237 */
[----:B------:R-:W-:Y:S01]  /*90c0*/  BSSY B1, `(.L_x_887) ;  /* 0x00000bc000017945 */ /* 0x000fe20003800000 */
[----:B------:R-:W-:Y:S02]  /*90d0*/  SHF.R.U32.HI R8, RZ, 0x10, R55 ;  /* 0x00000010ff087819 */ /* 0x000fe40000011637 */
        /* <DEDUP_REMOVED lines=37> */
[--C-:B------:R-:W-:Y:S02]  /*9330*/  HADD2.F32 R7, -RZ, R34.reuse.H1_H1 ;  /* 0x30000022ff077230 */ /* 0x100fe40000004100 */
        /* <DEDUP_REMOVED lines=20> */
.L_x_890:
[----:B------:R-:W-:Y:S05]  /*9480*/  BSYNC B0 ;  /* 0x0000000000007941 */ /* 0x000fea0003800000 */
.L_x_889:
        /* <DEDUP_REMOVED lines=42> */
.L_x_892:
[----:B------:R-:W-:Y:S05]  /*9730*/  BSYNC B0 ;  /* 0x0000000000007941 */ /* 0x000fea0003800000 */
.L_x_891:
        /* <DEDUP_REMOVED lines=42> */
.L_x_894:
[----:B------:R-:W-:Y:S05]  /*99e0*/  BSYNC B0 ;  /* 0x0000000000007941 */ /* 0x000fea0003800000 */
.L_x_893:
[----:B-1----:R-:W-:-:S04]  /*99f0*/  IADD3 R4, R23, 0x60, RZ ;  /* 0x0000006017047810 */ /* 0x002fc80007ffe0ff */
        /* <DEDUP_REMOVED lines=40> */
.L_x_888:
[----:B------:R-:W-:Y:S05]  /*9c80*/  BSYNC B1 ;  /* 0x0000000000017941 */ /* 0x000fea0003800000 */
.L_x_887:
[----:B-1----:R-:W-:Y:S01]  /*9c90*/  IADD3 R4, R2, 0x20, RZ ;  /* 0x0000002002047810 */ /* 0x002fe20007ffe0ff */
[----:B------:R-:W-:Y:S03]  /*9ca0*/  BSSY B1, `(.L_x_895) ;  /* 0x00000ac000017945 */ /* 0x000fe60003800000 */
[----:B------:R-:W-:-:S13]  /*9cb0*/  ISETP.GE.AND P0, PT, R4, R39, PT ;  /* 0x000000270400720c */ /* 0x000fda0003f06270 */
[----:B------:R-:W-:Y:S05]  /*9cc0*/  @P0 BRA `(.L_x_896) ;  /* 0x00000a9000000947 */ /* 0x000fea0003800000 */
[----:B------:R-:W-:Y:S01]  /*9cd0*/  ISETP.GE.AND P0, PT, R23, c[0x0][0x27c], PT ;  /* 0x00009f0017007a0c */ /* 0x000fe20003f06270 */
[----:B------:R-:W-:-:S12]  /*9ce0*/  BSSY B0, `(.L_x_897) ;  /* 0x0000028000007945 */ /* 0x000fd80003800000 */
[----:B------:R-:W-:Y:S05]  /*9cf0*/  @P0 BRA `(.L_x_898) ;  /* 0x0000026000000947 */ /* 0x000fea0003800000 */
[----:B------:R-:W1:Y:S01]  /*9d00*/  LDS.128 R4, [R41+0x11080] ;  /* 0x0110800029047984 */ /* 0x000e620000000c00 */
[----:B------:R-:W-:Y:S02]  /*9d10*/  HADD2.F32 R43, -RZ, R36.H1_H1 ;  /* 0x30000024ff2b7230 */ /* 0x000fe40000004100 */
[----:B------:R-:W-:Y:S02]  /*9d20*/  HADD2.F32 R47, -RZ, R37.H1_H1 ;  /* 0x30000025ff2f7230 */ /* 0x000fe40000004100 */
[--C-:B-1----:R-:W-:Y:S02]  /*9d30*/  HADD2.F32 R44, -RZ, R4.reuse.H1_H1 ;  /* 0x30000004ff2c7230 */ /* 0x102fe40000004100 */
[----:B------:R-:W-:Y:S02]  /*9d40*/  HADD2.F32 R48, -RZ, R4.H0_H0 ;  /* 0x20000004ff307230 */ /* 0x000fe40000004100 */
[----:B------:R-:W-:Y:S01]  /*9d50*/  HADD2.F32 R38, -RZ, R5.H0_H0 ;  /* 0x20000005ff267230 */ /* 0x000fe20000004100 */
[C---:B------:R-:W-:Y:S01]  /*9d60*/  FMUL.FTZ R46, R43.reuse, R44 ;  /* 0x0000002c2b2e7220 */ /* 0x040fe20000410000 */
[--C-:B------:R-:W-:Y:S01]  /*9d70*/  HADD2.F32 R4, -RZ, R7.reuse.H0_H0 ;  /* 0x20000007ff047230 */ /* 0x100fe20000004100 */
[-C--:B------:R-:W-:Y:S01]  /*9d80*/  FMUL.FTZ R45, R43, R48.reuse ;  /* 0x000000302b2d7220 */ /* 0x080fe20000410000 */
[----:B------:R-:W-:Y:S01]  /*9d90*/  HADD2.F32 R49, -RZ, R7.H1_H1 ;  /* 0x30000007ff317230 */ /* 0x000fe20000004100 */
[C---:B------:R-:W-:Y:S01]  /*9da0*/  FFMA.FTZ R48, R47.reuse, R48, -R46 ;  /* 0x000000302f307223 */ /* 0x040fe2000001082e */
[----:B------:R-:W-:Y:S01]  /*9db0*/  HADD2.F32 R5, -RZ, R5.H1_H1 ;  /* 0x30000005ff057230 */ /* 0x000fe20000004100 */
[----:B------:R-:W-:Y:S01]  /*9dc0*/  FFMA.FTZ R47, R47, R44, R45 ;  /* 0x0000002c2f2f7223 */ /* 0x000fe2000001002d */
[----:B------:R-:W-:-:S02]  /*9dd0*/  HADD2.F32 R7, -RZ, R34.H1_H1 ;  /* 0x30000022ff077230 */ /* 0x000fc40000004100 */
[--C-:B------:R-:W-:Y:S02]  /*9de0*/  HADD2.F32 R42, -RZ, R6.reuse.H0_H0 ;  /* 0x20000006ff2a7230 */ /* 0x100fe40000004100 */
[----:B------:R-:W-:Y:S01]  /*9df0*/  HADD2.F32 R40, -RZ, R6.H1_H1 ;  /* 0x30000006ff287230 */ /* 0x000fe20000004100 */
[CC--:B------:R-:W-:Y:S01]  /*9e00*/  FMUL.FTZ R43, R7.reuse, R5.reuse ;  /* 0x00000005072b7220 */ /* 0x0c0fe20000410000 */
[----:B------:R-:W-:Y:S01]  /*9e10*/  HADD2.F32 R6, -RZ, R35.H1_H1 ;  /* 0x30000023ff067230 */ /* 0x000fe20000004100 */
[-C--:B------:R-:W-:Y:S01]  /*9e20*/  FMUL.FTZ R7, R7, R38.reuse ;  /* 0x0000002607077220 */ /* 0x080fe20000410000 */
[----:B------:R-:W-:Y:S02]  /*9e30*/  HADD2.F32 R45, -RZ, R36.H0_H0 ;  /* 0x20000024ff2d7230 */ /* 0x000fe40000004100 */
[----:B------:R-:W-:Y:S01]  /*9e40*/  HADD2.F32 R44, -RZ, R34.H0_H0 ;  /* 0x20000022ff2c7230 */ /* 0x000fe20000004100 */
[C---:B------:R-:W-:Y:S01]  /*9e50*/  FFMA.FTZ R38, R6.reuse, R38, -R43 ;  /* 0x0000002606267223 */ /* 0x040fe2000001082b */
[----:B------:R-:W-:Y:S01]  /*9e60*/  HADD2.F32 R43, -RZ, R37.H0_H0 ;  /* 0x20000025ff2b7230 */ /* 0x000fe20000004100 */
[----:B------:R-:W-:Y:S01]  /*9e70*/  FFMA.FTZ R5, R6, R5, R7 ;  /* 0x0000000506057223 */ /* 0x000fe20000010007 */
[----:B------:R-:W-:Y:S01]  /*9e80*/  HADD2.F32 R7, -RZ, R35.H0_H0 ;  /* 0x20000023ff077230 */ /* 0x000fe20000004100 */
[----:B------:R-:W-:-:S02]  /*9e90*/  FMUL.FTZ R6, R45, R40 ;  /* 0x000000282d067220 */ /* 0x000fc40000410000 */
[----:B------:R-:W-:Y:S01]  /*9ea0*/  FMUL.FTZ R46, R45, R42 ;  /* 0x0000002a2d2e7220 */ /* 0x000fe20000410000 */
[----:B------:R-:W-:Y:S01]  /*9eb0*/  F2FP.PACK_AB R5, R5, R38 ;  /* 0x000000260505723e */ /* 0x000fe200000000ff */
[CC--:B------:R-:W-:Y:S02]  /*9ec0*/  FMUL.FTZ R45, R44.reuse, R49.reuse ;  /* 0x000000312c2d7220 */ /* 0x0c0fe40000410000 */
[----:B------:R-:W-:Y:S02]  /*9ed0*/  FMUL.FTZ R44, R44, R4 ;  /* 0x000000042c2c7220 */ /* 0x000fe40000410000 */
[C---:B------:R-:W-:Y:S02]  /*9ee0*/  FFMA.FTZ R6, R43.reuse, R42, -R6 ;  /* 0x0000002a2b067223 */ /* 0x040fe40000010806 */
[----:B------:R-:W-:Y:S02]  /*9ef0*/  FFMA.FTZ R43, R43, R40, R46 ;  /* 0x000000282b2b7223 */ /* 0x000fe4000001002e */
[----:B------:R-:W-:Y:S01]  /*9f00*/  FFMA.FTZ R45, R7, R4, -R45 ;  /* 0x00000004072d7223 */ /* 0x000fe2000001082d */
[----:B------:R-:W-:Y:S01]  /*9f10*/  F2FP.PACK_AB R4, R47, R48 ;  /* 0x000000302f04723e */ /* 0x000fe200000000ff */
[----:B------:R-:W-:Y:S01]  /*9f20*/  FFMA.FTZ R44, R7, R49, R44 ;  /* 0x00000031072c7223 */ /* 0x000fe2000001002c */
[----:B------:R-:W-:-:S04]  /*9f30*/  F2FP.PACK_AB R6, R43, R6 ;  /* 0x000000062b06723e */ /* 0x000fc800000000ff */
[----:B------:R-:W-:-:S05]  /*9f40*/  F2FP.PACK_AB R7, R44, R45 ;  /* 0x0000002d2c07723e */ /* 0x000fca00000000ff */
[----:B------:R1:W-:Y:S02]  /*9f50*/  STS.128 [R41+0x11080], R4 ;  /* 0x0110800429007388 */ /* 0x0003e40000000c00 */
.L_x_898:
[----:B------:R-:W-:Y:S05]  /*9f60*/  BSYNC B0 ;  /* 0x0000000000007941 */ /* 0x000fea0003800000 */
.L_x_897:
[----:B-1----:R-:W-:Y:S01]  /*9f70*/  IADD3 R4, R23, 0x20, RZ ;  /* 0x0000002017047810 */ /* 0x002fe20007ffe0ff */
[----:B------:R-:W-:Y:S03]  /*9f80*/  BSSY B0, `(.L_x_899) ;  /* 0x0000029000007945 */ /* 0x000fe60003800000 */
[----:B------:R-:W-:-:S13]  /*9f90*/  ISETP.GE.AND P0, PT, R4, c[0x0][0x27c], PT ;  /* 0x00009f0004007a0c */ /* 0x000fda0003f06270 */
        /* <DEDUP_REMOVED lines=39> */
.L_x_900:
[----:B------:R-:W-:Y:S05]  /*a210*/  BSYNC B0 ;  /* 0x0000000000007941 */ /* 0x000fea0003800000 */
.L_x_899:
        /* <DEDUP_REMOVED lines=42> */
.L_x_902:
[----:B------:R-:W-:Y:S05]  /*a4c0*/  BSYNC B0 ;  /* 0x0000000000007941 */ /* 0x000fea0003800000 */
.L_x_901:
[----:B-1----:R-:W-:-:S04]  /*a4d0*/  IADD3 R4, R23, 0x60, RZ ;  /* 0x0000006017047810 */ /* 0x002fc80007ffe0ff */
        /* <DEDUP_REMOVED lines=40> */
.L_x_896:
[----:B------:R-:W-:Y:S05]  /*a760*/  BSYNC B1 ;  /* 0x0000000000017941 */ /* 0x000fea0003800000 */
.L_x_895:
        /* <DEDUP_REMOVED lines=45> */
.L_x_906:
[----:B------:R-:W-:Y:S05]  /*aa40*/  BSYNC B0 ;  /* 0x0000000000007941 */ /* 0x000fea0003800000 */
.L_x_905:
        /* <DEDUP_REMOVED lines=42> */
.L_x_908:
[----:B------:R-:W-:Y:S05]  /*acf0*/  BSYNC B0 ;  /* 0x0000000000007941 */ /* 0x000fea0003800000 */
.L_x_907:
        /* <DEDUP_REMOVED lines=42> */
.L_x_910:
[----:B------:R-:W-:Y:S05]  /*afa0*/  BSYNC B0 ;  /* 0x0000000000007941 */ /* 0x000fea0003800000 */
.L_x_909:
        /* <DEDUP_REMOVED lines=41> */
.L_x_904:
[----:B------:R-:W-:Y:S05]  /*b240*/  BSYNC B1 ;  /* 0x0000000000017941 */ /* 0x000fea0003800000 */
.L_x_903:
[----:B-1----:R-:W-:-:S04]  /*b250*/  IADD3 R4, R2, 0x60, RZ ;  /* 0x0000006002047810 */ /* 0x002fc80007ffe0ff */
        /* <DEDUP_REMOVED lines=43> */
.L_x_913:
[----:B------:R-:W-:Y:S05]  /*b510*/  BSYNC B0 ;  /* 0x0000000000007941 */ /* 0x000fea0003800000 */
.L_x_912:
        /* <DEDUP_REMOVED lines=42> */
.L_x_915:
[----:B------:R-:W-:Y:S05]  /*b7c0*/  BSYNC B0 ;  /* 0x0000000000007941 */ /* 0x000fea0003800000 */
.L_x_914:
        /* <DEDUP_REMOVED lines=42> */
.L_x_917:
[----:B------:R-:W-:Y:S05]  /*ba70*/  BSYNC B0 ;  /* 0x0000000000007941 */ /* 0x000fea0003800000 */
.L_x_916:
        /* <DEDUP_REMOVED lines=24> */
[----:B------:R-:W-:Y:S01]  /*bc00*/  FFMA.FTZ R32, R31, R26, -R32 ;  /* 0x0000001a1f207223 */ /* 0x000fe20000010820 */
[----:B------:R-:W-:Y:S01]  /*bc10*/  HADD2.F32 R4, -RZ, R11.H0_H0 ;  /* 0x2000000bff047230 */ /* 0x000fe20000004100 */
[----:B------:R-:W-:-:S02]  /*bc20*/  FMUL.FTZ R11, R10, R29 ;  /* 0x0000001d0a0b7220 */ /* 0x000fc40000410000 */
[----:B------:R-:W-:Y:S02]  /*bc30*/  FMUL.FTZ R26, R10, R5 ;  /* 0x000000050a1a7220 */ /* 0x000fe40000410000 */
[C---:B------:R-:W-:Y:S02]  /*bc40*/  FMUL.FTZ R10, R8.reuse, R7 ;  /* 0x00000007080a7220 */ /* 0x040fe40000410000 */
[----:B------:R-:W-:Y:S02]  /*bc50*/  FMUL.FTZ R8, R8, R6 ;  /* 0x0000000608087220 */ /* 0x000fe40000410000 */
[----:B------:R-:W-:Y:S02]  /*bc60*/  FFMA.FTZ R31, R31, R28, R34 ;  /* 0x0000001c1f1f7223 */ /* 0x000fe40000010022 */
[----:B------:R-:W-:Y:S02]  /*bc70*/  FFMA.FTZ R30, R33, R27, R30 ;  /* 0x0000001b211e7223 */ /* 0x000fe4000001001e */
[----:B------:R-:W-:-:S02]  /*bc80*/  FFMA.FTZ R11, R4, R5, -R11 ;  /* 0x00000005040b7223 */ /* 0x000fc4000001080b */
[----:B------:R-:W-:Y:S01]  /*bc90*/  FFMA.FTZ R26, R4, R29, R26 ;  /* 0x0000001d041a7223 */ /* 0x000fe2000001001a */
[----:B------:R-:W-:Y:S01]  /*bca0*/  F2FP.PACK_AB R4, R31, R32 ;  /* 0x000000201f04723e */ /* 0x000fe200000000ff */
[C---:B------:R-:W-:Y:S01]  /*bcb0*/  FFMA.FTZ R10, R9.reuse, R6, -R10 ;  /* 0x00000006090a7223 */ /* 0x040fe2000001080a */
[----:B------:R-:W-:Y:S01]  /*bcc0*/  F2FP.PACK_AB R5, R30, R23 ;  /* 0x000000171e05723e */ /* 0x000fe200000000ff */
[----:B------:R-:W-:Y:S01]  /*bcd0*/  FFMA.FTZ R7, R9, R7, R8 ;  /* 0x0000000709077223 */ /* 0x000fe20000010008 */
[----:B------:R-:W-:-:S04]  /*bce0*/  F2FP.PACK_AB R6, R26, R11 ;  /* 0x0000000b1a06723e */ /* 0x000fc800000000ff */
[----:B------:R-:W-:-:S05]  /*bcf0*/  F2FP.PACK_AB R7, R7, R10 ;  /* 0x0000000a0707723e */ /* 0x000fca00000000ff */
[----:B------:R1:W-:Y:S01]  /*bd00*/  STS.128 [R41+0x1f080], R4 ;  /* 0x01f0800429007388 */ /* 0x0003e20000000c00 */
[----:B------:R-:W-:Y:S05]  /*bd10*/  BRA `(.L_x_911) ;  /* 0x0000377000007947 */ /* 0x000fea0003800000 */
.L_x_884:
        /* <DEDUP_REMOVED lines=28> */
.L_x_919:
[----:B------:R-:W-:Y:S05]  /*bee0*/  BSYNC B0 ;  /* 0x0000000000007941 */ /* 0x000fea0003800000 */
.L_x_918:
[----:B-----5:R-:W-:Y:S01]  /*bef0*/  IMAD.MOV.U32 R58, RZ, RZ, R28 ;  /* 0x000000ffff3a7224 */ /* 0x020fe200078e001c */
[----:B------:R-:W-:Y:S01]  /*bf00*/  SHF.R.U64 R55, R28, 0x10, R29 ;  /* 0x000000101c377819 */ /* 0x000fe2000000121d */
[--C-:B------:R-:W-:Y:S01]  /*bf10*/  IMAD.MOV.U32 R40, RZ, RZ, R31.reuse ;  /* 0x000000ffff287224 */ /* 0x100fe200078e001f */
[--C-:B------:R-:W-:Y:S01]  /*bf20*/  SHF.R.U64 R52, R30, 0x10, R31.reuse ;  /* 0x000000101e347819 */ /* 0x100fe2000000121f */
[----:B------:R-:W-:Y:S01]  /*bf30*/  IMAD R97, R97, -0x80, R36 ;  /* 0xffffff8061617824 */ /* 0x000fe200078e0224 */
[----:B------:R-:W-:Y:S01]  /*bf40*/  SHF.R.U32.HI R54, RZ, 0x10, R31 ;  /* 0x00000010ff367819 */ /* 0x000fe2000001161f */
[--C-:B------:R-:W-:Y:S01]  /*bf50*/  IMAD.MOV.U32 R31, RZ, RZ, R33.reuse ;  /* 0x000000ffff1f7224 */ /* 0x100fe200078e0021 */
[--C-:B------:R-:W-:Y:S01]  /*bf60*/  SHF.R.U64 R28, R32, 0x10, R33.reuse ;  /* 0x00000010201c7819 */ /* 0x100fe20000001221 */
[----:B-1----:R-:W-:Y:S01]  /*bf70*/  IMAD.MOV.U32 R50, RZ, RZ, R34 ;  /* 0x000000ffff327224 */ /* 0x002fe200078e0022 */
        /* <DEDUP_REMOVED lines=8> */
[----:B------:R-:W-:Y:S01]  /*c000*/  PRMT R33, R33, 0x5410, R43 ;  /* 0x0000541021217816 */ /* 0x000fe2000000002b */
[----:B------:R-:W-:Y:S01]  /*c010*/  IMAD.MOV.U32 R38, RZ, RZ, R7 ;  /* 0x000000ffff267224 */ /* 0x000fe200078e0007 */
[----:B------:R-:W-:Y:S01]  /*c020*/  IMNMX R43, R97, 0x80, PT ;  /* 0x00000080612b7817 */ /* 0x000fe20003800200 */
[----:B------:R-:W-:Y:S01]  /*c030*/  IMAD.MOV.U32 R32, RZ, RZ, R35 ;  /* 0x000000ffff207224 */ /* 0x000fe200078e0023 */
[----:B------:R-:W-:Y:S01]  /*c040*/  SHF.R.U32.HI R57, RZ, 0x10, R29 ;  /* 0x00000010ff397819 */ /* 0x000fe2000001161d */
[----:B------:R-:W-:Y:S01]  /*c050*/  IMAD.MOV.U32 R48, RZ, RZ, R4 ;  /* 0x000000ffff307224 */ /* 0x000fe200078e0004 */
[----:B------:R-:W-:Y:S01]  /*c060*/  ISETP.GE.AND P0, PT, R2, R43, PT ;  /* 0x0000002b0200720c */ /* 0x000fe20003f06270 */
[----:B------:R-:W-:Y:S01]  /*c070*/  IMAD.MOV.U32 R45, RZ, RZ, R6 ;  /* 0x000000ffff2d7224 */ /* 0x000fe200078e0006 */
[--C-:B------:R-:W-:Y:S01]  /*c080*/  SHF.R.U64 R34, R4, 0x10, R5.reuse ;  /* 0x0000001004227819 */ /* 0x100fe20000001205 */
[----:B------:R-:W-:Y:S01]  /*c090*/  IMAD.MOV.U32 R7, RZ, RZ, R8 ;  /* 0x000000ffff077224 */ /* 0x000fe200078e0008 */
[----:B------:R-:W-:Y:S01]  /*c0a0*/  SHF.R.U32.HI R47, RZ, 0x10, R5 ;  /* 0x00000010ff2f7819 */ /* 0x000fe20000011605 */
        /* <DEDUP_REMOVED lines=34> */
[----:B------:R-:W-:Y:S02]  /*c2d0*/  HADD2.F32 R68, -RZ, R37.H1_H1 ;  /* 0x30000025ff447230 */ /* 0x000fe40000004100 */
[----:B------:R-:W-:Y:S01]  /*c2e0*/  SHF.R.S32.HI R4, RZ, 0x1f, R7 ;  /* 0x0000001fff047819 */ /* 0x000fe20000011407 */
[----:B------:R-:W-:Y:S01]  /*c2f0*/  HADD2.F32 R66, -RZ, R34.H1_H1 ;  /* 0x30000022ff427230 */ /* 0x000fe20000004100 */
[----:B------:R-:W-:Y:S01]  /*c300*/  SHF.L.U32 R5, R7, 0x3, RZ ;  /* 0x0000000307057819 */ /* 0x000fe200000006ff */
[----:B------:R-:W-:Y:S01]  /*c310*/  HADD2.F32 R76, -RZ, R39.H1_H1 ;  /* 0x30000027ff4c7230 */ /* 0x000fe20000004100 */
[----:B------:R-:W-:Y:S01]  /*c320*/  LEA.HI R4, R4, R7, RZ, 0x3 ;  /* 0x0000000704047211 */ /* 0x000fe200078f18ff */
[----:B------:R-:W-:Y:S01]  /*c330*/  HADD2.F32 R75, -RZ, R36.H1_H1 ;  /* 0x30000024ff4b7230 */ /* 0x000fe20000004100 */
[----:B------:R-:W-:Y:S01]  /*c340*/  LOP3.LUT R5, R46, 0x38, R5, 0xf8, !PT ;  /* 0x000000382e057812 */ /* 0x000fe200078ef805 */
[----:B------:R-:W-:Y:S01]  /*c350*/  HADD2.F32 R59, -RZ, R37.H0_H0 ;  /* 0x20000025ff3b7230 */ /* 0x000fe20000004100 */
[----:B------:R-:W-:Y:S01]  /*c360*/  SHF.L.U32 R4, R4, 0xa, RZ ;  /* 0x0000000a04047819 */ /* 0x000fe200000006ff */
[----:B------:R-:W-:Y:S01]  /*c370*/  HADD2.F32 R58, -RZ, R34.H0_H0 ;  /* 0x20000022ff3a7230 */ /* 0x000fe20000004100 */
[----:B------:R-:W-:Y:S01]  /*c380*/  LOP3.LUT R5, R5, R44, RZ, 0x3c, !PT ;  /* 0x0000002c05057212 */ /* 0x000fe200078e3cff */
[----:B------:R-:W-:Y:S01]  /*c390*/  HADD2.F32 R56, -RZ, R38.H1_H1 ;  /* 0x30000026ff387230 */ /* 0x000fe20000004100 */
[----:B------:R-:W-:Y:S01]  /*c3a0*/  LOP3.LUT R4, R4, 0x7fffe000, RZ, 0xc0, !PT ;  /* 0x7fffe00004047812 */ /* 0x000fe200078ec0ff */
[----:B------:R-:W-:-:S02]  /*c3b0*/  HADD2.F32 R74, -RZ, R39.H0_H0 ;  /* 0x20000027ff4a7230 */ /* 0x000fc40000004100 */
[----:B------:R-:W-:Y:S01]  /*c3c0*/  HADD2.F32 R73, -RZ, R36.H0_H0 ;  /* 0x20000024ff497230 */ /* 0x000fe20000004100 */
[----:B------:R-:W-:Y:S01]  /*c3d0*/  IADD3 R4, R5, R4, R42 ;  /* 0x0000000405047210 */ /* 0x000fe20007ffe02a */
[--C-:B------:R-:W-:Y:S02]  /*c3e0*/  HADD2.F32 R72, -RZ, R40.reuse.H1_H1 ;  /* 0x30000028ff487230 */ /* 0x100fe40000004100 */
[----:B------:R-:W-:Y:S01]  /*c3f0*/  HADD2.F32 R57, -RZ, R33.H1_H1 ;  /* 0x30000021ff397230 */ /* 0x000fe20000004100 */
[----:B------:R-:W-:Y:S01]  /*c400*/  SHF.L.U32 R45, R4, 0x1, RZ ;  /* 0x00000001042d7819 */ /* 0x000fe200000006ff */
[--C-:B------:R-:W-:Y:S02]  /*c410*/  HADD2.F32 R71, -RZ, R35.reuse.H1_H1 ;  /* 0x30000023ff477230 */ /* 0x100fe40000004100 */
[----:B------:R-:W-:Y:S02]  /*c420*/  HADD2.F32 R70, -RZ, R40.H0_H0 ;  /* 0x20000028ff467230 */ /* 0x000fe40000004100 */
[----:B------:R-:W2:Y:S01]  /*c430*/  LDS.128 R4, [R45+0x10080] ;  /* 0x010080002d047984 */ /* 0x000ea20000000c00 */
[----:B------:R-:W-:-:S02]  /*c440*/  HADD2.F32 R69, -RZ, R35.H0_H0 ;  /* 0x20000023ff457230 */ /* 0x000fc40000004100 */
[--C-:B-1----:R-:W-:Y:S02]  /*c450*/  HADD2.F32 R47, -RZ, R8.reuse.H0_H0 ;  /* 0x20000008ff2f7230 */ /* 0x102fe40000004100 */
[----:B------:R-:W-:Y:S02]  /*c460*/  HADD2.F32 R49, -RZ, R8.H1_H1 ;  /* 0x30000008ff317230 */ /* 0x000fe40000004100 */
[--C-:B------:R-:W-:Y:S02]  /*c470*/  HADD2.F32 R8, -RZ, R9.reuse.H0_H0 ;  /* 0x20000009ff087230 */ /* 0x100fe40000004100 */
[----:B------:R-:W-:Y:S01]  /*c480*/  HADD2.F32 R51, -RZ, R9.H1_H1 ;  /* 0x30000009ff337230 */ /* 0x000fe20000004100 */
[----:B------:R-:W-:Y:S01]  /*c490*/  FMUL.FTZ R62, R49, R66 ;  /* 0x00000042313e7220 */ /* 0x000fe20000410000 */
[--C-:B------:R-:W-:Y:S01]  /*c4a0*/  HADD2.F32 R9, -RZ, R10.reuse.H0_H0 ;  /* 0x2000000aff097230 */ /* 0x100fe20000004100 */
[----:B------:R-:W-:Y:S01]  /*c4b0*/  FMUL.FTZ R54, R8, R59 ;  /* 0x0000003b08367220 */ /* 0x000fe20000410000 */
[----:B------:R-:W-:-:S02]  /*c4c0*/  HADD2.F32 R52, -RZ, R10.H1_H1 ;  /* 0x3000000aff347230 */ /* 0x000fc40000004100 */
[--C-:B------:R-:W-:Y:S02]  /*c4d0*/  HADD2.F32 R10, -RZ, R11.reuse.H0_H0 ;  /* 0x2000000bff0a7230 */ /* 0x100fe40000004100 */
[----:B------:R-:W-:Y:S02]  /*c4e0*/  HADD2.F32 R11, -RZ, R11.H1_H1 ;  /* 0x3000000bff0b7230 */ /* 0x000fe40000004100 */
[--C-:B--2---:R-:W-:Y:S02]  /*c4f0*/  HADD2.F32 R67, -RZ, R4.reuse.H0_H0 ;  /* 0x20000004ff437230 */ /* 0x104fe40000004100 */
[----:B------:R-:W-:Y:S02]  /*c500*/  HADD2.F32 R4, -RZ, R4.H1_H1 ;  /* 0x30000004ff047230 */ /* 0x000fe40000004100 */
[--C-:B------:R-:W-:Y:S02]  /*c510*/  HADD2.F32 R55, -RZ, R5.reuse.H0_H0 ;  /* 0x20000005ff377230 */ /* 0x100fe40000004100 */
[----:B------:R-:W-:Y:S01]  /*c520*/  HADD2.F32 R50, -RZ, R5.H1_H1 ;  /* 0x30000005ff327230 */ /* 0x000fe20000004100 */
[-C--:B------:R-:W-:Y:S01]  /*c530*/  FMUL.FTZ R5, R47, R68.reuse ;  /* 0x000000442f057220 */ /* 0x080fe20000410000 */
[--C-:B------:R-:W-:Y:S01]  /*c540*/  HADD2.F32 R53, -RZ, R6.reuse.H0_H0 ;  /* 0x20000006ff357230 */ /* 0x100fe20000004100 */
[C---:B------:R-:W-:Y:S01]  /*c550*/  FMUL.FTZ R68, R67.reuse, R68 ;  /* 0x0000004443447220 */ /* 0x040fe20000410000 */
[----:B------:R-:W-:Y:S01]  /*c560*/  HADD2.F32 R6, -RZ, R6.H1_H1 ;  /* 0x30000006ff067230 */ /* 0x000fe20000004100 */
[----:B------:R-:W-:Y:S01]  /*c570*/  FFMA.FTZ R67, R67, R76, R5 ;  /* 0x0000004c43437223 */ /* 0x000fe20000010005 */
[--C-:B------:R-:W-:Y:S01]  /*c580*/  HADD2.F32 R77, -RZ, R7.reuse.H0_H0 ;  /* 0x20000007ff4d7230 */ /* 0x100fe20000004100 */
[C---:B------:R-:W-:Y:S01]  /*c590*/  FMUL.FTZ R66, R4.reuse, R66 ;  /* 0x0000004204427220 */ /* 0x040fe20000410000 */
[----:B------:R-:W-:Y:S01]  /*c5a0*/  HADD2.F32 R7, -RZ, R7.H1_H1 ;  /* 0x30000007ff077230 */ /* 0x000fe20000004100 */
[----:B------:R-:W-:-:S02]  /*c5b0*/  FFMA.FTZ R62, R4, R75, R62 ;  /* 0x0000004b043e7223 */ /* 0x000fc4000001003e */
[----:B------:R-:W-:Y:S02]  /*c5c0*/  FMUL.FTZ R5, R51, R58 ;  /* 0x0000003a33057220 */ /* 0x000fe40000410000 */
[-C--:B------:R-:W-:Y:S02]  /*c5d0*/  FMUL.FTZ R4, R9, R56.reuse ;  /* 0x0000003809047220 */ /* 0x080fe40000410000 */
[----:B------:R-:W-:Y:S02]  /*c5e0*/  FMUL.FTZ R56, R53, R56 ;  /* 0x0000003835387220 */ /* 0x000fe40000410000 */
[C---:B------:R-:W-:Y:S02]  /*c5f0*/  FMUL.FTZ R59, R55.reuse, R59 ;  /* 0x0000003b373b7220 */ /* 0x040fe40000410000 */
[----:B------:R-:W-:Y:S01]  /*c600*/  FFMA.FTZ R54, R55, R74, R54 ;  /* 0x0000004a37367223 */ /* 0x000fe20000010036 */
[----:B------:R-:W-:Y:S01]  /*c610*/  HADD2.F32 R55, -RZ, R38.H0_H0 ;  /* 0x20000026ff377230 */ /* 0x000fe20000004100 */
[----:B------:R-:W-:-:S02]  /*c620*/  FMUL.FTZ R58, R50, R58 ;  /* 0x0000003a323a7220 */ /* 0x000fc40000410000 */
[----:B------:R-:W-:Y:S02]  /*c630*/  FFMA.FTZ R5, R50, R73, R5 ;  /* 0x0000004932057223 */ /* 0x000fe40000010005 */
[----:B------:R-:W-:Y:S01]  /*c640*/  FFMA.FTZ R53, R53, R72, R4 ;  /* 0x0000004835357223 */ /* 0x000fe20000010004 */
[----:B------:R-:W-:Y:S01]  /*c650*/  HADD2.F32 R4, -RZ, R33.H0_H0 ;  /* 0x20000021ff047230 */ /* 0x000fe20000004100 */
[-C--:B------:R-:W-:Y:S01]  /*c660*/  FMUL.FTZ R50, R52, R57.reuse ;  /* 0x0000003934327220 */ /* 0x080fe20000410000 */
[----:B------:R-:W-:Y:S01]  /*c670*/  F2FP.PACK_AB R5, R5, R54 ;  /* 0x000000360505723e */ /* 0x000fe200000000ff */
[C---:B------:R-:W-:Y:S02]  /*c680*/  FMUL.FTZ R57, R6.reuse, R57 ;  /* 0x0000003906397220 */ /* 0x040fe40000410000 */
[----:B------:R-:W-:Y:S02]  /*c690*/  FFMA.FTZ R6, R6, R71, R50 ;  /* 0x0000004706067223 */ /* 0x000fe40000010032 */
[----:B------:R-:W-:-:S02]  /*c6a0*/  FMUL.FTZ R50, R10, R55 ;  /* 0x000000370a327220 */ /* 0x000fc40000410000 */
[-C--:B------:R-:W-:Y:S01]  /*c6b0*/  FMUL.FTZ R78, R11, R4.reuse ;  /* 0x000000040b4e7220 */ /* 0x080fe20000410000 */
[----:B------:R-:W-:Y:S01]  /*c6c0*/  F2FP.PACK_AB R6, R6, R53 ;  /* 0x000000350606723e */ /* 0x000fe200000000ff */
[----:B------:R-:W-:Y:S02]  /*c6d0*/  FMUL.FTZ R55, R77, R55 ;  /* 0x000000374d377220 */ /* 0x000fe40000410000 */
[----:B------:R-:W-:Y:S02]  /*c6e0*/  FMUL.FTZ R4, R7, R4 ;  /* 0x0000000407047220 */ /* 0x000fe40000410000 */
[----:B------:R-:W-:Y:S02]  /*c6f0*/  FFMA.FTZ R57, R52, R71, -R57 ;  /* 0x0000004734397223 */ /* 0x000fe40000010839 */
        /* <DEDUP_REMOVED lines=17> */
.L_x_923:
[----:B------:R-:W-:Y:S05]  /*c810*/  BSYNC B0 ;  /* 0x0000000000007941 */ /* 0x000fea0003800000 */
.L_x_922:
[----:B------:R-:W-:-:S13]  /*c820*/  ISETP.GE.AND P0, PT, R221, c[0x0][0x27c], PT ;  /* 0x00009f00dd007a0c */ /* 0x000fda0003f06270 */
[----:B------:R-:W-:Y:S05]  /*c830*/  @P0 BRA `(.L_x_921) ;  /* 0x000005f000000947 */ /* 0x000fea0003800000 */
[----:B-1----:R-:W-:Y:S01]  /*c840*/  SHF.R.S32.HI R6, RZ, 0x1f, R221 ;  /* 0x0000001fff067819 */ /* 0x002fe200000114dd */
[----:B------:R-:W-:Y:S02]  /*c850*/  HADD2.F32 R58, -RZ, R26.H1_H1 ;  /* 0x3000001aff3a7230 */ /* 0x000fe40000004100 */
[----:B------:R-:W-:Y:S01]  /*c860*/  HADD2.F32 R71, -RZ, R28.H1_H1 ;  /* 0x3000001cff477230 */ /* 0x000fe20000004100 */
[CC--:B------:R-:W-:Y:S01]  /*c870*/  LEA.HI R9, R6.reuse, R221.reuse, RZ, 0x3 ;  /* 0x000000dd06097211 */ /* 0x0c0fe200078f18ff */
[--C-:B------:R-:W-:Y:S01]  /*c880*/  HADD2.F32 R59, -RZ, R29.reuse.H1_H1 ;  /* 0x3000001dff3b7230 */ /* 0x100fe20000004100 */
[----:B------:R-:W-:Y:S01]  /*c890*/  LEA.HI R6, R6, R221, RZ, 0x6 ;  /* 0x000000dd06067211 */ /* 0x000fe200078f30ff */
[----:B------:R-:W-:Y:S01]  /*c8a0*/  HADD2.F32 R55, -RZ, R29.H0_H0 ;  /* 0x2000001dff377230 */ /* 0x000fe20000004100 */
[----:B------:R-:W-:Y:S01]  /*c8b0*/  LEA.HI.SX32 R7, R9, R48, 0x1d ;  /* 0x0000003009077211 */ /* 0x000fe200078feaff */
[----:B------:R-:W-:Y:S01]  /*c8c0*/  HADD2.F32 R52, -RZ, R30.H1_H1 ;  /* 0x3000001eff347230 */ /* 0x000fe20000004100 */
[----:B------:R-:W-:Y:S01]  /*c8d0*/  SHF.L.U32 R6, R6, 0x7, RZ ;  /* 0x0000000706067819 */ /* 0x000fe200000006ff */
[--C-:B------:R-:W-:Y:S01]  /*c8e0*/  HADD2.F32 R72, -RZ, R31.reuse.H1_H1 ;  /* 0x3000001fff487230 */ /* 0x100fe20000004100 */
[----:B------:R-:W-:Y:S01]  /*c8f0*/  SHF.R.S32.HI R4, RZ, 0x1f, R7 ;  /* 0x0000001fff047819 */ /* 0x000fe20000011407 */
[----:B------:R-:W-:Y:S01]  /*c900*/  HADD2.F32 R70, -RZ, R31.H0_H0 ;  /* 0x2000001fff467230 */ /* 0x000fe20000004100 */
[----:B------:R-:W-:Y:S01]  /*c910*/  SHF.L.U32 R5, R7, 0x3, RZ ;  /* 0x0000000307057819 */ /* 0x000fe200000006ff */
[----:B------:R-:W-:Y:S01]  /*c920*/  HADD2.F32 R68, -RZ, R32.H1_H1 ;  /* 0x30000020ff447230 */ /* 0x000fe20000004100 */
[----:B------:R-:W-:Y:S01]  /*c930*/  LEA.HI R4, R4, R7, RZ, 0x3 ;  /* 0x0000000704047211 */ /* 0x000fe200078f18ff */
[----:B------:R-:W-:Y:S01]  /*c940*/  HADD2.F32 R54, -RZ, R26.H0_H0 ;  /* 0x2000001aff367230 */ /* 0x000fe20000004100 */
[C---:B------:R-:W-:Y:S01]  /*c950*/  LOP3.LUT R9, R46.reuse, 0x38, R9, 0xf8, !PT ;  /* 0x000000382e097812 */ /* 0x040fe200078ef809 */
[----:B------:R-:W-:Y:S01]  /*c960*/  HADD2.F32 R53, -RZ, R23.H1_H1 ;  /* 0x30000017ff357230 */ /* 0x000fe20000004100 */
[----:B------:R-:W-:Y:S01]  /*c970*/  LOP3.LUT R5, R46, 0x38, R5, 0xf8, !PT ;  /* 0x000000382e057812 */ /* 0x000fe200078ef805 */
[----:B------:R-:W-:Y:S01]  /*c980*/  HADD2.F32 R69, -RZ, R28.H0_H0 ;  /* 0x2000001cff457230 */ /* 0x000fe20000004100 */
[----:B------:R-:W-:Y:S01]  /*c990*/  SHF.L.U32 R4, R4, 0xa, RZ ;  /* 0x0000000a04047819 */ /* 0x000fe200000006ff */
[--C-:B------:R-:W-:Y:S01]  /*c9a0*/  HADD2.F32 R67, -RZ, R27.reuse.H1_H1 ;  /* 0x3000001bff437230 */ /* 0x100fe20000004100 */
[----:B------:R-:W-:Y:S01]  /*c9b0*/  LOP3.LUT R6, R6, 0x7fffe000, RZ, 0xc0, !PT ;  /* 0x7fffe00006067812 */ /* 0x000fe200078ec0ff */
[----:B------:R-:W-:Y:S01]  /*c9c0*/  HADD2.F32 R62, -RZ, R27.H0_H0 ;  /* 0x2000001bff3e7230 */ /* 0x000fe20000004100 */
[-C--:B------:R-:W-:Y:S01]  /*c9d0*/  LOP3.LUT R9, R9, R44.reuse, RZ, 0x3c, !PT ;  /* 0x0000002c09097212 */ /* 0x080fe200078e3cff */
[----:B------:R-:W-:Y:S01]  /*c9e0*/  HADD2.F32 R66, -RZ, R32.H0_H0 ;  /* 0x20000020ff427230 */ /* 0x000fe20000004100 */
[----:B------:R-:W-:-:S02]  /*c9f0*/  LOP3.LUT R5, R5, R44, RZ, 0x3c, !PT ;  /* 0x0000002c05057212 */ /* 0x000fc400078e3cff */
[----:B------:R-:W-:Y:S02]  /*ca00*/  LOP3.LUT R4, R4, 0x7fffe000, RZ, 0xc0, !PT ;  /* 0x7fffe00004047812 */ /* 0x000fe400078ec0ff */
        /* <DEDUP_REMOVED lines=8> */
[----:B--2---:R-:W-:Y:S01]  /*ca90*/  HADD2.F32 R57, -RZ, R4.H0_H0 ;  /* 0x20000004ff397230 */ /* 0x004fe20000004100 */
[----:B------:R-:W-:Y:S01]  /*caa0*/  FMUL.FTZ R56, R45, R58 ;  /* 0x0000003a2d387220 */ /* 0x000fe20000410000 */
[----:B------:R-:W-:-:S02]  /*cab0*/  HADD2.F32 R8, -RZ, R9.H0_H0 ;  /* 0x20000009ff087230 */ /* 0x000fc40000004100 */
[----:B------:R-:W-:Y:S02]  /*cac0*/  HADD2.F32 R47, -RZ, R9.H1_H1 ;  /* 0x30000009ff2f7230 */ /* 0x000fe40000004100 */
[----:B------:R-:W-:Y:S01]  /*cad0*/  HADD2.F32 R4, -RZ, R4.H1_H1 ;  /* 0x30000004ff047230 */ /* 0x000fe20000004100 */
[----:B------:R-:W-:Y:S01]  /*cae0*/  FMUL.FTZ R50, R8, R55 ;  /* 0x0000003708327220 */ /* 0x000fe20000410000 */
[----:B------:R-:W-:Y:S02]  /*caf0*/  HADD2.F32 R9, -RZ, R10.H0_H0 ;  /* 0x2000000aff097230 */ /* 0x000fe40000004100 */
[----:B------:R-:W-:Y:S01]  /*cb00*/  HADD2.F32 R49, -RZ, R6.H0_H0 ;  /* 0x20000006ff317230 */ /* 0x000fe20000004100 */
[C---:B------:R-:W-:Y:S01]  /*cb10*/  FMUL.FTZ R58, R4.reuse, R58 ;  /* 0x0000003a043a7220 */ /* 0x040fe20000410000 */
[--C-:B------:R-:W-:Y:S01]  /*cb20*/  HADD2.F32 R51, -RZ, R5.reuse.H0_H0 ;  /* 0x20000005ff337230 */ /* 0x100fe20000004100 */
[----:B------:R-:W-:Y:S01]  /*cb30*/  FFMA.FTZ R56, R4, R71, R56 ;  /* 0x0000004704387223 */ /* 0x000fe20000010038 */
[----:B------:R-:W-:Y:S01]  /*cb40*/  HADD2.F32 R46, -RZ, R5.H1_H1 ;  /* 0x30000005ff2e7230 */ /* 0x000fe20000004100 */
[-C--:B------:R-:W-:Y:S01]  /*cb50*/  FMUL.FTZ R5, R44, R59.reuse ;  /* 0x0000003b2c057220 */ /* 0x080fe20000410000 */
[----:B------:R-:W-:Y:S01]  /*cb60*/  HADD2.F32 R48, -RZ, R10.H1_H1 ;  /* 0x3000000aff307230 */ /* 0x000fe20000004100 */
[-C--:B------:R-:W-:Y:S01]  /*cb70*/  FMUL.FTZ R4, R9, R52.reuse ;  /* 0x0000003409047220 */ /* 0x080fe20000410000 */
[----:B------:R-:W-:Y:S01]  /*cb80*/  HADD2.F32 R6, -RZ, R6.H1_H1 ;  /* 0x30000006ff067230 */ /* 0x000fe20000004100 */
[----:B------:R-:W-:Y:S01]  /*cb90*/  FMUL.FTZ R59, R57, R59 ;  /* 0x0000003b393b7220 */ /* 0x000fe20000410000 */
[----:B------:R-:W-:Y:S01]  /*cba0*/  HADD2.F32 R10, -RZ, R11.H0_H0 ;  /* 0x2000000bff0a7230 */ /* 0x000fe20000004100 */
[----:B------:R-:W-:Y:S01]  /*cbb0*/  FMUL.FTZ R52, R49, R52 ;  /* 0x0000003431347220 */ /* 0x000fe20000410000 */
[--C-:B------:R-:W-:Y:S01]  /*cbc0*/  HADD2.F32 R75, -RZ, R7.reuse.H0_H0 ;  /* 0x20000007ff4b7230 */ /* 0x100fe20000004100 */
[----:B------:R-:W-:Y:S01]  /*cbd0*/  FFMA.FTZ R57, R57, R72, R5 ;  /* 0x0000004839397223 */ /* 0x000fe20000010005 */
[----:B------:R-:W-:Y:S01]  /*cbe0*/  HADD2.F32 R73, -RZ, R7.H1_H1 ;  /* 0x30000007ff497230 */ /* 0x000fe20000004100 */
[C---:B------:R-:W-:Y:S01]  /*cbf0*/  FMUL.FTZ R55, R51.reuse, R55 ;  /* 0x0000003733377220 */ /* 0x040fe20000410000 */
[----:B------:R-:W-:Y:S01]  /*cc00*/  HADD2.F32 R11, -RZ, R11.H1_H1 ;  /* 0x3000000bff0b7230 */ /* 0x000fe20000004100 */
[----:B------:R-:W-:Y:S01]  /*cc10*/  FFMA.FTZ R50, R51, R70, R50 ;  /* 0x0000004633327223 */ /* 0x000fe20000010032 */
[----:B------:R-:W-:Y:S01]  /*cc20*/  HADD2.F32 R51, -RZ, R30.H0_H0 ;  /* 0x2000001eff337230 */ /* 0x000fe20000004100 */
[----:B------:R-:W-:Y:S01]  /*cc30*/  FFMA.FTZ R49, R49, R68, R4 ;  /* 0x0000004431317223 */ /* 0x000fe20000010004 */
[----:B------:R-:W-:Y:S01]  /*cc40*/  HADD2.F32 R4, -RZ, R23.H0_H0 ;  /* 0x20000017ff047230 */ /* 0x000fe20000004100 */
[----:B------:R-:W-:-:S02]  /*cc50*/  FMUL.FTZ R5, R47, R54 ;  /* 0x000000362f057220 */ /* 0x000fc40000410000 */
[-C--:B------:R-:W-:Y:S02]  /*cc60*/  FMUL.FTZ R7, R48, R53.reuse ;  /* 0x0000003530077220 */ /* 0x080fe40000410000 */
[----:B------:R-:W-:Y:S02]  /*cc70*/  FMUL.FTZ R53, R6, R53 ;  /* 0x0000003506357220 */ /* 0x000fe40000410000 */
[C---:B------:R-:W-:Y:S02]  /*cc80*/  FMUL.FTZ R54, R46.reuse, R54 ;  /* 0x000000362e367220 */ /* 0x040fe40000410000 */
[----:B------:R-:W-:Y:S02]  /*cc90*/  FFMA.FTZ R5, R46, R69, R5 ;  /* 0x000000452e057223 */ /* 0x000fe40000010005 */
[----:B------:R-:W-:Y:S02]  /*cca0*/  FFMA.FTZ R6, R6, R67, R7 ;  /* 0x0000004306067223 */ /* 0x000fe40000010007 */
[----:B------:R-:W-:Y:S01]  /*ccb0*/  FMUL.FTZ R46, R10, R51 ;  /* 0x000000330a2e7220 */ /* 0x000fe20000410000 */
[----:B------:R-:W-:Y:S01]  /*ccc0*/  F2FP.PACK_AB R5, R5, R50 ;  /* 0x000000320505723e */ /* 0x000fe200000000ff */
[----:B------:R-:W-:Y:S01]  /*ccd0*/  FMUL.FTZ R7, R11, R4 ;  /* 0x000000040b077220 */ /* 0x000fe20000410000 */
[----:B------:R-:W-:Y:S01]  /*cce0*/  F2FP.PACK_AB R6, R6, R49 ;  /* 0x000000310606723e */ /* 0x000fe200000000ff */
[----:B------:R-:W-:-:S02]  /*ccf0*/  FMUL.FTZ R51, R75, R51 ;  /* 0x000000334b337220 */ /* 0x000fc40000410000 */
[C---:B------:R-:W-:Y:S02]  /*cd00*/  FMUL.FTZ R4, R73.reuse, R4 ;  /* 0x0000000449047220 */ /* 0x040fe40000410000 */
[----:B------:R-:W-:Y:S02]  /*cd10*/  FFMA.FTZ R7, R73, R62, R7 ;  /* 0x0000003e49077223 */ /* 0x000fe40000010007 */
        /* <DEDUP_REMOVED lines=17> */
.L_x_921:
[----:B------:R-:W-:Y:S05]  /*ce30*/  BSYNC B1 ;  /* 0x0000000000017941 */ /* 0x000fea0003800000 */
.L_x_920:
[----:B-1----:R-:W-:Y:S01]  /*ce40*/  IADD3 R4, R2, 0x20, RZ ;  /* 0x0000002002047810 */ /* 0x002fe20007ffe0ff */
[----:B------:R-:W-:Y:S03]  /*ce50*/  BSSY B1, `(.L_x_924) ;  /* 0x00000cb000017945 */ /* 0x000fe60003800000 */
[----:B------:R-:W-:-:S13]  /*ce60*/  ISETP.GE.AND P0, PT, R4, R43, PT ;  /* 0x0000002b0400720c */ /* 0x000fda0003f06270 */
        /* <DEDUP_REMOVED lines=14> */
[--C-:B------:R-:W-:Y:S01]  /*cf50*/  HADD2.F32 R71, -RZ, R37.reuse.H0_H0 ;  /* 0x20000025ff477230 */ /* 0x100fe20000004100 */
[----:B------:R-:W-:Y:S01]  /*cf60*/  LOP3.LUT R5, R44, 0x38, R3, 0xf8, !PT ;  /* 0x000000382c057812 */ /* 0x000fe200078ef803 */
[----:B------:R-:W-:Y:S01]  /*cf70*/  HADD2.F32 R56, -RZ, R34.H1_H1 ;  /* 0x30000022ff387230 */ /* 0x000fe20000004100 */
[----:B------:R-:W-:Y:S01]  /*cf80*/  SHF.R.S32.HI R4, RZ, 0x1f, R7 ;  /* 0x0000001fff047819 */ /* 0x000fe20000011407 */
[----:B------:R-:W-:Y:S01]  /*cf90*/  HADD2.F32 R57, -RZ, R37.H1_H1 ;  /* 0x30000025ff397230 */ /* 0x000fe20000004100 */
[----:B------:R-:W-:Y:S01]  /*cfa0*/  LOP3.LUT R6, R5, R42, RZ, 0x3c, !PT ;  /* 0x0000002a05067212 */ /* 0x000fe200078e3cff */
[--C-:B------:R-:W-:Y:S01]  /*cfb0*/  HADD2.F32 R59, -RZ, R39.reuse.H0_H0 ;  /* 0x20000027ff3b7230 */ /* 0x100fe20000004100 */
[----:B------:R-:W-:Y:S01]  /*cfc0*/  SHF.L.U32 R5, R7, 0x3, RZ ;  /* 0x0000000307057819 */ /* 0x000fe200000006ff */
[----:B------:R-:W-:Y:S01]  /*cfd0*/  HADD2.F32 R66, -RZ, R38.H1_H1 ;  /* 0x30000026ff427230 */ /* 0x000fe20000004100 */
[----:B------:R-:W-:Y:S01]  /*cfe0*/  LEA.HI R4, R4, R7, RZ, 0x3 ;  /* 0x0000000704047211 */ /* 0x000fe200078f18ff */
[----:B------:R-:W-:Y:S01]  /*cff0*/  HADD2.F32 R67, -RZ, R39.H1_H1 ;  /* 0x30000027ff437230 */ /* 0x000fe20000004100 */
[----:B------:R-:W-:Y:S01]  /*d000*/  LOP3.LUT R5, R44, 0x38, R5, 0xf8, !PT ;  /* 0x000000382c057812 */ /* 0x000fe200078ef805 */
[----:B------:R-:W-:Y:S01]  /*d010*/  HADD2.F32 R62, -RZ, R36.H1_H1 ;  /* 0x30000024ff3e7230 */ /* 0x000fe20000004100 */
[----:B------:R-:W-:Y:S01]  /*d020*/  SHF.L.U32 R4, R4, 0xa, RZ ;  /* 0x0000000a04047819 */ /* 0x000fe200000006ff */
[----:B------:R-:W-:Y:S01]  /*d030*/  HADD2.F32 R70, -RZ, R34.H0_H0 ;  /* 0x20000022ff467230 */ /* 0x000fe20000004100 */
[----:B------:R-:W-:Y:S01]  /*d040*/  IADD3 R47, R41, R6, RZ ;  /* 0x00000006292f7210 */ /* 0x000fe20007ffe0ff */
[----:B------:R-:W-:Y:S01]  /*d050*/  HADD2.F32 R76, -RZ, R33.H0_H0 ;  /* 0x20000021ff4c7230 */ /* 0x000fe20000004100 */
[----:B------:R-:W-:Y:S01]  /*d060*/  LOP3.LUT R5, R5, R42, RZ, 0x3c, !PT ;  /* 0x0000002a05057212 */ /* 0x000fe200078e3cff */
[----:B------:R-:W-:Y:S01]  /*d070*/  HADD2.F32 R79, -RZ, R38.H0_H0 ;  /* 0x20000026ff4f7230 */ /* 0x000fe20000004100 */
[----:B------:R-:W-:-:S02]  /*d080*/  LOP3.LUT R4, R4, 0x7fffe000, RZ, 0xc0, !PT ;  /* 0x7fffe00004047812 */ /* 0x000fc400078ec0ff */
        /* <DEDUP_REMOVED lines=9> */
[--C-:B--2---:R-:W-:Y:S01]  /*d120*/  HADD2.F32 R55, -RZ, R4.reuse.H1_H1 ;  /* 0x30000004ff377230 */ /* 0x104fe20000004100 */
[C---:B------:R-:W-:Y:S01]  /*d130*/  FMUL.FTZ R72, R56.reuse, R49 ;  /* 0x0000003138487220 */ /* 0x040fe20000410000 */
[----:B------:R-:W-:Y:S02]  /*d140*/  HADD2.F32 R54, -RZ, R5.H0_H0 ;  /* 0x20000005ff367230 */ /* 0x000fe40000004100 */
[----:B------:R-:W-:Y:S01]  /*d150*/  HADD2.F32 R51, -RZ, R9.H1_H1 ;  /* 0x30000009ff337230 */ /* 0x000fe20000004100 */
[----:B------:R-:W-:Y:S01]  /*d160*/  FMUL.FTZ R73, R56, R55 ;  /* 0x0000003738497220 */ /* 0x000fe20000410000 */
[----:B------:R-:W-:Y:S01]  /*d170*/  HADD2.F32 R58, -RZ, R4.H0_H0 ;  /* 0x20000004ff3a7230 */ /* 0x000fe20000004100 */
[C---:B------:R-:W-:Y:S01]  /*d180*/  FMUL.FTZ R4, R71.reuse, R8 ;  /* 0x0000000847047220 */ /* 0x040fe20000410000 */
[----:B------:R-:W-:Y:S01]  /*d190*/  HADD2.F32 R9, -RZ, R10.H0_H0 ;  /* 0x2000000aff097230 */ /* 0x000fe20000004100 */
[-C--:B------:R-:W-:Y:S01]  /*d1a0*/  FMUL.FTZ R71, R71, R54.reuse ;  /* 0x0000003647477220 */ /* 0x080fe20000410000 */
[----:B------:R-:W-:Y:S01]  /*d1b0*/  HADD2.F32 R53, -RZ, R6.H0_H0 ;  /* 0x20000006ff357230 */ /* 0x000fe20000004100 */
[----:B------:R-:W-:Y:S01]  /*d1c0*/  FFMA.FTZ R54, R59, R54, R4 ;  /* 0x000000363b367223 */ /* 0x000fe20000010004 */
[--C-:B------:R-:W-:Y:S01]  /*d1d0*/  HADD2.F32 R50, -RZ, R7.reuse.H0_H0 ;  /* 0x20000007ff327230 */ /* 0x100fe20000004100 */
[C---:B------:R-:W-:Y:S01]  /*d1e0*/  FMUL.FTZ R4, R66.reuse, R9 ;  /* 0x0000000942047220 */ /* 0x040fe20000410000 */
[----:B------:R-:W-:Y:S01]  /*d1f0*/  HADD2.F32 R77, -RZ, R7.H1_H1 ;  /* 0x30000007ff4d7230 */ /* 0x000fe20000004100 */
[-C--:B------:R-:W-:Y:S01]  /*d200*/  FMUL.FTZ R74, R57, R58.reuse ;  /* 0x0000003a394a7220 */ /* 0x080fe20000410000 */
[----:B------:R-:W-:Y:S01]  /*d210*/  HADD2.F32 R56, -RZ, R40.H1_H1 ;  /* 0x30000028ff387230 */ /* 0x000fe20000004100 */
[----:B------:R-:W-:Y:S01]  /*d220*/  FFMA.FTZ R75, R67, R58, R75 ;  /* 0x0000003a434b7223 */ /* 0x000fe2000001004b */
[----:B------:R-:W-:Y:S01]  /*d230*/  HADD2.F32 R52, -RZ, R10.H1_H1 ;  /* 0x3000000aff347230 */ /* 0x000fe20000004100 */
[----:B------:R-:W-:Y:S01]  /*d240*/  FMUL.FTZ R69, R66, R53 ;  /* 0x0000003542457220 */ /* 0x000fe20000410000 */
[----:B------:R-:W-:Y:S01]  /*d250*/  HADD2.F32 R7, -RZ, R33.H1_H1 ;  /* 0x30000021ff077230 */ /* 0x000fe20000004100 */
[----:B------:R-:W-:Y:S01]  /*d260*/  FFMA.FTZ R72, R62, R55, R72 ;  /* 0x000000373e487223 */ /* 0x000fe20000010048 */
[----:B------:R-:W-:Y:S01]  /*d270*/  HADD2.F32 R5, -RZ, R5.H1_H1 ;  /* 0x30000005ff057230 */ /* 0x000fe20000004100 */
[----:B------:R-:W-:Y:S01]  /*d280*/  FFMA.FTZ R53, R56, R53, R4 ;  /* 0x0000003538357223 */ /* 0x000fe20000010004 */
[----:B------:R-:W-:Y:S01]  /*d290*/  HADD2.F32 R6, -RZ, R6.H1_H1 ;  /* 0x30000006ff067230 */ /* 0x000fe20000004100 */
[C---:B------:R-:W-:Y:S01]  /*d2a0*/  FMUL.FTZ R55, R70.reuse, R51 ;  /* 0x0000003346377220 */ /* 0x040fe20000410000 */
[----:B------:R-:W-:Y:S01]  /*d2b0*/  HADD2.F32 R10, -RZ, R11.H0_H0 ;  /* 0x2000000bff0a7230 */ /* 0x000fe20000004100 */
[C---:B------:R-:W-:Y:S01]  /*d2c0*/  FMUL.FTZ R4, R7.reuse, R52 ;  /* 0x0000003407047220 */ /* 0x040fe20000410000 */
[----:B------:R-:W-:Y:S01]  /*d2d0*/  HADD2.F32 R58, -RZ, R36.H0_H0 ;  /* 0x20000024ff3a7230 */ /* 0x000fe20000004100 */
[-C--:B------:R-:W-:Y:S01]  /*d2e0*/  FMUL.FTZ R70, R70, R5.reuse ;  /* 0x0000000546467220 */ /* 0x080fe20000410000 */
[----:B------:R-:W-:Y:S01]  /*d2f0*/  HADD2.F32 R57, -RZ, R35.H1_H1 ;  /* 0x30000023ff397230 */ /* 0x000fe20000004100 */
[-C--:B------:R-:W-:Y:S01]  /*d300*/  FMUL.FTZ R68, R7, R6.reuse ;  /* 0x0000000607447220 */ /* 0x080fe20000410000 */
[----:B------:R-:W-:Y:S01]  /*d310*/  HADD2.F32 R11, -RZ, R11.H1_H1 ;  /* 0x3000000bff0b7230 */ /* 0x000fe20000004100 */
[----:B------:R-:W-:Y:S01]  /*d320*/  FFMA.FTZ R5, R58, R5, R55 ;  /* 0x000000053a057223 */ /* 0x000fe20000010037 */
[----:B------:R-:W-:Y:S01]  /*d330*/  HADD2.F32 R55, -RZ, R40.H0_H0 ;  /* 0x20000028ff377230 */ /* 0x000fe20000004100 */
[----:B------:R-:W-:Y:S01]  /*d340*/  FFMA.FTZ R6, R57, R6, R4 ;  /* 0x0000000639067223 */ /* 0x000fe20000010004 */
[----:B------:R-:W-:Y:S01]  /*d350*/  HADD2.F32 R4, -RZ, R35.H0_H0 ;  /* 0x20000023ff047230 */ /* 0x000fe20000004100 */
[----:B------:R-:W-:Y:S01]  /*d360*/  FMUL.FTZ R7, R76, R11 ;  /* 0x0000000b4c077220 */ /* 0x000fe20000410000 */
[----:B------:R-:W-:Y:S01]  /*d370*/  F2FP.PACK_AB R5, R5, R54 ;  /* 0x000000360505723e */ /* 0x000fe200000000ff */
[----:B------:R-:W-:Y:S01]  /*d380*/  FMUL.FTZ R66, R79, R50 ;  /* 0x000000324f427220 */ /* 0x000fe20000410000 */
[----:B------:R-:W-:Y:S01]  /*d390*/  F2FP.PACK_AB R6, R6, R53 ;  /* 0x000000350606723e */ /* 0x000fe200000000ff */
[----:B------:R-:W-:-:S02]  /*d3a0*/  FMUL.FTZ R76, R76, R77 ;  /* 0x0000004d4c4c7220 */ /* 0x000fc40000410000 */
[----:B------:R-:W-:Y:S02]  /*d3b0*/  FMUL.FTZ R78, R79, R10 ;  /* 0x0000000a4f4e7220 */ /* 0x000fe40000410000 */
        /* <DEDUP_REMOVED lines=8> */
[C---:B------:R-:W-:Y:S02]  /*d440*/  FFMA.FTZ R66, R55.reuse, R10, -R66 ;  /* 0x0000000a37427223 */ /* 0x040fe40000010842 */
[----:B------:R-:W-:Y:S01]  /*d450*/  FFMA.FTZ R11, R4, R11, -R76 ;  /* 0x0000000b040b7223 */ /* 0x000fe2000001084c */
[----:B------:R-:W-:Y:S01]  /*d460*/  F2FP.PACK_AB R10, R68, R69 ;  /* 0x00000045440a723e */ /* 0x000fe200000000ff */
[----:B------:R-:W-:Y:S02]  /*d470*/  FFMA.FTZ R50, R55, R50, R78 ;  /* 0x0000003237327223 */ /* 0x000fe4000001004e */
[----:B------:R-:W-:Y:S01]  /*d480*/  FFMA.FTZ R7, R4, R77, R7 ;  /* 0x0000004d04077223 */ /* 0x000fe20000010007 */
[----:B------:R-:W-:Y:S02]  /*d490*/  F2FP.PACK_AB R11, R11, R66 ;  /* 0x000000420b0b723e */ /* 0x000fe400000000ff */
[----:B------:R-:W-:-:S02]  /*d4a0*/  F2FP.PACK_AB R4, R72, R75 ;  /* 0x0000004b4804723e */ /* 0x000fc400000000ff */
[----:B------:R-:W-:Y:S01]  /*d4b0*/  F2FP.PACK_AB R7, R7, R50 ;  /* 0x000000320707723e */ /* 0x000fe200000000ff */
[----:B------:R1:W-:Y:S04]  /*d4c0*/  STS.128 [R47+0x10080], R8 ;  /* 0x010080082f007388 */ /* 0x0003e80000000c00 */
[----:B------:R1:W-:Y:S02]  /*d4d0*/  STS.128 [R45+0x10080], R4 ;  /* 0x010080042d007388 */ /* 0x0003e40000000c00 */
.L_x_927:
[----:B------:R-:W-:Y:S05]  /*d4e0*/  BSYNC B0 ;  /* 0x0000000000007941 */ /* 0x000fea0003800000 */
.L_x_926:
[----:B------:R-:W-:-:S13]  /*d4f0*/  ISETP.GE.AND P0, PT, R221, c[0x0][0x27c], PT ;  /* 0x00009f00dd007a0c */ /* 0x000fda0003f06270 */
[----:B------:R-:W-:Y:S05]  /*d500*/  @P0 BRA `(.L_x_925) ;  /* 0x000005f000000947 */ /* 0x000fea0003800000 */
[----:B-1----:R-:W-:Y:S01]  /*d510*/  SHF.R.S32.HI R6, RZ, 0x1f, R221 ;  /* 0x0000001fff067819 */ /* 0x002fe200000114dd */
[--C-:B------:R-:W-:Y:S02]  /*d520*/  HADD2.F32 R67, -RZ, R29.reuse.H0_H0 ;  /* 0x2000001dff437230 */ /* 0x100fe40000004100 */
[----:B------:R-:W-:Y:S01]  /*d530*/  HADD2.F32 R52, -RZ, R26.H1_H1 ;  /* 0x3000001aff347230 */ /* 0x000fe20000004100 */
[CC--:B------:R-:W-:Y:S01]  /*d540*/  LEA.HI R5, R6.reuse, R221.reuse, RZ, 0x3 ;  /* 0x000000dd06057211 */ /* 0x0c0fe200078f18ff */
[----:B------:R-:W-:Y:S01]  /*d550*/  HADD2.F32 R53, -RZ, R29.H1_H1 ;  /* 0x3000001dff357230 */ /* 0x000fe20000004100 */
[----:B------:R-:W-:Y:S01]  /*d560*/  LEA.HI R6, R6, R221, RZ, 0x6 ;  /* 0x000000dd06067211 */ /* 0x000fe200078f30ff */
[--C-:B------:R-:W-:Y:S01]  /*d570*/  HADD2.F32 R55, -RZ, R31.reuse.H0_H0 ;  /* 0x2000001fff377230 */ /* 0x100fe20000004100 */
[----:B------:R-:W-:Y:S01]  /*d580*/  LEA.HI.SX32 R7, R5, R46, 0x1d ;  /* 0x0000002e05077211 */ /* 0x000fe200078feaff */
[----:B------:R-:W-:Y:S01]  /*d590*/  HADD2.F32 R62, -RZ, R30.H1_H1 ;  /* 0x3000001eff3e7230 */ /* 0x000fe20000004100 */
[----:B------:R-:W-:Y:S01]  /*d5a0*/  LOP3.LUT R5, R44, 0x38, R5, 0xf8, !PT ;  /* 0x000000382c057812 */ /* 0x000fe200078ef805 */
[----:B------:R-:W-:Y:S01]  /*d5b0*/  HADD2.F32 R57, -RZ, R31.H1_H1 ;  /* 0x3000001fff397230 */ /* 0x000fe20000004100 */
[----:B------:R-:W-:Y:S01]  /*d5c0*/  SHF.R.S32.HI R4, RZ, 0x1f, R7 ;  /* 0x0000001fff047819 */ /* 0x000fe20000011407 */
[----:B------:R-:W-:Y:S01]  /*d5d0*/  HADD2.F32 R66, -RZ, R26.H0_H0 ;  /* 0x2000001aff427230 */ /* 0x000fe20000004100 */
[----:B------:R-:W-:Y:S01]  /*d5e0*/  LOP3.LUT R8, R5, R42, RZ, 0x3c, !PT ;  /* 0x0000002a05087212 */ /* 0x000fe200078e3cff */
[--C-:B------:R-:W-:Y:S01]  /*d5f0*/  HADD2.F32 R59, -RZ, R23.reuse.H1_H1 ;  /* 0x30000017ff3b7230 */ /* 0x100fe20000004100 */
[----:B------:R-:W-:Y:S01]  /*d600*/  SHF.L.U32 R6, R6, 0x7, RZ ;  /* 0x0000000706067819 */ /* 0x000fe200000006ff */
[----:B------:R-:W-:Y:S01]  /*d610*/  HADD2.F32 R56, -RZ, R28.H1_H1 ;  /* 0x3000001cff387230 */ /* 0x000fe20000004100 */
[----:B------:R-:W-:Y:S01]  /*d620*/  SHF.L.U32 R5, R7, 0x3, RZ ;  /* 0x0000000307057819 */ /* 0x000fe200000006ff */
[----:B------:R-:W-:Y:S01]  /*d630*/  HADD2.F32 R72, -RZ, R23.H0_H0 ;  /* 0x20000017ff487230 */ /* 0x000fe20000004100 */
[----:B------:R-:W-:Y:S01]  /*d640*/  LEA.HI R4, R4, R7, RZ, 0x3 ;  /* 0x0000000704047211 */ /* 0x000fe200078f18ff */
[----:B------:R-:W-:Y:S01]  /*d650*/  HADD2.F32 R75, -RZ, R30.H0_H0 ;  /* 0x2000001eff4b7230 */ /* 0x000fe20000004100 */
[----:B------:R-:W-:-:S02]  /*d660*/  LOP3.LUT R6, R6, 0x7fffe000, RZ, 0xc0, !PT ;  /* 0x7fffe00006067812 */ /* 0x000fc400078ec0ff */
[----:B------:R-:W-:Y:S02]  /*d670*/  LOP3.LUT R5, R44, 0x38, R5, 0xf8, !PT ;  /* 0x000000382c057812 */ /* 0x000fe400078ef805 */
[----:B------:R-:W-:Y:S02]  /*d680*/  SHF.L.U32 R4, R4, 0xa, RZ ;  /* 0x0000000a04047819 */ /* 0x000fe400000006ff */
[----:B------:R-:W-:Y:S02]  /*d690*/  IADD3 R6, R8, R6, R41 ;  /* 0x0000000608067210 */ /* 0x000fe40007ffe029 */
[----:B------:R-:W-:Y:S02]  /*d6a0*/  LOP3.LUT R42, R5, R42, RZ, 0x3c, !PT ;  /* 0x0000002a052a7212 */ /* 0x000fe400078e3cff */
[----:B------:R-:W-:Y:S02]  /*d6b0*/  LOP3.LUT R4, R4, 0x7fffe000, RZ, 0xc0, !PT ;  /* 0x7fffe00004047812 */ /* 0x000fe400078ec0ff */
[----:B------:R-:W-:-:S02]  /*d6c0*/  SHF.L.U32 R44, R6, 0x1, RZ ;  /* 0x00000001062c7819 */ /* 0x000fc400000006ff */
        /* <DEDUP_REMOVED lines=19> */
[----:B------:R-:W-:Y:S01]  /*d800*/  HADD2.F32 R52, -RZ, R32.H1_H1 ;  /* 0x30000020ff347230 */ /* 0x000fe20000004100 */
[C---:B------:R-:W-:Y:S01]  /*d810*/  FMUL.FTZ R4, R62.reuse, R9 ;  /* 0x000000093e047220 */ /* 0x040fe20000410000 */
[----:B------:R-:W-:Y:S01]  /*d820*/  HADD2.F32 R48, -RZ, R10.H1_H1 ;  /* 0x3000000aff307230 */ /* 0x000fe20000004100 */
[-C--:B------:R-:W-:Y:S01]  /*d830*/  FMUL.FTZ R70, R53, R54.reuse ;  /* 0x0000003635467220 */ /* 0x080fe20000410000 */
[----:B------:R-:W-:Y:S01]  /*d840*/  HADD2.F32 R5, -RZ, R5.H1_H1 ;  /* 0x30000005ff057230 */ /* 0x000fe20000004100 */
[----:B------:R-:W-:Y:S01]  /*d850*/  FFMA.FTZ R71, R57, R54, R71 ;  /* 0x0000003639477223 */ /* 0x000fe20000010047 */
[----:B------:R-:W-:Y:S01]  /*d860*/  HADD2.F32 R6, -RZ, R6.H1_H1 ;  /* 0x30000006ff067230 */ /* 0x000fe20000004100 */
[-C--:B------:R-:W-:Y:S01]  /*d870*/  FMUL.FTZ R62, R62, R49.reuse ;  /* 0x000000313e3e7220 */ /* 0x080fe20000410000 */
[----:B------:R-:W-:Y:S01]  /*d880*/  HADD2.F32 R10, -RZ, R11.H0_H0 ;  /* 0x2000000bff0a7230 */ /* 0x000fe20000004100 */
[----:B------:R-:W-:Y:S01]  /*d890*/  FFMA.FTZ R49, R52, R49, R4 ;  /* 0x0000003134317223 */ /* 0x000fe20000010004 */
[--C-:B------:R-:W-:Y:S01]  /*d8a0*/  HADD2.F32 R46, -RZ, R7.reuse.H0_H0 ;  /* 0x20000007ff2e7230 */ /* 0x100fe20000004100 */
[C---:B------:R-:W-:Y:S01]  /*d8b0*/  FMUL.FTZ R4, R59.reuse, R48 ;  /* 0x000000303b047220 */ /* 0x040fe20000410000 */
[----:B------:R-:W-:Y:S01]  /*d8c0*/  HADD2.F32 R73, -RZ, R7.H1_H1 ;  /* 0x30000007ff497230 */ /* 0x000fe20000004100 */
[C---:B------:R-:W-:Y:S01]  /*d8d0*/  FMUL.FTZ R7, R66.reuse, R47 ;  /* 0x0000002f42077220 */ /* 0x040fe20000410000 */
[----:B------:R-:W-:Y:S01]  /*d8e0*/  HADD2.F32 R54, -RZ, R28.H0_H0 ;  /* 0x2000001cff367230 */ /* 0x000fe20000004100 */
[----:B------:R-:W-:Y:S01]  /*d8f0*/  FMUL.FTZ R66, R66, R5 ;  /* 0x0000000542427220 */ /* 0x000fe20000410000 */
[----:B------:R-:W-:Y:S01]  /*d900*/  HADD2.F32 R53, -RZ, R27.H1_H1 ;  /* 0x3000001bff357230 */ /* 0x000fe20000004100 */
[----:B------:R-:W-:Y:S01]  /*d910*/  FMUL.FTZ R59, R59, R6 ;  /* 0x000000063b3b7220 */ /* 0x000fe20000410000 */
[----:B------:R-:W-:Y:S01]  /*d920*/  HADD2.F32 R11, -RZ, R11.H1_H1 ;  /* 0x3000000bff0b7230 */ /* 0x000fe20000004100 */
[----:B------:R-:W-:Y:S01]  /*d930*/  FFMA.FTZ R68, R56, R51, R68 ;  /* 0x0000003338447223 */ /* 0x000fe20000010044 */
[----:B------:R-:W-:Y:S01]  /*d940*/  HADD2.F32 R51, -RZ, R32.H0_H0 ;  /* 0x20000020ff337230 */ /* 0x000fe20000004100 */
[----:B------:R-:W-:-:S02]  /*d950*/  FFMA.FTZ R5, R54, R5, R7 ;  /* 0x0000000536057223 */ /* 0x000fc40000010007 */
[----:B------:R-:W-:Y:S01]  /*d960*/  FFMA.FTZ R6, R53, R6, R4 ;  /* 0x0000000635067223 */ /* 0x000fe20000010004 */
[----:B------:R-:W-:Y:S01]  /*d970*/  HADD2.F32 R4, -RZ, R27.H0_H0 ;  /* 0x2000001bff047230 */ /* 0x000fe20000004100 */
[----:B------:R-:W-:Y:S01]  /*d980*/  FMUL.FTZ R7, R72, R11 ;  /* 0x0000000b48077220 */ /* 0x000fe20000410000 */
[----:B------:R-:W-:Y:S01]  /*d990*/  F2FP.PACK_AB R5, R5, R50 ;  /* 0x000000320505723e */ /* 0x000fe200000000ff */
[C---:B------:R-:W-:Y:S01]  /*d9a0*/  FMUL.FTZ R58, R75.reuse, R46 ;  /* 0x0000002e4b3a7220 */ /* 0x040fe20000410000 */
        /* <DEDUP_REMOVED lines=12> */
[C---:B------:R-:W-:Y:S01]  /*da70*/  FFMA.FTZ R11, R4.reuse, R11, -R72 ;  /* 0x0000000b040b7223 */ /* 0x040fe20000010848 */
        /* <DEDUP_REMOVED lines=8> */
.L_x_925:
[----:B------:R-:W-:Y:S05]  /*db00*/  BSYNC B1 ;  /* 0x0000000000017941 */ /* 0x000fea0003800000 */
.L_x_924:
        /* <DEDUP_REMOVED lines=22> */
[-C--:B------:R-:W-:Y:S01]  /*dc70*/  LOP3.LUT R6, R5, R46.reuse, RZ, 0x3c, !PT ;  /* 0x0000002e05067212 */ /* 0x080fe200078e3cff */
[----:B------:R-:W-:Y:S01]  /*dc80*/  HADD2.F32 R56, -RZ, R34.H1_H1 ;  /* 0x30000022ff387230 */ /* 0x000fe20000004100 */
[----:B------:R-:W-:Y:S01]  /*dc90*/  SHF.L.U32 R5, R7, 0x3, RZ ;  /* 0x0000000307057819 */ /* 0x000fe200000006ff */
[----:B------:R-:W-:Y:S01]  /*dca0*/  HADD2.F32 R59, -RZ, R39.H0_H0 ;  /* 0x20000027ff3b7230 */ /* 0x000fe20000004100 */
[----:B------:R-:W-:Y:S01]  /*dcb0*/  LEA.HI R4, R4, R7, RZ, 0x3 ;  /* 0x0000000704047211 */ /* 0x000fe200078f18ff */
[----:B------:R-:W-:Y:S01]  /*dcc0*/  HADD2.F32 R68, -RZ, R38.H1_H1 ;  /* 0x30000026ff447230 */ /* 0x000fe20000004100 */
[----:B------:R-:W-:Y:S01]  /*dcd0*/  LOP3.LUT R5, R48, 0x38, R5, 0xf8, !PT ;  /* 0x0000003830057812 */ /* 0x000fe200078ef805 */
[----:B------:R-:W-:Y:S01]  /*dce0*/  HADD2.F32 R62, -RZ, R36.H1_H1 ;  /* 0x30000024ff3e7230 */ /* 0x000fe20000004100 */
[----:B------:R-:W-:Y:S01]  /*dcf0*/  SHF.L.U32 R4, R4, 0xa, RZ ;  /* 0x0000000a04047819 */ /* 0x000fe200000006ff */
[----:B------:R-:W-:Y:S01]  /*dd00*/  HADD2.F32 R70, -RZ, R34.H0_H0 ;  /* 0x20000022ff467230 */ /* 0x000fe20000004100 */
[----:B------:R-:W-:Y:S01]  /*dd10*/  LOP3.LUT R5, R5, R46, RZ, 0x3c, !PT ;  /* 0x0000002e05057212 */ /* 0x000fe200078e3cff */
[----:B------:R-:W-:Y:S01]  /*dd20*/  HADD2.F32 R58, -RZ, R36.H0_H0 ;  /* 0x20000024ff3a7230 */ /* 0x000fe20000004100 */
[----:B------:R-:W-:Y:S01]  /*dd30*/  LOP3.LUT R4, R4, 0x7fffe000, RZ, 0xc0, !PT ;  /* 0x7fffe00004047812 */ /* 0x000fe200078ec0ff */
[----:B------:R-:W-:Y:S01]  /*dd40*/  HADD2.F32 R57, -RZ, R35.H1_H1 ;  /* 0x30000023ff397230 */ /* 0x000fe20000004100 */
[----:B------:R-:W-:Y:S01]  /*dd50*/  IADD3 R45, R41, R6, RZ ;  /* 0x00000006292d7210 */ /* 0x000fe20007ffe0ff */
[----:B------:R-:W-:Y:S01]  /*dd60*/  HADD2.F32 R67, -RZ, R38.H0_H0 ;  /* 0x20000026ff437230 */ /* 0x000fe20000004100 */
[----:B------:R-:W-:Y:S01]  /*dd70*/  IADD3 R4, R5, R4, R41 ;  /* 0x0000000405047210 */ /* 0x000fe20007ffe029 */
[----:B------:R-:W-:Y:S01]  /*dd80*/  HADD2.F32 R76, -RZ, R33.H0_H0 ;  /* 0x20000021ff4c7230 */ /* 0x000fe20000004100 */
[----:B------:R-:W-:-:S02]  /*dd90*/  SHF.L.U32 R45, R45, 0x1, RZ ;  /* 0x000000012d2d7819 */ /* 0x000fc400000006ff */
        /* <DEDUP_REMOVED lines=8> */
[----:B------:R-:W-:Y:S01]  /*de20*/  HADD2.F32 R8, -RZ, R9.H0_H0 ;  /* 0x20000009ff087230 */ /* 0x000fe20000004100 */
[-C--:B------:R-:W-:Y:S01]  /*de30*/  FMUL.FTZ R74, R74, R75.reuse ;  /* 0x0000004b4a4a7220 */ /* 0x080fe20000410000 */
[----:B------:R-:W-:Y:S01]  /*de40*/  HADD2.F32 R54, -RZ, R5.H0_H0 ;  /* 0x20000005ff367230 */ /* 0x000fe20000004100 */
[----:B------:R-:W-:Y:S01]  /*de50*/  FFMA.FTZ R75, R66, R75, R4 ;  /* 0x0000004b424b7223 */ /* 0x000fe20000010004 */
[----:B------:R-:W-:Y:S01]  /*de60*/  HADD2.F32 R51, -RZ, R9.H1_H1 ;  /* 0x30000009ff337230 */ /* 0x000fe20000004100 */
[C---:B------:R-:W-:Y:S01]  /*de70*/  FMUL.FTZ R4, R71.reuse, R8 ;  /* 0x0000000847047220 */ /* 0x040fe20000410000 */
[----:B------:R-:W-:Y:S01]  /*de80*/  HADD2.F32 R9, -RZ, R10.H0_H0 ;  /* 0x2000000aff097230 */ /* 0x000fe20000004100 */
[C---:B------:R-:W-:Y:S01]  /*de90*/  FMUL.FTZ R72, R56.reuse, R49 ;  /* 0x0000003138487220 */ /* 0x040fe20000410000 */
[----:B------:R-:W-:Y:S01]  /*dea0*/  HADD2.F32 R53, -RZ, R6.H0_H0 ;  /* 0x20000006ff357230 */ /* 0x000fe20000004100 */
[----:B------:R-:W-:Y:S01]  /*deb0*/  FMUL.FTZ R73, R56, R55 ;  /* 0x0000003738497220 */ /* 0x000fe20000410000 */
[--C-:B------:R-:W-:Y:S01]  /*dec0*/  HADD2.F32 R50, -RZ, R7.reuse.H0_H0 ;  /* 0x20000007ff327230 */ /* 0x100fe20000004100 */
[-C--:B------:R-:W-:Y:S01]  /*ded0*/  FMUL.FTZ R71, R71, R54.reuse ;  /* 0x0000003647477220 */ /* 0x080fe20000410000 */
[----:B------:R-:W-:Y:S01]  /*dee0*/  HADD2.F32 R77, -RZ, R7.H1_H1 ;  /* 0x30000007ff4d7230 */ /* 0x000fe20000004100 */
[----:B------:R-:W-:Y:S01]  /*def0*/  FFMA.FTZ R54, R59, R54, R4 ;  /* 0x000000363b367223 */ /* 0x000fe20000010004 */
[----:B------:R-:W-:Y:S01]  /*df00*/  HADD2.F32 R56, -RZ, R40.H1_H1 ;  /* 0x30000028ff387230 */ /* 0x000fe20000004100 */
[C---:B------:R-:W-:Y:S01]  /*df10*/  FMUL.FTZ R4, R68.reuse, R9 ;  /* 0x0000000944047220 */ /* 0x040fe20000410000 */
        /* <DEDUP_REMOVED lines=8> */
[--C-:B------:R-:W-:Y:S01]  /*dfa0*/  HADD2.F32 R10, -RZ, R11.reuse.H0_H0 ;  /* 0x2000000bff0a7230 */ /* 0x100fe20000004100 */
[----:B------:R-:W-:Y:S01]  /*dfb0*/  FMUL.FTZ R4, R7, R52 ;  /* 0x0000003407047220 */ /* 0x000fe20000410000 */
[----:B------:R-:W-:Y:S01]  /*dfc0*/  HADD2.F32 R11, -RZ, R11.H1_H1 ;  /* 0x3000000bff0b7230 */ /* 0x000fe20000004100 */
[----:B------:R-:W-:-:S02]  /*dfd0*/  FMUL.FTZ R70, R70, R5 ;  /* 0x0000000546467220 */ /* 0x000fc40000410000 */
[-C--:B------:R-:W-:Y:S02]  /*dfe0*/  FMUL.FTZ R68, R7, R6.reuse ;  /* 0x0000000607447220 */ /* 0x080fe40000410000 */
        /* <DEDUP_REMOVED lines=28> */
.L_x_931:
[----:B------:R-:W-:Y:S05]  /*e1b0*/  BSYNC B0 ;  /* 0x0000000000007941 */ /* 0x000fea0003800000 */
.L_x_930:
        /* <DEDUP_REMOVED lines=97> */
.L_x_929:
[----:B------:R-:W-:Y:S05]  /*e7d0*/  BSYNC B1 ;  /* 0x0000000000017941 */ /* 0x000fea0003800000 */
.L_x_928:
[----:B-1----:R-:W-:-:S04]  /*e7e0*/  IADD3 R4, R2, 0x60, RZ ;  /* 0x0000006002047810 */ /* 0x002fc80007ffe0ff */
        /* <DEDUP_REMOVED lines=15> */
[--C-:B------:R-:W-:Y:S01]  /*e8e0*/  HADD2.F32 R52, -RZ, R37.reuse.H1_H1 ;  /* 0x30000025ff347230 */ /* 0x100fe20000004100 */
[----:B------:R-:W-:Y:S01]  /*e8f0*/  LOP3.LUT R44, R46, 0x38, R3, 0xf8, !PT ;  /* 0x000000382e2c7812 */ /* 0x000fe200078ef803 */
[----:B------:R-:W-:Y:S01]  /*e900*/  HADD2.F32 R37, -RZ, R37.H0_H0 ;  /* 0x20000025ff257230 */ /* 0x000fe20000004100 */
[----:B------:R-:W-:Y:S01]  /*e910*/  SHF.R.S32.HI R4, RZ, 0x1f, R7 ;  /* 0x0000001fff047819 */ /* 0x000fe20000011407 */
[--C-:B------:R-:W-:Y:S01]  /*e920*/  HADD2.F32 R56, -RZ, R39.reuse.H1_H1 ;  /* 0x30000027ff387230 */ /* 0x100fe20000004100 */
[----:B------:R-:W-:Y:S01]  /*e930*/  SHF.L.U32 R5, R7, 0x3, RZ ;  /* 0x0000000307057819 */ /* 0x000fe200000006ff */
[----:B------:R-:W-:Y:S01]  /*e940*/  HADD2.F32 R39, -RZ, R39.H0_H0 ;  /* 0x20000027ff277230 */ /* 0x000fe20000004100 */
[----:B------:R-:W-:Y:S01]  /*e950*/  LEA.HI R4, R4, R7, RZ, 0x3 ;  /* 0x0000000704047211 */ /* 0x000fe200078f18ff */
[--C-:B------:R-:W-:Y:S01]  /*e960*/  HADD2.F32 R57, -RZ, R34.reuse.H1_H1 ;  /* 0x30000022ff397230 */ /* 0x100fe20000004100 */
[----:B------:R-:W-:Y:S01]  /*e970*/  LOP3.LUT R44, R44, R45, RZ, 0x3c, !PT ;  /* 0x0000002d2c2c7212 */ /* 0x000fe200078e3cff */
[----:B------:R-:W-:Y:S01]  /*e980*/  HADD2.F32 R34, -RZ, R34.H0_H0 ;  /* 0x20000022ff227230 */ /* 0x000fe20000004100 */
[----:B------:R-:W-:Y:S01]  /*e990*/  LOP3.LUT R6, R46, 0x38, R5, 0xf8, !PT ;  /* 0x000000382e067812 */ /* 0x000fe200078ef805 */
[----:B------:R-:W-:Y:S01]  /*e9a0*/  HADD2.F32 R66, -RZ, R40.H1_H1 ;  /* 0x30000028ff427230 */ /* 0x000fe20000004100 */
[----:B------:R-:W-:-:S02]  /*e9b0*/  SHF.L.U32 R4, R4, 0xa, RZ ;  /* 0x0000000a04047819 */ /* 0x000fc400000006ff */
[----:B------:R-:W-:Y:S02]  /*e9c0*/  IADD3 R44, R41, R44, RZ ;  /* 0x0000002c292c7210 */ /* 0x000fe40007ffe0ff */
        /* <DEDUP_REMOVED lines=74> */
.L_x_933:
[----:B------:R-:W-:Y:S05]  /*ee70*/  BSYNC B0 ;  /* 0x0000000000007941 */ /* 0x000fea0003800000 */
.L_x_932:
        /* <DEDUP_REMOVED lines=13> */
[----:B------:R-:W-:Y:S02]  /*ef50*/  SHF.L.U32 R6, R6, 0x7, RZ ;  /* 0x0000000706067819 */ /* 0x000fe400000006ff */
[----:B------:R-:W-:Y:S02]  /*ef60*/  SHF.L.U32 R5, R7, 0x3, RZ ;  /* 0x0000000307057819 */ /* 0x000fe400000006ff */
[----:B------:R-:W-:Y:S02]  /*ef70*/  LEA.HI R4, R4, R7, RZ, 0x3 ;  /* 0x0000000704047211 */ /* 0x000fe400078f18ff */
[----:B------:R-:W-:Y:S02]  /*ef80*/  LOP3.LUT R6, R6, 0x7fffe000, RZ, 0xc0, !PT ;  /* 0x7fffe00006067812 */ /* 0x000fe400078ec0ff */
[----:B------:R-:W-:-:S02]  /*ef90*/  LOP3.LUT R8, R8, R45, RZ, 0x3c, !PT ;  /* 0x0000002d08087212 */ /* 0x000fc400078e3cff */
        /* <DEDUP_REMOVED lines=79> */
.L_x_911:
[----:B------:R-:W-:Y:S05]  /*f490*/  BSYNC B2 ;  /* 0x0000000000027941 */ /* 0x000fea0003800000 */
.L_x_883:
[----:B-1----:R-:W-:Y:S01]  /*f4a0*/  IMAD R5, R22, c[0x0][0x208], RZ ;  /* 0x0000820016057a24 */ /* 0x002fe200078e02ff */
[----:B----4-:R-:W-:Y:S01]  /*f4b0*/  SHF.R.S32.HI R8, RZ, 0x4, R19 ;  /* 0x00000004ff087819 */ /* 0x010fe20000011413 */
[----:B------:R-:W-:Y:S01]  /*f4c0*/  IMAD.SHL.U32 R6, R13, 0x40, RZ ;  /* 0x000000400d067824 */ /* 0x000fe200078e00ff */
[----:B------:R-:W-:Y:S01]  /*f4d0*/  LEA.HI R62, R17, R216, RZ, 0x5 ;  /* 0x000000d8113e7211 */ /* 0x000fe200078f28ff */
[----:B------:R-:W-:Y:S01]  /*f4e0*/  IMAD R4, R226, c[0x0][0x20c], R5 ;  /* 0x00008300e2047a24 */ /* 0x000fe200078e0205 */
[----:B------:R-:W-:Y:S01]  /*f4f0*/  LEA.HI R19, R19, R8, RZ, 0x1 ;  /* 0x0000000813137211 */ /* 0x000fe200078f08ff */
[----:B------:R-:W-:Y:S01]  /*f500*/  IMAD.SHL.U32 R5, R2, 0x8, RZ ;  /* 0x0000000802057824 */ /* 0x000fe200078e00ff */
[----:B------:R-:W-:Y:S01]  /*f510*/  LOP3.LUT R6, R6, 0x1c0, RZ, 0xc0, !PT ;  /* 0x000001c006067812 */ /* 0x000fe200078ec0ff */
[----:B------:R-:W-:Y:S01]  /*f520*/  IMAD.WIDE.U32 R10, R226, c[0x0][0x208], RZ ;  /* 0x00008200e20a7a25 */ /* 0x000fe200078e00ff */
[----:B------:R-:W-:Y:S01]  /*f530*/  LOP3.LUT R19, R19, 0xfffffffe, RZ, 0xc0, !PT ;  /* 0xfffffffe13137812 */ /* 0x000fe200078ec0ff */
[----:B------:R-:W-:-:S04]  /*f540*/  DEPBAR.LE SB0, 0x0 ;  /* 0x000080000000791a */ /* 0x000fc80000000000 */
[----:B------:R-:W-:Y:S01]  /*f550*/  LOP3.LUT R5, R6, 0x8, R5, 0xf8, !PT ;  /* 0x0000000806057812 */ /* 0x000fe200078ef805 */
[----:B------:R-:W-:Y:S01]  /*f560*/  IMAD.IADD R11, R11, 0x1, R4 ;  /* 0x000000010b0b7824 */ /* 0x000fe200078e0204 */
[----:B------:R-:W-:Y:S01]  /*f570*/  SHF.R.U32.HI R6, RZ, 0x3, R6 ;  /* 0x00000003ff067819 */ /* 0x000fe20000011606 */
[----:B------:R-:W-:Y:S01]  /*f580*/  IMAD.IADD R4, R8, 0x1, -R19 ;  /* 0x0000000108047824 */ /* 0x000fe200078e0a13 */
[----:B------:R-:W-:Y:S01]  /*f590*/  LOP3.LUT R12, R12, 0xfffffff7, RZ, 0xc0, !PT ;  /* 0xfffffff70c0c7812 */ /* 0x000fe200078ec0ff */
[----:B------:R-:W-:Y:S01]  /*f5a0*/  IMAD.WIDE.U32 R10, R225, c[0x0][0x218], R10 ;  /* 0x00008600e10a7a25 */ /* 0x000fe200078e000a */
[----:B------:R-:W-:Y:S01]  /*f5b0*/  LOP3.LUT R5, R5, R6, RZ, 0x3c, !PT ;  /* 0x0000000605057212 */ /* 0x000fe200078e3cff */
[----:B------:R-:W-:Y:S01]  /*f5c0*/  BSSY B0, `(.L_x_934) ;  /* 0x000006f000007945 */ /* 0x000fe20003800000 */
[----:B------:R-:W-:Y:S01]  /*f5d0*/  SHF.R.S32.HI R66, RZ, 0x1f, R15 ;  /* 0x0000001fff427819 */ /* 0x000fe2000001140f */
[----:B------:R-:W-:Y:S01]  /*f5e0*/  IMAD R6, R21, c[0x0][0x218], RZ ;  /* 0x0000860015067a24 */ /* 0x000fe200078e02ff */
[----:B------:R-:W-:Y:S01]  /*f5f0*/  BAR.SYNC.DEFER_BLOCKING 0x0 ;  /* 0x0000000000007b1d */ /* 0x000fe20000010000 */
[----:B------:R-:W-:Y:S01]  /*f600*/  IMAD R209, R4, 0x200, R5 ;  /* 0x0000020004d17824 */ /* 0x000fe200078e0205 */
[----:B------:R-:W-:Y:S01]  /*f610*/  IADD3 R10, P0, R24, R10, RZ ;  /* 0x0000000a180a7210 */ /* 0x000fe20007f1e0ff */
[----:B------:R-:W-:Y:S01]  /*f620*/  IMAD R5, R225, c[0x0][0x21c], R6 ;  /* 0x00008700e1057a24 */ /* 0x000fe200078e0206 */
[----:B------:R-:W-:Y:S01]  /*f630*/  LEA.HI R66, R66, R15, RZ, 0x3 ;  /* 0x0000000f42427211 */ /* 0x000fe200078f18ff */
[----:B------:R-:W-:Y:S01]  /*f640*/  IMAD.SHL.U32 R8, R18, 0x40, RZ ;  /* 0x0000004012087824 */ /* 0x000fe200078e00ff */
[----:B------:R-:W-:Y:S01]  /*f650*/  R2P PR, R13, 0x6 ;  /* 0x000000060d007804 */ /* 0x000fe20000000000 */
[----:B------:R-:W-:Y:S01]  /*f660*/  IMAD.SHL.U32 R209, R209, 0x2, RZ ;  /* 0x00000002d1d17824 */ /* 0x000fe200078e00ff */
[----:B------:R-:W-:Y:S01]  /*f670*/  IADD3.X R5, R20, R11, R5, P0, !PT ;  /* 0x0000000b14057210 */ /* 0x000fe200007fe405 */
[----:B------:R-:W-:Y:S01]  /*f680*/  IMAD.SHL.U32 R9, R0, 0x40, RZ ;  /* 0x0000004000097824 */ /* 0x000fe200078e00ff */
[----:B------:R-:W-:Y:S01]  /*f690*/  LEA R19, P0, R10, c[0x0][0x1f8], 0x1 ;  /* 0x00007e000a137a11 */ /* 0x000fe200078008ff */
[----:B------:R-:W-:Y:S01]  /*f6a0*/  IMAD.SHL.U32 R0, R62, 0x20, RZ ;  /* 0x000000203e007824 */ /* 0x000fe200078e00ff */
[----:B------:R-:W-:Y:S01]  /*f6b0*/  LOP3.LUT R8, R8, 0x1c0, RZ, 0xc0, !PT ;  /* 0x000001c008087812 */ /* 0x000fe200078ec0ff */
[----:B------:R-:W-:Y:S01]  /*f6c0*/  IMAD.SHL.U32 R227, R16, 0x2, RZ ;  /* 0x0000000210e37824 */ /* 0x000fe200078e00ff */
[----:B------:R-:W-:Y:S01]  /*f6d0*/  LEA.HI.X R10, R10, c[0x0][0x1fc], R5, 0x1, P0 ;  /* 0x00007f000a0a7a11 */ /* 0x000fe200000f0c05 */
[----:B------:R-:W-:Y:S01]  /*f6e0*/  IMAD.SHL.U32 R5, R4, 0x8, RZ ;  /* 0x0000000804057824 */ /* 0x000fe200078e00ff */
[----:B------:R-:W-:Y:S01]  /*f6f0*/  SHFL.IDX PT, R24, R19, RZ, 0x181f ;  /* 0x00181fff13187589 */ /* 0x000fe200000e0000 */
[----:B------:R-:W-:Y:S01]  /*f700*/  IADD3 R6, R209, 0xa080, RZ ;  /* 0x0000a080d1067810 */ /* 0x000fe20007ffe0ff */
[----:B------:R-:W-:Y:S01]  /*f710*/  IMAD.IADD R16, R61, 0x1, -R2 ;  /* 0x000000013d107824 */ /* 0x000fe200078e0a02 */
[----:B------:R-:W-:Y:S01]  /*f720*/  IADD3 R208, R209, 0xa0a0, RZ ;  /* 0x0000a0a0d1d07810 */ /* 0x000fe20007ffe0ff */
[----:B------:R-:W1:Y:S01]  /*f730*/  SHFL.IDX PT, R25, R10, RZ, 0x181f ;  /* 0x00181fff0a197589 */ /* 0x000e6200000e0000 */
[----:B------:R-:W-:-:S02]  /*f740*/  LOP3.LUT R5, R8, 0x8, R5, 0xf8, !PT ;  /* 0x0000000808057812 */ /* 0x000fc400078ef805 */
[----:B------:R-:W-:Y:S01]  /*f750*/  SHF.R.U32.HI R8, RZ, 0x3, R8 ;  /* 0x00000003ff087819 */ /* 0x000fe20000011608 */
[----:B------:R2:W3:Y:S01]  /*f760*/  LDSM.16.M88.4 R36, [R209+0xa080] ;  /* 0x00a08000d124783b */ /* 0x0004e20000000200 */
[----:B------:R-:W-:Y:S02]  /*f770*/  LOP3.LUT R9, R9, 0xfffffe00, RZ, 0xc0, !PT ;  /* 0xfffffe0009097812 */ /* 0x000fe400078ec0ff */
[----:B------:R-:W-:Y:S01]  /*f780*/  LOP3.LUT R8, R5, R8, RZ, 0x3c, !PT ;  /* 0x0000000805087212 */ /* 0x000fe200078e3cff */
[----:B------:R2:W4:Y:S01]  /*f790*/  LDSM.16.M88.4 R28, [R209+0xa880] ;  /* 0x00a88000d11c783b */ /* 0x0005220000000200 */
[----:B------:R-:W-:Y:S02]  /*f7a0*/  LOP3.LUT R0, R0, 0x7ffffc00, RZ, 0xc0, !PT ;  /* 0x7ffffc0000007812 */ /* 0x000fe400078ec0ff */
[----:B------:R-:W-:Y:S02]  /*f7b0*/  @P1 IADD3 R208, R6, -0x20, RZ ;  /* 0xffffffe006d01810 */ /* 0x000fe40007ffe0ff */
[----:B------:R-:W-:Y:S01]  /*f7c0*/  ISETP.GE.AND P1, PT, R3, c[0x0][0x1d4], PT ;  /* 0x0000750003007a0c */ /* 0x000fe20003f26270 */
[----:B------:R2:W2:Y:S01]  /*f7d0*/  LDSM.16.M88.4 R4, [R209+0xb080] ;  /* 0x00b08000d104783b */ /* 0x0004a20000000200 */
[----:B------:R-:W-:-:S02]  /*f7e0*/  IADD3 R0, R8, R9, R0 ;  /* 0x0000000908007210 */ /* 0x000fc40007ffe000 */
[----:B------:R-:W-:Y:S01]  /*f7f0*/  ISETP.LT.OR P0, PT, R16, 0x1, P1 ;  /* 0x000000011000780c */ /* 0x000fe20000f01670 */
[----:B------:R2:W2:Y:S01]  /*f800*/  LDSM.16.M88.4 R56, [R208] ;  /* 0x00000000d038783b */ /* 0x0004a20000000200 */
[C---:B------:R-:W-:Y:S01]  /*f810*/  LEA R210, R0.reuse, 0x10080, 0x1 ;  /* 0x0001008000d27811 */ /* 0x040fe200078e08ff */
[----:B------:R-:W-:Y:S01]  /*f820*/  IMAD.SHL.U32 R44, R0, 0x2, RZ ;  /* 0x00000002002c7824 */ /* 0x000fe200078e00ff */
[----:B------:R-:W-:Y:S01]  /*f830*/  SHF.R.S32.HI R0, RZ, 0x1f, R221 ;  /* 0x0000001fff007819 */ /* 0x000fe200000114dd */
[----:B------:R2:W2:Y:S01]  /*f840*/  LDSM.16.M88.4 R52, [R208+0x800] ;  /* 0x00080000d034783b */ /* 0x0004a20000000200 */
[----:B------:R-:W-:Y:S01]  /*f850*/  LOP3.LUT R66, R66, 0xfffffff8, RZ, 0xc0, !PT ;  /* 0xfffffff842427812 */ /* 0x000fe200078ec0ff */
[----:B------:R-:W-:Y:S01]  /*f860*/  IMAD R72, R213, 0x2, R210 ;  /* 0x00000002d5487824 */ /* 0x000fe200078e02d2 */
[----:B------:R-:W-:Y:S01]  /*f870*/  LEA.HI R67, R0, R221, RZ, 0x3 ;  /* 0x000000dd00437211 */ /* 0x000fe200078f18ff */
[----:B-1----:R-:W-:Y:S01]  /*f880*/  IMAD.WIDE R26, R3, 0x2, R24 ;  /* 0x00000002031a7825 */ /* 0x002fe200078e0218 */
[----:B------:R1:W1:Y:S01]  /*f890*/  LDSM.16.M88.4 R48, [R208+0x1000] ;  /* 0x00100000d030783b */ /* 0x0002620000000200 */
[----:B------:R-:W-:-:S02]  /*f8a0*/  SHF.R.S32.HI R11, RZ, 0x1f, R14 ;  /* 0x0000001fff0b7819 */ /* 0x000fc4000001140e */
[----:B------:R-:W-:Y:S01]  /*f8b0*/  LOP3.LUT R67, R67, 0xfffffff8, RZ, 0xc0, !PT ;  /* 0xfffffff843437812 */ /* 0x000fe200078ec0ff */
[----:B------:R-:W1:Y:S01]  /*f8c0*/  LDSM.16.M88.4 R44, [R44+0x10080] ;  /* 0x010080002c2c783b */ /* 0x000e620000000200 */
[----:B------:R-:W-:Y:S01]  /*f8d0*/  LEA.HI R230, R11, R14, RZ, 0x3 ;  /* 0x0000000e0be67211 */ /* 0x000fe200078f18ff */
[----:B------:R-:W-:Y:S01]  /*f8e0*/  IMAD.MOV.U32 R0, RZ, RZ, 0x20 ;  /* 0x00000020ff007424 */ /* 0x000fe200078e00ff */
[----:B------:R-:W-:Y:S01]  /*f8f0*/  SHF.R.S32.HI R68, RZ, 0x1f, R3 ;  /* 0x0000001fff447819 */ /* 0x000fe20000011403 */
[----:B------:R1:W1:Y:S01]  /*f900*/  LDSM.16.M88.4 R20, [R72] ;  /* 0x000000004814783b */ /* 0x0002620000000200 */
[----:B------:R-:W-:Y:S01]  /*f910*/  IMAD.WIDE R32, R67, 0x2, R24 ;  /* 0x0000000243207825 */ /* 0x000fe200078e0218 */
[----:B------:R-:W-:Y:S02]  /*f920*/  LOP3.LUT R230, R230, 0xfffffff8, RZ, 0xc0, !PT ;  /* 0xfffffff8e6e67812 */ /* 0x000fe400078ec0ff */
[----:B------:R-:W-:Y:S01]  /*f930*/  @!PT LDS RZ, [RZ] ;  /* 0x00000000fffff984 */ /* 0x000fe20000000800 */
[----:B------:R-:W-:Y:S01]  /*f940*/  @!PT LDS RZ, [RZ] ;  /* 0x00000000fffff984 */ /* 0x000fe20000000800 */
[----:B------:R-:W-:Y:S01]  /*f950*/  @!PT LDS RZ, [RZ] ;  /* 0x00000000fffff984 */ /* 0x000fe20000000800 */
[----:B------:R5:W-:Y:S01]  /*f960*/  LDGSTS.E.BYPASS.LTC128B.128 [R227+0x4080], [R26.64], !P0 ;  /* 0x040800001ae37fae */ /* 0x000be2000c101d50 */
[----:B------:R-:W-:-:S02]  /*f970*/  ISETP.GE.AND P0, PT, R221, c[0x0][0x1d4], PT ;  /* 0x00007500dd007a0c */ /* 0x000fc40003f06270 */
[----:B------:R-:W-:Y:S02]  /*f980*/  SEL R212, R0, 0xffffffe0, !P2 ;  /* 0xffffffe000d47807 */ /* 0x000fe40005000000 */
[----:B------:R-:W-:Y:S02]  /*f990*/  LOP3.LUT R0, R8, R9, RZ, 0xfc, !PT ;  /* 0x0000000908007212 */ /* 0x000fe400078efcff */
[----:B------:R-:W-:Y:S02]  /*f9a0*/  SHF.R.S32.HI R70, RZ, 0x1f, R67 ;  /* 0x0000001fff467819 */ /* 0x000fe40000011443 */
[----:B------:R-:W-:Y:S02]  /*f9b0*/  SHF.R.S32.HI R71, RZ, 0x1f, R66 ;  /* 0x0000001fff477819 */ /* 0x000fe40000011442 */
[----:B------:R-:W-:Y:S02]  /*f9c0*/  SHF.R.S32.HI R69, RZ, 0x1f, R230 ;  /* 0x0000001fff457819 */ /* 0x000fe400000114e6 */
[----:B------:R-:W-:-:S02]  /*f9d0*/  IADD3 R203, R208, 0x800, RZ ;  /* 0x00000800d0cb7810 */ /* 0x000fc40007ffe0ff */
[----:B------:R-:W-:Y:S02]  /*f9e0*/  @P0 LOP3.LUT R12, R12, 0x8, RZ, 0xfc, !PT ;  /* 0x000000080c0c0812 */ /* 0x000fe400078efcff */
[----:B------:R-:W-:Y:S02]  /*f9f0*/  ISETP.LT.OR P0, PT, R16, 0x1, P0 ;  /* 0x000000011000780c */ /* 0x000fe40000701670 */
[----:B------:R-:W-:Y:S02]  /*fa00*/  LOP3.LUT R12, R12, 0xfffffffb, RZ, 0xc0, !PT ;  /* 0xfffffffb0c0c7812 */ /* 0x000fe400078ec0ff */
[----:B------:R-:W-:Y:S01]  /*fa10*/  IADD3 R202, R208, 0x1000, RZ ;  /* 0x00001000d0ca7810 */ /* 0x000fe20007ffe0ff */
[----:B-----5:R-:W-:-:S08]  /*fa20*/  IMAD.WIDE R26, R66, 0x2, R24 ;  /* 0x00000002421a7825 */ /* 0x020fd000078e0218 */
[----:B------:R1:W-:Y:S01]  /*fa30*/  LDGSTS.E.BYPASS.LTC128B.128 [R227+0x5880], [R32.64], !P0 ;  /* 0x0588000020e37fae */ /* 0x0003e2000c101d50 */
[----:B------:R-:W-:Y:S01]  /*fa40*/  ISETP.GE.AND P0, PT, R15, c[0x0][0x1d4], PT ;  /* 0x000075000f007a0c */ /* 0x000fe20003f06270 */
[----:B------:R-:W-:-:S12]  /*fa50*/  IMAD.WIDE R24, R230, 0x2, R24 ;  /* 0x00000002e6187825 */ /* 0x000fd800078e0218 */
[----:B------:R-:W-:Y:S02]  /*fa60*/  @P0 LOP3.LUT R12, R12, 0x4, RZ, 0xfc, !PT ;  /* 0x000000040c0c0812 */ /* 0x000fe400078efcff */
[----:B------:R-:W-:Y:S02]  /*fa70*/  ISETP.LT.OR P0, PT, R16, 0x1, P0 ;  /* 0x000000011000780c */ /* 0x000fe40000701670 */
[----:B------:R-:W-:-:S11]  /*fa80*/  LOP3.LUT R12, R12, 0xfffffffd, RZ, 0xc0, !PT ;  /* 0xfffffffd0c0c7812 */ /* 0x000fd600078ec0ff */
[----:B------:R1:W-:Y:S01]  /*fa90*/  LDGSTS.E.BYPASS.LTC128B.128 [R227+0x7080], [R26.64], !P0 ;  /* 0x070800001ae37fae */ /* 0x0003e2000c101d50 */
[----:B------:R-:W-:-:S13]  /*faa0*/  ISETP.GE.AND P0, PT, R14, c[0x0][0x1d4], PT ;  /* 0x000075000e007a0c */ /* 0x000fda0003f06270 */
[----:B------:R-:W-:Y:S02]  /*fab0*/  @P0 LOP3.LUT R12, R12, 0x2, RZ, 0xfc, !PT ;  /* 0x000000020c0c0812 */ /* 0x000fe400078efcff */
[----:B------:R-:W-:Y:S02]  /*fac0*/  ISETP.LT.OR P0, PT, R16, 0x1, P0 ;  /* 0x000000011000780c */ /* 0x000fe40000701670 */
[----:B------:R-:W-:-:S11]  /*fad0*/  LOP3.LUT R12, R12, 0xffffffdf, RZ, 0xc0, !PT ;  /* 0xffffffdf0c0c7812 */ /* 0x000fd600078ec0ff */
[----:B------:R1:W-:Y:S01]  /*fae0*/  LDGSTS.E.BYPASS.LTC128B.128 [R227+0x8880], [R24.64], !P0 ;  /* 0x0888000018e37fae */ /* 0x0003e2000c101d50 */
[----:B------:R-:W-:-:S13]  /*faf0*/  ISETP.GT.AND P0, PT, R216, 0x7f, PT ;  /* 0x0000007fd800780c */ /* 0x000fda0003f04270 */
[----:B------:R-:W-:Y:S01]  /*fb00*/  @P0 LOP3.LUT R12, R12, 0x20, RZ, 0xfc, !PT ;  /* 0x000000200c0c0812 */ /* 0x000fe200078efcff */
[----:B------:R-:W-:Y:S05]  /*fb10*/  @P0 BRA `(.L_x_935) ;  /* 0x0000019000000947 */ /* 0x000fea0003800000 */
[----:B--234-:R-:W-:Y:S05]  /*fb20*/  BRA.DIV ~URZ, `(.L_x_936) ;  /* 0x000083327f007947 */ /* 0x01cfea000b800000 */
[----:B------:R2:W3:Y:S04]  /*fb30*/  SHFL.IDX PT, R17, R10, 0x1, 0x181f ;  /* 0x00381f000a117f89 */ /* 0x0004e800000e0000 */
[----:B------:R2:W4:Y:S02]  /*fb40*/  SHFL.IDX PT, R9, R19, 0x1, 0x181f ;  /* 0x00381f0013097f89 */ /* 0x00052400000e0000 */
.L_x_964:
[----:B----4-:R-:W-:Y:S02]  /*fb50*/  LEA R12, P0, R67, R9, 0x1 ;  /* 0x00000009430c7211 */ /* 0x010fe400078008ff */
[----:B------:R-:W-:Y:S02]  /*fb60*/  ISETP.GE.AND P2, PT, R221, c[0x0][0x1d4], PT ;  /* 0x00007500dd007a0c */ /* 0x000fe40003f46270 */
[----:B---3--:R-:W-:Y:S02]  /*fb70*/  LEA.HI.X R13, R67, R17, R70, 0x1, P0 ;  /* 0x00000011430d7211 */ /* 0x008fe400000f0c46 */
[----:B--2---:R-:W-:-:S04]  /*fb80*/  LEA R10, P0, R66, R9, 0x1 ;  /* 0x00000009420a7211 */ /* 0x004fc800078008ff */
[----:B------:R-:W-:Y:S02]  /*fb90*/  LEA.HI.X R11, R66, R17, R71, 0x1, P0 ;  /* 0x00000011420b7211 */ /* 0x000fe400000f0c47 */
[----:B------:R-:W-:-:S04]  /*fba0*/  LEA R18, P0, R3, R9, 0x1 ;  /* 0x0000000903127211 */ /* 0x000fc800078008ff */
[----:B------:R-:W-:Y:S02]  /*fbb0*/  LEA.HI.X R19, R3, R17, R68, 0x1, P0 ;  /* 0x0000001103137211 */ /* 0x000fe400000f0c44 */
[----:B------:R-:W-:Y:S02]  /*fbc0*/  ISETP.LT.OR P0, PT, R16, 0x21, P1 ;  /* 0x000000211000780c */ /* 0x000fe40000f01670 */
[----:B------:R-:W-:-:S11]  /*fbd0*/  ISETP.GE.AND P1, PT, R15, c[0x0][0x1d4], PT ;  /* 0x000075000f007a0c */ /* 0x000fd60003f26270 */
[----:B------:R-:W-:Y:S01]  /*fbe0*/  @!PT LDS RZ, [RZ] ;  /* 0x00000000fffff984 */ /* 0x000fe20000000800 */
[----:B------:R-:W-:Y:S01]  /*fbf0*/  @!PT LDS RZ, [RZ] ;  /* 0x00000000fffff984 */ /* 0x000fe20000000800 */
[----:B------:R-:W-:Y:S01]  /*fc00*/  @!PT LDS RZ, [RZ] ;  /* 0x00000000fffff984 */ /* 0x000fe20000000800 */
[----:B------:R2:W-:Y:S01]  /*fc10*/  LDGSTS.E.BYPASS.LTC128B.128 [R227+0x5080], [R18.64], !P0 ;  /* 0x0508000012e37fae */ /* 0x0005e2000c101d50 */
[----:B------:R-:W-:-:S04]  /*fc20*/  LEA R8, P0, R230, R9, 0x1 ;  /* 0x00000009e6087211 */ /* 0x000fc800078008ff */
[----:B------:R-:W-:Y:S02]  /*fc30*/  LEA.HI.X R9, R230, R17, R69, 0x1, P0 ;  /* 0x00000011e6097211 */ /* 0x000fe400000f0c45 */
[----:B------:R-:W-:Y:S02]  /*fc40*/  ISETP.LT.OR P0, PT, R16, 0x21, P2 ;  /* 0x000000211000780c */ /* 0x000fe40001701670 */
[----:B------:R-:W-:-:S11]  /*fc50*/  ISETP.GE.AND P2, PT, R14, c[0x0][0x1d4], PT ;  /* 0x000075000e007a0c */ /* 0x000fd60003f46270 */
[----:B------:R2:W-:Y:S01]  /*fc60*/  LDGSTS.E.BYPASS.LTC128B.128 [R227+0x6880], [R12.64], !P0 ;  /* 0x068800000ce37fae */ /* 0x0005e2000c101d50 */
[----:B------:R-:W-:-:S13]  /*fc70*/  ISETP.LT.OR P0, PT, R16, 0x21, P1 ;  /* 0x000000211000780c */ /* 0x000fda0000f01670 */
[----:B------:R2:W-:Y:S01]  /*fc80*/  LDGSTS.E.BYPASS.LTC128B.128 [R227+0x8080], [R10.64], !P0 ;  /* 0x080800000ae37fae */ /* 0x0005e2000c101d50 */
[----:B------:R-:W-:-:S13]  /*fc90*/  ISETP.LT.OR P0, PT, R16, 0x21, P2 ;  /* 0x000000211000780c */ /* 0x000fda0001701670 */
[----:B------:R2:W-:Y:S02]  /*fca0*/  LDGSTS.E.BYPASS.LTC128B.128 [R227+0x9880], [R8.64], !P0 ;  /* 0x0988000008e37fae */ /* 0x0005e4000c101d50 */
.L_x_935:
[----:B--234-:R-:W-:Y:S05]  /*fcb0*/  BSYNC B0 ;  /* 0x0000000000007941 */ /* 0x01cfea0003800000 */
.L_x_934:
[----:B------:R-:W0:Y:S01]  /*fcc0*/  LDGDEPBAR ;  /* 0x00000000000079af */ /* 0x000e220000000000 */
[----:B------:R-:W-:Y:S02]  /*fcd0*/  WARPSYNC 0xffffffff ;  /* 0xffffffff00007948 */ /* 0x000fe40003800000 */
[C---:B-1----:R-:W-:Y:S01]  /*fce0*/  HMMA.16816.F32 R40, R44.reuse, R36, RZ ;  /* 0x000000242c28723c */ /* 0x042fe200000018ff */
[----:B------:R-:W-:Y:S01]  /*fcf0*/  IMAD R75, R211, 0x2, R210 ;  /* 0x00000002d34b7824 */ /* 0x000fe200078e02d2 */
[----:B------:R-:W-:Y:S01]  /*fd00*/  ISETP.GE.AND P1, PT, R95, 0x31, PT ;  /* 0x000000315f00780c */ /* 0x000fe20003f26270 */
[----:B------:R-:W-:Y:S01]  /*fd10*/  IMAD R73, R212, 0x2, R209 ;  /* 0x00000002d4497824 */ /* 0x000fe200078e02d1 */
[C---:B------:R-:W-:Y:S01]  /*fd20*/  IADD3 R200, R208.reuse, 0x1800, RZ ;  /* 0x00001800d0c87810 */ /* 0x040fe20007ffe0ff */
[----:B------:R-:W-:Y:S01]  /*fd30*/  IMAD R74, R211, 0x2, R72 ;  /* 0x00000002d34a7824 */ /* 0x000fe200078e0248 */
[----:B------:R-:W-:Y:S01]  /*fd40*/  IADD3 R199, R208, 0x2000, RZ ;  /* 0x00002000d0c77810 */ /* 0x000fe20007ffe0ff */
[----:B------:R-:W-:Y:S01]  /*fd50*/  IMAD R201, R212, 0x2, R208 ;  /* 0x00000002d4c97824 */ /* 0x000fe200078e02d0 */
[----:B------:R-:W-:Y:S01]  /*fd60*/  HMMA.16816.F32 R32, R44, R28, RZ ;  /* 0x0000001c2c20723c */ /* 0x000fe200000018ff */
[----:B------:R-:W-:Y:S01]  /*fd70*/  LDSM.16.M88.4 R16, [R73+0xa080] ;  /* 0x00a080004910783b */ /* 0x000fe20000000200 */
[----:B------:R-:W-:-:S02]  /*fd80*/  IADD3 R198, R208, 0x2800, RZ ;  /* 0x00002800d0c67810 */ /* 0x000fc40007ffe0ff */
[C---:B------:R-:W-:Y:S01]  /*fd90*/  IADD3 R197, R208.reuse, 0x3000, RZ ;  /* 0x00003000d0c57810 */ /* 0x040fe20007ffe0ff */
[----:B------:R-:W-:Y:S01]  /*fda0*/  LDSM.16.M88.4 R12, [R73+0xa880] ;  /* 0x00a88000490c783b */ /* 0x000fe20000000200 */
[C---:B------:R-:W-:Y:S02]  /*fdb0*/  IADD3 R196, R208.reuse, 0x3800, RZ ;  /* 0x00003800d0c47810 */ /* 0x040fe40007ffe0ff */
[----:B------:R-:W-:Y:S01]  /*fdc0*/  HMMA.16816.F32 R36, R44, R38, RZ ;  /* 0x000000262c24723c */ /* 0x000fe200000018ff */
[----:B------:R-:W-:Y:S01]  /*fdd0*/  LDSM.16.M88.4 R8, [R73+0xb080] ;  /* 0x00b080004908783b */ /* 0x000fe20000000200 */
[C---:B------:R-:W-:Y:S02]  /*fde0*/  IADD3 R195, R208.reuse, 0x4000, RZ ;  /* 0x00004000d0c37810 */ /* 0x040fe40007ffe0ff */
[C---:B------:R-:W-:Y:S02]  /*fdf0*/  IADD3 R194, R208.reuse, 0x4800, RZ ;  /* 0x00004800d0c27810 */ /* 0x040fe40007ffe0ff */
[----:B------:R-:W-:-:S02]  /*fe00*/  IADD3 R193, R208, 0x5000, RZ ;  /* 0x00005000d0c17810 */ /* 0x000fc40007ffe0ff */
[----:B------:R-:W-:Y:S01]  /*fe10*/  HMMA.16816.F32 R28, R44, R30, RZ ;  /* 0x0000001e2c1c723c */ /* 0x000fe200000018ff */
[----:B------:R-:W-:-:S07]  /*fe20*/  IADD3 R192, R208, 0x5800, RZ ;  /* 0x00005800d0c07810 */ /* 0x000fce0007ffe0ff */
[C---:B------:R-:W-:Y:S08]  /*fe30*/  HMMA.16816.F32 R24, R44.reuse, R4, RZ ;  /* 0x000000042c18723c */ /* 0x040ff000000018ff */
[----:B------:R-:W-:Y:S01]  /*fe40*/  HMMA.16816.F32 R44, R44, R6, RZ ;  /* 0x000000062c2c723c */ /* 0x000fe200000018ff */
[----:B------:R-:W1:Y:S07]  /*fe50*/  LDSM.16.M88.4 R4, [R75] ;  /* 0x000000004b04783b */ /* 0x000e6e0000000200 */
[C---:B------:R-:W-:Y:S08]  /*fe60*/  HMMA.16816.F32 R40, R20.reuse, R56, R40 ;  /* 0x000000381428723c */ /* 0x040ff00000001828 */
[C---:B------:R-:W-:Y:S01]  /*fe70*/  HMMA.16816.F32 R36, R20.reuse, R58, R36 ;  /* 0x0000003a1424723c */ /* 0x040fe20000001824 */
[----:B------:R-:W-:Y:S07]  /*fe80*/  LDSM.16.M88.4 R56, [R201] ;  /* 0x00000000c938783b */ /* 0x000fee0000000200 */
[C---:B------:R-:W-:Y:S08]  /*fe90*/  HMMA.16816.F32 R32, R20.reuse, R52, R32 ;  /* 0x000000341420723c */ /* 0x040ff00000001820 */
[C---:B------:R-:W-:Y:S01]  /*fea0*/  HMMA.16816.F32 R28, R20.reuse, R54, R28 ;  /* 0x00000036141c723c */ /* 0x040fe2000000181c */
[----:B------:R-:W-:Y:S07]  /*feb0*/  LDSM.16.M88.4 R52, [R201+0x800] ;  /* 0x00080000c934783b */ /* 0x000fee0000000200 */
[C---:B------:R-:W-:Y:S08]  /*fec0*/  HMMA.16816.F32 R24, R20.reuse, R48, R24 ;  /* 0x000000301418723c */ /* 0x040ff00000001818 */
[----:B------:R-:W-:Y:S01]  /*fed0*/  HMMA.16816.F32 R20, R20, R50, R44 ;  /* 0x000000321414723c */ /* 0x000fe2000000182c */
[----:B------:R-:W2:Y:S04]  /*fee0*/  LDSM.16.M88.4 R44, [R74] ;  /* 0x000000004a2c783b */ /* 0x000ea80000000200 */
        /* <DEDUP_REMOVED lines=10> */
[----:B------:R-:W4:Y:S03]  /*ff90*/  LDSM.16.M88.4 R8, [R209+0xc880] ;  /* 0x00c88000d108783b */ /* 0x000f260000000200 */
[C---:B--2---:R-:W-:Y:S08]  /*ffa0*/  HMMA.16816.F32 R40, R44.reuse, R56, R40 ;  /* 0x000000382c28723c */ /* 0x044ff00000001828 */
[C---:B------:R-:W-:Y:S01]  /*ffb0*/  HMMA.16816.F32 R36, R44.reuse, R58, R36 ;  /* 0x0000003a2c24723c */ /* 0x040fe20000001824 */
[----:B------:R-:W-:Y:S07]  /*ffc0*/  LDSM.16.M88.4 R56, [R208+0x1800] ;  /* 0x00180000d038783b */ /* 0x000fee0000000200 */
[C---:B------:R-:W-:Y:S08]  /*ffd0*/  HMMA.16816.F32 R32, R44.reuse, R52, R32 ;  /* 0x000000342c20723c */ /* 0x040ff00000001820 */
[C---:B------:R-:W-:Y:S01]  /*ffe0*/  HMMA.16816.F32 R28, R44.reuse, R54, R28 ;  /* 0x000000362c1c723c */ /* 0x040fe2000000181c */
[----:B------:R-:W-:Y:S07]  /*fff0*/  LDSM.16.M88.4 R52, [R208+0x2000] ;  /* 0x00200000d034783b */ /* 0x000fee0000000200 */
        /* <DEDUP_REMOVED lines=10> */
[C---:B----4-:R-:W-:Y:S08]  /*100a0*/  HMMA.16816.F32 R24, R4.reuse, R8, R24 ;  /* 0x000000080418723c */ /* 0x050ff00000001818 */
        /* <DEDUP_REMOVED lines=48> */
[----:B------:R-:W2:Y:S07]  /*103b0*/  LDSM.16.M88.4 R52, [R201+0x3000] ;  /* 0x00300000c934783b */ /* 0x000eae0000000200 */
[C---:B---3--:R-:W-:Y:S08]  /*103c0*/  HMMA.16816.F32 R24, R44.reuse, R48, R24 ;  /* 0x000000302c18723c */ /* 0x048ff00000001818 */
[----:B------:R-:W-:Y:S01]  /*103d0*/  HMMA.16816.F32 R20, R44, R50, R20 ;  /* 0x000000322c14723c */ /* 0x000fe20000001814 */
[----:B------:R-:W3:Y:S04]  /*103e0*/  LDSM.16.M88.4 R48, [R201+0x3800] ;  /* 0x00380000c930783b */ /* 0x000ee80000000200 */
[----:B------:R-:W5:Y:S03]  /*103f0*/  LDSM.16.M88.4 R44, [R201+0x4000] ;  /* 0x00400000c92c783b */ /* 0x000f660000000200 */
[C---:B-1----:R-:W-:Y:S08]  /*10400*/  HMMA.16816.F32 R40, R4.reuse, R16, R40 ;  /* 0x000000100428723c */ /* 0x042ff00000001828 */
[C---:B------:R-:W-:Y:S01]  /*10410*/  HMMA.16816.F32 R36, R4.reuse, R18, R36 ;  /* 0x000000120424723c */ /* 0x040fe20000001824 */
[----:B------:R-:W-:Y:S07]  /*10420*/  LDSM.16.M88.4 R16, [R210+0xc000] ;  /* 0x00c00000d210783b */ /* 0x000fee0000000200 */
[C---:B------:R-:W-:Y:S08]  /*10430*/  HMMA.16816.F32 R32, R4.reuse, R12, R32 ;  /* 0x0000000c0420723c */ /* 0x040ff00000001820 */
[C---:B------:R-:W-:Y:S01]  /*10440*/  HMMA.16816.F32 R28, R4.reuse, R14, R28 ;  /* 0x0000000e041c723c */ /* 0x040fe2000000181c */
[----:B------:R-:W1:Y:S07]  /*10450*/  LDSM.16.M88.4 R12, [R209+0xe880] ;  /* 0x00e88000d10c783b */ /* 0x000e6e0000000200 */
[C---:B----4-:R-:W-:Y:S08]  /*10460*/  HMMA.16816.F32 R24, R4.reuse, R8, R24 ;  /* 0x000000080418723c */ /* 0x050ff00000001818 */
[----:B------:R-:W-:Y:S01]  /*10470*/  HMMA.16816.F32 R20, R4, R10, R20 ;  /* 0x0000000a0414723c */ /* 0x000fe20000001814 */
[----:B------:R-:W4:Y:S04]  /*10480*/  LDSM.16.M88.4 R8, [R209+0xf080] ;  /* 0x00f08000d108783b */ /* 0x000f280000000200 */
[----:B------:R-:W1:Y:S03]  /*10490*/  LDSM.16.M88.4 R4, [R209+0xf880] ;  /* 0x00f88000d104783b */ /* 0x000e660000000200 */
[C---:B--2---:R-:W-:Y:S08]  /*104a0*/  HMMA.16816.F32 R40, R56.reuse, R52, R40 ;  /* 0x000000343828723c */ /* 0x044ff00000001828 */
[C---:B------:R-:W-:Y:S01]  /*104b0*/  HMMA.16816.F32 R36, R56.reuse, R54, R36 ;  /* 0x000000363824723c */ /* 0x040fe20000001824 */
[----:B------:R-:W-:Y:S07]  /*104c0*/  LDSM.16.M88.4 R52, [R208+0x4800] ;  /* 0x00480000d034783b */ /* 0x000fee0000000200 */
[C---:B---3--:R-:W-:Y:S08]  /*104d0*/  HMMA.16816.F32 R32, R56.reuse, R48, R32 ;  /* 0x000000303820723c */ /* 0x048ff00000001820 */
[C---:B------:R-:W-:Y:S01]  /*104e0*/  HMMA.16816.F32 R28, R56.reuse, R50, R28 ;  /* 0x00000032381c723c */ /* 0x040fe2000000181c */
[----:B------:R-:W-:Y:S07]  /*104f0*/  LDSM.16.M88.4 R48, [R208+0x5000] ;  /* 0x00500000d030783b */ /* 0x000fee0000000200 */
[C---:B-----5:R-:W-:Y:S08]  /*10500*/  HMMA.16816.F32 R24, R56.reuse, R44, R24 ;  /* 0x0000002c3818723c */ /* 0x060ff00000001818 */
[----:B------:R-:W-:Y:S01]  /*10510*/  HMMA.16816.F32 R20, R56, R46, R20 ;  /* 0x0000002e3814723c */ /* 0x000fe20000001814 */
[----:B------:R-:W2:Y:S04]  /*10520*/  LDSM.16.M88.4 R56, [R72+0xc000] ;  /* 0x00c000004838783b */ /* 0x000ea80000000200 */
[----:B------:R-:W3:Y:S03]  /*10530*/  LDSM.16.M88.4 R44, [R208+0x5800] ;  /* 0x00580000d02c783b */ /* 0x000ee60000000200 */
        /* <DEDUP_REMOVED lines=8> */
[----:B------:R-:W4:Y:S04]  /*105c0*/  LDSM.16.M88.4 R4, [R73+0xf080] ;  /* 0x00f080004904783b */ /* 0x000f280000000200 */
[----:B------:R-:W5:Y:S03]  /*105d0*/  LDSM.16.M88.4 R16, [R73+0xf880] ;  /* 0x00f880004910783b */ /* 0x000f660000000200 */
        /* <DEDUP_REMOVED lines=9> */
[----:B------:R-:W3:Y:S01]  /*10670*/  LDSM.16.M88.4 R44, [R201+0x5800] ;  /* 0x00580000c92c783b */ /* 0x000ee20000000200 */
[----:B------:R-:W-:-:S04]  /*10680*/  DEPBAR.LE SB0, 0x0 ;  /* 0x000080000000791a */ /* 0x000fc80000000000 */
[C---:B-1----:R-:W-:Y:S08]  /*10690*/  HMMA.16816.F32 R40, R12.reuse, R8, R40 ;  /* 0x000000080c28723c */ /* 0x042ff00000001828 */
[C---:B------:R-:W-:Y:S08]  /*106a0*/  HMMA.16816.F32 R36, R12.reuse, R10, R36 ;  /* 0x0000000a0c24723c */ /* 0x040ff00000001824 */
[C---:B----4-:R-:W-:Y:S08]  /*106b0*/  HMMA.16816.F32 R32, R12.reuse, R4, R32 ;  /* 0x000000040c20723c */ /* 0x050ff00000001820 */
[C---:B------:R-:W-:Y:S08]  /*106c0*/  HMMA.16816.F32 R28, R12.reuse, R6, R28 ;  /* 0x000000060c1c723c */ /* 0x040ff0000000181c */
[C---:B-----5:R-:W-:Y:S08]  /*106d0*/  HMMA.16816.F32 R24, R12.reuse, R16, R24 ;  /* 0x000000100c18723c */ /* 0x060ff00000001818 */
[----:B------:R-:W-:Y:S08]  /*106e0*/  HMMA.16816.F32 R20, R12, R18, R20 ;  /* 0x000000120c14723c */ /* 0x000ff00000001814 */
[C---:B--2---:R-:W-:Y:S08]  /*106f0*/  HMMA.16816.F32 R40, R56.reuse, R52, R40 ;  /* 0x000000343828723c */ /* 0x044ff00000001828 */
[C---:B------:R-:W-:Y:S08]  /*10700*/  HMMA.16816.F32 R36, R56.reuse, R54, R36 ;  /* 0x000000363824723c */ /* 0x040ff00000001824 */
[C---:B------:R-:W-:Y:S08]  /*10710*/  HMMA.16816.F32 R32, R56.reuse, R48, R32 ;  /* 0x000000303820723c */ /* 0x040ff00000001820 */
[C---:B------:R-:W-:Y:S08]  /*10720*/  HMMA.16816.F32 R28, R56.reuse, R50, R28 ;  /* 0x00000032381c723c */ /* 0x040ff0000000181c */
[C---:B---3--:R-:W-:Y:S08]  /*10730*/  HMMA.16816.F32 R24, R56.reuse, R44, R24 ;  /* 0x0000002c3818723c */ /* 0x048ff00000001818 */
[----:B------:R-:W-:Y:S01]  /*10740*/  HMMA.16816.F32 R20, R56, R46, R20 ;  /* 0x0000002e3814723c */ /* 0x000fe20000001814 */
[----:B------:R-:W-:Y:S06]  /*10750*/  BAR.SYNC.DEFER_BLOCKING 0x0 ;  /* 0x0000000000007b1d */ /* 0x000fec0000010000 */
[----:B------:R-:W-:Y:S05]  /*10760*/  @!P1 BRA `(.L_x_937) ;  /* 0x0000043000009947 */ /* 0x000fea0003800000 */
[----:B------:R-:W-:Y:S01]  /*10770*/  ISETP.NE.AND P0, PT, R223, 0x1, PT ;  /* 0x00000001df00780c */ /* 0x000fe20003f05270 */
[----:B------:R-:W-:Y:S01]  /*10780*/  IMAD.MOV.U32 R225, RZ, RZ, RZ ;  /* 0x000000ffffe17224 */ /* 0x000fe200078e00ff */
[----:B------:R-:W-:-:S04]  /*10790*/  IADD3 R226, R220, R63, R217 ;  /* 0x0000003fdce27210 */ /* 0x000fc80007ffe0d9 */
[----:B------:R-:W-:-:S05]  /*107a0*/  IADD3 R226, R226, -0x30, RZ ;  /* 0xffffffd0e2e27810 */ /* 0x000fca0007ffe0ff */
        /* <DEDUP_REMOVED lines=8> */
[----:B------:R-:W-:Y:S01]  /*10830*/  IMAD.MOV R5, RZ, RZ, -R5 ;  /* 0x000000ffff057224 */ /* 0x000fe200078e0a05 */
[----:B------:R-:W-:Y:S01]  /*10840*/  IADD3 R2, -R2, 0x30, RZ ;  /* 0x0000003002027810 */ /* 0x000fe20007ffe1ff */
[----:B------:R-:W-:Y:S01]  /*10850*/  BSSY B0, `(.L_x_938) ;  /* 0x0000021000007945 */ /* 0x000fe20003800000 */
[----:B------:R-:W-:Y:S01]  /*10860*/  ISETP.GE.AND P2, PT, R221, c[0x0][0x1d4], PT ;  /* 0x00007500dd007a0c */ /* 0x000fe20003f46270 */
        /* <DEDUP_REMOVED lines=8> */
[----:B------:R-:W-:-:S04]  /*108f0*/  IMAD R4, R4, c[0x0][0x1f0], RZ ;  /* 0x00007c0004047a24 */ /* 0x000fc800078e02ff */
[----:B------:R-:W-:Y:S01]  /*10900*/  IMAD R5, R225, c[0x0][0x1f4], R4 ;  /* 0x00007d00e1057a24 */ /* 0x000fe200078e0204 */
[----:B------:R-:W-:-:S04]  /*10910*/  IADD3 R4, P0, R64, R6, RZ ;  /* 0x0000000640047210 */ /* 0x000fc80007f1e0ff */
[----:B------:R-:W-:Y:S02]  /*10920*/  IADD3.X R7, R60, R7, R5, P0, !PT ;  /* 0x000000073c077210 */ /* 0x000fe400007fe405 */
[----:B------:R-:W-:-:S04]  /*10930*/  LEA R5, P0, R4, c[0x0][0x1c8], 0x1 ;  /* 0x0000720004057a11 */ /* 0x000fc800078008ff */
[----:B------:R-:W-:Y:S01]  /*10940*/  LEA.HI.X R4, R4, c[0x0][0x1cc], R7, 0x1, P0 ;  /* 0x0000730004047a11 */ /* 0x000fe200000f0c07 */
[----:B------:R1:W2:Y:S01]  /*10950*/  SHFL.IDX PT, R6, R5, RZ, 0x181f ;  /* 0x00181fff05067589 */ /* 0x0002a200000e0000 */
[----:B------:R-:W-:-:S03]  /*10960*/  ISETP.GE.AND P0, PT, R2, 0x1, PT ;  /* 0x000000010200780c */ /* 0x000fc60003f06270 */
[----:B------:R1:W3:Y:S10]  /*10970*/  SHFL.IDX PT, R7, R4, RZ, 0x181f ;  /* 0x00181fff04077589 */ /* 0x0002f400000e0000 */
[----:B------:R-:W-:Y:S05]  /*10980*/  @!P0 BRA `(.L_x_939) ;  /* 0x000000d000008947 */ /* 0x000fea0003800000 */
[----:B--2---:R-:W-:-:S04]  /*10990*/  LEA R12, P0, R3, R6, 0x1 ;  /* 0x00000006030c7211 */ /* 0x004fc800078008ff */
[----:B---3--:R-:W-:Y:S02]  /*109a0*/  LEA.HI.X R13, R3, R7, R68, 0x1, P0 ;  /* 0x00000007030d7211 */ /* 0x008fe400000f0c44 */
        /* <DEDUP_REMOVED lines=11> */
.L_x_939:
[----:B------:R-:W-:Y:S05]  /*10a60*/  BSYNC B0 ;  /* 0x0000000000007941 */ /* 0x000fea0003800000 */
.L_x_938:
[----:B------:R-:W-:Y:S01]  /*10a70*/  ISETP.GE.AND P0, PT, R2, 0x21, PT ;  /* 0x000000210200780c */ /* 0x000fe20003f06270 */
[----:B-1----:R-:W1:Y:S01]  /*10a80*/  SHFL.IDX PT, R4, R4, 0x1, 0x181f ;  /* 0x00381f0004047f89 */ /* 0x002e6200000e0000 */
[----:B------:R-:W-:Y:S03]  /*10a90*/  BSSY B0, `(.L_x_937) ;  /* 0x0000010000007945 */ /* 0x000fe60003800000 */
[----:B------:R-:W4:Y:S08]  /*10aa0*/  SHFL.IDX PT, R5, R5, 0x1, 0x181f ;  /* 0x00381f0005057f89 */ /* 0x000f3000000e0000 */
[----:B------:R-:W-:Y:S05]  /*10ab0*/  @!P0 BRA `(.L_x_940) ;  /* 0x000000d000008947 */ /* 0x000fea0003800000 */
[----:B----4-:R-:W-:-:S04]  /*10ac0*/  LEA R2, P0, R3, R5, 0x1 ;  /* 0x0000000503027211 */ /* 0x010fc800078008ff */
[----:B-1----:R-:W-:Y:S02]  /*10ad0*/  LEA.HI.X R3, R3, R4, R68, 0x1, P0 ;  /* 0x0000000403037211 */ /* 0x002fe400000f0c44 */
[----:B--2---:R-:W-:-:S03]  /*10ae0*/  LEA R6, P0, R67, R5, 0x1 ;  /* 0x0000000543067211 */ /* 0x004fc600078008ff */
[----:B------:R-:W-:Y:S01]  /*10af0*/  @!PT LDS RZ, [RZ] ;  /* 0x00000000fffff984 */ /* 0x000fe20000000800 */
[----:B------:R1:W-:Y:S01]  /*10b00*/  LDGSTS.E.BYPASS.LTC128B.128 [R227+0xb080], [R2.64], !P6 ;  /* 0x0b08000002e37fae */ /* 0x0003e2000f101d50 */
[----:B---3--:R-:W-:Y:S02]  /*10b10*/  LEA.HI.X R7, R67, R4, R70, 0x1, P0 ;  /* 0x0000000443077211 */ /* 0x008fe400000f0c46 */
[----:B------:R-:W-:-:S03]  /*10b20*/  LEA R8, P0, R66, R5, 0x1 ;  /* 0x0000000542087211 */ /* 0x000fc600078008ff */
[----:B------:R1:W-:Y:S01]  /*10b30*/  LDGSTS.E.BYPASS.LTC128B.128 [R227+0xc880], [R6.64], !P2 ;  /* 0x0c88000006e37fae */ /* 0x0003e2000d101d50 */
[----:B------:R-:W-:Y:S02]  /*10b40*/  LEA.HI.X R9, R66, R4, R71, 0x1, P0 ;  /* 0x0000000442097211 */ /* 0x000fe400000f0c47 */
[----:B------:R-:W-:-:S03]  /*10b50*/  LEA R10, P0, R230, R5, 0x1 ;  /* 0x00000005e60a7211 */ /* 0x000fc600078008ff */
[----:B------:R1:W-:Y:S01]  /*10b60*/  LDGSTS.E.BYPASS.LTC128B.128 [R227+0xe080], [R8.64], !P5 ;  /* 0x0e08000008e37fae */ /* 0x0003e2000e901d50 */
[----:B------:R-:W-:-:S05]  /*10b70*/  LEA.HI.X R11, R230, R4, R69, 0x1, P0 ;  /* 0x00000004e60b7211 */ /* 0x000fca00000f0c45 */
[----:B------:R1:W-:Y:S04]  /*10b80*/  LDGSTS.E.BYPASS.LTC128B.128 [R227+0xf880], [R10.64], !P4 ;  /* 0x0f8800000ae37fae */ /* 0x0003e8000e101d50 */
.L_x_940:
[----:B------:R-:W-:Y:S05]  /*10b90*/  BSYNC B0 ;  /* 0x0000000000007941 */ /* 0x000fea0003800000 */
.L_x_937:
[----:B-1----:R-:W-:Y:S01]  /*10ba0*/  LOP3.LUT R3, R62, 0xffffffe0, RZ, 0xc0, !PT ;  /* 0xffffffe03e037812 */ /* 0x002fe200078ec0ff */
[----:B------:R-:W-:Y:S01]  /*10bb0*/  IMAD.SHL.U32 R207, R0, 0x2, RZ ;  /* 0x0000000200cf7824 */ /* 0x000fe200078e00ff */
[----:B------:R-:W0:Y:S03]  /*10bc0*/  LDGDEPBAR ;  /* 0x00000000000079af */ /* 0x000e260000000000 */
[----:B------:R-:W-:Y:S01]  /*10bd0*/  IMAD.IADD R3, R216, 0x1, -R3 ;  /* 0x00000001d8037824 */ /* 0x000fe200078e0a03 */
[----:B------:R-:W-:Y:S01]  /*10be0*/  LDSM.16.MT88.4 R92, [R207+0x7080] ;  /* 0x00708000cf5c783b */ /* 0x000fe20000004200 */
[--C-:B------:R-:W-:Y:S02]  /*10bf0*/  IMAD R206, R213, 0x2, R207.reuse ;  /* 0x00000002d5ce7824 */ /* 0x100fe400078e02cf */
        /* <DEDUP_REMOVED lines=17> */
[----:B------:R-:W-:Y:S01]  /*10d10*/  ISETP.GT.AND P0, PT, R61, 0x1, PT ;  /* 0x000000013d00780c */ /* 0x000fe20003f04270 */
[----:B------:R-:W-:Y:S03]  /*10d20*/  LDSM.16.MT88.4 R116, [R204+0x7080] ;  /* 0x00708000cc74783b */ /* 0x000fe60000004200 */
[----:B------:R-:W-:Y:S01]  /*10d30*/  FSEL R43, R43, -INF , P0 ;  /* 0xff8000002b2b7808 */ /* 0x000fe20000000000 */
[----:B------:R-:W-:Y:S01]  /*10d40*/  LDSM.16.MT88.4 R124, [R207+0x8880] ;  /* 0x00888000cf7c783b */ /* 0x000fe20000004200 */
[----:B------:R-:W-:Y:S02]  /*10d50*/  FSEL R41, R41, -INF , P0 ;  /* 0xff80000029297808 */ /* 0x000fe40000000000 */
[----:B------:R-:W-:Y:S01]  /*10d60*/  ISETP.GT.AND P0, PT, R61, 0x8, PT ;  /* 0x000000083d00780c */ /* 0x000fe20003f04270 */
[----:B------:R-:W-:Y:S01]  /*10d70*/  LDSM.16.MT88.4 R128, [R206+0x8880] ;  /* 0x00888000ce80783b */ /* 0x000fe20000004200 */
[----:B------:R-:W-:-:S02]  /*10d80*/  FMNMX.FTZ R3, R40, R41, !PT ;  /* 0x0000002928037209 */ /* 0x000fc40007810000 */
[----:B--23--:R-:W-:Y:S01]  /*10d90*/  FSEL R7, R38, -INF , P0 ;  /* 0xff80000026077808 */ /* 0x00cfe20000000000 */
[----:B------:R-:W-:Y:S01]  /*10da0*/  LDSM.16.MT88.4 R136, [R205+0x8880] ;  /* 0x00888000cd88783b */ /* 0x000fe20000004200 */
[----:B------:R-:W-:Y:S02]  /*10db0*/  FSEL R36, R36, -INF , P0 ;  /* 0xff80000024247808 */ /* 0x000fe40000000000 */
[----:B------:R-:W-:Y:S01]  /*10dc0*/  ISETP.GT.AND P0, PT, R61, 0x9, PT ;  /* 0x000000093d00780c */ /* 0x000fe20003f04270 */
[----:B------:R-:W-:Y:S01]  /*10dd0*/  LDSM.16.MT88.4 R164, [R206+0x6080] ;  /* 0x00608000cea4783b */ /* 0x000fe20000004200 */
[----:B------:R-:W-:Y:S02]  /*10de0*/  FMNMX.FTZ R3, R36, R3, !PT ;  /* 0x0000000324037209 */ /* 0x000fe40007810000 */
[----:B----4-:R-:W-:Y:S01]  /*10df0*/  FSEL R5, R39, -INF , P0 ;  /* 0xff80000027057808 */ /* 0x010fe20000000000 */
[----:B------:R-:W-:Y:S01]  /*10e00*/  LDSM.16.MT88.4 R160, [R205+0x6080] ;  /* 0x00608000cda0783b */ /* 0x000fe20000004200 */
[----:B------:R-:W-:-:S02]  /*10e10*/  FSEL R2, R37, -INF , P0 ;  /* 0xff80000025027808 */ /* 0x000fc40000000000 */
[C---:B------:R-:W-:Y:S01]  /*10e20*/  ISETP.GT.AND P0, PT, R61.reuse, 0x10, PT ;  /* 0x000000103d00780c */ /* 0x040fe20003f04270 */
[----:B------:R-:W-:Y:S01]  /*10e30*/  LDSM.16.MT88.4 R172, [R204+0x4880] ;  /* 0x00488000ccac783b */ /* 0x000fe20000004200 */
[----:B------:R-:W-:Y:S02]  /*10e40*/  FMNMX.FTZ R3, R2, R3, !PT ;  /* 0x0000000302037209 */ /* 0x000fe40007810000 */
[----:B------:R-:W-:Y:S01]  /*10e50*/  FSEL R9, R34, -INF , P0 ;  /* 0xff80000022097808 */ /* 0x000fe20000000000 */
[----:B------:R-:W-:Y:S01]  /*10e60*/  LDSM.16.MT88.4 R168, [R207+0x6080] ;  /* 0x00608000cfa8783b */ /* 0x000fe20000004200 */
        /* <DEDUP_REMOVED lines=22> */
[C---:B------:R-:W-:Y:S01]  /*10fd0*/  ISETP.GT.AND P0, PT, R61.reuse, 0x28, PT ;  /* 0x000000283d00780c */ /* 0x040fe20003f04270 */
[----:B------:R-:W-:Y:S01]  /*10fe0*/  LDSM.16.MT88.4 R24, [R207+0x7880] ;  /* 0x00788000cf18783b */ /* 0x000fe20000004200 */
[----:B------:R-:W-:Y:S02]  /*10ff0*/  FMNMX.FTZ R3, R234, R3, !PT ;  /* 0x00000003ea037209 */ /* 0x000fe40007810000 */
[----:B------:R-:W-:Y:S02]  /*11000*/  FSEL R177, R22, -INF , P0 ;  /* 0xff80000016b17808 */ /* 0x000fe40000000000 */
[----:B------:R-:W-:Y:S02]  /*11010*/  FSEL R182, R20, -INF , P0 ;  /* 0xff80000014b67808 */ /* 0x000fe40000000000 */
[----:B------:R-:W-:Y:S02]  /*11020*/  ISETP.GT.AND P0, PT, R61, 0x29, PT ;  /* 0x000000293d00780c */ /* 0x000fe40003f04270 */
[----:B------:R-:W-:Y:S01]  /*11030*/  FMNMX.FTZ R3, R182, R3, !PT ;  /* 0x00000003b6037209 */ /* 0x000fe20007810000 */
[----:B------:R-:W-:Y:S01]  /*11040*/  LDSM.16.MT88.4 R60, [R207+0x5880] ;  /* 0x00588000cf3c783b */ /* 0x000fe20000004200 */
[----:B------:R-:W-:-:S02]  /*11050*/  FSEL R180, R21, -INF , P0 ;  /* 0xff80000015b47808 */ /* 0x000fc40000000000 */
[----:B------:R-:W-:Y:S02]  /*11060*/  FSEL R176, R23, -INF , P0 ;  /* 0xff80000017b07808 */ /* 0x000fe40000000000 */
[----:B------:R-:W-:Y:S01]  /*11070*/  FMNMX.FTZ R14, R180, R3, !PT ;  /* 0x00000003b40e7209 */ /* 0x000fe20007810000 */
[----:B------:R-:W-:Y:S04]  /*11080*/  LDSM.16.MT88.4 R20, [R206+0x7880] ;  /* 0x00788000ce14783b */ /* 0x000fe80000004200 */
[----:B------:R-:W1:Y:S02]  /*11090*/  SHFL.BFLY PT, R11, R14, 0x2, 0x1f ;  /* 0x0c401f000e0b7f89 */ /* 0x000e6400000e0000 */
        /* <DEDUP_REMOVED lines=16> */
[----:B------:R-:W-:Y:S01]  /*111a0*/  LDSM.16.MT88.4 R36, [R206+0x4080] ;  /* 0x00408000ce24783b */ /* 0x000fe20000004200 */
[--C-:B------:R-:W-:Y:S01]  /*111b0*/  FFMA.FTZ R231, R6, c[0x0][0x2d0], -R183.reuse ;  /* 0x0000b40006e77a23 */ /* 0x100fe200000108b7 */
[----:B------:R-:W-:Y:S01]  /*111c0*/  FMNMX.FTZ R12, R15, R12, !PT ;  /* 0x0000000c0f0c7209 */ /* 0x000fe20007810000 */
[--C-:B------:R-:W-:Y:S01]  /*111d0*/  FFMA.FTZ R188, R4, c[0x0][0x2d0], -R183.reuse ;  /* 0x0000b40004bc7a23 */ /* 0x100fe200000108b7 */
[----:B------:R-:W-:Y:S01]  /*111e0*/  MUFU.EX2 R185, R185 ;  /* 0x000000b900b97308 */ /* 0x000fe20000000800 */
[--C-:B------:R-:W-:Y:S01]  /*111f0*/  FFMA.FTZ R191, R10, c[0x0][0x2d0], -R183.reuse ;  /* 0x0000b4000abf7a23 */ /* 0x100fe200000108b7 */
[----:B------:R-:W-:Y:S01]  /*11200*/  FMNMX.FTZ R12, R181, R12, !PT ;  /* 0x0000000cb50c7209 */ /* 0x000fe20007810000 */
[----:B------:R-:W-:-:S02]  /*11210*/  FFMA.FTZ R186, R8, c[0x0][0x2d0], -R183 ;  /* 0x0000b40008ba7a23 */ /* 0x000fc400000108b7 */
[--C-:B------:R-:W-:Y:S01]  /*11220*/  FFMA.FTZ R237, R234, c[0x0][0x2d0], -R183.reuse ;  /* 0x0000b400eaed7a23 */ /* 0x100fe200000108b7 */
[----:B------:R-:W-:Y:S01]  /*11230*/  FMNMX.FTZ R12, R179, R12, !PT ;  /* 0x0000000cb30c7209 */ /* 0x000fe20007810000 */
[--C-:B------:R-:W-:Y:S01]  /*11240*/  FFMA.FTZ R232, R232, c[0x0][0x2d0], -R183.reuse ;  /* 0x0000b400e8e87a23 */ /* 0x100fe200000108b7 */
[----:B------:R-:W1:Y:S01]  /*11250*/  MUFU.EX2 R158, R158 ;  /* 0x0000009e009e7308 */ /* 0x000e620000000800 */
[--C-:B------:R-:W-:Y:S01]  /*11260*/  FFMA.FTZ R234, R182, c[0x0][0x2d0], -R183.reuse ;  /* 0x0000b400b6ea7a23 */ /* 0x100fe200000108b7 */
[----:B------:R-:W-:Y:S01]  /*11270*/  FMNMX.FTZ R11, R177, R12, !PT ;  /* 0x0000000cb10b7209 */ /* 0x000fe20007810000 */
[----:B------:R-:W-:-:S03]  /*11280*/  FFMA.FTZ R241, R180, c[0x0][0x2d0], -R183 ;  /* 0x0000b400b4f17a23 */ /* 0x000fc600000108b7 */
[----:B------:R-:W-:Y:S02]  /*11290*/  FMNMX.FTZ R11, R176, R11, !PT ;  /* 0x0000000bb00b7209 */ /* 0x000fe40007810000 */
[----:B------:R-:W-:Y:S03]  /*112a0*/  MUFU.EX2 R159, R159 ;  /* 0x0000009f009f7308 */ /* 0x000fe60000000800 */
[----:B------:R-:W2:Y:S05]  /*112b0*/  SHFL.BFLY PT, R12, R11, 0x2, 0x1f ;  /* 0x0c401f000b0c7f89 */ /* 0x000eaa00000e0000 */
[----:B------:R-:W3:Y:S01]  /*112c0*/  MUFU.EX2 R2, R2 ;  /* 0x0000000200027308 */ /* 0x000ee20000000800 */
[----:B-1----:R-:W-:Y:S01]  /*112d0*/  F2FP.PACK_AB R140, R158, R185 ;  /* 0x000000b99e8c723e */ /* 0x002fe200000000ff */
[----:B------:R-:W-:-:S06]  /*112e0*/  FADD.FTZ R158, R185, R158 ;  /* 0x0000009eb99e7221 */ /* 0x000fcc0000010000 */
[----:B------:R-:W-:Y:S01]  /*112f0*/  MUFU.EX2 R231, R231 ;  /* 0x000000e700e77308 */ /* 0x000fe20000000800 */
[----:B---3--:R-:W-:-:S07]  /*11300*/  F2FP.PACK_AB R142, R2, R159 ;  /* 0x0000009f028e723e */ /* 0x008fce00000000ff */
[----:B------:R-:W-:Y:S01]  /*11310*/  MUFU.EX2 R188, R188 ;  /* 0x000000bc00bc7308 */ /* 0x000fe20000000800 */
[----:B------:R-:W-:Y:S01]  /*11320*/  FADD.FTZ R159, R159, R158 ;  /* 0x0000009e9f9f7221 */ /* 0x000fe20000010000 */
[----:B--2---:R-:W-:-:S03]  /*11330*/  FMNMX.FTZ R12, R11, R12, !PT ;  /* 0x0000000c0b0c7209 */ /* 0x004fc60007810000 */
[----:B------:R-:W-:Y:S02]  /*11340*/  FADD.FTZ R2, R2, R159 ;  /* 0x0000009f02027221 */ /* 0x000fe40000010000 */
[----:B------:R-:W1:Y:S01]  /*11350*/  SHFL.BFLY PT, R157, R12, 0x1, 0x1f ;  /* 0x0c201f000c9d7f89 */ /* 0x000e6200000e0000 */
[----:B------:R-:W-:Y:S08]  /*11360*/  MUFU.EX2 R191, R191 ;  /* 0x000000bf00bf7308 */ /* 0x000ff00000000800 */
[----:B------:R-:W-:Y:S08]  /*11370*/  MUFU.EX2 R186, R186 ;  /* 0x000000ba00ba7308 */ /* 0x000ff00000000800 */
[----:B------:R-:W-:Y:S01]  /*11380*/  MUFU.EX2 R232, R232 ;  /* 0x000000e800e87308 */ /* 0x000fe20000000800 */
[----:B-1----:R-:W-:-:S07]  /*11390*/  FMNMX.FTZ R157, R157, R12, !PT ;  /* 0x0000000c9d9d7209 */ /* 0x002fce0007810000 */
[----:B------:R-:W-:Y:S01]  /*113a0*/  MUFU.EX2 R237, R237 ;  /* 0x000000ed00ed7308 */ /* 0x000fe20000000800 */
[C---:B------:R-:W-:Y:S01]  /*113b0*/  FSETP.NEU.FTZ.AND P0, PT, R157.reuse, -INF , PT ;  /* 0xff8000009d00780b */ /* 0x040fe20003f1d000 */
[----:B------:R-:W-:-:S06]  /*113c0*/  FMUL.FTZ R178, R157, c[0x0][0x2d0] ;  /* 0x0000b4009db27a20 */ /* 0x000fcc0000410000 */
[----:B------:R-:W-:Y:S01]  /*113d0*/  MUFU.EX2 R234, R234 ;  /* 0x000000ea00ea7308 */ /* 0x000fe20000000800 */
[----:B------:R-:W-:-:S05]  /*113e0*/  FSEL R178, R178, RZ, P0 ;  /* 0x000000ffb2b27208 */ /* 0x000fca0000000000 */
[--C-:B------:R-:W-:Y:S02]  /*113f0*/  FFMA.FTZ R189, R42, c[0x0][0x2d0], -R178.reuse ;  /* 0x0000b4002abd7a23 */ /* 0x100fe400000108b2 */
[--C-:B------:R-:W-:Y:S01]  /*11400*/  FFMA.FTZ R184, R43, c[0x0][0x2d0], -R178.reuse ;  /* 0x0000b4002bb87a23 */ /* 0x100fe200000108b2 */
[----:B------:R-:W-:Y:S01]  /*11410*/  MUFU.EX2 R241, R241 ;  /* 0x000000f100f17308 */ /* 0x000fe20000000800 */
[--C-:B------:R-:W-:Y:S02]  /*11420*/  FFMA.FTZ R187, R7, c[0x0][0x2d0], -R178.reuse ;  /* 0x0000b40007bb7a23 */ /* 0x100fe400000108b2 */
[--C-:B------:R-:W-:Y:S02]  /*11430*/  FFMA.FTZ R0, R5, c[0x0][0x2d0], -R178.reuse ;  /* 0x0000b40005007a23 */ /* 0x100fe400000108b2 */
[----:B------:R-:W1:Y:S01]  /*11440*/  LDSM.16.MT88.4 R4, [R204+0x8880] ;  /* 0x00888000cc04783b */ /* 0x000e620000004200 */
[--C-:B------:R-:W-:Y:S02]  /*11450*/  FFMA.FTZ R235, R9, c[0x0][0x2d0], -R178.reuse ;  /* 0x0000b40009eb7a23 */ /* 0x100fe400000108b2 */
[----:B------:R-:W-:Y:S01]  /*11460*/  MUFU.EX2 R189, R189 ;  /* 0x000000bd00bd7308 */ /* 0x000fe20000000800 */
[----:B------:R-:W2:Y:S01]  /*11470*/  LDSM.16.MT88.4 R8, [R207+0x4880] ;  /* 0x00488000cf08783b */ /* 0x000ea20000004200 */
[----:B------:R-:W-:-:S02]  /*11480*/  FFMA.FTZ R214, R17, c[0x0][0x2d0], -R178 ;  /* 0x0000b40011d67a23 */ /* 0x000fc400000108b2 */
[--C-:B------:R-:W-:Y:S01]  /*11490*/  FFMA.FTZ R233, R13, c[0x0][0x2d0], -R178.reuse ;  /* 0x0000b4000de97a23 */ /* 0x100fe200000108b2 */
[----:B------:R-:W3:Y:S01]  /*114a0*/  LDSM.16.MT88.4 R16, [R206+0x4880] ;  /* 0x00488000ce10783b */ /* 0x000ee20000004200 */
[--C-:B------:R-:W-:Y:S02]  /*114b0*/  FFMA.FTZ R190, R15, c[0x0][0x2d0], -R178.reuse ;  /* 0x0000b4000fbe7a23 */ /* 0x100fe400000108b2 */
[----:B------:R-:W4:Y:S01]  /*114c0*/  MUFU.EX2 R184, R184 ;  /* 0x000000b800b87308 */ /* 0x000f220000000800 */
[----:B------:R-:W5:Y:S01]  /*114d0*/  LDSM.16.MT88.4 R12, [R205+0x4880] ;  /* 0x00488000cd0c783b */ /* 0x000f620000004200 */
[--C-:B------:R-:W-:Y:S02]  /*114e0*/  FFMA.FTZ R236, R181, c[0x0][0x2d0], -R178.reuse ;  /* 0x0000b400b5ec7a23 */ /* 0x100fe400000108b2 */
[--C-:B------:R-:W-:Y:S01]  /*114f0*/  FFMA.FTZ R239, R179, c[0x0][0x2d0], -R178.reuse ;  /* 0x0000b400b3ef7a23 */ /* 0x100fe200000108b2 */
[----:B------:R-:W-:Y:S01]  /*11500*/  LDSM.16.MT88.4 R180, [R207+0x6880] ;  /* 0x00688000cfb4783b */ /* 0x000fe20000004200 */
[----:B------:R-:W-:-:S02]  /*11510*/  FFMA.FTZ R238, R177, c[0x0][0x2d0], -R178 ;  /* 0x0000b400b1ee7a23 */ /* 0x000fc400000108b2 */
[----:B------:R-:W-:Y:S01]  /*11520*/  MUFU.EX2 R187, R187 ;  /* 0x000000bb00bb7308 */ /* 0x000fe20000000800 */
[----:B------:R-:W-:Y:S02]  /*11530*/  FFMA.FTZ R243, R176, c[0x0][0x2d0], -R178 ;  /* 0x0000b400b0f37a23 */ /* 0x000fe400000108b2 */
[----:B------:R-:W-:Y:S05]  /*11540*/  LDSM.16.MT88.4 R176, [R205+0x6880] ;  /* 0x00688000cdb0783b */ /* 0x000fea0000004200 */
[----:B------:R-:W1:Y:S01]  /*11550*/  MUFU.EX2 R0, R0 ;  /* 0x0000000000007308 */ /* 0x000e620000000800 */
[----:B----4-:R-:W-:Y:S01]  /*11560*/  F2FP.PACK_AB R141, R184, R189 ;  /* 0x000000bdb88d723e */ /* 0x010fe200000000ff */
[----:B------:R-:W-:-:S06]  /*11570*/  FADD.FTZ R184, R189, R184 ;  /* 0x000000b8bdb87221 */ /* 0x000fcc0000010000 */
[----:B------:R-:W-:Y:S01]  /*11580*/  MUFU.EX2 R235, R235 ;  /* 0x000000eb00eb7308 */ /* 0x000fe20000000800 */
[----:B-1----:R-:W-:-:S07]  /*11590*/  F2FP.PACK_AB R143, R0, R187 ;  /* 0x000000bb008f723e */ /* 0x002fce00000000ff */
[----:B------:R-:W1:Y:S01]  /*115a0*/  MUFU.EX2 R214, R214 ;  /* 0x000000d600d67308 */ /* 0x000e620000000800 */
[----:B------:R-:W-:-:S04]  /*115b0*/  FADD.FTZ R187, R187, R184 ;  /* 0x000000b8bbbb7221 */ /* 0x000fc80000010000 */
[----:B------:R-:W-:Y:S01]  /*115c0*/  FADD.FTZ R0, R0, R187 ;  /* 0x000000bb00007221 */ /* 0x000fe20000010000 */
        /* <DEDUP_REMOVED lines=36> */
[C---:B------:R-:W-:Y:S07]  /*11810*/  HMMA.16816.F32 R144, R140.reuse, R4, RZ ;  /* 0x000000048c90723c */ /* 0x040fee00000018ff */
[----:B------:R-:W-:Y:S01]  /*11820*/  F2FP.PACK_AB R4, R188, R231 ;  /* 0x000000e7bc04723e */ /* 0x000fe200000000ff */
[----:B------:R-:W-:Y:S01]  /*11830*/  HMMA.16816.F32 R140, R140, R6, RZ ;  /* 0x000000068c8c723c */ /* 0x000fe200000018ff */
[----:B-1----:R-:W-:Y:S01]  /*11840*/  F2FP.PACK_AB R5, R214, R235 ;  /* 0x000000ebd605723e */ /* 0x002fe200000000ff */
[----:B------:R-:W-:-:S02]  /*11850*/  FADD.FTZ R231, R231, R2 ;  /* 0x00000002e7e77221 */ /* 0x000fc40000010000 */
[----:B------:R-:W-:Y:S02]  /*11860*/  FADD.FTZ R235, R235, R0 ;  /* 0x00000000ebeb7221 */ /* 0x000fe40000010000 */
[----:B------:R-:W-:Y:S01]  /*11870*/  FADD.FTZ R188, R188, R231 ;  /* 0x000000e7bcbc7221 */ /* 0x000fe20000010000 */
[----:B------:R-:W-:Y:S01]  /*11880*/  F2FP.PACK_AB R6, R186, R191 ;  /* 0x000000bfba06723e */ /* 0x000fe200000000ff */
[----:B------:R-:W-:Y:S01]  /*11890*/  FADD.FTZ R214, R214, R235 ;  /* 0x000000ebd6d67221 */ /* 0x000fe20000010000 */
[----:B----4-:R-:W-:Y:S01]  /*118a0*/  F2FP.PACK_AB R7, R190, R233 ;  /* 0x000000e9be07723e */ /* 0x010fe200000000ff */
[----:B------:R-:W-:Y:S02]  /*118b0*/  FADD.FTZ R191, R191, R188 ;  /* 0x000000bcbfbf7221 */ /* 0x000fe40000010000 */
[----:B------:R-:W-:Y:S02]  /*118c0*/  FADD.FTZ R233, R233, R214 ;  /* 0x000000d6e9e97221 */ /* 0x000fe40000010000 */
[----:B------:R-:W-:-:S02]  /*118d0*/  FADD.FTZ R191, R186, R191 ;  /* 0x000000bfbabf7221 */ /* 0x000fc40000010000 */
[----:B--2---:R-:W-:Y:S01]  /*118e0*/  HMMA.16816.F32 R152, R4, R8, R152 ;  /* 0x000000080498723c */ /* 0x004fe20000001898 */
[----:B------:R-:W-:-:S07]  /*118f0*/  FADD.FTZ R233, R190, R233 ;  /* 0x000000e9bee97221 */ /* 0x000fce0000010000 */
[C---:B------:R-:W-:Y:S01]  /*11900*/  HMMA.16816.F32 R28, R4.reuse, R10, R28 ;  /* 0x0000000a041c723c */ /* 0x040fe2000000181c */
[----:B------:R-:W1:Y:S07]  /*11910*/  LDSM.16.MT88.4 R8, [R204+0x6080] ;  /* 0x00608000cc08783b */ /* 0x000e6e0000004200 */
[C---:B---3--:R-:W-:Y:S08]  /*11920*/  HMMA.16816.F32 R32, R4.reuse, R16, R32 ;  /* 0x000000100420723c */ /* 0x048ff00000001820 */
[C---:B------:R-:W-:Y:S01]  /*11930*/  HMMA.16816.F32 R36, R4.reuse, R18, R36 ;  /* 0x000000120424723c */ /* 0x040fe20000001824 */
[----:B------:R-:W-:Y:S07]  /*11940*/  LDSM.16.MT88.4 R16, [R205+0x7880] ;  /* 0x00788000cd10783b */ /* 0x000fee0000004200 */
[C---:B-----5:R-:W-:Y:S08]  /*11950*/  HMMA.16816.F32 R40, R4.reuse, R12, R40 ;  /* 0x0000000c0428723c */ /* 0x060ff00000001828 */
[C---:B------:R-:W-:Y:S01]  /*11960*/  HMMA.16816.F32 R44, R4.reuse, R14, R44 ;  /* 0x0000000e042c723c */ /* 0x040fe2000000182c */
[----:B------:R-:W-:Y:S07]  /*11970*/  LDSM.16.MT88.4 R12, [R204+0x7880] ;  /* 0x00788000cc0c783b */ /* 0x000fee0000004200 */
[C---:B------:R-:W-:Y:S08]  /*11980*/  HMMA.16816.F32 R64, R4.reuse, R164, R64 ;  /* 0x000000a40440723c */ /* 0x040ff00000001840 */
[C---:B-1----:R-:W-:Y:S08]  /*11990*/  HMMA.16816.F32 R80, R4.reuse, R8, R80 ;  /* 0x000000080450723c */ /* 0x042ff00000001850 */
        /* <DEDUP_REMOVED lines=13> */
[C---:B------:R-:W-:Y:S08]  /*11a70*/  HMMA.16816.F32 R48, R4.reuse, R172, R48 ;  /* 0x000000ac0430723c */ /* 0x040ff00000001830 */
[C---:B------:R-:W-:Y:S01]  /*11a80*/  HMMA.16816.F32 R52, R4.reuse, R174, R52 ;  /* 0x000000ae0434723c */ /* 0x040fe20000001834 */
[----:B------:R-:W-:Y:S07]  /*11a90*/  LDSM.16.MT88.4 R172, [R204+0x6880] ;  /* 0x00688000ccac783b */ /* 0x000fee0000004200 */
[C---:B------:R-:W-:Y:S08]  /*11aa0*/  HMMA.16816.F32 R56, R4.reuse, R168, R56 ;  /* 0x000000a80438723c */ /* 0x040ff00000001838 */
[C---:B------:R-:W-:Y:S01]  /*11ab0*/  HMMA.16816.F32 R60, R4.reuse, R170, R60 ;  /* 0x000000aa043c723c */ /* 0x040fe2000000183c */
[----:B------:R-:W-:Y:S07]  /*11ac0*/  LDSM.16.MT88.4 R168, [R207+0x8080] ;  /* 0x00808000cfa8783b */ /* 0x000fee0000004200 */
[C---:B------:R-:W-:Y:S08]  /*11ad0*/  HMMA.16816.F32 R96, R4.reuse, R20, R96 ;  /* 0x000000140460723c */ /* 0x040ff00000001860 */
[C---:B------:R-:W-:Y:S01]  /*11ae0*/  HMMA.16816.F32 R100, R4.reuse, R22, R100 ;  /* 0x000000160464723c */ /* 0x040fe20000001864 */
[----:B------:R-:W5:Y:S07]  /*11af0*/  LDSM.16.MT88.4 R20, [R207+0x5080] ;  /* 0x00508000cf14783b */ /* 0x000f6e0000004200 */
[C---:B------:R-:W-:Y:S08]  /*11b00*/  HMMA.16816.F32 R104, R4.reuse, R16, R104 ;  /* 0x000000100468723c */ /* 0x040ff00000001868 */
[C---:B------:R-:W-:Y:S01]  /*11b10*/  HMMA.16816.F32 R108, R4.reuse, R18, R108 ;  /* 0x00000012046c723c */ /* 0x040fe2000000186c */
[----:B------:R-:W1:Y:S07]  /*11b20*/  LDSM.16.MT88.4 R16, [R205+0x5080] ;  /* 0x00508000cd10783b */ /* 0x000e6e0000004200 */
[C---:B------:R-:W-:Y:S08]  /*11b30*/  HMMA.16816.F32 R112, R4.reuse, R12, R112 ;  /* 0x0000000c0470723c */ /* 0x040ff00000001870 */
[C---:B------:R-:W-:Y:S01]  /*11b40*/  HMMA.16816.F32 R116, R4.reuse, R14, R116 ;  /* 0x0000000e0474723c */ /* 0x040fe20000001874 */
[----:B------:R-:W1:Y:S07]  /*11b50*/  LDSM.16.MT88.4 R12, [R204+0x5080] ;  /* 0x00508000cc0c783b */ /* 0x000e6e0000004200 */
[C---:B--2---:R-:W-:Y:S08]  /*11b60*/  HMMA.16816.F32 R148, R4.reuse, R164, R148 ;  /* 0x000000a40494723c */ /* 0x044ff00000001894 */
[C---:B------:R-:W-:Y:S01]  /*11b70*/  HMMA.16816.F32 R128, R4.reuse, R166, R128 ;  /* 0x000000a60480723c */ /* 0x040fe20000001880 */
[----:B------:R-:W-:Y:S07]  /*11b80*/  LDSM.16.MT88.4 R164, [R206+0x8080] ;  /* 0x00808000cea4783b */ /* 0x000fee0000004200 */
[C---:B---3--:R-:W-:Y:S08]  /*11b90*/  HMMA.16816.F32 R132, R4.reuse, R160, R132 ;  /* 0x000000a00484723c */ /* 0x048ff00000001884 */
[C---:B------:R-:W-:Y:S01]  /*11ba0*/  HMMA.16816.F32 R136, R4.reuse, R162, R136 ;  /* 0x000000a20488723c */ /* 0x040fe20000001888 */
[----:B------:R-:W-:Y:S07]  /*11bb0*/  LDSM.16.MT88.4 R160, [R205+0x8080] ;  /* 0x00808000cda0783b */ /* 0x000fee0000004200 */
[C---:B----4-:R-:W-:Y:S08]  /*11bc0*/  HMMA.16816.F32 R144, R4.reuse, R24, R144 ;  /* 0x000000180490723c */ /* 0x050ff00000001890 */
[----:B------:R-:W-:Y:S01]  /*11bd0*/  HMMA.16816.F32 R140, R4, R26, R140 ;  /* 0x0000001a048c723c */ /* 0x000fe2000000188c */
[----:B------:R-:W-:Y:S06]  /*11be0*/  LDSM.16.MT88.4 R24, [R204+0x8080] ;  /* 0x00808000cc18783b */ /* 0x000fec0000004200 */
        /* <DEDUP_REMOVED lines=9> */
[----:B-1----:R-:W-:Y:S01]  /*11c80*/  HMMA.16816.F32 R32, R4, R8, R32 ;  /* 0x000000080420723c */ /* 0x002fe20000001820 */
[----:B------:R-:W-:-:S02]  /*11c90*/  FADD.FTZ R238, R238, R239 ;  /* 0x000000efeeee7221 */ /* 0x000fc40000010000 */
[----:B------:R-:W-:Y:S02]  /*11ca0*/  FADD.FTZ R241, R241, R234 ;  /* 0x000000eaf1f17221 */ /* 0x000fe40000010000 */
[----:B------:R-:W-:-:S03]  /*11cb0*/  FADD.FTZ R239, R243, R238 ;  /* 0x000000eef3ef7221 */ /* 0x000fc60000010000 */
[C---:B------:R-:W-:Y:S01]  /*11cc0*/  HMMA.16816.F32 R36, R4.reuse, R10, R36 ;  /* 0x0000000a0424723c */ /* 0x040fe20000001824 */
[----:B------:R-:W1:Y:S07]  /*11cd0*/  LDSM.16.MT88.4 R8, [R206+0x6880] ;  /* 0x00688000ce08783b */ /* 0x000e6e0000004200 */
[C---:B-----5:R-:W-:Y:S08]  /*11ce0*/  HMMA.16816.F32 R152, R4.reuse, R20, R152 ;  /* 0x000000140498723c */ /* 0x060ff00000001898 */
        /* <DEDUP_REMOVED lines=29> */
[C---:B----4-:R-:W-:Y:S08]  /*11ec0*/  HMMA.16816.F32 R132, R4.reuse, R12, R132 ;  /* 0x0000000c0484723c */ /* 0x050ff00000001884 */
[C---:B------:R-:W-:Y:S08]  /*11ed0*/  HMMA.16816.F32 R136, R4.reuse, R14, R136 ;  /* 0x0000000e0488723c */ /* 0x040ff00000001888 */
[C---:B-1----:R-:W-:Y:S08]  /*11ee0*/  HMMA.16816.F32 R144, R4.reuse, R8, R144 ;  /* 0x000000080490723c */ /* 0x042ff00000001890 */
[----:B------:R-:W-:Y:S01]  /*11ef0*/  HMMA.16816.F32 R140, R4, R10, R140 ;  /* 0x0000000a048c723c */ /* 0x000fe2000000188c */
[----:B------:R-:W-:Y:S07]  /*11f00*/  @!P1 BRA `(.L_x_941) ;  /* 0x00002d6000009947 */ /* 0x000fee0003800000 */
[----:B------:R-:W1:Y:S01]  /*11f10*/  S2R R5, SR_TID.X ;  /* 0x0000000000057919 */ /* 0x000e620000002100 */
[----:B------:R-:W-:-:S02]  /*11f20*/  IADD3 R238, R156, -0x2, RZ ;  /* 0xfffffffe9cee7810 */ /* 0x000fc40007ffe0ff */
[----:B-1----:R-:W-:-:S04]  /*11f30*/  SHF.R.S32.HI R0, RZ, 0x1f, R5 ;  /* 0x0000001fff007819 */ /* 0x002fc80000011405 */
[----:B------:R-:W-:-:S04]  /*11f40*/  LEA.HI R231, R0, R5, RZ, 0x3 ;  /* 0x0000000500e77211 */ /* 0x000fc800078f18ff */
[----:B------:R-:W-:Y:S02]  /*11f50*/  LOP3.LUT R0, R231, 0xfffffff8, RZ, 0xc0, !PT ;  /* 0xfffffff8e7007812 */ /* 0x000fe400078ec0ff */
[----:B------:R-:W-:-:S03]  /*11f60*/  SHF.R.S32.HI R231, RZ, 0x3, R231 ;  /* 0x00000003ffe77819 */ /* 0x000fc600000114e7 */
[----:B------:R-:W-:Y:S01]  /*11f70*/  IMAD.IADD R0, R5, 0x1, -R0 ;  /* 0x0000000105007824 */ /* 0x000fe200078e0a00 */
[----:B------:R-:W-:-:S03]  /*11f80*/  IADD3 R231, -R231, 0x30, RZ ;  /* 0x00000030e7e77810 */ /* 0x000fc60007ffe1ff */
[----:B------:R-:W-:-:S05]  /*11f90*/  IMAD.SHL.U32 R233, R0, 0x8, RZ ;  /* 0x0000000800e97824 */ /* 0x000fca00078e00ff */
[C---:B------:R-:W-:Y:S02]  /*11fa0*/  IADD3 R2, R233.reuse, 0x40, RZ ;  /* 0x00000040e9027810 */ /* 0x040fe40007ffe0ff */
[----:B------:R-:W-:Y:S02]  /*11fb0*/  IADD3 R0, R233, 0x80, RZ ;  /* 0x00000080e9007810 */ /* 0x000fe40007ffe0ff */
[----:B------:R-:W-:Y:S02]  /*11fc0*/  SHF.R.S32.HI R235, RZ, 0x1f, R2 ;  /* 0x0000001fffeb7819 */ /* 0x000fe40000011402 */
[----:B------:R-:W-:Y:S02]  /*11fd0*/  SHF.R.S32.HI R237, RZ, 0x1f, R0 ;  /* 0x0000001fffed7819 */ /* 0x000fe40000011400 */
[----:B------:R-:W-:Y:S02]  /*11fe0*/  LEA.HI R235, R235, R2, RZ, 0x3 ;  /* 0x00000002ebeb7211 */ /* 0x000fe400078f18ff */
[----:B------:R-:W-:-:S02]  /*11ff0*/  LEA.HI R237, R237, R0, RZ, 0x3 ;  /* 0x00000000eded7211 */ /* 0x000fc400078f18ff */
[----:B------:R-:W-:Y:S02]  /*12000*/  LOP3.LUT R235, R235, 0xfffffff8, RZ, 0xc0, !PT ;  /* 0xfffffff8ebeb7812 */ /* 0x000fe400078ec0ff */
[----:B------:R-:W-:Y:S02]  /*12010*/  LOP3.LUT R237, R237, 0xfffffff8, RZ, 0xc0, !PT ;  /* 0xfffffff8eded7812 */ /* 0x000fe400078ec0ff */
[----:B------:R-:W-:Y:S02]  /*12020*/  SHF.R.S32.HI R232, RZ, 0x1f, R233 ;  /* 0x0000001fffe87819 */ /* 0x000fe400000114e9 */
[----:B------:R-:W-:Y:S02]  /*12030*/  SHF.R.S32.HI R234, RZ, 0x1f, R235 ;  /* 0x0000001fffea7819 */ /* 0x000fe400000114eb */
[----:B------:R-:W-:Y:S02]  /*12040*/  SHF.R.S32.HI R236, RZ, 0x1f, R237 ;  /* 0x0000001fffec7819 */ /* 0x000fe400000114ed */
[C---:B------:R-:W-:Y:S01]  /*12050*/  SHF.L.U64.HI R232, R233.reuse, 0x1, R232 ;  /* 0x00000001e9e87819 */ /* 0x040fe200000102e8 */
[----:B------:R-:W-:Y:S01]  /*12060*/  IMAD.SHL.U32 R233, R233, 0x2, RZ ;  /* 0x00000002e9e97824 */ /* 0x000fe200078e00ff */
[C---:B------:R-:W-:Y:S01]  /*12070*/  SHF.L.U64.HI R234, R235.reuse, 0x1, R234 ;  /* 0x00000001ebea7819 */ /* 0x040fe200000102ea */
[----:B------:R-:W-:Y:S01]  /*12080*/  IMAD.SHL.U32 R235, R235, 0x2, RZ ;  /* 0x00000002ebeb7824 */ /* 0x000fe200078e00ff */
[C---:B------:R-:W-:Y:S01]  /*12090*/  SHF.L.U64.HI R236, R237.reuse, 0x1, R236 ;  /* 0x00000001edec7819 */ /* 0x040fe200000102ec */
[----:B------:R-:W-:-:S02]  /*120a0*/  IMAD.SHL.U32 R237, R237, 0x2, RZ ;  /* 0x00000002eded7824 */ /* 0x000fc400078e00ff */
.L_x_946:
[----:B------:R-:W-:Y:S01]  /*120b0*/  SHF.R.S32.HI R5, RZ, 0x1f, R226 ;  /* 0x0000001fff057819 */ /* 0x000fe200000114e2 */
[C---:B------:R-:W-:Y:S01]  /*120c0*/  IMAD.WIDE.U32 R8, R226.reuse, c[0x0][0x208], RZ ;  /* 0x00008200e2087a25 */ /* 0x040fe200078e00ff */
[----:B------:R-:W-:Y:S01]  /*120d0*/  SHF.R.S32.HI R159, RZ, 0x1f, R215 ;  /* 0x0000001fff9f7819 */ /* 0x000fe200000114d7 */
[----:B------:R-:W-:Y:S04]  /*120e0*/  DEPBAR.LE SB0, 0x0 ;  /* 0x000080000000791a */ /* 0x000fe80000000000 */
[----:B------:R-:W-:Y:S01]  /*120f0*/  BAR.SYNC.DEFER_BLOCKING 0x0 ;  /* 0x0000000000007b1d */ /* 0x000fe20000010000 */
[----:B------:R-:W-:Y:S01]  /*12100*/  IMAD R5, R5, c[0x0][0x208], RZ ;  /* 0x0000820005057a24 */ /* 0x000fe200078e02ff */
[----:B------:R-:W-:Y:S01]  /*12110*/  SHF.R.S32.HI R6, RZ, 0x1f, R225 ;  /* 0x0000001fff067819 */ /* 0x000fe200000114e1 */
[----:B------:R-:W-:Y:S01]  /*12120*/  IMAD.WIDE.U32 R10, R215, c[0x0][0x210], RZ ;  /* 0x00008400d70a7a25 */ /* 0x000fe200078e00ff */
[----:B------:R-:W-:Y:S02]  /*12130*/  ISETP.GE.AND P1, PT, R221, c[0x0][0x1d4], PT ;  /* 0x00007500dd007a0c */ /* 0x000fe40003f26270 */
[----:B------:R-:W-:Y:S01]  /*12140*/  SHF.R.S32.HI R243, RZ, 0x1f, R230 ;  /* 0x0000001ffff37819 */ /* 0x000fe200000114e6 */
[----:B------:R-:W-:Y:S01]  /*12150*/  IMAD R5, R226, c[0x0][0x20c], R5 ;  /* 0x00008300e2057a24 */ /* 0x000fe200078e0205 */
[----:B------:R-:W-:Y:S01]  /*12160*/  MOV R0, R3 ;  /* 0x0000000300007202 */ /* 0x000fe20000000f00 */
[----:B------:R-:W-:Y:S02]  /*12170*/  IMAD R6, R6, c[0x0][0x218], RZ ;  /* 0x0000860006067a24 */ /* 0x000fe400078e02ff */
[----:B------:R-:W-:Y:S02]  /*12180*/  IMAD.IADD R9, R9, 0x1, R5 ;  /* 0x0000000109097824 */ /* 0x000fe400078e0205 */
[----:B------:R-:W-:Y:S02]  /*12190*/  IMAD R5, R159, c[0x0][0x210], RZ ;  /* 0x000084009f057a24 */ /* 0x000fe400078e02ff */
[----:B------:R-:W-:Y:S04]  /*121a0*/  IMAD.WIDE.U32 R8, R225, c[0x0][0x218], R8 ;  /* 0x00008600e1087a25 */ /* 0x000fe800078e0008 */
[----:B------:R-:W-:Y:S01]  /*121b0*/  IMAD R5, R215, c[0x0][0x214], R5 ;  /* 0x00008500d7057a24 */ /* 0x000fe200078e0205 */
[----:B------:R-:W-:Y:S01]  /*121c0*/  IADD3 R4, P0, R10, R8, RZ ;  /* 0x000000080a047210 */ /* 0x000fe20007f1e0ff */
[----:B------:R-:W-:Y:S02]  /*121d0*/  IMAD R6, R225, c[0x0][0x21c], R6 ;  /* 0x00008700e1067a24 */ /* 0x000fe400078e0206 */
[----:B------:R-:W-:Y:S01]  /*121e0*/  IMAD.IADD R5, R11, 0x1, R5 ;  /* 0x000000010b057824 */ /* 0x000fe200078e0205 */
[----:B------:R-:W-:Y:S01]  /*121f0*/  LDSM.16.M88.4 R160, [R210] ;  /* 0x00000000d2a0783b */ /* 0x000fe20000000200 */
[----:B------:R-:W-:Y:S01]  /*12200*/  IMAD R214, R213, 0x2, R210 ;  /* 0x00000002d5d67824 */ /* 0x000fe200078e02d2 */
[----:B------:R-:W-:Y:S01]  /*12210*/  ULDC.64 UR4, c[0x0][0x118] ;  /* 0x0000460000047ab9 */ /* 0x000fe20000000a00 */
[----:B------:R-:W-:Y:S01]  /*12220*/  BSSY B0, `(.L_x_942) ;  /* 0x0000031000007945 */ /* 0x000fe20003800000 */
[----:B------:R-:W-:Y:S01]  /*12230*/  LDSM.16.M88.4 R164, [R209+0xa080] ;  /* 0x00a08000d1a4783b */ /* 0x000fe20000000200 */
[----:B------:R-:W-:Y:S02]  /*12240*/  IADD3.X R5, R5, R9, R6, P0, !PT ;  /* 0x0000000905057210 */ /* 0x000fe400007fe406 */
[C---:B------:R-:W-:Y:S01]  /*12250*/  LEA R2, P0, R4.reuse, c[0x0][0x1f8], 0x1 ;  /* 0x00007e0004027a11 */ /* 0x040fe200078008ff */
[----:B------:R-:W-:Y:S03]  /*12260*/  LDSM.16.M88.4 R168, [R209+0xa880] ;  /* 0x00a88000d1a8783b */ /* 0x000fe60000000200 */
[----:B------:R-:W-:Y:S01]  /*12270*/  LEA.HI.X R10, R4, c[0x0][0x1fc], R5, 0x1, P0 ;  /* 0x00007f00040a7a11 */ /* 0x000fe200000f0c05 */
[----:B------:R-:W-:Y:S04]  /*12280*/  LDSM.16.M88.4 R172, [R209+0xb080] ;  /* 0x00b08000d1ac783b */ /* 0x000fe80000000200 */
[----:B------:R-:W1:Y:S04]  /*12290*/  SHFL.IDX PT, R4, R2, RZ, 0x181f ;  /* 0x00181fff02047589 */ /* 0x000e6800000e0000 */
[----:B------:R-:W-:Y:S04]  /*122a0*/  LDSM.16.M88.4 R176, [R214] ;  /* 0x00000000d6b0783b */ /* 0x000fe80000000200 */
[----:B------:R-:W2:Y:S04]  /*122b0*/  SHFL.IDX PT, R5, R10, RZ, 0x181f ;  /* 0x00181fff0a057589 */ /* 0x000ea800000e0000 */
[----:B------:R3:W4:Y:S04]  /*122c0*/  LDSM.16.M88.4 R180, [R208] ;  /* 0x00000000d0b4783b */ /* 0x0007280000000200 */
[----:B------:R3:W3:Y:S04]  /*122d0*/  LDSM.16.M88.4 R184, [R203] ;  /* 0x00000000cbb8783b */ /* 0x0006e80000000200 */
[----:B------:R3:W3:Y:S01]  /*122e0*/  LDSM.16.M88.4 R188, [R202] ;  /* 0x00000000cabc783b */ /* 0x0006e20000000200 */
[C---:B-1----:R-:W-:Y:S05]  /*122f0*/  IADD3 R12, P0, R4.reuse, R233, RZ ;  /* 0x000000e9040c7210 */ /* 0x042fea0007f1e0ff */
[C---:B--2---:R-:W-:Y:S01]  /*12300*/  IMAD.X R13, R5.reuse, 0x1, R232, P0 ;  /* 0x00000001050d7824 */ /* 0x044fe200000e06e8 */
[C---:B------:R-:W-:Y:S04]  /*12310*/  IADD3 R8, P0, R4.reuse, R235, RZ ;  /* 0x000000eb04087210 */ /* 0x040fe80007f1e0ff */
[----:B------:R-:W-:Y:S01]  /*12320*/  @!PT LDS RZ, [RZ] ;  /* 0x00000000fffff984 */ /* 0x000fe20000000800 */
[----:B------:R-:W-:Y:S01]  /*12330*/  @!PT LDS RZ, [RZ] ;  /* 0x00000000fffff984 */ /* 0x000fe20000000800 */
[----:B------:R-:W-:Y:S01]  /*12340*/  @!PT LDS RZ, [RZ] ;  /* 0x00000000fffff984 */ /* 0x000fe20000000800 */
[----:B------:R1:W-:Y:S01]  /*12350*/  LDGSTS.E.BYPASS.LTC128B.128 [R227+0x4080], [R12.64], !P6 ;  /* 0x040800000ce37fae */ /* 0x0003e2000f101d44 */
[C---:B------:R-:W-:Y:S02]  /*12360*/  IADD3.X R9, R5.reuse, R234, RZ, P0, !PT ;  /* 0x000000ea05097210 */ /* 0x040fe400007fe4ff */
[----:B------:R-:W-:Y:S03]  /*12370*/  IADD3 R6, P0, R4, R237, RZ ;  /* 0x000000ed04067210 */ /* 0x000fe60007f1e0ff */
[----:B------:R1:W-:Y:S01]  /*12380*/  LDGSTS.E.BYPASS.LTC128B.128 [R227+0x5880], [R8.64], !P1 ;  /* 0x0588000008e37fae */ /* 0x0003e2000c901d44 */
[----:B------:R-:W-:Y:S01]  /*12390*/  ISETP.GT.AND P1, PT, R216, 0x7f, PT ;  /* 0x0000007fd800780c */ /* 0x000fe20003f24270 */
[----:B------:R-:W-:Y:S01]  /*123a0*/  IMAD.X R7, R5, 0x1, R236, P0 ;  /* 0x0000000105077824 */ /* 0x000fe200000e06ec */
[C---:B------:R-:W-:Y:S04]  /*123b0*/  LEA R4, P0, R230.reuse, R4, 0x1 ;  /* 0x00000004e6047211 */ /* 0x040fe800078008ff */
[----:B------:R1:W-:Y:S01]  /*123c0*/  LDGSTS.E.BYPASS.LTC128B.128 [R227+0x7080], [R6.64], !P5 ;  /* 0x0708000006e37fae */ /* 0x0003e2000e901d44 */
[----:B------:R-:W-:Y:S05]  /*123d0*/  LEA.HI.X R5, R230, R5, R243, 0x1, P0 ;  /* 0x00000005e6057211 */ /* 0x000fea00000f0cf3 */
[----:B------:R1:W-:Y:S01]  /*123e0*/  LDGSTS.E.BYPASS.LTC128B.128 [R227+0x8880], [R4.64], !P4 ;  /* 0x0888000004e37fae */ /* 0x0003e2000e101d44 */
[----:B------:R-:W-:-:S05]  /*123f0*/  @P1 BRA `(.L_x_943) ;  /* 0x0000013000001947 */ /* 0x000fca0003800000 */
[----:B----4-:R-:W-:-:S05]  /*12400*/  BRA.DIV ~URZ, `(.L_x_944) ;  /* 0x00005ae27f007947 */ /* 0x010fca000b800000 */
[----:B-1----:R1:W2:Y:S04]  /*12410*/  SHFL.IDX PT, R5, R10, 0x1, 0x181f ;  /* 0x00381f000a057f89 */ /* 0x0022a800000e0000 */
[----:B------:R1:W4:Y:S02]  /*12420*/  SHFL.IDX PT, R9, R2, 0x1, 0x181f ;  /* 0x00381f0002097f89 */ /* 0x00032400000e0000 */
.L_x_965:
[----:B----4-:R-:W-:Y:S02]  /*12430*/  IADD3 R12, P0, R9, R233, RZ ;  /* 0x000000e9090c7210 */ /* 0x010fe40007f1e0ff */
[----:B------:R-:W-:Y:S03]  /*12440*/  ISETP.GE.AND P1, PT, R221, c[0x0][0x1d4], PT ;  /* 0x00007500dd007a0c */ /* 0x000fe60003f26270 */
[----:B--2---:R-:W-:Y:S01]  /*12450*/  IMAD.X R13, R5, 0x1, R232, P0 ;  /* 0x00000001050d7824 */ /* 0x004fe200000e06e8 */
[----:B-1----:R-:W-:Y:S04]  /*12460*/  IADD3 R10, P0, R9, R235, RZ ;  /* 0x000000eb090a7210 */ /* 0x002fe80007f1e0ff */
[----:B------:R-:W-:Y:S01]  /*12470*/  @!PT LDS RZ, [RZ] ;  /* 0x00000000fffff984 */ /* 0x000fe20000000800 */
[----:B------:R-:W-:Y:S01]  /*12480*/  @!PT LDS RZ, [RZ] ;  /* 0x00000000fffff984 */ /* 0x000fe20000000800 */
[----:B------:R-:W-:Y:S01]  /*12490*/  @!PT LDS RZ, [RZ] ;  /* 0x00000000fffff984 */ /* 0x000fe20000000800 */
[----:B------:R1:W-:Y:S01]  /*124a0*/  LDGSTS.E.BYPASS.LTC128B.128 [R227+0x5080], [R12.64], !P6 ;  /* 0x050800000ce37fae */ /* 0x0003e2000f101d44 */
[----:B------:R-:W-:Y:S01]  /*124b0*/  IMAD.X R11, R5, 0x1, R234, P0 ;  /* 0x00000001050b7824 */ /* 0x000fe200000e06ea */
[----:B------:R-:W-:Y:S04]  /*124c0*/  IADD3 R6, P0, R9, R237, RZ ;  /* 0x000000ed09067210 */ /* 0x000fe80007f1e0ff */
[----:B------:R1:W-:Y:S01]  /*124d0*/  LDGSTS.E.BYPASS.LTC128B.128 [R227+0x6880], [R10.64], !P1 ;  /* 0x068800000ae37fae */ /* 0x0003e2000c901d44 */
[----:B------:R-:W-:Y:S01]  /*124e0*/  IMAD.X R7, R5, 0x1, R236, P0 ;  /* 0x0000000105077824 */ /* 0x000fe200000e06ec */
[C---:B------:R-:W-:Y:S04]  /*124f0*/  LEA R4, P0, R230.reuse, R9, 0x1 ;  /* 0x00000009e6047211 */ /* 0x040fe800078008ff */
[----:B------:R1:W-:Y:S01]  /*12500*/  LDGSTS.E.BYPASS.LTC128B.128 [R227+0x8080], [R6.64], !P5 ;  /* 0x0808000006e37fae */ /* 0x0003e2000e901d44 */
[----:B------:R-:W-:Y:S05]  /*12510*/  LEA.HI.X R5, R230, R5, R243, 0x1, P0 ;  /* 0x00000005e6057211 */ /* 0x000fea00000f0cf3 */
[----:B------:R1:W-:Y:S03]  /*12520*/  LDGSTS.E.BYPASS.LTC128B.128 [R227+0x9880], [R4.64], !P4 ;  /* 0x0988000004e37fae */ /* 0x0003e6000e101d44 */
.L_x_943:
[----:B----4-:R-:W-:Y:S05]  /*12530*/  BSYNC B0 ;  /* 0x0000000000007941 */ /* 0x010fea0003800000 */
.L_x_942:
[----:B------:R-:W0:Y:S01]  /*12540*/  LDGDEPBAR ;  /* 0x00000000000079af */ /* 0x000e220000000000 */
[----:B------:R-:W-:Y:S01]  /*12550*/  WARPSYNC 0xffffffff ;  /* 0xffffffff00007948 */ /* 0x000fe20003800000 */
[C---:B-1----:R-:W-:Y:S03]  /*12560*/  HMMA.16816.F32 R4, R160.reuse, R164, RZ ;  /* 0x000000a4a004723c */ /* 0x042fe600000018ff */
[----:B------:R-:W-:Y:S01]  /*12570*/  ISETP.GE.AND P0, PT, R238, 0x1, PT ;  /* 0x00000001ee00780c */ /* 0x000fe20003f06270 */
[C---:B------:R-:W-:Y:S01]  /*12580*/  IMAD R158, R211.reuse, 0x2, R210 ;  /* 0x00000002d39e7824 */ /* 0x040fe200078e02d2 */
[----:B------:R-:W-:Y:S01]  /*12590*/  LEA R2, R212, R209, 0x1 ;  /* 0x000000d1d4027211 */ /* 0x000fe200078e08ff */
[----:B------:R-:W-:Y:S02]  /*125a0*/  IMAD R156, R211, 0x2, R214 ;  /* 0x00000002d39c7824 */ /* 0x000fe400078e02d6 */
[C---:B------:R-:W-:Y:S01]  /*125b0*/  HMMA.16816.F32 R8, R160.reuse, R166, RZ ;  /* 0x000000a6a008723c */ /* 0x040fe200000018ff */
[----:B------:R-:W-:Y:S07]  /*125c0*/  LDSM.16.M88.4 R164, [R158] ;  /* 0x000000009ea4783b */ /* 0x000fee0000000200 */
[C---:B------:R-:W-:Y:S08]  /*125d0*/  HMMA.16816.F32 R12, R160.reuse, R168, RZ ;  /* 0x000000a8a00c723c */ /* 0x040ff000000018ff */
[C---:B------:R-:W-:Y:S01]  /*125e0*/  HMMA.16816.F32 R16, R160.reuse, R170, RZ ;  /* 0x000000aaa010723c */ /* 0x040fe200000018ff */
[----:B------:R-:W1:Y:S07]  /*125f0*/  LDSM.16.M88.4 R168, [R2+0xa080] ;  /* 0x00a0800002a8783b */ /* 0x000e6e0000000200 */
[C---:B------:R-:W-:Y:S08]  /*12600*/  HMMA.16816.F32 R20, R160.reuse, R172, RZ ;  /* 0x000000aca014723c */ /* 0x040ff000000018ff */
[----:B------:R-:W-:Y:S01]  /*12610*/  HMMA.16816.F32 R24, R160, R174, RZ ;  /* 0x000000aea018723c */ /* 0x000fe200000018ff */
[----:B------:R-:W2:Y:S05]  /*12620*/  LDSM.16.M88.4 R160, [R2+0xa880] ;  /* 0x00a8800002a0783b */ /* 0x000eaa0000000200 */
[----:B------:R-:W4:Y:S02]  /*12630*/  LDSM.16.M88.4 R172, [R2+0xb080] ;  /* 0x00b0800002ac783b */ /* 0x000f240000000200 */
[C---:B------:R-:W-:Y:S08]  /*12640*/  HMMA.16816.F32 R4, R176.reuse, R180, R4 ;  /* 0x000000b4b004723c */ /* 0x040ff00000001804 */
[C---:B------:R-:W-:Y:S01]  /*12650*/  HMMA.16816.F32 R8, R176.reuse, R182, R8 ;  /* 0x000000b6b008723c */ /* 0x040fe20000001808 */
[----:B------:R-:W-:Y:S07]  /*12660*/  LDSM.16.M88.4 R180, [R156] ;  /* 0x000000009cb4783b */ /* 0x000fee0000000200 */
[C---:B---3--:R-:W-:Y:S08]  /*12670*/  HMMA.16816.F32 R12, R176.reuse, R184, R12 ;  /* 0x000000b8b00c723c */ /* 0x048ff0000000180c */
[C---:B------:R-:W-:Y:S01]  /*12680*/  HMMA.16816.F32 R16, R176.reuse, R186, R16 ;  /* 0x000000bab010723c */ /* 0x040fe20000001810 */
[----:B------:R-:W3:Y:S07]  /*12690*/  LDSM.16.M88.4 R184, [R201] ;  /* 0x00000000c9b8783b */ /* 0x000eee0000000200 */
[C---:B------:R-:W-:Y:S08]  /*126a0*/  HMMA.16816.F32 R20, R176.reuse, R188, R20 ;  /* 0x000000bcb014723c */ /* 0x040ff00000001814 */
[----:B------:R-:W-:Y:S01]  /*126b0*/  HMMA.16816.F32 R24, R176, R190, R24 ;  /* 0x000000beb018723c */ /* 0x000fe20000001818 */
[----:B------:R-:W5:Y:S05]  /*126c0*/  LDSM.16.M88.4 R176, [R201+0x800] ;  /* 0x00080000c9b0783b */ /* 0x000f6a0000000200 */
[----:B------:R-:W3:Y:S02]  /*126d0*/  LDSM.16.M88.4 R188, [R201+0x1000] ;  /* 0x00100000c9bc783b */ /* 0x000ee40000000200 */
[C---:B-1----:R-:W-:Y:S08]  /*126e0*/  HMMA.16816.F32 R4, R164.reuse, R168, R4 ;  /* 0x000000a8a404723c */ /* 0x042ff00000001804 */
[C---:B------:R-:W-:Y:S01]  /*126f0*/  HMMA.16816.F32 R8, R164.reuse, R170, R8 ;  /* 0x000000aaa408723c */ /* 0x040fe20000001808 */
[----:B------:R-:W-:Y:S07]  /*12700*/  LDSM.16.M88.4 R168, [R209+0xb880] ;  /* 0x00b88000d1a8783b */ /* 0x000fee0000000200 */
[C---:B--2---:R-:W-:Y:S08]  /*12710*/  HMMA.16816.F32 R12, R164.reuse, R160, R12 ;  /* 0x000000a0a40c723c */ /* 0x044ff0000000180c */
[C---:B------:R-:W-:Y:S01]  /*12720*/  HMMA.16816.F32 R16, R164.reuse, R162, R16 ;  /* 0x000000a2a410723c */ /* 0x040fe20000001810 */
[----:B------:R-:W1:Y:S07]  /*12730*/  LDSM.16.M88.4 R160, [R210+0x4000] ;  /* 0x00400000d2a0783b */ /* 0x000e6e0000000200 */
[C---:B----4-:R-:W-:Y:S08]  /*12740*/  HMMA.16816.F32 R20, R164.reuse, R172, R20 ;  /* 0x000000aca414723c */ /* 0x050ff00000001814 */
[----:B------:R-:W-:Y:S01]  /*12750*/  HMMA.16816.F32 R24, R164, R174, R24 ;  /* 0x000000aea418723c */ /* 0x000fe20000001818 */
[----:B------:R-:W2:Y:S05]  /*12760*/  LDSM.16.M88.4 R164, [R209+0xc080] ;  /* 0x00c08000d1a4783b */ /* 0x000eaa0000000200 */
[----:B------:R-:W4:Y:S02]  /*12770*/  LDSM.16.M88.4 R172, [R209+0xc880] ;  /* 0x00c88000d1ac783b */ /* 0x000f240000000200 */
[C---:B---3--:R-:W-:Y:S08]  /*12780*/  HMMA.16816.F32 R4, R180.reuse, R184, R4 ;  /* 0x000000b8b404723c */ /* 0x048ff00000001804 */
[C---:B------:R-:W-:Y:S01]  /*12790*/  HMMA.16816.F32 R8, R180.reuse, R186, R8 ;  /* 0x000000bab408723c */ /* 0x040fe20000001808 */
[----:B------:R-:W-:Y:S07]  /*127a0*/  LDSM.16.M88.4 R184, [R200] ;  /* 0x00000000c8b8783b */ /* 0x000fee0000000200 */
[C---:B-----5:R-:W-:Y:S08]  /*127b0*/  HMMA.16816.F32 R12, R180.reuse, R176, R12 ;  /* 0x000000b0b40c723c */ /* 0x060ff0000000180c */
[C---:B------:R-:W-:Y:S01]  /*127c0*/  HMMA.16816.F32 R16, R180.reuse, R178, R16 ;  /* 0x000000b2b410723c */ /* 0x040fe20000001810 */
[----:B------:R-:W3:Y:S07]  /*127d0*/  LDSM.16.M88.4 R176, [R214+0x4000] ;  /* 0x00400000d6b0783b */ /* 0x000eee0000000200 */
[C---:B------:R-:W-:Y:S08]  /*127e0*/  HMMA.16816.F32 R20, R180.reuse, R188, R20 ;  /* 0x000000bcb414723c */ /* 0x040ff00000001814 */
[----:B------:R-:W-:Y:S01]  /*127f0*/  HMMA.16816.F32 R24, R180, R190, R24 ;  /* 0x000000beb418723c */ /* 0x000fe20000001818 */
[----:B------:R-:W5:Y:S05]  /*12800*/  LDSM.16.M88.4 R180, [R199] ;  /* 0x00000000c7b4783b */ /* 0x000f6a0000000200 */
[----:B------:R-:W3:Y:S02]  /*12810*/  LDSM.16.M88.4 R188, [R198] ;  /* 0x00000000c6bc783b */ /* 0x000ee40000000200 */
        /* <DEDUP_REMOVED lines=12> */
[----:B------:R-:W-:Y:S07]  /*128e0*/  LDSM.16.M88.4 R184, [R201+0x1800] ;  /* 0x00180000c9b8783b */ /* 0x000fee0000000200 */
[C---:B-----5:R-:W-:Y:S08]  /*128f0*/  HMMA.16816.F32 R12, R176.reuse, R180, R12 ;  /* 0x000000b4b00c723c */ /* 0x060ff0000000180c */
[C---:B------:R-:W-:Y:S01]  /*12900*/  HMMA.16816.F32 R16, R176.reuse, R182, R16 ;  /* 0x000000b6b010723c */ /* 0x040fe20000001810 */
[----:B------:R-:W3:Y:S07]  /*12910*/  LDSM.16.M88.4 R180, [R156+0x4000] ;  /* 0x004000009cb4783b */ /* 0x000eee0000000200 */
        /* <DEDUP_REMOVED lines=84> */
[C---:B-1----:R-:W-:Y:S01]  /*12e60*/  HMMA.16816.F32 R4, R164.reuse, R168, R4 ;  /* 0x000000a8a404723c */ /* 0x042fe20000001804 */
[----:B------:R-:W-:Y:S04]  /*12e70*/  DEPBAR.LE SB0, 0x0 ;  /* 0x000080000000791a */ /* 0x000fe80000000000 */
[----:B------:R-:W-:Y:S03]  /*12e80*/  BAR.SYNC.DEFER_BLOCKING 0x0 ;  /* 0x0000000000007b1d */ /* 0x000fe60000010000 */
[C---:B------:R-:W-:Y:S08]  /*12e90*/  HMMA.16816.F32 R8, R164.reuse, R170, R8 ;  /* 0x000000aaa408723c */ /* 0x040ff00000001808 */
[C---:B--2---:R-:W-:Y:S08]  /*12ea0*/  HMMA.16816.F32 R12, R164.reuse, R160, R12 ;  /* 0x000000a0a40c723c */ /* 0x044ff0000000180c */
[C---:B------:R-:W-:Y:S08]  /*12eb0*/  HMMA.16816.F32 R16, R164.reuse, R162, R16 ;  /* 0x000000a2a410723c */ /* 0x040ff00000001810 */
[C---:B----4-:R-:W-:Y:S08]  /*12ec0*/  HMMA.16816.F32 R20, R164.reuse, R172, R20 ;  /* 0x000000aca414723c */ /* 0x050ff00000001814 */
[----:B------:R-:W-:Y:S08]  /*12ed0*/  HMMA.16816.F32 R24, R164, R174, R24 ;  /* 0x000000aea418723c */ /* 0x000ff00000001818 */
[C---:B---3--:R-:W-:Y:S08]  /*12ee0*/  HMMA.16816.F32 R4, R180.reuse, R184, R4 ;  /* 0x000000b8b404723c */ /* 0x048ff00000001804 */
[C---:B------:R-:W-:Y:S08]  /*12ef0*/  HMMA.16816.F32 R8, R180.reuse, R186, R8 ;  /* 0x000000bab408723c */ /* 0x040ff00000001808 */
[C---:B-----5:R-:W-:Y:S08]  /*12f00*/  HMMA.16816.F32 R12, R180.reuse, R176, R12 ;  /* 0x000000b0b40c723c */ /* 0x060ff0000000180c */
[C---:B------:R-:W-:Y:S08]  /*12f10*/  HMMA.16816.F32 R16, R180.reuse, R178, R16 ;  /* 0x000000b2b410723c */ /* 0x040ff00000001810 */
[C---:B------:R-:W-:Y:S08]  /*12f20*/  HMMA.16816.F32 R20, R180.reuse, R188, R20 ;  /* 0x000000bcb414723c */ /* 0x040ff00000001814 */
[----:B------:R-:W-:Y:S01]  /*12f30*/  HMMA.16816.F32 R24, R180, R190, R24 ;  /* 0x000000beb418723c */ /* 0x000fe20000001818 */
[----:B------:R-:W-:-:S07]  /*12f40*/  @!P0 BRA `(.L_x_945) ;  /* 0x0000040000008947 */ /* 0x000fce0003800000 */
[----:B------:R-:W-:Y:S01]  /*12f50*/  IMAD R161, R238, 0x30, R217 ;  /* 0x00000030eea17824 */ /* 0x000fe200078e02d9 */
[----:B------:R-:W-:Y:S01]  /*12f60*/  ISETP.NE.AND P1, PT, R223, 0x1, PT ;  /* 0x00000001df00780c */ /* 0x000fe20003f25270 */
[----:B------:R-:W-:Y:S02]  /*12f70*/  IMAD.MOV.U32 R225, RZ, RZ, RZ ;  /* 0x000000ffffe17224 */ /* 0x000fe400078e00ff */
[----:B------:R-:W-:Y:S01]  /*12f80*/  IMAD R159, R159, c[0x0][0x1e8], RZ ;  /* 0x00007a009f9f7a24 */ /* 0x000fe200078e02ff */
[----:B------:R-:W-:Y:S03]  /*12f90*/  IADD3 R226, R161, -0x30, R220 ;  /* 0xffffffd0a1e27810 */ /* 0x000fe60007ffe0dc */
[----:B------:R-:W-:Y:S02]  /*12fa0*/  IMAD R159, R215, c[0x0][0x1ec], R159 ;  /* 0x00007b00d79f7a24 */ /* 0x000fe400078e029f */
[----:B------:R-:W-:Y:S04]  /*12fb0*/  IMAD.MOV.U32 R161, RZ, RZ, R226 ;  /* 0x000000ffffa17224 */ /* 0x000fe800078e00e2 */
[----:B------:R-:W-:Y:S05]  /*12fc0*/  @P1 IMAD.HI.U32 R2, R226, c[0x0][0x2bc], RZ ;  /* 0x0000af00e2021a27 */ /* 0x000fea00078e00ff */
[----:B------:R-:W-:Y:S02]  /*12fd0*/  @P1 SHF.R.U32.HI R161, RZ, c[0x0][0x2c0], R2 ;  /* 0x0000b000ffa11a19 */ /* 0x000fe40000011602 */
[----:B------:R-:W-:Y:S02]  /*12fe0*/  ISETP.GE.AND P1, PT, R231, 0x1, PT ;  /* 0x00000001e700780c */ /* 0x000fe40003f26270 */
[C---:B------:R-:W-:Y:S04]  /*12ff0*/  @!P3 IADD3 R163, P0, R161.reuse, R228, RZ ;  /* 0x000000e4a1a3b210 */ /* 0x040fe80007f1e0ff */
[----:B------:R-:W-:Y:S01]  /*13000*/  @!P3 LEA.HI.X.SX32 R2, R161, R224, 0x1, P0 ;  /* 0x000000e0a102b211 */ /* 0x000fe200000f0eff */
[----:B------:R-:W-:Y:S01]  /*13010*/  IMAD.MOV R161, RZ, RZ, -R161 ;  /* 0x000000ffffa17224 */ /* 0x000fe200078e0aa1 */
[----:B------:R-:W-:Y:S03]  /*13020*/  @!P3 LEA R164, P0, R163, c[0x0][0x2a0], 0x2 ;  /* 0x0000a800a3a4ba11 */ /* 0x000fe600078010ff */
[----:B------:R-:W-:Y:S01]  /*13030*/  IMAD R226, R161, c[0x0][0x2b8], R226 ;  /* 0x0000ae00a1e27a24 */ /* 0x000fe200078e02e2 */
[----:B------:R-:W-:Y:S03]  /*13040*/  @!P3 LEA.HI.X R165, R163, c[0x0][0x2a4], R2, 0x2, P0 ;  /* 0x0000a900a3a5ba11 */ /* 0x000fe600000f1402 */
[C---:B------:R-:W-:Y:S01]  /*13050*/  IMAD.WIDE.U32 R162, R226.reuse, c[0x0][0x1e0], RZ ;  /* 0x00007800e2a27a25 */ /* 0x040fe200078e00ff */
[----:B------:R-:W-:Y:S01]  /*13060*/  SHF.R.S32.HI R161, RZ, 0x1f, R226 ;  /* 0x0000001fffa17819 */ /* 0x000fe200000114e2 */
[----:B------:R1:W2:Y:S04]  /*13070*/  @!P3 LDG.E R225, [R164.64] ;  /* 0x00000004a4e1b981 */ /* 0x0002a8000c1e1900 */
[----:B------:R-:W-:Y:S04]  /*13080*/  IMAD R161, R161, c[0x0][0x1e0], RZ ;  /* 0x00007800a1a17a24 */ /* 0x000fe800078e02ff */
[----:B------:R-:W-:Y:S04]  /*13090*/  IMAD R161, R226, c[0x0][0x1e4], R161 ;  /* 0x00007900e2a17a24 */ /* 0x000fe800078e02a1 */
[----:B------:R-:W-:Y:S02]  /*130a0*/  IMAD.IADD R163, R163, 0x1, R161 ;  /* 0x00000001a3a37824 */ /* 0x000fe400078e02a1 */
[----:B-1----:R-:W-:Y:S04]  /*130b0*/  IMAD.WIDE.U32 R164, R215, c[0x0][0x1e8], RZ ;  /* 0x00007a00d7a47a25 */ /* 0x002fe800078e00ff */
[----:B------:R-:W-:Y:S01]  /*130c0*/  IMAD.IADD R159, R165, 0x1, R159 ;  /* 0x00000001a59f7824 */ /* 0x000fe200078e029f */
[----:B--2---:R-:W-:Y:S01]  /*130d0*/  SHF.R.S32.HI R160, RZ, 0x1f, R225 ;  /* 0x0000001fffa07819 */ /* 0x004fe200000114e1 */
[C---:B------:R-:W-:Y:S04]  /*130e0*/  IMAD.WIDE.U32 R162, R225.reuse, c[0x0][0x1f0], R162 ;  /* 0x00007c00e1a27a25 */ /* 0x040fe800078e00a2 */
[----:B------:R-:W-:Y:S01]  /*130f0*/  IMAD R160, R160, c[0x0][0x1f0], RZ ;  /* 0x00007c00a0a07a24 */ /* 0x000fe200078e02ff */
[----:B------:R-:W-:Y:S03]  /*13100*/  IADD3 R158, P0, R164, R162, RZ ;  /* 0x000000a2a49e7210 */ /* 0x000fe60007f1e0ff */
[----:B------:R-:W-:Y:S05]  /*13110*/  IMAD R160, R225, c[0x0][0x1f4], R160 ;  /* 0x00007d00e1a07a24 */ /* 0x000fea00078e02a0 */
[----:B------:R-:W-:Y:S02]  /*13120*/  IADD3.X R159, R159, R163, R160, P0, !PT ;  /* 0x000000a39f9f7210 */ /* 0x000fe400007fe4a0 */
[C---:B------:R-:W-:Y:S04]  /*13130*/  LEA R156, P0, R158.reuse, c[0x0][0x1c8], 0x1 ;  /* 0x000072009e9c7a11 */ /* 0x040fe800078008ff */
[----:B------:R-:W-:Y:S02]  /*13140*/  LEA.HI.X R2, R158, c[0x0][0x1cc], R159, 0x1, P0 ;  /* 0x000073009e027a11 */ /* 0x000fe400000f0c9f */
[----:B------:R-:W1:Y:S04]  /*13150*/  SHFL.IDX PT, R158, R156, RZ, 0x181f ;  /* 0x00181fff9c9e7589 */ /* 0x000e6800000e0000 */
[----:B------:R-:W2:Y:S04]  /*13160*/  SHFL.IDX PT, R159, R2, RZ, 0x181f ;  /* 0x00181fff029f7589 */ /* 0x000ea800000e0000 */
[----:B------:R-:W3:Y:S01]  /*13170*/  SHFL.IDX PT, R156, R156, 0x1, 0x181f ;  /* 0x00381f009c9c7f89 */ /* 0x000ee200000e0000 */
[C---:B-1----:R-:W-:Y:S05]  /*13180*/  @P1 IADD3 R164, P0, R158.reuse, R233, RZ ;  /* 0x000000e99ea41210 */ /* 0x042fea0007f1e0ff */
[C---:B--2---:R-:W-:Y:S01]  /*13190*/  @P1 IMAD.X R165, R159.reuse, 0x1, R232, P0 ;  /* 0x000000019fa51824 */ /* 0x044fe200000e06e8 */
[C---:B------:R-:W-:Y:S04]  /*131a0*/  @P1 IADD3 R162, P0, R158.reuse, R235, RZ ;  /* 0x000000eb9ea21210 */ /* 0x040fe80007f1e0ff */
[----:B------:R1:W-:Y:S01]  /*131b0*/  @P1 LDGSTS.E.BYPASS.LTC128B.128 [R227+0xa080], [R164.64], !P6 ;  /* 0x0a080000a4e31fae */ /* 0x0003e2000f101d44 */
[C---:B------:R-:W-:Y:S01]  /*131c0*/  @P1 IMAD.X R163, R159.reuse, 0x1, R234, P0 ;  /* 0x000000019fa31824 */ /* 0x040fe200000e06ea */
[----:B------:R-:W-:Y:S05]  /*131d0*/  @P1 IADD3 R160, P0, R158, R237, RZ ;  /* 0x000000ed9ea01210 */ /* 0x000fea0007f1e0ff */
[----:B------:R-:W-:Y:S01]  /*131e0*/  @P1 IMAD.X R161, R159, 0x1, R236, P0 ;  /* 0x000000019fa11824 */ /* 0x000fe200000e06ec */
[C---:B------:R-:W-:Y:S04]  /*131f0*/  @P1 LEA R166, P0, R230.reuse, R158, 0x1 ;  /* 0x0000009ee6a61211 */ /* 0x040fe800078008ff */
[C-C-:B------:R-:W-:Y:S02]  /*13200*/  @P1 LEA.HI.X R167, R230.reuse, R159, R243.reuse, 0x1, P0 ;  /* 0x0000009fe6a71211 */ /* 0x140fe400000f0cf3 */
[----:B------:R-:W2:Y:S01]  /*13210*/  SHFL.IDX PT, R159, R2, 0x1, 0x181f ;  /* 0x00381f00029f7f89 */ /* 0x000ea200000e0000 */
[----:B------:R-:W-:Y:S11]  /*13220*/  ISETP.GE.AND P0, PT, R231, 0x21, PT ;  /* 0x00000021e700780c */ /* 0x000ff60003f06270 */
[----:B------:R-:W-:Y:S02]  /*13230*/  @!UPT UIADD3 URZ, URZ, URZ, URZ ;  /* 0x0000003f3f3ff290 */ /* 0x000fe4000fffe03f */
[C---:B---3--:R-:W-:Y:S04]  /*13240*/  @P0 LEA R168, P2, R230.reuse, R156, 0x1 ;  /* 0x0000009ce6a80211 */ /* 0x048fe800078408ff */
[----:B--2---:R-:W-:Y:S02]  /*13250*/  @P0 LEA.HI.X R169, R230, R159, R243, 0x1, P2 ;  /* 0x0000009fe6a90211 */ /* 0x004fe400010f0cf3 */
[C---:B------:R-:W-:Y:S05]  /*13260*/  @P0 IADD3 R172, P2, R156.reuse, R233, RZ ;  /* 0x000000e99cac0210 */ /* 0x040fea0007f5e0ff */
[C---:B------:R-:W-:Y:S01]  /*13270*/  @P0 IMAD.X R173, R159.reuse, 0x1, R232, P2 ;  /* 0x000000019fad0824 */ /* 0x040fe200010e06e8 */
[C---:B------:R-:W-:Y:S05]  /*13280*/  @P0 IADD3 R170, P2, R156.reuse, R235, RZ ;  /* 0x000000eb9caa0210 */ /* 0x040fea0007f5e0ff */
[C---:B------:R-:W-:Y:S01]  /*13290*/  @P0 IMAD.X R171, R159.reuse, 0x1, R234, P2 ;  /* 0x000000019fab0824 */ /* 0x040fe200010e06ea */
[----:B------:R-:W-:Y:S05]  /*132a0*/  @P0 IADD3 R158, P2, R156, R237, RZ ;  /* 0x000000ed9c9e0210 */ /* 0x000fea0007f5e0ff */
[----:B------:R-:W-:Y:S01]  /*132b0*/  @P0 IMAD.X R159, R159, 0x1, R236, P2 ;  /* 0x000000019f9f0824 */ /* 0x000fe200010e06ec */
[----:B------:R-:W-:Y:S11]  /*132c0*/  ISETP.GE.AND P2, PT, R221, c[0x0][0x1d4], PT ;  /* 0x00007500dd007a0c */ /* 0x000ff60003f46270 */
[----:B------:R-:W-:Y:S02]  /*132d0*/  @!UPT UIADD3 URZ, URZ, URZ, URZ ;  /* 0x0000003f3f3ff290 */ /* 0x000fe4000fffe03f */
[----:B------:R1:W-:Y:S04]  /*132e0*/  @P1 LDGSTS.E.BYPASS.LTC128B.128 [R227+0xb880], [R162.64], !P2 ;  /* 0x0b880000a2e31fae */ /* 0x0003e8000d101d44 */
[----:B------:R1:W-:Y:S04]  /*132f0*/  @P1 LDGSTS.E.BYPASS.LTC128B.128 [R227+0xd080], [R160.64], !P5 ;  /* 0x0d080000a0e31fae */ /* 0x0003e8000e901d44 */
[----:B------:R1:W-:Y:S04]  /*13300*/  @P1 LDGSTS.E.BYPASS.LTC128B.128 [R227+0xe880], [R166.64], !P4 ;  /* 0x0e880000a6e31fae */ /* 0x0003e8000e101d44 */
[----:B------:R1:W-:Y:S04]  /*13310*/  @P0 LDGSTS.E.BYPASS.LTC128B.128 [R227+0xb080], [R172.64], !P6 ;  /* 0x0b080000ace30fae */ /* 0x0003e8000f101d44 */
[----:B------:R1:W-:Y:S04]  /*13320*/  @P0 LDGSTS.E.BYPASS.LTC128B.128 [R227+0xc880], [R170.64], !P2 ;  /* 0x0c880000aae30fae */ /* 0x0003e8000d101d44 */
[----:B------:R1:W-:Y:S04]  /*13330*/  @P0 LDGSTS.E.BYPASS.LTC128B.128 [R227+0xe080], [R158.64], !P5 ;  /* 0x0e0800009ee30fae */ /* 0x0003e8000e901d44 */
[----:B------:R1:W-:Y:S02]  /*13340*/  @P0 LDGSTS.E.BYPASS.LTC128B.128 [R227+0xf880], [R168.64], !P4 ;  /* 0x0f880000a8e30fae */ /* 0x0003e4000e101d44 */
.L_x_945:
[----:B------:R-:W-:Y:S01]  /*13350*/  FMNMX.FTZ R2, R4, R3, !PT ;  /* 0x0000000304027209 */ /* 0x000fe20007810000 */
[----:B-1----:R-:W-:Y:S01]  /*13360*/  LDSM.16.MT88.4 R164, [R206+0x4080] ;  /* 0x00408000cea4783b */ /* 0x002fe20000004200 */
        /* <DEDUP_REMOVED lines=23> */
[----:B------:R-:W-:Y:S02]  /*134e0*/  ISETP.GT.AND P0, PT, R238, RZ, PT ;  /* 0x000000ffee00720c */ /* 0x000fe40003f04270 */
[----:B------:R-:W-:Y:S02]  /*134f0*/  FMNMX.FTZ R162, R25, R2, !PT ;  /* 0x0000000219a27209 */ /* 0x000fe40007810000 */
[----:B------:R-:W-:Y:S03]  /*13500*/  FMNMX.FTZ R2, R26, R3, !PT ;  /* 0x000000031a027209 */ /* 0x000fe60007810000 */
[----:B------:R-:W-:Y:S01]  /*13510*/  SHFL.BFLY PT, R161, R162, 0x2, 0x1f ;  /* 0x0c401f00a2a17f89 */ /* 0x000fe200000e0000 */
[----:B------:R-:W-:Y:S07]  /*13520*/  FMNMX.FTZ R158, R27, R2, !PT ;  /* 0x000000021b9e7209 */ /* 0x000fee0007810000 */
[----:B------:R-:W1:Y:S02]  /*13530*/  SHFL.BFLY PT, R3, R158, 0x2, 0x1f ;  /* 0x0c401f009e037f89 */ /* 0x000e6400000e0000 */
[----:B-1----:R-:W-:Y:S02]  /*13540*/  FMNMX.FTZ R159, R158, R3, !PT ;  /* 0x000000039e9f7209 */ /* 0x002fe40007810000 */
[----:B------:R-:W-:Y:S04]  /*13550*/  FMNMX.FTZ R160, R162, R161, !PT ;  /* 0x000000a1a2a07209 */ /* 0x000fe80007810000 */
[----:B------:R-:W1:Y:S08]  /*13560*/  SHFL.BFLY PT, R156, R159, 0x1, 0x1f ;  /* 0x0c201f009f9c7f89 */ /* 0x000e7000000e0000 */
[----:B------:R-:W2:Y:S01]  /*13570*/  SHFL.BFLY PT, R161, R160, 0x1, 0x1f ;  /* 0x0c201f00a0a17f89 */ /* 0x000ea200000e0000 */
[----:B-1----:R-:W-:Y:S05]  /*13580*/  FMNMX.FTZ R156, R156, R159, !PT ;  /* 0x0000009f9c9c7209 */ /* 0x002fea0007810000 */
[----:B------:R-:W-:Y:S01]  /*13590*/  FMUL.FTZ R176, R156, c[0x0][0x2d0] ;  /* 0x0000b4009cb07a20 */ /* 0x000fe20000410000 */
[----:B--2---:R-:W-:Y:S03]  /*135a0*/  FMNMX.FTZ R3, R160, R161, !PT ;  /* 0x000000a1a0037209 */ /* 0x004fe60007810000 */
[--C-:B------:R-:W-:Y:S01]  /*135b0*/  FFMA.FTZ R6, R6, c[0x0][0x2d0], -R176.reuse ;  /* 0x0000b40006067a23 */ /* 0x100fe200000108b0 */
[----:B------:R-:W1:Y:S01]  /*135c0*/  LDSM.16.MT88.4 R160, [R207+0x4080] ;  /* 0x00408000cfa0783b */ /* 0x000e620000004200 */
[----:B------:R-:W-:Y:S02]  /*135d0*/  FFMA.FTZ R7, R7, c[0x0][0x2d0], -R176 ;  /* 0x0000b40007077a23 */ /* 0x000fe400000108b0 */
[C---:B------:R-:W-:Y:S02]  /*135e0*/  FADD.FTZ R0, -R3.reuse, R0 ;  /* 0x0000000003007221 */ /* 0x040fe40000010100 */
[----:B------:R-:W-:Y:S01]  /*135f0*/  FMUL.FTZ R177, R3, c[0x0][0x2d0] ;  /* 0x0000b40003b17a20 */ /* 0x000fe20000410000 */
[----:B------:R-:W-:Y:S01]  /*13600*/  MUFU.EX2 R6, R6 ;  /* 0x0000000600067308 */ /* 0x000fe20000000800 */
[----:B------:R-:W-:Y:S02]  /*13610*/  FMUL.FTZ R2, R0, c[0x0][0x2d0] ;  /* 0x0000b40000027a20 */ /* 0x000fe40000410000 */
[----:B------:R-:W-:Y:S02]  /*13620*/  FADD.FTZ R0, -R156, R157 ;  /* 0x0000009d9c007221 */ /* 0x000fe40000010100 */
[--C-:B------:R-:W-:Y:S02]  /*13630*/  FFMA.FTZ R158, R4, c[0x0][0x2d0], -R177.reuse ;  /* 0x0000b400049e7a23 */ /* 0x100fe400000108b1 */
[----:B------:R-:W-:Y:S02]  /*13640*/  FMUL.FTZ R157, R0, c[0x0][0x2d0] ;  /* 0x0000b400009d7a20 */ /* 0x000fe40000410000 */
[--C-:B------:R-:W-:Y:S01]  /*13650*/  FFMA.FTZ R5, R5, c[0x0][0x2d0], -R177.reuse ;  /* 0x0000b40005057a23 */ /* 0x100fe200000108b1 */
[----:B------:R-:W2:Y:S01]  /*13660*/  MUFU.EX2 R2, R2 ;  /* 0x0000000200027308 */ /* 0x000ea20000000800 */
[--C-:B------:R-:W-:Y:S02]  /*13670*/  FFMA.FTZ R159, R8, c[0x0][0x2d0], -R177.reuse ;  /* 0x0000b400089f7a23 */ /* 0x100fe400000108b1 */
[--C-:B------:R-:W-:Y:S02]  /*13680*/  FFMA.FTZ R180, R9, c[0x0][0x2d0], -R177.reuse ;  /* 0x0000b40009b47a23 */ /* 0x100fe400000108b1 */
[--C-:B------:R-:W-:Y:S02]  /*13690*/  FFMA.FTZ R182, R11, c[0x0][0x2d0], -R176.reuse ;  /* 0x0000b4000bb67a23 */ /* 0x100fe400000108b0 */
[--C-:B------:R-:W-:Y:S02]  /*136a0*/  FFMA.FTZ R189, R20, c[0x0][0x2d0], -R177.reuse ;  /* 0x0000b40014bd7a23 */ /* 0x100fe400000108b1 */
[--C-:B------:R-:W-:Y:S01]  /*136b0*/  FFMA.FTZ R214, R21, c[0x0][0x2d0], -R177.reuse ;  /* 0x0000b40015d67a23 */ /* 0x100fe200000108b1 */
[----:B------:R3:W4:Y:S01]  /*136c0*/  MUFU.EX2 R0, R157 ;  /* 0x0000009d00007308 */ /* 0x0007220000000800 */
[--C-:B------:R-:W-:Y:S02]  /*136d0*/  FFMA.FTZ R191, R22, c[0x0][0x2d0], -R176.reuse ;  /* 0x0000b40016bf7a23 */ /* 0x100fe400000108b0 */
[--C-:B------:R-:W-:Y:S02]  /*136e0*/  FFMA.FTZ R240, R23, c[0x0][0x2d0], -R176.reuse ;  /* 0x0000b40017f07a23 */ /* 0x100fe400000108b0 */
[----:B------:R-:W-:Y:S01]  /*136f0*/  LDSM.16.MT88.4 R20, [R205+0x9080] ;  /* 0x00908000cd14783b */ /* 0x000fe20000004200 */
        /* <DEDUP_REMOVED lines=10> */
[----:B------:R-:W-:Y:S02]  /*137a0*/  FMUL.FTZ R32, R2, R32 ;  /* 0x0000002002207220 */ /* 0x000fe40000410000 */
[--C-:B---3--:R-:W-:Y:S02]  /*137b0*/  FFMA.FTZ R157, R10, c[0x0][0x2d0], -R176.reuse ;  /* 0x0000b4000a9d7a23 */ /* 0x108fe400000108b0 */
[C---:B----4-:R-:W-:Y:S02]  /*137c0*/  FMUL.FTZ R10, R0.reuse, R154 ;  /* 0x0000009a000a7220 */ /* 0x050fe40000410000 */
[C---:B------:R-:W-:Y:S01]  /*137d0*/  FMUL.FTZ R11, R0.reuse, R155 ;  /* 0x0000009b000b7220 */ /* 0x040fe20000410000 */
[----:B------:R-:W-:Y:S01]  /*137e0*/  MUFU.EX2 R159, R159 ;  /* 0x0000009f009f7308 */ /* 0x000fe20000000800 */
[C---:B------:R-:W-:Y:S02]  /*137f0*/  FMUL.FTZ R30, R0.reuse, R30 ;  /* 0x0000001e001e7220 */ /* 0x040fe40000410000 */
[----:B------:R-:W-:Y:S02]  /*13800*/  FMUL.FTZ R31, R0, R31 ;  /* 0x0000001f001f7220 */ /* 0x000fe40000410000 */
[----:B------:R-:W-:Y:S02]  /*13810*/  FMUL.FTZ R33, R2, R33 ;  /* 0x0000002102217220 */ /* 0x000fe40000410000 */
[C---:B------:R-:W-:Y:S02]  /*13820*/  FMUL.FTZ R34, R0.reuse, R34 ;  /* 0x0000002200227220 */ /* 0x040fe40000410000 */
[----:B------:R-:W-:Y:S01]  /*13830*/  FMUL.FTZ R35, R0, R35 ;  /* 0x0000002300237220 */ /* 0x000fe20000410000 */
[----:B------:R-:W3:Y:S01]  /*13840*/  MUFU.EX2 R180, R180 ;  /* 0x000000b400b47308 */ /* 0x000ee20000000800 */
[C---:B------:R-:W-:Y:S02]  /*13850*/  FMUL.FTZ R12, R2.reuse, R148 ;  /* 0x00000094020c7220 */ /* 0x040fe40000410000 */
[C---:B------:R-:W-:Y:S01]  /*13860*/  FMUL.FTZ R13, R2.reuse, R149 ;  /* 0x00000095020d7220 */ /* 0x040fe20000410000 */
[----:B--2---:R-:W-:Y:S01]  /*13870*/  F2FP.PACK_AB R152, R5, R158 ;  /* 0x0000009e0598723e */ /* 0x004fe200000000ff */
[C---:B------:R-:W-:Y:S02]  /*13880*/  FMUL.FTZ R36, R2.reuse, R36 ;  /* 0x0000002402247220 */ /* 0x040fe40000410000 */
[----:B------:R-:W-:Y:S02]  /*13890*/  FMUL.FTZ R37, R2, R37 ;  /* 0x0000002502257220 */ /* 0x000fe40000410000 */
[C---:B------:R-:W-:Y:S01]  /*138a0*/  FMUL.FTZ R38, R0.reuse, R38 ;  /* 0x0000002600267220 */ /* 0x040fe20000410000 */
[----:B------:R-:W2:Y:S01]  /*138b0*/  MUFU.EX2 R7, R7 ;  /* 0x0000000700077308 */ /* 0x000ea20000000800 */
[----:B------:R-:W-:Y:S02]  /*138c0*/  FMUL.FTZ R39, R0, R39 ;  /* 0x0000002700277220 */ /* 0x000fe40000410000 */
[C---:B------:R-:W-:Y:S02]  /*138d0*/  FMUL.FTZ R40, R2.reuse, R40 ;  /* 0x0000002802287220 */ /* 0x040fe40000410000 */
[----:B------:R-:W-:Y:S02]  /*138e0*/  FMUL.FTZ R41, R2, R41 ;  /* 0x0000002902297220 */ /* 0x000fe40000410000 */
[C---:B------:R-:W-:Y:S02]  /*138f0*/  FMUL.FTZ R42, R0.reuse, R42 ;  /* 0x0000002a002a7220 */ /* 0x040fe40000410000 */
[----:B------:R-:W-:Y:S01]  /*13900*/  FMUL.FTZ R43, R0, R43 ;  /* 0x0000002b002b7220 */ /* 0x000fe20000410000 */
[----:B------:R-:W-:Y:S01]  /*13910*/  MUFU.EX2 R157, R157 ;  /* 0x0000009d009d7308 */ /* 0x000fe20000000800 */
[C---:B------:R-:W-:Y:S02]  /*13920*/  FMUL.FTZ R44, R2.reuse, R44 ;  /* 0x0000002c022c7220 */ /* 0x040fe40000410000 */
[----:B------:R-:W-:Y:S01]  /*13930*/  FMUL.FTZ R45, R2, R45 ;  /* 0x0000002d022d7220 */ /* 0x000fe20000410000 */
[----:B---3--:R-:W-:Y:S01]  /*13940*/  F2FP.PACK_AB R154, R180, R159 ;  /* 0x0000009fb49a723e */ /* 0x008fe200000000ff */
[C---:B------:R-:W-:Y:S02]  /*13950*/  FMUL.FTZ R46, R0.reuse, R46 ;  /* 0x0000002e002e7220 */ /* 0x040fe40000410000 */
[----:B------:R-:W-:Y:S02]  /*13960*/  FMUL.FTZ R47, R0, R47 ;  /* 0x0000002f002f7220 */ /* 0x000fe40000410000 */
[C---:B------:R-:W-:Y:S01]  /*13970*/  FMUL.FTZ R48, R2.reuse, R48 ;  /* 0x0000003002307220 */ /* 0x040fe20000410000 */
[----:B------:R-:W3:Y:S01]  /*13980*/  MUFU.EX2 R182, R182 ;  /* 0x000000b600b67308 */ /* 0x000ee20000000800 */
[----:B------:R-:W-:Y:S02]  /*13990*/  FMUL.FTZ R49, R2, R49 ;  /* 0x0000003102317220 */ /* 0x000fe40000410000 */
[C---:B------:R-:W-:Y:S01]  /*139a0*/  FMUL.FTZ R50, R0.reuse, R50 ;  /* 0x0000003200327220 */ /* 0x040fe20000410000 */
[----:B--2---:R-:W-:Y:S01]  /*139b0*/  F2FP.PACK_AB R153, R7, R6 ;  /* 0x000000060799723e */ /* 0x004fe200000000ff */
        /* <DEDUP_REMOVED lines=9> */
[----:B------:R-:W2:Y:S01]  /*13a50*/  MUFU.EX2 R184, R184 ;  /* 0x000000b800b87308 */ /* 0x000ea20000000800 */
[----:B------:R-:W-:Y:S02]  /*13a60*/  FMUL.FTZ R59, R0, R59 ;  /* 0x0000003b003b7220 */ /* 0x000fe40000410000 */
[----:B------:R-:W-:Y:S01]  /*13a70*/  FMUL.FTZ R60, R2, R60 ;  /* 0x0000003c023c7220 */ /* 0x000fe20000410000 */
[----:B---3--:R-:W-:Y:S01]  /*13a80*/  F2FP.PACK_AB R155, R182, R157 ;  /* 0x0000009db69b723e */ /* 0x008fe200000000ff */
[----:B------:R-:W-:Y:S02]  /*13a90*/  FMUL.FTZ R61, R2, R61 ;  /* 0x0000003d023d7220 */ /* 0x000fe40000410000 */
[C---:B------:R-:W-:Y:S02]  /*13aa0*/  FMUL.FTZ R62, R0.reuse, R62 ;  /* 0x0000003e003e7220 */ /* 0x040fe40000410000 */
[----:B------:R-:W-:Y:S01]  /*13ab0*/  FMUL.FTZ R63, R0, R63 ;  /* 0x0000003f003f7220 */ /* 0x000fe20000410000 */
[----:B------:R-:W-:Y:S01]  /*13ac0*/  MUFU.EX2 R189, R189 ;  /* 0x000000bd00bd7308 */ /* 0x000fe20000000800 */
[C---:B-1----:R-:W-:Y:S05]  /*13ad0*/  HMMA.16816.F32 R8, R152.reuse, R160, R8 ;  /* 0x000000a09808723c */ /* 0x042fea0000001808 */
[C---:B------:R-:W-:Y:S02]  /*13ae0*/  FMUL.FTZ R64, R2.reuse, R64 ;  /* 0x0000004002407220 */ /* 0x040fe40000410000 */
[----:B------:R-:W-:Y:S01]  /*13af0*/  FMUL.FTZ R65, R2, R65 ;  /* 0x0000004102417220 */ /* 0x000fe20000410000 */
[C---:B------:R-:W-:Y:S01]  /*13b00*/  HMMA.16816.F32 R28, R152.reuse, R162, R28 ;  /* 0x000000a2981c723c */ /* 0x040fe2000000181c */
[----:B------:R-:W1:Y:S01]  /*13b10*/  LDSM.16.MT88.4 R160, [R204+0x4080] ;  /* 0x00408000cca0783b */ /* 0x000e620000004200 */
[----:B------:R-:W-:Y:S02]  /*13b20*/  MUFU.EX2 R214, R214 ;  /* 0x000000d600d67308 */ /* 0x000fe40000000800 */
[C---:B------:R-:W-:Y:S02]  /*13b30*/  FMUL.FTZ R66, R0.reuse, R66 ;  /* 0x0000004200427220 */ /* 0x040fe40000410000 */
[----:B------:R-:W-:Y:S02]  /*13b40*/  FMUL.FTZ R67, R0, R67 ;  /* 0x0000004300437220 */ /* 0x000fe40000410000 */
[C---:B------:R-:W-:Y:S04]  /*13b50*/  HMMA.16816.F32 R32, R152.reuse, R164, R32 ;  /* 0x000000a49820723c */ /* 0x040fe80000001820 */
[C---:B------:R-:W-:Y:S01]  /*13b60*/  FMUL.FTZ R68, R2.reuse, R68 ;  /* 0x0000004402447220 */ /* 0x040fe20000410000 */
[----:B------:R-:W-:Y:S01]  /*13b70*/  MUFU.EX2 R191, R191 ;  /* 0x000000bf00bf7308 */ /* 0x000fe20000000800 */
[----:B------:R-:W-:Y:S02]  /*13b80*/  FMUL.FTZ R69, R2, R69 ;  /* 0x0000004502457220 */ /* 0x000fe40000410000 */
[C---:B------:R-:W-:Y:S01]  /*13b90*/  HMMA.16816.F32 R36, R152.reuse, R166, R36 ;  /* 0x000000a69824723c */ /* 0x040fe20000001824 */
[----:B------:R-:W3:Y:S03]  /*13ba0*/  LDSM.16.MT88.4 R164, [R207+0x5880] ;  /* 0x00588000cfa4783b */ /* 0x000ee60000004200 */
[C---:B------:R-:W-:Y:S02]  /*13bb0*/  FMUL.FTZ R70, R0.reuse, R70 ;  /* 0x0000004600467220 */ /* 0x040fe40000410000 */
[----:B------:R-:W-:Y:S01]  /*13bc0*/  FMUL.FTZ R71, R0, R71 ;  /* 0x0000004700477220 */ /* 0x000fe20000410000 */
[----:B------:R-:W-:Y:S01]  /*13bd0*/  MUFU.EX2 R240, R240 ;  /* 0x000000f000f07308 */ /* 0x000fe20000000800 */
[C---:B------:R-:W-:Y:S04]  /*13be0*/  HMMA.16816.F32 R40, R152.reuse, R168, R40 ;  /* 0x000000a89828723c */ /* 0x040fe80000001828 */
[C---:B------:R-:W-:Y:S02]  /*13bf0*/  FMUL.FTZ R72, R2.reuse, R72 ;  /* 0x0000004802487220 */ /* 0x040fe40000410000 */
[----:B------:R-:W-:Y:S02]  /*13c00*/  FMUL.FTZ R73, R2, R73 ;  /* 0x0000004902497220 */ /* 0x000fe40000410000 */
[C---:B------:R-:W-:Y:S01]  /*13c10*/  HMMA.16816.F32 R44, R152.reuse, R170, R44 ;  /* 0x000000aa982c723c */ /* 0x040fe2000000182c */
[----:B------:R-:W4:Y:S01]  /*13c20*/  LDSM.16.MT88.4 R168, [R206+0x5880] ;  /* 0x00588000cea8783b */ /* 0x000f220000004200 */
[----:B------:R-:W-:Y:S02]  /*13c30*/  MUFU.EX2 R242, R242 ;  /* 0x000000f200f27308 */ /* 0x000fe40000000800 */
[C---:B------:R-:W-:Y:S02]  /*13c40*/  FMUL.FTZ R74, R0.reuse, R74 ;  /* 0x0000004a004a7220 */ /* 0x040fe40000410000 */
[----:B------:R-:W-:Y:S02]  /*13c50*/  FMUL.FTZ R75, R0, R75 ;  /* 0x0000004b004b7220 */ /* 0x000fe40000410000 */
[C---:B------:R-:W-:Y:S01]  /*13c60*/  FMUL.FTZ R76, R2.reuse, R76 ;  /* 0x0000004c024c7220 */ /* 0x040fe20000410000 */
[C---:B-1----:R-:W-:Y:S03]  /*13c70*/  HMMA.16816.F32 R48, R152.reuse, R160, R48 ;  /* 0x000000a09830723c */ /* 0x042fe60000001830 */
[----:B------:R-:W-:Y:S01]  /*13c80*/  FMUL.FTZ R77, R2, R77 ;  /* 0x0000004d024d7220 */ /* 0x000fe20000410000 */
[----:B------:R-:W-:Y:S01]  /*13c90*/  MUFU.EX2 R244, R244 ;  /* 0x000000f400f47308 */ /* 0x000fe20000000800 */
[C---:B------:R-:W-:Y:S02]  /*13ca0*/  FMUL.FTZ R78, R0.reuse, R78 ;  /* 0x0000004e004e7220 */ /* 0x040fe40000410000 */
[----:B------:R-:W-:Y:S01]  /*13cb0*/  FMUL.FTZ R79, R0, R79 ;  /* 0x0000004f004f7220 */ /* 0x000fe20000410000 */
[C---:B------:R-:W-:Y:S01]  /*13cc0*/  HMMA.16816.F32 R52, R152.reuse, R162, R52 ;  /* 0x000000a29834723c */ /* 0x040fe20000001834 */
[----:B------:R-:W1:Y:S03]  /*13cd0*/  LDSM.16.MT88.4 R160, [R205+0x5880] ;  /* 0x00588000cda0783b */ /* 0x000e660000004200 */
[C---:B------:R-:W-:Y:S02]  /*13ce0*/  FMUL.FTZ R80, R2.reuse, R80 ;  /* 0x0000005002507220 */ /* 0x040fe40000410000 */
[----:B------:R-:W-:Y:S02]  /*13cf0*/  FMUL.FTZ R81, R2, R81 ;  /* 0x0000005102517220 */ /* 0x000fe40000410000 */
[C---:B---3--:R-:W-:Y:S04]  /*13d00*/  HMMA.16816.F32 R56, R152.reuse, R164, R56 ;  /* 0x000000a49838723c */ /* 0x048fe80000001838 */
[C---:B------:R-:W-:Y:S02]  /*13d10*/  FMUL.FTZ R82, R0.reuse, R82 ;  /* 0x0000005200527220 */ /* 0x040fe40000410000 */
[----:B------:R-:W-:Y:S02]  /*13d20*/  FMUL.FTZ R83, R0, R83 ;  /* 0x0000005300537220 */ /* 0x000fe40000410000 */
[C---:B------:R-:W-:Y:S01]  /*13d30*/  HMMA.16816.F32 R60, R152.reuse, R166, R60 ;  /* 0x000000a6983c723c */ /* 0x040fe2000000183c */
[----:B------:R-:W3:Y:S03]  /*13d40*/  LDSM.16.MT88.4 R164, [R204+0x5880] ;  /* 0x00588000cca4783b */ /* 0x000ee60000004200 */
[C---:B------:R-:W-:Y:S02]  /*13d50*/  FMUL.FTZ R84, R2.reuse, R84 ;  /* 0x0000005402547220 */ /* 0x040fe40000410000 */
[----:B------:R-:W-:Y:S02]  /*13d60*/  FMUL.FTZ R85, R2, R85 ;  /* 0x0000005502557220 */ /* 0x000fe40000410000 */
[C---:B----4-:R-:W-:Y:S04]  /*13d70*/  HMMA.16816.F32 R64, R152.reuse, R168, R64 ;  /* 0x000000a89840723c */ /* 0x050fe80000001840 */
[C---:B------:R-:W-:Y:S02]  /*13d80*/  FMUL.FTZ R86, R0.reuse, R86 ;  /* 0x0000005600567220 */ /* 0x040fe40000410000 */
[----:B------:R-:W-:Y:S02]  /*13d90*/  FMUL.FTZ R87, R0, R87 ;  /* 0x0000005700577220 */ /* 0x000fe40000410000 */
[C---:B------:R-:W-:Y:S01]  /*13da0*/  HMMA.16816.F32 R68, R152.reuse, R170, R68 ;  /* 0x000000aa9844723c */ /* 0x040fe20000001844 */
[----:B------:R-:W4:Y:S03]  /*13db0*/  LDSM.16.MT88.4 R168, [R207+0x7080] ;  /* 0x00708000cfa8783b */ /* 0x000f260000004200 */
[C---:B------:R-:W-:Y:S02]  /*13dc0*/  FMUL.FTZ R88, R2.reuse, R88 ;  /* 0x0000005802587220 */ /* 0x040fe40000410000 */
[----:B------:R-:W-:Y:S02]  /*13dd0*/  FMUL.FTZ R89, R2, R89 ;  /* 0x0000005902597220 */ /* 0x000fe40000410000 */
[C---:B------:R-:W-:Y:S01]  /*13de0*/  FMUL.FTZ R90, R0.reuse, R90 ;  /* 0x0000005a005a7220 */ /* 0x040fe20000410000 */
[C---:B-1----:R-:W-:Y:S03]  /*13df0*/  HMMA.16816.F32 R72, R152.reuse, R160, R72 ;  /* 0x000000a09848723c */ /* 0x042fe60000001848 */
[----:B------:R-:W-:Y:S02]  /*13e00*/  FMUL.FTZ R91, R0, R91 ;  /* 0x0000005b005b7220 */ /* 0x000fe40000410000 */
        /* <DEDUP_REMOVED lines=32> */
[C---:B------:R-:W-:Y:S04]  /*14010*/  FMUL.FTZ R112, R2.reuse, R112 ;  /* 0x0000007002707220 */ /* 0x040fe80000410000 */
[----:B------:R-:W-:Y:S01]  /*14020*/  FMUL.FTZ R113, R2, R113 ;  /* 0x0000007102717220 */ /* 0x000fe20000410000 */
[C---:B------:R-:W-:Y:S01]  /*14030*/  HMMA.16816.F32 R108, R152.reuse, R166, R108 ;  /* 0x000000a6986c723c */ /* 0x040fe2000000186c */
[----:B------:R-:W3:Y:S02]  /*14040*/  LDSM.16.MT88.4 R164, [R206+0x8880] ;  /* 0x00888000cea4783b */ /* 0x000ee40000004200 */
[C---:B------:R-:W-:Y:S02]  /*14050*/  FMUL.FTZ R114, R0.reuse, R114 ;  /* 0x0000007200727220 */ /* 0x040fe40000410000 */
[----:B------:R-:W-:Y:S02]  /*14060*/  FMUL.FTZ R115, R0, R115 ;  /* 0x0000007300737220 */ /* 0x000fe40000410000 */
[C---:B------:R-:W-:Y:S02]  /*14070*/  FMUL.FTZ R116, R2.reuse, R116 ;  /* 0x0000007402747220 */ /* 0x040fe40000410000 */
[----:B------:R-:W-:Y:S03]  /*14080*/  FMUL.FTZ R117, R2, R117 ;  /* 0x0000007502757220 */ /* 0x000fe60000410000 */
[C---:B----4-:R-:W-:Y:S03]  /*14090*/  HMMA.16816.F32 R112, R152.reuse, R168, R112 ;  /* 0x000000a89870723c */ /* 0x050fe60000001870 */
[C---:B------:R-:W-:Y:S02]  /*140a0*/  FMUL.FTZ R118, R0.reuse, R118 ;  /* 0x0000007600767220 */ /* 0x040fe40000410000 */
[----:B------:R-:W-:Y:S02]  /*140b0*/  FMUL.FTZ R119, R0, R119 ;  /* 0x0000007700777220 */ /* 0x000fe40000410000 */
[C---:B------:R-:W-:Y:S02]  /*140c0*/  FMUL.FTZ R120, R2.reuse, R120 ;  /* 0x0000007802787220 */ /* 0x040fe40000410000 */
[----:B------:R-:W-:Y:S03]  /*140d0*/  FMUL.FTZ R121, R2, R121 ;  /* 0x0000007902797220 */ /* 0x000fe60000410000 */
[C---:B------:R-:W-:Y:S01]  /*140e0*/  HMMA.16816.F32 R116, R152.reuse, R170, R116 ;  /* 0x000000aa9874723c */ /* 0x040fe20000001874 */
[----:B------:R-:W4:Y:S02]  /*140f0*/  LDSM.16.MT88.4 R168, [R205+0x8880] ;  /* 0x00888000cda8783b */ /* 0x000f240000004200 */
[C---:B------:R-:W-:Y:S02]  /*14100*/  FMUL.FTZ R122, R0.reuse, R122 ;  /* 0x0000007a007a7220 */ /* 0x040fe40000410000 */
[----:B------:R-:W-:Y:S02]  /*14110*/  FMUL.FTZ R123, R0, R123 ;  /* 0x0000007b007b7220 */ /* 0x000fe40000410000 */
[C---:B------:R-:W-:Y:S02]  /*14120*/  FMUL.FTZ R124, R2.reuse, R124 ;  /* 0x0000007c027c7220 */ /* 0x040fe40000410000 */
[----:B------:R-:W-:Y:S03]  /*14130*/  FMUL.FTZ R125, R2, R125 ;  /* 0x0000007d027d7220 */ /* 0x000fe60000410000 */
[C---:B-1----:R-:W-:Y:S03]  /*14140*/  HMMA.16816.F32 R120, R152.reuse, R160, R120 ;  /* 0x000000a09878723c */ /* 0x042fe60000001878 */
[C---:B------:R-:W-:Y:S02]  /*14150*/  FMUL.FTZ R126, R0.reuse, R126 ;  /* 0x0000007e007e7220 */ /* 0x040fe40000410000 */
[----:B------:R-:W-:Y:S02]  /*14160*/  FMUL.FTZ R127, R0, R127 ;  /* 0x0000007f007f7220 */ /* 0x000fe40000410000 */
[--C-:B------:R-:W-:Y:S02]  /*14170*/  FFMA.FTZ R183, R14, c[0x0][0x2d0], -R176.reuse ;  /* 0x0000b4000eb77a23 */ /* 0x100fe400000108b0 */
[C---:B------:R-:W-:Y:S03]  /*14180*/  FMUL.FTZ R14, R0.reuse, R150 ;  /* 0x00000096000e7220 */ /* 0x040fe60000410000 */
[C---:B------:R-:W-:Y:S01]  /*14190*/  HMMA.16816.F32 R124, R152.reuse, R162, R124 ;  /* 0x000000a2987c723c */ /* 0x040fe2000000187c */
[----:B------:R-:W-:Y:S01]  /*141a0*/  LDSM.16.MT88.4 R160, [R207+0x4880] ;  /* 0x00488000cfa0783b */ /* 0x000fe20000004200 */
[----:B------:R-:W-:Y:S01]  /*141b0*/  MUFU.EX2 R183, R183 ;  /* 0x000000b700b77308 */ /* 0x000fe20000000800 */
[--C-:B------:R-:W-:Y:S02]  /*141c0*/  FFMA.FTZ R186, R15, c[0x0][0x2d0], -R176.reuse ;  /* 0x0000b4000fba7a23 */ /* 0x100fe400000108b0 */
[----:B------:R-:W-:Y:S02]  /*141d0*/  FMUL.FTZ R15, R0, R151 ;  /* 0x00000097000f7220 */ /* 0x000fe40000410000 */
[C---:B------:R-:W-:Y:S02]  /*141e0*/  FMUL.FTZ R128, R2.reuse, R128 ;  /* 0x0000008002807220 */ /* 0x040fe40000410000 */
[----:B------:R-:W1:Y:S03]  /*141f0*/  LDSM.16.MT88.4 R148, [R204+0x8880] ;  /* 0x00888000cc94783b */ /* 0x000e660000004200 */
[C---:B---3--:R-:W-:Y:S01]  /*14200*/  HMMA.16816.F32 R12, R152.reuse, R164, R12 ;  /* 0x000000a4980c723c */ /* 0x048fe2000000180c */
[----:B------:R-:W3:Y:S02]  /*14210*/  MUFU.EX2 R186, R186 ;  /* 0x000000ba00ba7308 */ /* 0x000ee40000000800 */
[----:B------:R-:W-:Y:S02]  /*14220*/  FMUL.FTZ R129, R2, R129 ;  /* 0x0000008102817220 */ /* 0x000fe40000410000 */
[C---:B------:R-:W-:Y:S02]  /*14230*/  FMUL.FTZ R130, R0.reuse, R130 ;  /* 0x0000008200827220 */ /* 0x040fe40000410000 */
[----:B------:R-:W-:Y:S02]  /*14240*/  FMUL.FTZ R131, R0, R131 ;  /* 0x0000008300837220 */ /* 0x000fe40000410000 */
[C---:B------:R-:W-:Y:S03]  /*14250*/  FMUL.FTZ R132, R2.reuse, R132 ;  /* 0x0000008402847220 */ /* 0x040fe60000410000 */
[----:B------:R-:W-:Y:S02]  /*14260*/  FMUL.FTZ R133, R2, R133 ;  /* 0x0000008502857220 */ /* 0x000fe40000410000 */
[C---:B------:R-:W-:Y:S01]  /*14270*/  HMMA.16816.F32 R128, R152.reuse, R166, R128 ;  /* 0x000000a69880723c */ /* 0x040fe20000001880 */
[----:B------:R-:W5:Y:S02]  /*14280*/  LDSM.16.MT88.4 R164, [R206+0x4880] ;  /* 0x00488000cea4783b */ /* 0x000f640000004200 */
[C---:B------:R-:W-:Y:S02]  /*14290*/  FMUL.FTZ R134, R0.reuse, R134 ;  /* 0x0000008600867220 */ /* 0x040fe40000410000 */
[----:B------:R-:W-:Y:S02]  /*142a0*/  FMUL.FTZ R135, R0, R135 ;  /* 0x0000008700877220 */ /* 0x000fe40000410000 */
[--C-:B------:R-:W-:Y:S02]  /*142b0*/  FFMA.FTZ R185, R16, c[0x0][0x2d0], -R177.reuse ;  /* 0x0000b40010b97a23 */ /* 0x100fe400000108b1 */
[--C-:B------:R-:W-:Y:S03]  /*142c0*/  FFMA.FTZ R188, R17, c[0x0][0x2d0], -R177.reuse ;  /* 0x0000b40011bc7a23 */ /* 0x100fe600000108b1 */
[C---:B----4-:R-:W-:Y:S01]  /*142d0*/  HMMA.16816.F32 R132, R152.reuse, R168, R132 ;  /* 0x000000a89884723c */ /* 0x050fe20000001884 */
[----:B------:R-:W-:Y:S02]  /*142e0*/  MUFU.EX2 R185, R185 ;  /* 0x000000b900b97308 */ /* 0x000fe40000000800 */
[--C-:B------:R-:W-:Y:S02]  /*142f0*/  FFMA.FTZ R187, R18, c[0x0][0x2d0], -R176.reuse ;  /* 0x0000b40012bb7a23 */ /* 0x100fe400000108b0 */
[--C-:B------:R-:W-:Y:S02]  /*14300*/  FFMA.FTZ R190, R19, c[0x0][0x2d0], -R176.reuse ;  /* 0x0000b40013be7a23 */ /* 0x100fe400000108b0 */
[C---:B------:R-:W-:Y:S02]  /*14310*/  FMUL.FTZ R136, R2.reuse, R136 ;  /* 0x0000008802887220 */ /* 0x040fe40000410000 */
[----:B------:R-:W-:Y:S02]  /*14320*/  FMUL.FTZ R137, R2, R137 ;  /* 0x0000008902897220 */ /* 0x000fe40000410000 */
[----:B------:R-:W4:Y:S01]  /*14330*/  MUFU.EX2 R188, R188 ;  /* 0x000000bc00bc7308 */ /* 0x000f220000000800 */
[C---:B------:R-:W-:Y:S02]  /*14340*/  FMUL.FTZ R138, R0.reuse, R138 ;  /* 0x0000008a008a7220 */ /* 0x040fe40000410000 */
[----:B------:R-:W-:Y:S02]  /*14350*/  FMUL.FTZ R139, R0, R139 ;  /* 0x0000008b008b7220 */ /* 0x000fe40000410000 */
[----:B------:R-:W-:Y:S02]  /*14360*/  FFMA.FTZ R177, R25, c[0x0][0x2d0], -R177 ;  /* 0x0000b40019b17a23 */ /* 0x000fe400000108b1 */
[----:B------:R-:W-:Y:S02]  /*14370*/  FFMA.FTZ R176, R27, c[0x0][0x2d0], -R176 ;  /* 0x0000b4001bb07a23 */ /* 0x000fe400000108b0 */
[----:B------:R-:W-:Y:S01]  /*14380*/  LDSM.16.MT88.4 R24, [R206+0x5080] ;  /* 0x00508000ce18783b */ /* 0x000fe20000004200 */
[C---:B------:R-:W-:Y:S01]  /*14390*/  HMMA.16816.F32 R136, R152.reuse, R170, R136 ;  /* 0x000000aa9888723c */ /* 0x040fe20000001888 */
[----:B------:R-:W-:Y:S02]  /*143a0*/  MUFU.EX2 R187, R187 ;  /* 0x000000bb00bb7308 */ /* 0x000fe40000000800 */
[----:B------:R-:W-:Y:S01]  /*143b0*/  FMUL.FTZ R16, R2, R144 ;  /* 0x0000009002107220 */ /* 0x000fe20000410000 */
[----:B--2---:R-:W-:Y:S01]  /*143c0*/  F2FP.PACK_AB R144, R184, R181 ;  /* 0x000000b5b890723e */ /* 0x004fe200000000ff */
[----:B------:R-:W-:Y:S01]  /*143d0*/  FMUL.FTZ R17, R2, R145 ;  /* 0x0000009102117220 */ /* 0x000fe20000410000 */
[----:B---3--:R-:W-:Y:S01]  /*143e0*/  F2FP.PACK_AB R145, R186, R183 ;  /* 0x000000b7ba91723e */ /* 0x008fe200000000ff */
[C---:B------:R-:W-:Y:S01]  /*143f0*/  FMUL.FTZ R18, R0.reuse, R146 ;  /* 0x0000009200127220 */ /* 0x040fe20000410000 */
[----:B------:R-:W2:Y:S01]  /*14400*/  LDSM.16.MT88.4 R168, [R205+0x4880] ;  /* 0x00488000cda8783b */ /* 0x000ea20000004200 */
[----:B------:R-:W-:Y:S02]  /*14410*/  FMUL.FTZ R19, R0, R147 ;  /* 0x0000009300137220 */ /* 0x000fe40000410000 */
[----:B------:R-:W3:Y:S01]  /*14420*/  MUFU.EX2 R190, R190 ;  /* 0x000000be00be7308 */ /* 0x000ee20000000800 */
[----:B------:R-:W-:Y:S01]  /*14430*/  FMUL.FTZ R140, R2, R140 ;  /* 0x0000008c028c7220 */ /* 0x000fe20000410000 */
[----:B----4-:R-:W-:Y:S01]  /*14440*/  F2FP.PACK_AB R146, R188, R185 ;  /* 0x000000b9bc92723e */ /* 0x010fe200000000ff */
[----:B------:R-:W-:Y:S02]  /*14450*/  FMUL.FTZ R141, R2, R141 ;  /* 0x0000008d028d7220 */ /* 0x000fe40000410000 */
[C---:B-1----:R-:W-:Y:S03]  /*14460*/  HMMA.16816.F32 R16, R152.reuse, R148, R16 ;  /* 0x000000949810723c */ /* 0x042fe60000001810 */
[C---:B------:R-:W-:Y:S02]  /*14470*/  FMUL.FTZ R142, R0.reuse, R142 ;  /* 0x0000008e008e7220 */ /* 0x040fe40000410000 */
[----:B------:R-:W-:Y:S01]  /*14480*/  FMUL.FTZ R143, R0, R143 ;  /* 0x0000008f008f7220 */ /* 0x000fe20000410000 */
[----:B------:R-:W1:Y:S01]  /*14490*/  MUFU.EX2 R243, R177 ;  /* 0x000000b100f37308 */ /* 0x000e620000000800 */
[----:B------:R-:W-:Y:S02]  /*144a0*/  FFMA.FTZ R158, R2, R241, R158 ;  /* 0x000000f1029e7223 */ /* 0x000fe4000001009e */
[----:B------:R-:W-:Y:S03]  /*144b0*/  FFMA.FTZ R6, R0, R239, R6 ;  /* 0x000000ef00067223 */ /* 0x000fe60000010006 */
[----:B------:R-:W-:Y:S01]  /*144c0*/  HMMA.16816.F32 R140, R152, R150, R140 ;  /* 0x00000096988c723c */ /* 0x000fe2000000188c */
[----:B------:R-:W4:Y:S02]  /*144d0*/  LDSM.16.MT88.4 R148, [R207+0x6080] ;  /* 0x00608000cf94783b */ /* 0x000f240000004200 */
[----:B------:R-:W-:Y:S01]  /*144e0*/  IADD3 R0, R238, -0x1, RZ ;  /* 0xffffffffee007810 */ /* 0x000fe20007ffe0ff */
[----:B------:R1:W1:Y:S01]  /*144f0*/  MUFU.EX2 R245, R176 ;  /* 0x000000b000f57308 */ /* 0x0002620000000800 */
[----:B------:R-:W-:Y:S01]  /*14500*/  FADD.FTZ R158, R5, R158 ;  /* 0x0000009e059e7221 */ /* 0x000fe20000010000 */
[----:B---3--:R-:W-:Y:S01]  /*14510*/  F2FP.PACK_AB R147, R190, R187 ;  /* 0x000000bbbe93723e */ /* 0x008fe200000000ff */
[----:B------:R-:W-:Y:S02]  /*14520*/  FADD.FTZ R6, R7, R6 ;  /* 0x0000000607067221 */ /* 0x000fe40000010000 */
[----:B------:R-:W3:Y:S03]  /*14530*/  LDSM.16.MT88.4 R152, [R206+0x6080] ;  /* 0x00608000ce98783b */ /* 0x000ee60000004200 */
[----:B------:R-:W-:Y:S01]  /*14540*/  MOV R238, R0 ;  /* 0x0000000000ee7202 */ /* 0x000fe20000000f00 */
[----:B------:R-:W-:Y:S01]  /*14550*/  FADD.FTZ R159, R159, R158 ;  /* 0x0000009e9f9f7221 */ /* 0x000fe20000010000 */
[C---:B------:R-:W-:Y:S05]  /*14560*/  HMMA.16816.F32 R8, R144.reuse, R160, R8 ;  /* 0x000000a09008723c */ /* 0x040fea0000001808 */
[----:B------:R-:W-:Y:S02]  /*14570*/  FADD.FTZ R157, R157, R6 ;  /* 0x000000069d9d7221 */ /* 0x000fe40000010000 */
[----:B------:R-:W-:Y:S01]  /*14580*/  FADD.FTZ R180, R180, R159 ;  /* 0x0000009fb4b47221 */ /* 0x000fe20000010000 */
[C---:B------:R-:W-:Y:S01]  /*14590*/  HMMA.16816.F32 R28, R144.reuse, R162, R28 ;  /* 0x000000a2901c723c */ /* 0x040fe2000000181c */
[----:B------:R-:W3:Y:S03]  /*145a0*/  LDSM.16.MT88.4 R160, [R205+0x6080] ;  /* 0x00608000cda0783b */ /* 0x000ee60000004200 */
[----:B------:R-:W-:Y:S01]  /*145b0*/  FADD.FTZ R182, R182, R157 ;  /* 0x0000009db6b67221 */ /* 0x000fe20000010000 */
[----:B------:R-:W-:Y:S01]  /*145c0*/  MOV R157, R156 ;  /* 0x0000009c009d7202 */ /* 0x000fe20000000f00 */
[----:B------:R-:W-:Y:S02]  /*145d0*/  FADD.FTZ R181, R181, R180 ;  /* 0x000000b4b5b57221 */ /* 0x000fe40000010000 */
[C---:B-----5:R-:W-:Y:S01]  /*145e0*/  HMMA.16816.F32 R32, R144.reuse, R164, R32 ;  /* 0x000000a49020723c */ /* 0x060fe20000001820 */
[----:B-1----:R-:W-:Y:S03]  /*145f0*/  LDSM.16.MT88.4 R176, [R204+0x8080] ;  /* 0x00808000ccb0783b */ /* 0x002fe60000004200 */
[----:B------:R-:W-:Y:S02]  /*14600*/  FADD.FTZ R183, R183, R182 ;  /* 0x000000b6b7b77221 */ /* 0x000fe40000010000 */
[----:B------:R-:W-:Y:S02]  /*14610*/  FADD.FTZ R184, R184, R181 ;  /* 0x000000b5b8b87221 */ /* 0x000fe40000010000 */
[C---:B------:R-:W-:Y:S01]  /*14620*/  HMMA.16816.F32 R36, R144.reuse, R166, R36 ;  /* 0x000000a69024723c */ /* 0x040fe20000001824 */
[----:B------:R-:W1:Y:S03]  /*14630*/  LDSM.16.MT88.4 R164, [R204+0x6080] ;  /* 0x00608000cca4783b */ /* 0x000e660000004200 */
[----:B------:R-:W-:Y:S02]  /*14640*/  FADD.FTZ R186, R186, R183 ;  /* 0x000000b7baba7221 */ /* 0x000fe40000010000 */
[----:B------:R-:W-:Y:S02]  /*14650*/  FADD.FTZ R185, R185, R184 ;  /* 0x000000b8b9b97221 */ /* 0x000fe40000010000 */
[C---:B--2---:R-:W-:Y:S04]  /*14660*/  HMMA.16816.F32 R40, R144.reuse, R168, R40 ;  /* 0x000000a89028723c */ /* 0x044fe80000001828 */
[----:B------:R-:W-:Y:S02]  /*14670*/  FADD.FTZ R187, R187, R186 ;  /* 0x000000babbbb7221 */ /* 0x000fe40000010000 */
[----:B------:R-:W-:Y:S02]  /*14680*/  FADD.FTZ R188, R188, R185 ;  /* 0x000000b9bcbc7221 */ /* 0x000fe40000010000 */
[C---:B------:R-:W-:Y:S01]  /*14690*/  HMMA.16816.F32 R44, R144.reuse, R170, R44 ;  /* 0x000000aa902c723c */ /* 0x040fe2000000182c */
[----:B------:R-:W2:Y:S03]  /*146a0*/  LDSM.16.MT88.4 R168, [R207+0x7880] ;  /* 0x00788000cfa8783b */ /* 0x000ea60000004200 */
[----:B------:R-:W-:Y:S02]  /*146b0*/  FADD.FTZ R190, R190, R187 ;  /* 0x000000bbbebe7221 */ /* 0x000fe40000010000 */
[----:B------:R-:W-:Y:S02]  /*146c0*/  FADD.FTZ R5, R189, R188 ;  /* 0x000000bcbd057221 */ /* 0x000fe40000010000 */
[C---:B------:R-:W-:Y:S04]  /*146d0*/  HMMA.16816.F32 R48, R144.reuse, R172, R48 ;  /* 0x000000ac9030723c */ /* 0x040fe80000001830 */
[C---:B------:R-:W-:Y:S04]  /*146e0*/  FADD.FTZ R5, R214.reuse, R5 ;  /* 0x00000005d6057221 */ /* 0x040fe80000010000 */
[C---:B------:R-:W-:Y:S01]  /*146f0*/  HMMA.16816.F32 R52, R144.reuse, R174, R52 ;  /* 0x000000ae9034723c */ /* 0x040fe20000001834 */
[----:B------:R-:W5:Y:S07]  /*14700*/  LDSM.16.MT88.4 R172, [R206+0x7880] ;  /* 0x00788000ceac783b */ /* 0x000f6e0000004200 */
[C---:B----4-:R-:W-:Y:S08]  /*14710*/  HMMA.16816.F32 R56, R144.reuse, R148, R56 ;  /* 0x000000949038723c */ /* 0x050ff00000001838 */
[C---:B------:R-:W-:Y:S01]  /*14720*/  HMMA.16816.F32 R60, R144.reuse, R150, R60 ;  /* 0x00000096903c723c */ /* 0x040fe2000000183c */
[----:B------:R-:W4:Y:S07]  /*14730*/  LDSM.16.MT88.4 R148, [R205+0x7880] ;  /* 0x00788000cd94783b */ /* 0x000f2e0000004200 */
[C---:B---3--:R-:W-:Y:S08]  /*14740*/  HMMA.16816.F32 R64, R144.reuse, R152, R64 ;  /* 0x000000989040723c */ /* 0x048ff00000001840 */
[C---:B------:R-:W-:Y:S01]  /*14750*/  HMMA.16816.F32 R68, R144.reuse, R154, R68 ;  /* 0x0000009a9044723c */ /* 0x040fe20000001844 */
[----:B------:R-:W3:Y:S07]  /*14760*/  LDSM.16.MT88.4 R152, [R204+0x7880] ;  /* 0x00788000cc98783b */ /* 0x000eee0000004200 */
[C---:B------:R-:W-:Y:S08]  /*14770*/  HMMA.16816.F32 R72, R144.reuse, R160, R72 ;  /* 0x000000a09048723c */ /* 0x040ff00000001848 */
[C---:B------:R-:W-:Y:S01]  /*14780*/  HMMA.16816.F32 R76, R144.reuse, R162, R76 ;  /* 0x000000a2904c723c */ /* 0x040fe2000000184c */
[----:B------:R-:W3:Y:S07]  /*14790*/  LDSM.16.MT88.4 R160, [R207+0x9080] ;  /* 0x00908000cfa0783b */ /* 0x000eee0000004200 */
[C---:B-1----:R-:W-:Y:S08]  /*147a0*/  HMMA.16816.F32 R80, R144.reuse, R164, R80 ;  /* 0x000000a49050723c */ /* 0x042ff00000001850 */
[C---:B------:R-:W-:Y:S01]  /*147b0*/  HMMA.16816.F32 R84, R144.reuse, R166, R84 ;  /* 0x000000a69054723c */ /* 0x040fe20000001854 */
[----:B------:R-:W1:Y:S07]  /*147c0*/  LDSM.16.MT88.4 R164, [R206+0x9080] ;  /* 0x00908000cea4783b */ /* 0x000e6e0000004200 */
[C---:B--2---:R-:W-:Y:S08]  /*147d0*/  HMMA.16816.F32 R88, R144.reuse, R168, R88 ;  /* 0x000000a89058723c */ /* 0x044ff00000001858 */
[C---:B------:R-:W-:Y:S01]  /*147e0*/  HMMA.16816.F32 R92, R144.reuse, R170, R92 ;  /* 0x000000aa905c723c */ /* 0x040fe2000000185c */
[----:B------:R-:W-:Y:S07]  /*147f0*/  LDSM.16.MT88.4 R168, [R204+0x5080] ;  /* 0x00508000cca8783b */ /* 0x000fee0000004200 */
[C---:B-----5:R-:W-:Y:S08]  /*14800*/  HMMA.16816.F32 R96, R144.reuse, R172, R96 ;  /* 0x000000ac9060723c */ /* 0x060ff00000001860 */
[C---:B------:R-:W-:Y:S01]  /*14810*/  HMMA.16816.F32 R100, R144.reuse, R174, R100 ;  /* 0x000000ae9064723c */ /* 0x040fe20000001864 */
[----:B------:R-:W-:Y:S07]  /*14820*/  LDSM.16.MT88.4 R172, [R205+0x8080] ;  /* 0x00808000cdac783b */ /* 0x000fee0000004200 */
[C---:B----4-:R-:W-:Y:S08]  /*14830*/  HMMA.16816.F32 R104, R144.reuse, R148, R104 ;  /* 0x000000949068723c */ /* 0x050ff00000001868 */
[C---:B------:R-:W-:Y:S01]  /*14840*/  HMMA.16816.F32 R108, R144.reuse, R150, R108 ;  /* 0x00000096906c723c */ /* 0x040fe2000000186c */
[----:B------:R-:W2:Y:S07]  /*14850*/  LDSM.16.MT88.4 R148, [R204+0x9080] ;  /* 0x00908000cc94783b */ /* 0x000eae0000004200 */
[C---:B---3--:R-:W-:Y:S08]  /*14860*/  HMMA.16816.F32 R112, R144.reuse, R152, R112 ;  /* 0x000000989070723c */ /* 0x048ff00000001870 */
[C---:B------:R-:W-:Y:S08]  /*14870*/  HMMA.16816.F32 R116, R144.reuse, R154, R116 ;  /* 0x0000009a9074723c */ /* 0x040ff00000001874 */
[C---:B------:R-:W-:Y:S08]  /*14880*/  HMMA.16816.F32 R120, R144.reuse, R160, R120 ;  /* 0x000000a09078723c */ /* 0x040ff00000001878 */
[C---:B------:R-:W-:Y:S01]  /*14890*/  HMMA.16816.F32 R124, R144.reuse, R162, R124 ;  /* 0x000000a2907c723c */ /* 0x040fe2000000187c */
[----:B------:R-:W3:Y:S07]  /*148a0*/  LDSM.16.MT88.4 R160, [R207+0x5080] ;  /* 0x00508000cfa0783b */ /* 0x000eee0000004200 */
[C---:B-1----:R-:W-:Y:S08]  /*148b0*/  HMMA.16816.F32 R12, R144.reuse, R164, R12 ;  /* 0x000000a4900c723c */ /* 0x042ff0000000180c */
[C---:B------:R-:W-:Y:S01]  /*148c0*/  HMMA.16816.F32 R128, R144.reuse, R166, R128 ;  /* 0x000000a69080723c */ /* 0x040fe20000001880 */
[----:B------:R-:W1:Y:S07]  /*148d0*/  LDSM.16.MT88.4 R164, [R205+0x5080] ;  /* 0x00508000cda4783b */ /* 0x000e6e0000004200 */
[C---:B------:R-:W-:Y:S07]  /*148e0*/  HMMA.16816.F32 R132, R144.reuse, R20, R132 ;  /* 0x000000149084723c */ /* 0x040fee0000001884 */
[----:B------:R-:W-:Y:S01]  /*148f0*/  F2FP.PACK_AB R20, R214, R189 ;  /* 0x000000bdd614723e */ /* 0x000fe200000000ff */
[C---:B------:R-:W-:Y:S04]  /*14900*/  HMMA.16816.F32 R136, R144.reuse, R22, R136 ;  /* 0x000000169088723c */ /* 0x040fe80000001888 */
[C---:B------:R-:W-:Y:S01]  /*14910*/  F2FP.PACK_AB R21, R240.reuse, R191 ;  /* 0x000000bff015723e */ /* 0x040fe200000000ff */
[----:B------:R-:W-:Y:S02]  /*14920*/  FADD.FTZ R191, R191, R190 ;  /* 0x000000bebfbf7221 */ /* 0x000fe40000010000 */
[----:B------:R-:W-:Y:S01]  /*14930*/  F2FP.PACK_AB R22, R243, R242 ;  /* 0x000000f2f316723e */ /* 0x000fe200000000ff */
[C---:B--2---:R-:W-:Y:S04]  /*14940*/  HMMA.16816.F32 R16, R144.reuse, R148, R16 ;  /* 0x000000949010723c */ /* 0x044fe80000001810 */
[----:B------:R-:W-:Y:S01]  /*14950*/  F2FP.PACK_AB R23, R245, R244 ;  /* 0x000000f4f517723e */ /* 0x000fe200000000ff */
[----:B------:R-:W-:Y:S02]  /*14960*/  FADD.FTZ R191, R240, R191 ;  /* 0x000000bff0bf7221 */ /* 0x000fe40000010000 */
[----:B------:R-:W-:Y:S01]  /*14970*/  FADD.FTZ R242, R242, R5 ;  /* 0x00000005f2f27221 */ /* 0x000fe20000010000 */
[----:B------:R-:W-:Y:S01]  /*14980*/  HMMA.16816.F32 R140, R144, R150, R140 ;  /* 0x00000096908c723c */ /* 0x000fe2000000188c */
[----:B------:R-:W-:Y:S03]  /*14990*/  LDSM.16.MT88.4 R144, [R205+0x6880] ;  /* 0x00688000cd90783b */ /* 0x000fe60000004200 */
[----:B------:R-:W-:Y:S02]  /*149a0*/  FADD.FTZ R244, R244, R191 ;  /* 0x000000bff4f47221 */ /* 0x000fe40000010000 */
[----:B------:R-:W-:Y:S02]  /*149b0*/  FADD.FTZ R241, R243, R242 ;  /* 0x000000f2f3f17221 */ /* 0x000fe40000010000 */
[C---:B---3--:R-:W-:Y:S01]  /*149c0*/  HMMA.16816.F32 R152, R20.reuse, R160, R8 ;  /* 0x000000a01498723c */ /* 0x048fe20000001808 */
[----:B------:R-:W2:Y:S04]  /*149d0*/  LDSM.16.MT88.4 R8, [R207+0x6880] ;  /* 0x00688000cf08783b */ /* 0x000ea80000004200 */
[----:B------:R-:W-:Y:S03]  /*149e0*/  FADD.FTZ R239, R245, R244 ;  /* 0x000000f4f5ef7221 */ /* 0x000fe60000010000 */
[C---:B------:R-:W-:Y:S01]  /*149f0*/  HMMA.16816.F32 R28, R20.reuse, R162, R28 ;  /* 0x000000a2141c723c */ /* 0x040fe2000000181c */
[----:B------:R-:W-:Y:S07]  /*14a00*/  LDSM.16.MT88.4 R148, [R204+0x6880] ;  /* 0x00688000cc94783b */ /* 0x000fee0000004200 */
[C---:B------:R-:W-:Y:S01]  /*14a10*/  HMMA.16816.F32 R32, R20.reuse, R24, R32 ;  /* 0x000000181420723c */ /* 0x040fe20000001820 */
[----:B------:R-:W-:Y:S07]  /*14a20*/  LDSM.16.MT88.4 R160, [R207+0x8080] ;  /* 0x00808000cfa0783b */ /* 0x000fee0000004200 */
        /* <DEDUP_REMOVED lines=16> */
[C---:B------:R-:W-:Y:S08]  /*14b30*/  HMMA.16816.F32 R80, R20.reuse, R148, R80 ;  /* 0x000000941450723c */ /* 0x040ff00000001850 */
[C---:B------:R-:W-:Y:S08]  /*14b40*/  HMMA.16816.F32 R84, R20.reuse, R150, R84 ;  /* 0x000000961454723c */ /* 0x040ff00000001854 */
[C---:B------:R-:W-:Y:S08]  /*14b50*/  HMMA.16816.F32 R88, R20.reuse, R160, R88 ;  /* 0x000000a01458723c */ /* 0x040ff00000001858 */
[C---:B------:R-:W-:Y:S01]  /*14b60*/  HMMA.16816.F32 R92, R20.reuse, R162, R92 ;  /* 0x000000a2145c723c */ /* 0x040fe2000000185c */
[----:B------:R-:W5:Y:S07]  /*14b70*/  LDSM.16.MT88.4 R160, [R204+0x9880] ;  /* 0x00988000cca0783b */ /* 0x000f6e0000004200 */
[C---:B-1----:R-:W-:Y:S08]  /*14b80*/  HMMA.16816.F32 R96, R20.reuse, R164, R96 ;  /* 0x000000a41460723c */ /* 0x042ff00000001860 */
        /* <DEDUP_REMOVED lines=10> */
[C---:B------:R-:W-:Y:S08]  /*14c30*/  HMMA.16816.F32 R136, R20.reuse, R26, R136 ;  /* 0x0000001a1488723c */ /* 0x040ff00000001888 */
[C---:B-----5:R-:W-:Y:S08]  /*14c40*/  HMMA.16816.F32 R144, R20.reuse, R160, R16 ;  /* 0x000000a01490723c */ /* 0x060ff00000001810 */
[----:B------:R-:W-:Y:S01]  /*14c50*/  HMMA.16816.F32 R140, R20, R162, R140 ;  /* 0x000000a2148c723c */ /* 0x000fe2000000188c */
[----:B------:R-:W-:-:S07]  /*14c60*/  @P0 BRA `(.L_x_946) ;  /* 0xffffd44000000947 */ /* 0x000fce000383ffff */
.L_x_941:
        /* <DEDUP_REMOVED lines=10> */
[----:B-1----:R-:W-:Y:S02]  /*14d10*/  FADD.FTZ R5, R6, R5 ;  /* 0x0000000506057221 */ /* 0x002fe40000010000 */
[----:B--2---:R-:W-:-:S03]  /*14d20*/  FADD.FTZ R0, R0, R7 ;  /* 0x0000000700007221 */ /* 0x004fc60000010000 */
[----:B------:R-:W-:Y:S02]  /*14d30*/  FSETP.NE.FTZ.AND P1, PT, R5, RZ, PT ;  /* 0x000000ff0500720b */ /* 0x000fe40003f35000 */
[----:B------:R-:W-:-:S11]  /*14d40*/  FSETP.NE.FTZ.AND P0, PT, R0, RZ, PT ;  /* 0x000000ff0000720b */ /* 0x000fd60003f15000 */
[----:B------:R-:W1:Y:S01]  /*14d50*/  @P1 MUFU.RCP R4, R5 ;  /* 0x0000000500041308 */ /* 0x000e620000001000 */
[----:B------:R-:W-:Y:S02]  /*14d60*/  @P1 MOV R14, 0x3f317218 ;  /* 0x3f317218000e1802 */ /* 0x000fe40000000f00 */
[----:B------:R-:W-:-:S05]  /*14d70*/  @P0 MOV R15, 0x3f317218 ;  /* 0x3f317218000f0802 */ /* 0x000fca0000000f00 */
[----:B------:R-:W2:Y:S08]  /*14d80*/  @P1 MUFU.LG2 R5, R5 ;  /* 0x0000000500051308 */ /* 0x000eb00000000c00 */
[----:B------:R-:W3:Y:S01]  /*14d90*/  @P0 MUFU.LG2 R10, R0 ;  /* 0x00000000000a0308 */ /* 0x000ee20000000c00 */
[C---:B-1----:R-:W-:Y:S02]  /*14da0*/  FMUL.FTZ R152, R4.reuse, R152 ;  /* 0x0000009804987220 */ /* 0x042fe40000410000 */
[----:B------:R-:W-:-:S02]  /*14db0*/  FMUL.FTZ R153, R4, R153 ;  /* 0x0000009904997220 */ /* 0x000fc40000410000 */
[C---:B------:R-:W-:Y:S02]  /*14dc0*/  FMUL.FTZ R28, R4.reuse, R28 ;  /* 0x0000001c041c7220 */ /* 0x040fe40000410000 */
[----:B------:R-:W-:Y:S01]  /*14dd0*/  FMUL.FTZ R29, R4, R29 ;  /* 0x0000001d041d7220 */ /* 0x000fe20000410000 */
[----:B------:R1:W4:Y:S01]  /*14de0*/  @P0 MUFU.RCP R2, R0 ;  /* 0x0000000000020308 */ /* 0x0003220000001000 */
[----:B--2---:R-:W-:Y:S02]  /*14df0*/  @P1 FMUL.FTZ R12, R5, 0.69314718246459960938 ;  /* 0x3f317218050c1820 */ /* 0x004fe40000410000 */
[----:B------:R-:W-:Y:S02]  /*14e00*/  @P1 FMUL.FTZ R5, R14, c[0x0][0x2d0] ;  /* 0x0000b4000e051a20 */ /* 0x000fe40000410000 */
[C---:B------:R-:W-:Y:S02]  /*14e10*/  FMUL.FTZ R32, R4.reuse, R32 ;  /* 0x0000002004207220 */ /* 0x040fe40000410000 */
[----:B------:R-:W-:-:S02]  /*14e20*/  FMUL.FTZ R33, R4, R33 ;  /* 0x0000002104217220 */ /* 0x000fc40000410000 */
[----:B---3--:R-:W-:Y:S02]  /*14e30*/  @P0 FMUL.FTZ R14, R10, 0.69314718246459960938 ;  /* 0x3f3172180a0e0820 */ /* 0x008fe40000410000 */
[----:B------:R-:W-:Y:S02]  /*14e40*/  @P0 FMUL.FTZ R10, R15, c[0x0][0x2d0] ;  /* 0x0000b4000f0a0a20 */ /* 0x000fe40000410000 */
[C---:B------:R-:W-:Y:S02]  /*14e50*/  FMUL.FTZ R36, R4.reuse, R36 ;  /* 0x0000002404247220 */ /* 0x040fe40000410000 */
[C---:B------:R-:W-:Y:S01]  /*14e60*/  FMUL.FTZ R37, R4.reuse, R37 ;  /* 0x0000002504257220 */ /* 0x040fe20000410000 */
[----:B-1----:R-:W-:Y:S01]  /*14e70*/  MOV R0, 0xff800000 ;  /* 0xff80000000007802 */ /* 0x002fe20000000f00 */
        /* <DEDUP_REMOVED lines=56> */
[C---:B----4-:R-:W-:Y:S02]  /*15200*/  FMUL.FTZ R154, R2.reuse, R154 ;  /* 0x0000009a029a7220 */ /* 0x050fe40000410000 */
        /* <DEDUP_REMOVED lines=65> */
.L_x_875:
[----:B------:R-:W-:Y:S01]  /*15620*/  ULDC.64 UR4, c[0x0][0x118] ;  /* 0x0000460000047ab9 */ /* 0x000fe20000000a00 */
[----:B------:R-:W-:Y:S01]  /*15630*/  SHF.R.S32.HI R2, RZ, 0x1f, R215 ;  /* 0x0000001fff027819 */ /* 0x000fe200000114d7 */
[----:B------:R-:W-:Y:S05]  /*15640*/  @P2 BRA `(.L_x_947) ;  /* 0x00001a8000002947 */ /* 0x000fea0003800000 */
[----:B------:R-:W1:Y:S01]  /*15650*/  S2R R3, SR_TID.X ;  /* 0x0000000000037919 */ /* 0x000e620000002100 */
[----:B------:R-:W-:-:S02]  /*15660*/  F2FP.PACK_AB R7, R7, R6 ;  /* 0x000000060707723e */ /* 0x000fc400000000ff */
[----:B------:R-:W-:Y:S01]  /*15670*/  F2FP.PACK_AB R4, R13, R4 ;  /* 0x000000040d04723e */ /* 0x000fe200000000ff */
[----:B------:R-:W-:Y:S01]  /*15680*/  BAR.SYNC.DEFER_BLOCKING 0x1, 0x100 ;  /* 0x0044000000007b1d */ /* 0x000fe20000010000 */
        /* <DEDUP_REMOVED lines=10> */
[----:B-1----:R-:W-:-:S02]  /*15730*/  SHF.R.S32.HI R6, RZ, 0x1f, R3 ;  /* 0x0000001fff067819 */ /* 0x002fc40000011403 */
[----:B------:R-:W-:Y:S02]  /*15740*/  F2FP.PACK_AB R44, R45, R44 ;  /* 0x0000002c2d2c723e */ /* 0x000fe400000000ff */
[----:B------:R-:W-:Y:S02]  /*15750*/  LEA.HI R5, R6, R3, RZ, 0x2 ;  /* 0x0000000306057211 */ /* 0x000fe400078f10ff */
[----:B------:R-:W-:Y:S02]  /*15760*/  F2FP.PACK_AB R46, R47, R46 ;  /* 0x0000002e2f2e723e */ /* 0x000fe400000000ff */
[--C-:B------:R-:W-:Y:S02]  /*15770*/  SHF.R.S32.HI R13, RZ, 0x2, R5.reuse ;  /* 0x00000002ff0d7819 */ /* 0x100fe40000011405 */
[----:B------:R-:W-:Y:S02]  /*15780*/  SHF.R.S32.HI R10, RZ, 0x1f, R5 ;  /* 0x0000001fff0a7819 */ /* 0x000fe40000011405 */
[----:B------:R-:W-:-:S02]  /*15790*/  LOP3.LUT R12, R5, 0xfffffffc, RZ, 0xc0, !PT ;  /* 0xfffffffc050c7812 */ /* 0x000fc400078ec0ff */
[----:B------:R-:W-:Y:S02]  /*157a0*/  LEA.HI R10, R10, R13, RZ, 0x3 ;  /* 0x0000000d0a0a7211 */ /* 0x000fe400078f18ff */
[----:B------:R-:W-:Y:S01]  /*157b0*/  F2FP.PACK_AB R48, R49, R48 ;  /* 0x000000303130723e */ /* 0x000fe200000000ff */
[----:B------:R-:W-:Y:S01]  /*157c0*/  IMAD.IADD R12, R3, 0x1, -R12 ;  /* 0x00000001030c7824 */ /* 0x000fe200078e0a0c */
[----:B------:R-:W-:Y:S02]  /*157d0*/  LOP3.LUT R10, R10, 0xfffffff8, RZ, 0xc0, !PT ;  /* 0xfffffff80a0a7812 */ /* 0x000fe400078ec0ff */
[----:B------:R-:W-:Y:S02]  /*157e0*/  F2FP.PACK_AB R50, R51, R50 ;  /* 0x000000323332723e */ /* 0x000fe400000000ff */
[----:B------:R-:W-:Y:S01]  /*157f0*/  F2FP.PACK_AB R52, R53, R52 ;  /* 0x000000343534723e */ /* 0x000fe200000000ff */
[----:B------:R-:W-:Y:S01]  /*15800*/  IMAD.IADD R13, R13, 0x1, -R10 ;  /* 0x000000010d0d7824 */ /* 0x000fe200078e0a0a */
[----:B------:R-:W-:-:S02]  /*15810*/  LEA.HI R10, R6, R3, RZ, 0x5 ;  /* 0x00000003060a7211 */ /* 0x000fc400078f28ff */
[----:B------:R-:W-:Y:S01]  /*15820*/  F2FP.PACK_AB R54, R55, R54 ;  /* 0x000000363736723e */ /* 0x000fe200000000ff */
[C---:B------:R-:W-:Y:S01]  /*15830*/  IMAD.SHL.U32 R14, R13.reuse, 0x40, RZ ;  /* 0x000000400d0e7824 */ /* 0x040fe200078e00ff */
[----:B------:R-:W-:Y:S02]  /*15840*/  SHF.R.S32.HI R5, RZ, 0x5, R10 ;  /* 0x00000005ff057819 */ /* 0x000fe4000001140a */
[----:B------:R-:W-:Y:S02]  /*15850*/  LOP3.LUT R16, R13, 0x1, RZ, 0xc0, !PT ;  /* 0x000000010d107812 */ /* 0x000fe400078ec0ff */
[----:B------:R-:W-:Y:S01]  /*15860*/  LOP3.LUT R14, R14, 0x1c0, RZ, 0xc0, !PT ;  /* 0x000001c00e0e7812 */ /* 0x000fe200078ec0ff */
[----:B------:R-:W-:Y:S01]  /*15870*/  IMAD R15, R5, 0x200, R12 ;  /* 0x00000200050f7824 */ /* 0x000fe200078e020c */
[----:B------:R-:W-:Y:S02]  /*15880*/  ISETP.NE.U32.AND P0, PT, R16, 0x1, PT ;  /* 0x000000011000780c */ /* 0x000fe40003f05070 */
[----:B------:R-:W-:-:S02]  /*15890*/  LEA.HI R14, R14, R14, RZ, 0x1d ;  /* 0x0000000e0e0e7211 */ /* 0x000fc400078fe8ff */
[----:B------:R-:W-:Y:S01]  /*158a0*/  R2P PR, R13, 0x6 ;  /* 0x000000060d007804 */ /* 0x000fe20000000000 */
[----:B------:R-:W-:Y:S01]  /*158b0*/  IMAD.MOV.U32 R13, RZ, RZ, 0x20 ;  /* 0x00000020ff0d7424 */ /* 0x000fe200078e00ff */
[----:B------:R-:W-:Y:S01]  /*158c0*/  F2FP.PACK_AB R56, R57, R56 ;  /* 0x000000383938723e */ /* 0x000fe200000000ff */
[----:B------:R-:W-:Y:S01]  /*158d0*/  IMAD.U32 R14, R15, 0x2, R14 ;  /* 0x000000020f0e7824 */ /* 0x000fe200078e000e */
[----:B------:R-:W-:Y:S02]  /*158e0*/  F2FP.PACK_AB R58, R59, R58 ;  /* 0x0000003a3b3a723e */ /* 0x000fe400000000ff */
[----:B------:R-:W-:Y:S01]  /*158f0*/  F2FP.PACK_AB R60, R61, R60 ;  /* 0x0000003c3d3c723e */ /* 0x000fe200000000ff */
[----:B------:R-:W-:Y:S01]  /*15900*/  IMAD.SHL.U32 R15, R14, 0x2, RZ ;  /* 0x000000020e0f7824 */ /* 0x000fe200078e00ff */
[----:B------:R-:W-:Y:S02]  /*15910*/  F2FP.PACK_AB R62, R63, R62 ;  /* 0x0000003e3f3e723e */ /* 0x000fe400000000ff */
[----:B------:R-:W-:-:S02]  /*15920*/  F2FP.PACK_AB R64, R65, R64 ;  /* 0x000000404140723e */ /* 0x000fc400000000ff */
[C---:B------:R-:W-:Y:S01]  /*15930*/  IADD3 R14, R15.reuse, 0x80, RZ ;  /* 0x000000800f0e7810 */ /* 0x040fe20007ffe0ff */
[----:B------:R-:W-:Y:S01]  /*15940*/  STS [R15+0x80], R152 ;  /* 0x000080980f007388 */ /* 0x000fe20000000800 */
[----:B------:R-:W-:Y:S02]  /*15950*/  IADD3 R17, R15, 0x70, RZ ;  /* 0x000000700f117810 */ /* 0x000fe40007ffe0ff */
[----:B------:R-:W-:Y:S01]  /*15960*/  @P0 IADD3 R17, R14, 0x10, RZ ;  /* 0x000000100e110810 */ /* 0x000fe20007ffe0ff */
[----:B------:R-:W-:Y:S01]  /*15970*/  STS [R15+0x480], R154 ;  /* 0x0004809a0f007388 */ /* 0x000fe20000000800 */
[----:B------:R-:W-:Y:S01]  /*15980*/  SEL R14, R13, 0xffffffe0, !P1 ;  /* 0xffffffe00d0e7807 */ /* 0x000fe20004800000 */
[----:B------:R-:W-:Y:S01]  /*15990*/  IMAD.MOV.U32 R13, RZ, RZ, 0x40 ;  /* 0x00000040ff0d7424 */ /* 0x000fe200078e00ff */
[----:B------:R-:W-:Y:S01]  /*159a0*/  F2FP.PACK_AB R66, R67, R66 ;  /* 0x000000424342723e */ /* 0x000fe200000000ff */
[----:B------:R-:W-:Y:S01]  /*159b0*/  STS [R17], R28 ;  /* 0x0000001c11007388 */ /* 0x000fe20000000800 */
[----:B------:R-:W-:Y:S01]  /*159c0*/  F2FP.PACK_AB R68, R69, R68 ;  /* 0x000000444544723e */ /* 0x000fe200000000ff */
[----:B------:R-:W-:Y:S01]  /*159d0*/  IMAD.IADD R19, R15, 0x1, R14 ;  /* 0x000000010f137824 */ /* 0x000fe200078e020e */
[----:B------:R-:W-:Y:S01]  /*159e0*/  SEL R16, R13, 0xffffffc0, !P2 ;  /* 0xffffffc00d107807 */ /* 0x000fe20005000000 */
[----:B------:R-:W-:Y:S01]  /*159f0*/  IMAD.IADD R13, R14, 0x1, R17 ;  /* 0x000000010e0d7824 */ /* 0x000fe200078e0211 */
[----:B------:R-:W-:Y:S01]  /*15a00*/  STS [R17+0x400], R30 ;  /* 0x0004001e11007388 */ /* 0x000fe20000000800 */
[----:B------:R-:W-:-:S02]  /*15a10*/  F2FP.PACK_AB R70, R71, R70 ;  /* 0x000000464746723e */ /* 0x000fc400000000ff */
[--C-:B------:R-:W-:Y:S01]  /*15a20*/  IMAD.IADD R21, R15, 0x1, R16.reuse ;  /* 0x000000010f157824 */ /* 0x100fe200078e0210 */
[----:B------:R-:W-:Y:S01]  /*15a30*/  STS [R19+0x80], R32 ;  /* 0x0000802013007388 */ /* 0x000fe20000000800 */
[C---:B------:R-:W-:Y:S01]  /*15a40*/  IMAD.IADD R23, R16.reuse, 0x1, R17 ;  /* 0x0000000110177824 */ /* 0x040fe200078e0211 */
[----:B------:R-:W-:Y:S01]  /*15a50*/  F2FP.PACK_AB R72, R73, R72 ;  /* 0x000000484948723e */ /* 0x000fe200000000ff */
[----:B------:R-:W-:Y:S01]  /*15a60*/  IMAD.IADD R25, R16, 0x1, R19 ;  /* 0x0000000110197824 */ /* 0x000fe200078e0213 */
[----:B------:R-:W-:Y:S01]  /*15a70*/  STS [R19+0x480], R34 ;  /* 0x0004802213007388 */ /* 0x000fe20000000800 */
[----:B------:R-:W-:Y:S01]  /*15a80*/  IMAD.IADD R27, R13, 0x1, R16 ;  /* 0x000000010d1b7824 */ /* 0x000fe200078e0210 */
[----:B------:R-:W-:Y:S02]  /*15a90*/  F2FP.PACK_AB R74, R75, R74 ;  /* 0x0000004a4b4a723e */ /* 0x000fe400000000ff */
        /* <DEDUP_REMOVED lines=55> */
[----:B------:R-:W-:-:S02]  /*15e10*/  ISETP.NE.U32.AND P1, PT, RZ, c[0x0][0x508], PT ;  /* 0x00014200ff007a0c */ /* 0x000fc40003f25070 */
[----:B------:R-:W-:Y:S01]  /*15e20*/  ISETP.NE.U32.AND P0, PT, RZ, c[0x0][0x500], PT ;  /* 0x00014000ff007a0c */ /* 0x000fe20003f05070 */
[----:B------:R-:W-:Y:S01]  /*15e30*/  STS [R21+0x4480], R74 ;  /* 0x0044804a15007388 */ /* 0x000fe20000000800 */
[----:B------:R-:W-:Y:S02]  /*15e40*/  ISETP.NE.AND.EX P1, PT, RZ, c[0x0][0x50c], PT, P1 ;  /* 0x00014300ff007a0c */ /* 0x000fe40003f25310 */
[----:B------:R-:W-:Y:S01]  /*15e50*/  ISETP.NE.AND.EX P0, PT, RZ, c[0x0][0x504], PT, P0 ;  /* 0x00014100ff007a0c */ /* 0x000fe20003f05300 */
        /* <DEDUP_REMOVED lines=16> */
[----:B------:R-:W-:Y:S01]  /*15f60*/  STS [R23+0x8000], R108 ;  /* 0x0080006c17007388 */ /* 0x000fe20000000800 */
[----:B-1----:R-:W-:-:S03]  /*15f70*/  IMAD.MOV.U32 R7, RZ, RZ, 0x4 ;  /* 0x00000004ff077424 */ /* 0x002fc600078e00ff */
        /* <DEDUP_REMOVED lines=15> */
[----:B-1----:R-:W-:-:S03]  /*16070*/  IMAD.WIDE R16, R218, R7, c[0x0][0x500] ;  /* 0x00014000da107625 */ /* 0x002fc600078e0207 */
[----:B------:R3:W-:Y:S04]  /*16080*/  STS [R23+0xc000], R136 ;  /* 0x00c0008817007388 */ /* 0x0007e80000000800 */
[----:B------:R3:W-:Y:S04]  /*16090*/  STS [R23+0xc400], R138 ;  /* 0x00c4008a17007388 */ /* 0x0007e80000000800 */
[----:B------:R3:W-:Y:S04]  /*160a0*/  STS [R25+0xc080], R144 ;  /* 0x00c0809019007388 */ /* 0x0007e80000000800 */
[----:B------:R3:W-:Y:S04]  /*160b0*/  STS [R25+0xc480], R146 ;  /* 0x00c4809219007388 */ /* 0x0007e80000000800 */
[----:B------:R3:W-:Y:S04]  /*160c0*/  STS [R27+0xc000], R140 ;  /* 0x00c0008c1b007388 */ /* 0x0007e80000000800 */
[----:B------:R3:W-:Y:S04]  /*160d0*/  STS [R27+0xc400], R142 ;  /* 0x00c4008e1b007388 */ /* 0x0007e80000000800 */
[----:B------:R-:W-:Y:S01]  /*160e0*/  BAR.SYNC.DEFER_BLOCKING 0x1, 0x100 ;  /* 0x0044000000007b1d */ /* 0x000fe20000010000 */
[----:B------:R-:W-:-:S02]  /*160f0*/  IMAD.MOV.U32 R4, RZ, RZ, c[0x0][0x388] ;  /* 0x0000e200ff047624 */ /* 0x000fc400078e00ff */
[----:B--2---:R-:W-:-:S03]  /*16100*/  @P1 IMAD.WIDE R18, R218, R7, c[0x0][0x508] ;  /* 0x00014200da121625 */ /* 0x004fc600078e0207 */
[----:B------:R-:W2:Y:S04]  /*16110*/  @P0 LDG.E R9, [R16.64] ;  /* 0x0000000410090981 */ /* 0x000ea8000c1e1900 */
[----:B------:R3:W5:Y:S01]  /*16120*/  @P1 LDG.E R4, [R18.64] ;  /* 0x0000000412041981 */ /* 0x000762000c1e1900 */
[----:B------:R-:W-:Y:S02]  /*16130*/  CS2R R14, SRZ ;  /* 0x00000000000e7805 */ /* 0x000fe4000001ff00 */
[--C-:B--2---:R-:W-:Y:S01]  /*16140*/  @P0 SHF.R.S32.HI R15, RZ, 0x1f, R9.reuse ;  /* 0x0000001fff0f0819 */ /* 0x104fe20000011409 */
[----:B------:R-:W-:Y:S01]  /*16150*/  @P0 IMAD.MOV.U32 R14, RZ, RZ, R9 ;  /* 0x000000ffff0e0224 */ /* 0x000fe200078e0009 */
[----:B------:R-:W-:Y:S05]  /*16160*/  @P1 BRA `(.L_x_948) ;  /* 0x0000004000001947 */ /* 0x000fea0003800000 */
[----:B---3--:R-:W-:Y:S05]  /*16170*/  @!P0 BRA `(.L_x_948) ;  /* 0x0000003000008947 */ /* 0x008fea0003800000 */
[----:B-----5:R-:W2:Y:S04]  /*16180*/  LDG.E R4, [R16.64] ;  /* 0x0000000410047981 */ /* 0x020ea8000c1e1900 */
[----:B------:R-:W2:Y:S02]  /*16190*/  LDG.E R7, [R16.64+0x4] ;  /* 0x0000040410077981 */ /* 0x000ea4000c1e1900 */
[----:B--2---:R-:W-:-:S02]  /*161a0*/  IADD3 R4, -R4, R7, RZ ;  /* 0x0000000704047210 */ /* 0x004fc40007ffe1ff */
.L_x_948:
[----:B---3--:R-:W-:Y:S01]  /*161b0*/  LOP3.LUT R10, R10, 0xffffffe0, RZ, 0xc0, !PT ;  /* 0xffffffe00a0a7812 */ /* 0x008fe200078ec0ff */
[----:B------:R-:W1:Y:S01]  /*161c0*/  S2R R72, SR_CTAID.X ;  /* 0x0000000000487919 */ /* 0x000e620000002500 */
[----:B------:R-:W-:Y:S01]  /*161d0*/  SHF.R.S32.HI R16, RZ, 0x1f, R5 ;  /* 0x0000001fff107819 */ /* 0x000fe20000011405 */
[----:B------:R-:W-:Y:S01]  /*161e0*/  IMAD.MOV.U32 R19, RZ, RZ, R15 ;  /* 0x000000ffff137224 */ /* 0x000fe200078e000f */
[----:B------:R-:W-:Y:S01]  /*161f0*/  LEA.HI R11, R12, R12, RZ, 0x1 ;  /* 0x0000000c0c0b7211 */ /* 0x000fe200078f08ff */
[----:B------:R-:W-:Y:S01]  /*16200*/  IMAD.IADD R9, R3, 0x1, -R10 ;  /* 0x0000000103097824 */ /* 0x000fe200078e0a0a */
[----:B------:R-:W-:Y:S01]  /*16210*/  LEA.HI R16, R16, R5, RZ, 0x3 ;  /* 0x0000000510107211 */ /* 0x000fe200078f18ff */
[----:B------:R-:W-:Y:S01]  /*16220*/  BSSY B0, `(.L_x_949) ;  /* 0x000008d000007945 */ /* 0x000fe20003800000 */
[----:B------:R-:W-:-:S02]  /*16230*/  LOP3.LUT R11, R11, 0x1ffffffe, RZ, 0xc0, !PT ;  /* 0x1ffffffe0b0b7812 */ /* 0x000fc400078ec0ff */
[----:B------:R-:W-:Y:S02]  /*16240*/  SHF.R.S32.HI R10, RZ, 0x1f, R9 ;  /* 0x0000001fff0a7819 */ /* 0x000fe40000011409 */
[----:B------:R-:W-:Y:S01]  /*16250*/  LOP3.LUT R16, R16, 0xffffff8, RZ, 0xc0, !PT ;  /* 0x0ffffff810107812 */ /* 0x000fe200078ec0ff */
[----:B------:R-:W-:Y:S01]  /*16260*/  IMAD.IADD R12, R12, 0x1, -R11 ;  /* 0x000000010c0c7824 */ /* 0x000fe200078e0a0b */
[----:B------:R-:W-:Y:S01]  /*16270*/  LEA.HI R7, R10, R9, RZ, 0x2 ;  /* 0x000000090a077211 */ /* 0x000fe200078f10ff */
[----:B------:R-:W-:Y:S01]  /*16280*/  IMAD.MOV.U32 R10, RZ, RZ, c[0x0][0x4e8] ;  /* 0x00013a00ff0a7624 */ /* 0x000fe200078e00ff */
[----:B------:R-:W-:Y:S02]  /*16290*/  IADD3 R5, R5, -R16, RZ ;  /* 0x8000001005057210 */ /* 0x000fe40007ffe0ff */
[----:B------:R-:W-:Y:S01]  /*162a0*/  SHF.R.S32.HI R16, RZ, 0x2, R7 ;  /* 0x00000002ff107819 */ /* 0x000fe20000011407 */
[----:B------:R-:W-:Y:S01]  /*162b0*/  IMAD R7, R15, c[0x0][0x3a0], RZ ;  /* 0x0000e8000f077a24 */ /* 0x000fe200078e02ff */
[----:B------:R-:W-:Y:S01]  /*162c0*/  ISETP.NE.AND P1, PT, R10, 0x1, PT ;  /* 0x000000010a00780c */ /* 0x000fe20003f25270 */
[----:B------:R-:W-:Y:S01]  /*162d0*/  IMAD R10, R2, c[0x0][0x490], RZ ;  /* 0x00012400020a7a24 */ /* 0x000fe200078e02ff */
[----:B------:R-:W-:Y:S01]  /*162e0*/  LOP3.LUT P2, RZ, R9, 0x3, RZ, 0xc0, !PT ;  /* 0x0000000309ff7812 */ /* 0x000fe2000784c0ff */
[----:B------:R-:W-:Y:S01]  /*162f0*/  IMAD R5, R5, 0x10, R16 ;  /* 0x0000001005057824 */ /* 0x000fe200078e0210 */
[----:B------:R-:W-:Y:S01]  /*16300*/  MOV R18, R14 ;  /* 0x0000000e00127202 */ /* 0x000fe20000000f00 */
[C---:B------:R-:W-:Y:S01]  /*16310*/  IMAD R11, R215.reuse, c[0x0][0x494], R10 ;  /* 0x00012500d70b7a24 */ /* 0x040fe200078e020a */
[-C--:B------:R-:W-:Y:S01]  /*16320*/  LEA.HI R17, R6, R3.reuse, RZ, 0x3 ;  /* 0x0000000306117211 */ /* 0x080fe200078f18ff */
[----:B------:R-:W-:Y:S01]  /*16330*/  IMAD R9, R12, 0x8, R5 ;  /* 0x000000080c097824 */ /* 0x000fe200078e0205 */
[----:B------:R-:W-:Y:S01]  /*16340*/  LEA.HI R6, R6, R3, RZ, 0x6 ;  /* 0x0000000306067211 */ /* 0x000fe200078f30ff */
[----:B------:R-:W-:Y:S01]  /*16350*/  IMAD.WIDE.U32 R18, R215, c[0x0][0x490], R18 ;  /* 0x00012400d7127a25 */ /* 0x000fe200078e0012 */
[----:B------:R-:W-:-:S02]  /*16360*/  LOP3.LUT R10, R17, 0xfffffff8, RZ, 0xc0, !PT ;  /* 0xfffffff8110a7812 */ /* 0x000fc400078ec0ff */
[----:B-1----:R-:W-:Y:S01]  /*16370*/  LEA R9, R72, R9, 0x7 ;  /* 0x0000000948097211 */ /* 0x002fe200078e38ff */
[C---:B------:R-:W-:Y:S01]  /*16380*/  IMAD R7, R14.reuse, c[0x0][0x3a4], R7 ;  /* 0x0000e9000e077a24 */ /* 0x040fe200078e0207 */
[----:B------:R-:W-:Y:S01]  /*16390*/  SHF.R.S32.HI R17, RZ, 0x3, R17 ;  /* 0x00000003ff117819 */ /* 0x000fe20000011411 */
[----:B------:R-:W-:-:S04]  /*163a0*/  IMAD.WIDE.U32 R12, R14, c[0x0][0x3a0], RZ ;  /* 0x0000e8000e0c7a25 */ /* 0x000fc800078e00ff */
[----:B------:R-:W-:Y:S01]  /*163b0*/  IMAD.IADD R19, R19, 0x1, R11 ;  /* 0x0000000113137824 */ /* 0x000fe200078e020b */
[----:B------:R-:W-:Y:S01]  /*163c0*/  IADD3 R13, R13, R7, RZ ;  /* 0x000000070d0d7210 */ /* 0x000fe20007ffe0ff */
[----:B------:R-:W-:-:S04]  /*163d0*/  @P1 IMAD.HI.U32 R11, R9, c[0x0][0x4ec], RZ ;  /* 0x00013b00090b1a27 */ /* 0x000fc800078e00ff */
[----:B------:R-:W-:Y:S01]  /*163e0*/  IMAD.IADD R10, R3, 0x1, -R10 ;  /* 0x00000001030a7824 */ /* 0x000fe200078e0a0a */
[----:B------:R-:W-:Y:S01]  /*163f0*/  SHF.R.S32.HI R3, RZ, 0x1f, R218 ;  /* 0x0000001fff037819 */ /* 0x000fe200000114da */
[----:B------:R-:W-:Y:S01]  /*16400*/  IMAD.MOV.U32 R7, RZ, RZ, R9 ;  /* 0x000000ffff077224 */ /* 0x000fe200078e0009 */
[----:B------:R-:W-:Y:S01]  /*16410*/  @P1 SHF.R.U32.HI R7, RZ, c[0x0][0x4f0], R11 ;  /* 0x00013c00ff071a19 */ /* 0x000fe2000001160b */
[----:B------:R-:W-:Y:S01]  /*16420*/  IMAD R14, R2, c[0x0][0x3e8], RZ ;  /* 0x0000fa00020e7a24 */ /* 0x000fe200078e02ff */
[----:B------:R-:W-:Y:S01]  /*16430*/  SEL R218, R218, RZ, !P0 ;  /* 0x000000ffdada7207 */ /* 0x000fe20004000000 */
[----:B------:R-:W-:Y:S01]  /*16440*/  IMAD.WIDE.U32 R12, R215, c[0x0][0x3e8], R12 ;  /* 0x0000fa00d70c7a25 */ /* 0x000fe200078e000c */
[----:B------:R-:W-:Y:S02]  /*16450*/  SEL R3, R3, RZ, !P0 ;  /* 0x000000ff03037207 */ /* 0x000fe40004000000 */
[----:B------:R-:W-:Y:S01]  /*16460*/  LEA R23, R10, R17, 0x5 ;  /* 0x000000110a177211 */ /* 0x000fe200078e28ff */
[----:B------:R-:W-:-:S02]  /*16470*/  IMAD.MOV R2, RZ, RZ, -R7 ;  /* 0x000000ffff027224 */ /* 0x000fc400078e0a07 */
[----:B------:R-:W-:Y:S02]  /*16480*/  IMAD R15, R215, c[0x0][0x3ec], R14 ;  /* 0x0000fb00d70f7a24 */ /* 0x000fe400078e020e */
[----:B------:R-:W-:-:S03]  /*16490*/  IMAD.WIDE.U32 R18, R218, c[0x0][0x498], R18 ;  /* 0x00012600da127a25 */ /* 0x000fc600078e0012 */
[----:B------:R-:W-:Y:S01]  /*164a0*/  IADD3 R13, R13, R15, RZ ;  /* 0x0000000f0d0d7210 */ /* 0x000fe20007ffe0ff */
[----:B------:R-:W-:Y:S01]  /*164b0*/  IMAD R11, R2, c[0x0][0x4e8], R9 ;  /* 0x00013a00020b7a24 */ /* 0x000fe200078e0209 */
[----:B------:R-:W-:Y:S01]  /*164c0*/  IADD3 R20, P0, R7, R18, RZ ;  /* 0x0000001207147210 */ /* 0x000fe20007f1e0ff */
[----:B------:R-:W-:Y:S01]  /*164d0*/  IMAD R21, R3, c[0x0][0x498], RZ ;  /* 0x0001260003157a24 */ /* 0x000fe200078e02ff */
[----:B------:R-:W-:Y:S01]  /*164e0*/  SHF.R.S32.HI R15, RZ, 0x1f, R7 ;  /* 0x0000001fff0f7819 */ /* 0x000fe20000011407 */
[----:B------:R-:W-:Y:S01]  /*164f0*/  IMAD.SHL.U32 R2, R17, 0x40, RZ ;  /* 0x0000004011027824 */ /* 0x000fe200078e00ff */
[----:B------:R-:W-:Y:S01]  /*16500*/  SHF.R.S32.HI R18, RZ, 0x1f, R11 ;  /* 0x0000001fff127819 */ /* 0x000fe2000001140b */
[----:B------:R-:W-:Y:S02]  /*16510*/  IMAD R14, R218, c[0x0][0x49c], R21 ;  /* 0x00012700da0e7a24 */ /* 0x000fe400078e0215 */
[----:B------:R-:W-:Y:S02]  /*16520*/  IMAD R9, R72, 0x80, R23 ;  /* 0x0000008048097824 */ /* 0x000fe400078e0217 */
[----:B------:R-:W-:Y:S01]  /*16530*/  IMAD R18, R18, c[0x0][0x488], RZ ;  /* 0x0001220012127a24 */ /* 0x000fe200078e02ff */
[----:B------:R-:W-:Y:S01]  /*16540*/  IADD3.X R21, R15, R19, R14, P0, !PT ;  /* 0x000000130f157210 */ /* 0x000fe200007fe40e */
[----:B------:R-:W-:Y:S01]  /*16550*/  @P1 IMAD.HI.U32 R16, R9, c[0x0][0x4ec], RZ ;  /* 0x00013b0009101a27 */ /* 0x000fe200078e00ff */
[----:B------:R-:W-:-:S03]  /*16560*/  LOP3.LUT R15, R2, 0x1c0, RZ, 0xc0, !PT ;  /* 0x000001c0020f7812 */ /* 0x000fc600078ec0ff */
[----:B------:R-:W-:Y:S02]  /*16570*/  IMAD.SHL.U32 R2, R10, 0x8, RZ ;  /* 0x000000080a027824 */ /* 0x000fe400078e00ff */
[----:B------:R-:W-:-:S03]  /*16580*/  IMAD.WIDE.U32 R20, R11, c[0x0][0x488], R20 ;  /* 0x000122000b147a25 */ /* 0x000fc600078e0014 */
[----:B------:R-:W-:Y:S01]  /*16590*/  LOP3.LUT R10, R15, 0x38, R2, 0xf8, !PT ;  /* 0x000000380f0a7812 */ /* 0x000fe200078ef802 */
[----:B------:R-:W-:Y:S01]  /*165a0*/  IMAD R18, R11, c[0x0][0x48c], R18 ;  /* 0x000123000b127a24 */ /* 0x000fe200078e0212 */
[----:B------:R-:W-:Y:S01]  /*165b0*/  LEA R14, P0, R20, c[0x0][0x450], 0x2 ;  /* 0x00011400140e7a11 */ /* 0x000fe200078010ff */
[----:B------:R-:W-:Y:S01]  /*165c0*/  IMAD R11, R3, c[0x0][0x3f0], RZ ;  /* 0x0000fc00030b7a24 */ /* 0x000fe200078e02ff */
[----:B------:R-:W-:Y:S01]  /*165d0*/  SHF.R.U32.HI R3, RZ, 0x3, R15 ;  /* 0x00000003ff037819 */ /* 0x000fe2000001160f */
[----:B------:R-:W-:Y:S01]  /*165e0*/  IMAD.MOV.U32 R7, RZ, RZ, R9 ;  /* 0x000000ffff077224 */ /* 0x000fe200078e0009 */
[----:B------:R-:W-:Y:S01]  /*165f0*/  IADD3 R15, R21, R18, RZ ;  /* 0x00000012150f7210 */ /* 0x000fe20007ffe0ff */
[----:B------:R-:W-:Y:S01]  /*16600*/  SHFL.IDX PT, R32, R14, 0x1, 0x1c1f ;  /* 0x003c1f000e207f89 */ /* 0x000fe200000e0000 */
[----:B------:R-:W-:Y:S01]  /*16610*/  @P1 SHF.R.U32.HI R7, RZ, c[0x0][0x4f0], R16 ;  /* 0x00013c00ff071a19 */ /* 0x000fe20000011610 */
[----:B------:R-:W-:Y:S01]  /*16620*/  IMAD R11, R218, c[0x0][0x3f4], R11 ;  /* 0x0000fd00da0b7a24 */ /* 0x000fe200078e020b */
[----:B------:R-:W-:Y:S01]  /*16630*/  LEA.HI.X R15, R20, c[0x0][0x454], R15, 0x2, P0 ;  /* 0x00011500140f7a11 */ /* 0x000fe200000f140f */
[----:B------:R-:W-:Y:S01]  /*16640*/  SHFL.IDX PT, R18, R14, RZ, 0x1c1f ;  /* 0x001c1fff0e127589 */ /* 0x000fe200000e0000 */
[----:B------:R-:W-:Y:S01]  /*16650*/  LOP3.LUT R10, R10, R3, RZ, 0x3c, !PT ;  /* 0x000000030a0a7212 */ /* 0x000fe200078e3cff */
[--C-:B------:R-:W-:Y:S01]  /*16660*/  IMAD.MOV R16, RZ, RZ, -R7.reuse ;  /* 0x000000ffff107224 */ /* 0x100fe200078e0a07 */
[----:B------:R-:W-:Y:S01]  /*16670*/  SHF.R.S32.HI R3, RZ, 0x1f, R7 ;  /* 0x0000001fff037819 */ /* 0x000fe20000011407 */
[----:B------:R-:W1:Y:S01]  /*16680*/  SHFL.IDX PT, R19, R15, RZ, 0x1c1f ;  /* 0x001c1fff0f137589 */ /* 0x000e6200000e0000 */
[----:B------:R-:W-:-:S03]  /*16690*/  IMAD.WIDE.U32 R12, R218, c[0x0][0x3f0], R12 ;  /* 0x0000fc00da0c7a25 */ /* 0x000fc600078e000c */
[----:B------:R-:W2:Y:S01]  /*166a0*/  SHFL.IDX PT, R33, R15, 0x1, 0x1c1f ;  /* 0x003c1f000f217f89 */ /* 0x000ea200000e0000 */
[----:B------:R-:W-:Y:S01]  /*166b0*/  IMAD R74, R16, c[0x0][0x4e8], R9 ;  /* 0x00013a00104a7a24 */ /* 0x000fe200078e0209 */
[----:B------:R-:W-:Y:S01]  /*166c0*/  IADD3 R13, R13, R11, RZ ;  /* 0x0000000b0d0d7210 */ /* 0x000fe20007ffe0ff */
[C---:B------:R-:W-:Y:S01]  /*166d0*/  IMAD R16, R72.reuse, 0x80, R5 ;  /* 0x0000008048107824 */ /* 0x040fe200078e0205 */
[----:B------:R-:W-:Y:S01]  /*166e0*/  LEA R72, R72, R17, 0x7 ;  /* 0x0000001148487211 */ /* 0x000fe200078e38ff */
[----:B------:R-:W-:Y:S01]  /*166f0*/  IMAD R20, R3, c[0x0][0x3e0], RZ ;  /* 0x0000f80003147a24 */ /* 0x000fe200078e02ff */
[----:B------:R-:W-:Y:S01]  /*16700*/  SHF.R.S32.HI R5, RZ, 0x1f, R74 ;  /* 0x0000001fff057819 */ /* 0x000fe2000001144a */
[----:B-----5:R-:W-:Y:S01]  /*16710*/  IMAD R3, R4, c[0x0][0x4e8], RZ ;  /* 0x00013a0004037a24 */ /* 0x020fe200078e02ff */
[C---:B------:R-:W-:Y:S01]  /*16720*/  IADD3 R4, R16.reuse, 0x8, RZ ;  /* 0x0000000810047810 */ /* 0x040fe20007ffe0ff */
[C---:B------:R-:W-:Y:S02]  /*16730*/  IMAD R20, R7.reuse, c[0x0][0x3e4], R20 ;  /* 0x0000f90007147a24 */ /* 0x040fe400078e0214 */
[----:B------:R-:W-:Y:S01]  /*16740*/  IMAD.WIDE.U32 R12, R7, c[0x0][0x3e0], R12 ;  /* 0x0000f800070c7a25 */ /* 0x000fe200078e000c */
[----:B------:R-:W-:-:S02]  /*16750*/  ISETP.GE.OR P1, PT, R16, R3, P2 ;  /* 0x000000031000720c */ /* 0x000fc40001726670 */
[----:B------:R-:W-:Y:S01]  /*16760*/  ISETP.GE.OR P0, PT, R4, R3, P2 ;  /* 0x000000030400720c */ /* 0x000fe20001706670 */
[----:B------:R-:W-:Y:S01]  /*16770*/  IMAD.IADD R13, R13, 0x1, R20 ;  /* 0x000000010d0d7824 */ /* 0x000fe200078e0214 */
[----:B------:R-:W-:Y:S01]  /*16780*/  SHF.L.U32 R7, R6, 0x3, RZ ;  /* 0x0000000306077819 */ /* 0x000fe200000006ff */
[----:B------:R-:W-:-:S03]  /*16790*/  IMAD R5, R5, c[0x0][0x3d8], RZ ;  /* 0x0000f60005057a24 */ /* 0x000fc600078e02ff */
[----:B------:R-:W-:Y:S01]  /*167a0*/  LOP3.LUT R7, R10, 0x7ffffe00, R7, 0xf8, !PT ;  /* 0x7ffffe000a077812 */ /* 0x000fe200078ef807 */
[C---:B------:R-:W-:Y:S02]  /*167b0*/  IMAD R16, R74.reuse, c[0x0][0x3dc], R5 ;  /* 0x0000f7004a107a24 */ /* 0x040fe400078e0205 */
[----:B------:R-:W-:Y:S01]  /*167c0*/  IMAD.WIDE.U32 R74, R74, c[0x0][0x3d8], R12 ;  /* 0x0000f6004a4a7a25 */ /* 0x000fe200078e000c */
[----:B------:R-:W-:Y:S01]  /*167d0*/  SHF.L.U32 R76, R7, 0x1, RZ ;  /* 0x00000001074c7819 */ /* 0x000fe200000006ff */
[----:B-1----:R1:W-:Y:S02]  /*167e0*/  @!P1 ST.E [R18.64], R0 ;  /* 0x0000000012009985 */ /* 0x0023e4000c101904 */
[----:B------:R-:W-:Y:S02]  /*167f0*/  IMAD.IADD R16, R75, 0x1, R16 ;  /* 0x000000014b107824 */ /* 0x000fe400078e0210 */
        /* <DEDUP_REMOVED lines=23> */
[C---:B------:R-:W-:Y:S02]  /*16970*/  IADD3 R69, R2.reuse, 0xc0, RZ ;  /* 0x000000c002457810 */ /* 0x040fe40007ffe0ff */
[----:B------:R-:W-:Y:S01]  /*16980*/  ISETP.GE.AND P2, PT, R73, c[0x0][0x3c8], PT ;  /* 0x0000f20049007a0c */ /* 0x000fe20003f46270 */
[----:B-1----:R-:W1:Y:S01]  /*16990*/  LDS.128 R32, [R76+0x8080] ;  /* 0x008080004c207984 */ /* 0x002e620000000c00 */
[----:B------:R-:W-:Y:S02]  /*169a0*/  ISETP.GE.AND P1, PT, R71, c[0x0][0x3c8], PT ;  /* 0x0000f20047007a0c */ /* 0x000fe40003f26270 */
[----:B------:R-:W-:Y:S01]  /*169b0*/  ISETP.GE.AND P0, PT, R69, c[0x0][0x3c8], PT ;  /* 0x0000f20045007a0c */ /* 0x000fe20003f06270 */
[----:B------:R4:W5:Y:S01]  /*169c0*/  LDS.128 R16, [R76+0xc080] ;  /* 0x00c080004c107984 */ /* 0x0009620000000c00 */
        /* <DEDUP_REMOVED lines=9> */
[----:B----4-:R-:W-:Y:S01]  /*16a60*/  @!P3 IMAD.WIDE R76, R2, 0x2, R78 ;  /* 0x00000002024cb825 */ /* 0x010fe200078e024e */
[----:B------:R-:W-:-:S03]  /*16a70*/  @!P0 LOP3.LUT R0, R0, 0xfffffff8, RZ, 0xc0, !PT ;  /* 0xfffffff800008812 */ /* 0x000fc600078ec0ff */
[--C-:B------:R-:W-:Y:S01]  /*16a80*/  @!P2 IMAD.WIDE R70, R70, 0x2, R78.reuse ;  /* 0x000000024646a825 */ /* 0x100fe200078e024e */
[----:B--2---:R2:W-:Y:S03]  /*16a90*/  @!P3 ST.E.128 [R76.64], R64 ;  /* 0x000000404c00b985 */ /* 0x0045e6000c101d04 */
[--C-:B------:R-:W-:Y:S01]  /*16aa0*/  @!P1 IMAD.WIDE R68, R68, 0x2, R78.reuse ;  /* 0x0000000244449825 */ /* 0x100fe200078e024e */
[----:B---3--:R2:W-:Y:S03]  /*16ab0*/  @!P2 ST.E.128 [R70.64], R48 ;  /* 0x000000304600a985 */ /* 0x0085e6000c101d04 */
[----:B------:R-:W-:Y:S01]  /*16ac0*/  @!P0 IMAD.WIDE R78, R0, 0x2, R78 ;  /* 0x00000002004e8825 */ /* 0x000fe200078e024e */
[----:B-1----:R2:W-:Y:S04]  /*16ad0*/  @!P1 ST.E.128 [R68.64], R32 ;  /* 0x0000002044009985 */ /* 0x0025e8000c101d04 */
[----:B-----5:R2:W-:Y:S02]  /*16ae0*/  @!P0 ST.E.128 [R78.64], R16 ;  /* 0x000000104e008985 */ /* 0x0205e4000c101d04 */
.L_x_950:
[----:B--234-:R-:W-:Y:S05]  /*16af0*/  BSYNC B0 ;  /* 0x0000000000007941 */ /* 0x01cfea0003800000 */
.L_x_949:
        /* <DEDUP_REMOVED lines=30> */
.L_x_952:
[----:B------:R-:W-:Y:S05]  /*16ce0*/  BSYNC B0 ;  /* 0x0000000000007941 */ /* 0x000fea0003800000 */
.L_x_951:
        /* <DEDUP_REMOVED lines=30> */
.L_x_954:
[----:B------:R-:W-:Y:S05]  /*16ed0*/  BSYNC B0 ;  /* 0x0000000000007941 */ /* 0x000fea0003800000 */
.L_x_953:
        /* <DEDUP_REMOVED lines=31> */
.L_x_947:
[----:B------:R-:W-:Y:S01]  /*170d0*/  ISETP.NE.U32.AND P1, PT, RZ, c[0x0][0x508], PT ;  /* 0x00014200ff007a0c */ /* 0x000fe20003f25070 */
[----:B------:R-:W-:Y:S01]  /*170e0*/  IMAD.MOV.U32 R9, RZ, RZ, 0x4 ;  /* 0x00000004ff097424 */ /* 0x000fe200078e00ff */
[----:B------:R-:W-:Y:S02]  /*170f0*/  ISETP.NE.U32.AND P0, PT, RZ, c[0x0][0x500], PT ;  /* 0x00014000ff007a0c */ /* 0x000fe40003f05070 */
[----:B------:R-:W-:Y:S01]  /*17100*/  ISETP.NE.AND.EX P1, PT, RZ, c[0x0][0x50c], PT, P1 ;  /* 0x00014300ff007a0c */ /* 0x000fe20003f25310 */
[----:B------:R-:W-:Y:S01]  /*17110*/  IMAD.WIDE R6, R218, R9, c[0x0][0x500] ;  /* 0x00014000da067625 */ /* 0x000fe200078e0209 */
[----:B------:R-:W-:-:S03]  /*17120*/  ISETP.NE.AND.EX P0, PT, RZ, c[0x0][0x504], PT, P0 ;  /* 0x00014100ff007a0c */ /* 0x000fc60003f05300 */
[----:B------:R-:W-:-:S08]  /*17130*/  IMAD.MOV.U32 R3, RZ, RZ, c[0x0][0x388] ;  /* 0x0000e200ff037624 */ /* 0x000fd000078e00ff */
[----:B------:R-:W-:Y:S02]  /*17140*/  @P1 IMAD.WIDE R8, R218, R9, c[0x0][0x508] ;  /* 0x00014200da081625 */ /* 0x000fe400078e0209 */
[----:B------:R-:W2:Y:S04]  /*17150*/  @P0 LDG.E R5, [R6.64] ;  /* 0x0000000406050981 */ /* 0x000ea8000c1e1900 */
[----:B------:R1:W5:Y:S01]  /*17160*/  @P1 LDG.E R3, [R8.64] ;  /* 0x0000000408031981 */ /* 0x000362000c1e1900 */
[----:B------:R-:W-:Y:S02]  /*17170*/  CS2R R10, SRZ ;  /* 0x00000000000a7805 */ /* 0x000fe4000001ff00 */
[--C-:B--2---:R-:W-:Y:S01]  /*17180*/  @P0 SHF.R.S32.HI R11, RZ, 0x1f, R5.reuse ;  /* 0x0000001fff0b0819 */ /* 0x104fe20000011405 */
[----:B------:R-:W-:Y:S01]  /*17190*/  @P0 IMAD.MOV.U32 R10, RZ, RZ, R5 ;  /* 0x000000ffff0a0224 */ /* 0x000fe200078e0005 */
[----:B------:R-:W-:Y:S05]  /*171a0*/  @P1 BRA `(.L_x_955) ;  /* 0x0000004000001947 */ /* 0x000fea0003800000 */
[----:B-1----:R-:W-:Y:S05]  /*171b0*/  @!P0 BRA `(.L_x_955) ;  /* 0x0000003000008947 */ /* 0x002fea0003800000 */
[----:B-----5:R-:W2:Y:S04]  /*171c0*/  LDG.E R3, [R6.64] ;  /* 0x0000000406037981 */ /* 0x020ea8000c1e1900 */
[----:B------:R-:W2:Y:S02]  /*171d0*/  LDG.E R0, [R6.64+0x4] ;  /* 0x0000040406007981 */ /* 0x000ea4000c1e1900 */
[----:B--2---:R-:W-:-:S02]  /*171e0*/  IADD3 R3, -R3, R0, RZ ;  /* 0x0000000003037210 */ /* 0x004fc40007ffe1ff */
.L_x_955:
[----:B-1----:R-:W1:Y:S01]  /*171f0*/  S2R R0, SR_TID.X ;  /* 0x0000000000007919 */ /* 0x002e620000002100 */
[----:B------:R-:W-:Y:S01]  /*17200*/  SHF.R.S32.HI R5, RZ, 0x1f, R218 ;  /* 0x0000001fff057819 */ /* 0x000fe200000114da */
[----:B------:R-:W-:Y:S01]  /*17210*/  BSSY B0, `(.L_x_956) ;  /* 0x0000027000007945 */ /* 0x000fe20003800000 */
[----:B------:R-:W-:-:S02]  /*17220*/  SEL R218, R218, RZ, !P0 ;  /* 0x000000ffdada7207 */ /* 0x000fc40004000000 */
[----:B------:R-:W-:Y:S02]  /*17230*/  SEL R5, R5, RZ, !P0 ;  /* 0x000000ff05057207 */ /* 0x000fe40004000000 */
[----:B-1----:R-:W-:-:S13]  /*17240*/  ISETP.GE.AND P1, PT, R0, 0x80, PT ;  /* 0x000000800000780c */ /* 0x002fda0003f26270 */
[----:B------:R-:W-:Y:S05]  /*17250*/  @P1 BRA `(.L_x_957) ;  /* 0x0000022000001947 */ /* 0x000fea0003800000 */
[----:B------:R-:W1:Y:S01]  /*17260*/  S2R R9, SR_CTAID.X ;  /* 0x0000000000097919 */ /* 0x000e620000002500 */
[----:B-----5:R-:W-:Y:S01]  /*17270*/  IMAD R7, R3, c[0x0][0x4e8], RZ ;  /* 0x00013a0003077a24 */ /* 0x020fe200078e02ff */
[----:B-1----:R-:W-:-:S04]  /*17280*/  LEA R8, R9, R0, 0x7 ;  /* 0x0000000009087211 */ /* 0x002fc800078e38ff */
[----:B------:R-:W-:-:S13]  /*17290*/  ISETP.GE.AND P0, PT, R8, R7, PT ;  /* 0x000000070800720c */ /* 0x000fda0003f06270 */
[----:B------:R-:W-:Y:S05]  /*172a0*/  @P0 BRA `(.L_x_957) ;  /* 0x000001d000000947 */ /* 0x000fea0003800000 */
[----:B------:R-:W-:Y:S01]  /*172b0*/  MOV R4, c[0x0][0x4e8] ;  /* 0x00013a0000047a02 */ /* 0x000fe20000000f00 */
[----:B------:R-:W-:Y:S01]  /*172c0*/  IMAD.MOV.U32 R12, RZ, RZ, R10 ;  /* 0x000000ffff0c7224 */ /* 0x000fe200078e000a */
[----:B------:R-:W-:Y:S02]  /*172d0*/  MOV R13, R11 ;  /* 0x0000000b000d7202 */ /* 0x000fe40000000f00 */
[----:B------:R-:W-:Y:S01]  /*172e0*/  ISETP.NE.AND P0, PT, R4, 0x1, PT ;  /* 0x000000010400780c */ /* 0x000fe20003f05270 */
[----:B------:R-:W-:Y:S01]  /*172f0*/  IMAD R4, R2, c[0x0][0x490], RZ ;  /* 0x0001240002047a24 */ /* 0x000fe200078e02ff */
[----:B------:R-:W-:Y:S01]  /*17300*/  MOV R7, R8 ;  /* 0x0000000800077202 */ /* 0x000fe20000000f00 */
[----:B------:R-:W-:-:S04]  /*17310*/  IMAD.WIDE.U32 R12, R215, c[0x0][0x490], R12 ;  /* 0x00012400d70c7a25 */ /* 0x000fc800078e000c */
[----:B------:R-:W-:Y:S02]  /*17320*/  IMAD R4, R215, c[0x0][0x494], R4 ;  /* 0x00012500d7047a24 */ /* 0x000fe400078e0204 */
[----:B------:R-:W-:Y:S02]  /*17330*/  IMAD.MOV.U32 R14, RZ, RZ, R12 ;  /* 0x000000ffff0e7224 */ /* 0x000fe400078e000c */
[----:B------:R-:W-:Y:S02]  /*17340*/  IMAD.IADD R15, R4, 0x1, R13 ;  /* 0x00000001040f7824 */ /* 0x000fe400078e020d */
[----:B------:R-:W-:-:S04]  /*17350*/  @P0 IMAD.HI.U32 R6, R8, c[0x0][0x4ec], RZ ;  /* 0x00013b0008060a27 */ /* 0x000fc800078e00ff */
[----:B------:R-:W-:Y:S01]  /*17360*/  IMAD R13, R5, c[0x0][0x498], RZ ;  /* 0x00012600050d7a24 */ /* 0x000fe200078e02ff */
[----:B------:R-:W-:Y:S01]  /*17370*/  @P0 SHF.R.U32.HI R7, RZ, c[0x0][0x4f0], R6 ;  /* 0x00013c00ff070a19 */ /* 0x000fe20000011606 */
[----:B------:R-:W-:-:S03]  /*17380*/  IMAD.WIDE.U32 R14, R218, c[0x0][0x498], R14 ;  /* 0x00012600da0e7a25 */ /* 0x000fc600078e000e */
[C---:B------:R-:W-:Y:S01]  /*17390*/  IADD3 R9, -R7.reuse, RZ, RZ ;  /* 0x000000ff07097210 */ /* 0x040fe20007ffe1ff */
[----:B------:R-:W-:Y:S01]  /*173a0*/  IMAD R13, R218, c[0x0][0x49c], R13 ;  /* 0x00012700da0d7a24 */ /* 0x000fe200078e020d */
[----:B------:R-:W-:Y:S02]  /*173b0*/  SHF.R.S32.HI R4, RZ, 0x1f, R7 ;  /* 0x0000001fff047819 */ /* 0x000fe40000011407 */
[----:B------:R-:W-:Y:S01]  /*173c0*/  IADD3 R12, P0, R7, R14, RZ ;  /* 0x0000000e070c7210 */ /* 0x000fe20007f1e0ff */
[----:B------:R-:W-:-:S03]  /*173d0*/  IMAD R9, R9, c[0x0][0x4e8], R8 ;  /* 0x00013a0009097a24 */ /* 0x000fc600078e0208 */
[----:B------:R-:W-:Y:S02]  /*173e0*/  IADD3.X R13, R4, R15, R13, P0, !PT ;  /* 0x0000000f040d7210 */ /* 0x000fe400007fe40d */
[----:B------:R-:W-:Y:S02]  /*173f0*/  SHF.R.S32.HI R6, RZ, 0x1f, R9 ;  /* 0x0000001fff067819 */ /* 0x000fe40000011409 */
[----:B------:R-:W-:Y:S01]  /*17400*/  MOV R4, 0xff800000 ;  /* 0xff80000000047802 */ /* 0x000fe20000000f00 */
[----:B------:R-:W-:-:S04]  /*17410*/  IMAD.WIDE.U32 R12, R9, c[0x0][0x488], R12 ;  /* 0x00012200090c7a25 */ /* 0x000fc800078e000c */
[----:B------:R-:W-:-:S04]  /*17420*/  IMAD R6, R6, c[0x0][0x488], RZ ;  /* 0x0001220006067a24 */ /* 0x000fc800078e02ff */
[----:B------:R-:W-:Y:S01]  /*17430*/  IMAD R7, R9, c[0x0][0x48c], R6 ;  /* 0x0001230009077a24 */ /* 0x000fe200078e0206 */
[----:B------:R-:W-:-:S04]  /*17440*/  LEA R6, P0, R12, c[0x0][0x450], 0x2 ;  /* 0x000114000c067a11 */ /* 0x000fc800078010ff */
[----:B------:R-:W-:-:S04]  /*17450*/  IADD3 R7, R13, R7, RZ ;  /* 0x000000070d077210 */ /* 0x000fc80007ffe0ff */
[----:B------:R-:W-:-:S05]  /*17460*/  LEA.HI.X R7, R12, c[0x0][0x454], R7, 0x2, P0 ;  /* 0x000115000c077a11 */ /* 0x000fca00000f1407 */
[----:B------:R1:W-:Y:S02]  /*17470*/  STG.E [R6.64], R4 ;  /* 0x0000000406007986 */ /* 0x0003e4000c101904 */
.L_x_957:
[----:B------:R-:W-:Y:S05]  /*17480*/  BSYNC B0 ;  /* 0x0000000000007941 */ /* 0x000fea0003800000 */
.L_x_956:
[----:B-1----:R-:W1:Y:S01]  /*17490*/  S2R R6, SR_CTAID.X ;  /* 0x0000000000067919 */ /* 0x002e620000002500 */
[----:B------:R-:W-:Y:S01]  /*174a0*/  SHF.R.S32.HI R7, RZ, 0x1f, R0 ;  /* 0x0000001fff077819 */ /* 0x000fe20000011400 */
[----:B------:R-:W-:Y:S01]  /*174b0*/  IMAD R9, R11, c[0x0][0x3a0], RZ ;  /* 0x0000e8000b097a24 */ /* 0x000fe200078e02ff */
[----:B------:R-:W-:Y:S01]  /*174c0*/  BSSY B0, `(.L_x_958) ;  /* 0x0000045000007945 */ /* 0x000fe20003800000 */
[----:B------:R-:W-:Y:S01]  /*174d0*/  IMAD R2, R2, c[0x0][0x3e8], RZ ;  /* 0x0000fa0002027a24 */ /* 0x000fe200078e02ff */
[-C--:B------:R-:W-:Y:S01]  /*174e0*/  LEA.HI R8, R7, R0.reuse, RZ, 0x3 ;  /* 0x0000000007087211 */ /* 0x080fe200078f18ff */
[C---:B------:R-:W-:Y:S01]  /*174f0*/  IMAD R4, R10.reuse, c[0x0][0x3a4], R9 ;  /* 0x0000e9000a047a24 */ /* 0x040fe200078e0209 */
[----:B------:R-:W-:Y:S01]  /*17500*/  MOV R7, c[0x0][0x4e8] ;  /* 0x00013a0000077a02 */ /* 0x000fe20000000f00 */
[----:B------:R-:W-:Y:S01]  /*17510*/  IMAD.WIDE.U32 R10, R10, c[0x0][0x3a0], RZ ;  /* 0x0000e8000a0a7a25 */ /* 0x000fe200078e00ff */
[----:B------:R-:W-:Y:S02]  /*17520*/  LOP3.LUT R9, R8, 0xfffffff8, RZ, 0xc0, !PT ;  /* 0xfffffff808097812 */ /* 0x000fe400078ec0ff */
[----:B------:R-:W-:Y:S01]  /*17530*/  ISETP.NE.AND P0, PT, R7, 0x1, PT ;  /* 0x000000010700780c */ /* 0x000fe20003f05270 */
[----:B------:R-:W-:Y:S01]  /*17540*/  IMAD.IADD R13, R11, 0x1, R4 ;  /* 0x000000010b0d7824 */ /* 0x000fe200078e0204 */
[----:B------:R-:W-:Y:S01]  /*17550*/  IADD3 R11, -R9, R0, RZ ;  /* 0x00000000090b7210 */ /* 0x000fe20007ffe1ff */
[----:B------:R-:W-:Y:S01]  /*17560*/  IMAD.MOV.U32 R12, RZ, RZ, R10 ;  /* 0x000000ffff0c7224 */ /* 0x000fe200078e000a */
[----:B------:R-:W-:Y:S01]  /*17570*/  SHF.R.S32.HI R8, RZ, 0x3, R8 ;  /* 0x00000003ff087819 */ /* 0x000fe20000011408 */
[----:B------:R-:W-:-:S02]  /*17580*/  IMAD R2, R215, c[0x0][0x3ec], R2 ;  /* 0x0000fb00d7027a24 */ /* 0x000fc400078e0202 */
[----:B------:R-:W-:Y:S01]  /*17590*/  IMAD.WIDE.U32 R12, R215, c[0x0][0x3e8], R12 ;  /* 0x0000fa00d70c7a25 */ /* 0x000fe200078e000c */
[CC--:B------:R-:W-:Y:S02]  /*175a0*/  LEA R7, R11.reuse, R8.reuse, 0x5 ;  /* 0x000000080b077211 */ /* 0x0c0fe400078e28ff */
[----:B------:R-:W-:Y:S01]  /*175b0*/  SHF.L.U32 R11, R11, 0x3, RZ ;  /* 0x000000030b0b7819 */ /* 0x000fe200000006ff */
[----:B------:R-:W-:Y:S01]  /*175c0*/  IMAD R5, R5, c[0x0][0x3f0], RZ ;  /* 0x0000fc0005057a24 */ /* 0x000fe200078e02ff */
[----:B------:R-:W-:Y:S01]  /*175d0*/  IADD3 R13, R2, R13, RZ ;  /* 0x0000000d020d7210 */ /* 0x000fe20007ffe0ff */
[C---:B-1----:R-:W-:Y:S01]  /*175e0*/  IMAD R7, R6.reuse, 0x80, R7 ;  /* 0x0000008006077824 */ /* 0x042fe200078e0207 */
[----:B------:R-:W-:Y:S01]  /*175f0*/  LEA R6, R6, R8, 0x7 ;  /* 0x0000000806067211 */ /* 0x000fe200078e38ff */
[----:B------:R-:W-:Y:S01]  /*17600*/  IMAD R5, R218, c[0x0][0x3f4], R5 ;  /* 0x0000fd00da057a24 */ /* 0x000fe200078e0205 */
[----:B------:R-:W-:Y:S01]  /*17610*/  IADD3 R10, R11, 0x40, RZ ;  /* 0x000000400b0a7810 */ /* 0x000fe20007ffe0ff */
[----:B------:R-:W-:Y:S01]  /*17620*/  @P0 IMAD.HI.U32 R0, R7, c[0x0][0x4ec], RZ ;  /* 0x00013b0007000a27 */ /* 0x000fe200078e00ff */
[----:B------:R-:W-:-:S02]  /*17630*/  MOV R2, R7 ;  /* 0x0000000700027202 */ /* 0x000fc40000000f00 */
[C---:B------:R-:W-:Y:S01]  /*17640*/  IADD3 R9, R11.reuse, 0x80, RZ ;  /* 0x000000800b097810 */ /* 0x040fe20007ffe0ff */
[----:B------:R-:W-:Y:S01]  /*17650*/  IMAD.WIDE.U32 R12, R218, c[0x0][0x3f0], R12 ;  /* 0x0000fc00da0c7a25 */ /* 0x000fe200078e000c */
[----:B------:R-:W-:Y:S02]  /*17660*/  @P0 SHF.R.U32.HI R2, RZ, c[0x0][0x4f0], R0 ;  /* 0x00013c00ff020a19 */ /* 0x000fe40000011600 */
[----:B------:R-:W-:Y:S02]  /*17670*/  IADD3 R8, R11, 0xc0, RZ ;  /* 0x000000c00b087810 */ /* 0x000fe40007ffe0ff */
[--C-:B------:R-:W-:Y:S01]  /*17680*/  SHF.R.S32.HI R4, RZ, 0x1f, R2.reuse ;  /* 0x0000001fff047819 */ /* 0x100fe20000011402 */
[----:B------:R-:W-:Y:S01]  /*17690*/  IMAD.MOV R0, RZ, RZ, -R2 ;  /* 0x000000ffff007224 */ /* 0x000fe200078e0a02 */
[----:B------:R-:W-:-:S03]  /*176a0*/  IADD3 R13, R13, R5, RZ ;  /* 0x000000050d0d7210 */ /* 0x000fc60007ffe0ff */
[----:B------:R-:W-:Y:S02]  /*176b0*/  IMAD R5, R4, c[0x0][0x3e0], RZ ;  /* 0x0000f80004057a24 */ /* 0x000fe400078e02ff */
[----:B------:R-:W-:Y:S02]  /*176c0*/  IMAD R0, R0, c[0x0][0x4e8], R7 ;  /* 0x00013a0000007a24 */ /* 0x000fe400078e0207 */
[----:B------:R-:W-:-:S04]  /*176d0*/  IMAD.WIDE.U32 R12, R2, c[0x0][0x3e0], R12 ;  /* 0x0000f800020c7a25 */ /* 0x000fc800078e000c */
[----:B------:R-:W-:Y:S01]  /*176e0*/  IMAD R5, R2, c[0x0][0x3e4], R5 ;  /* 0x0000f90002057a24 */ /* 0x000fe200078e0205 */
[----:B------:R-:W-:Y:S01]  /*176f0*/  SHF.R.S32.HI R2, RZ, 0x1f, R0 ;  /* 0x0000001fff027819 */ /* 0x000fe20000011400 */
[----:B-----5:R-:W-:-:S03]  /*17700*/  IMAD R7, R3, c[0x0][0x4e8], RZ ;  /* 0x00013a0003077a24 */ /* 0x020fc600078e02ff */
[----:B------:R-:W-:Y:S01]  /*17710*/  IADD3 R13, R13, R5, RZ ;  /* 0x000000050d0d7210 */ /* 0x000fe20007ffe0ff */
[----:B------:R-:W-:-:S04]  /*17720*/  IMAD R5, R2, c[0x0][0x3d8], RZ ;  /* 0x0000f60002057a24 */ /* 0x000fc800078e02ff */
[C---:B------:R-:W-:Y:S02]  /*17730*/  IMAD R5, R0.reuse, c[0x0][0x3dc], R5 ;  /* 0x0000f70000057a24 */ /* 0x040fe400078e0205 */
[----:B------:R-:W-:-:S04]  /*17740*/  IMAD.WIDE.U32 R12, R0, c[0x0][0x3d8], R12 ;  /* 0x0000f600000c7a25 */ /* 0x000fc800078e000c */
[----:B------:R-:W-:Y:S01]  /*17750*/  IMAD.IADD R5, R13, 0x1, R5 ;  /* 0x000000010d057824 */ /* 0x000fe200078e0205 */
        /* <DEDUP_REMOVED lines=27> */
.L_x_959:
[----:B------:R-:W-:Y:S05]  /*17910*/  BSYNC B0 ;  /* 0x0000000000007941 */ /* 0x000fea0003800000 */
.L_x_958:
[----:B--2---:R-:W-:Y:S01]  /*17920*/  IADD3 R4, R6, 0x20, RZ ;  /* 0x0000002006047810 */ /* 0x004fe20007ffe0ff */
[----:B------:R2:W4:Y:S01]  /*17930*/  SHFL.IDX PT, R13, R0, 0x1, 0x181f ;  /* 0x00381f00000d7f89 */ /* 0x00052200000e0000 */
        /* <DEDUP_REMOVED lines=8> */
[----:B---3--:R-:W-:Y:S02]  /*179c0*/  @!P2 SHF.R.S32.HI R5, RZ, 0x1f, R10 ;  /* 0x0000001fff05a819 */ /* 0x008fe4000001140a */
        /* <DEDUP_REMOVED lines=16> */
.L_x_961:
[----:B------:R-:W-:Y:S05]  /*17ad0*/  BSYNC B0 ;  /* 0x0000000000007941 */ /* 0x000fea0003800000 */
.L_x_960:
[----:B-1----:R-:W-:Y:S01]  /*17ae0*/  IADD3 R4, R6, 0x40, RZ ;  /* 0x0000004006047810 */ /* 0x002fe20007ffe0ff */
[----:B----4-:R1:W4:Y:S01]  /*17af0*/  SHFL.IDX PT, R13, R0, 0x2, 0x181f ;  /* 0x00581f00000d7f89 */ /* 0x01032200000e0000 */
[----:B------:R-:W-:Y:S02]  /*17b00*/  BSSY B0, `(.L_x_962) ;  /* 0x0000019000007945 */ /* 0x000fe40003800000 */
[----:B------:R-:W-:Y:S01]  /*17b10*/  ISETP.GE.AND P0, PT, R4, R7, PT ;  /* 0x000000070400720c */ /* 0x000fe20003f06270 */
[----:B------:R1:W2:-:S12]  /*17b20*/  SHFL.IDX PT, R12, R2, 0x2, 0x181f ;  /* 0x00581f00020c7f89 */ /* 0x00029800000e0000 */
        /* <DEDUP_REMOVED lines=9> */
[----:B--2-4-:R-:W-:Y:S01]  /*17bc0*/  @!P3 IMAD.WIDE R14, R11, 0x2, R12 ;  /* 0x000000020b0eb825 */ /* 0x014fe200078e020c */
        /* <DEDUP_REMOVED lines=12> */
.L_x_963:
[----:B------:R-:W-:Y:S05]  /*17c90*/  BSYNC B0 ;  /* 0x0000000000007941 */ /* 0x000fea0003800000 */
.L_x_962:
[----:B------:R-:W-:Y:S01]  /*17ca0*/  IADD3 R6, R6, 0x60, RZ ;  /* 0x0000006006067810 */ /* 0x000fe20007ffe0ff */
[----:B------:R1:W4:Y:S03]  /*17cb0*/  SHFL.IDX PT, R3, R0, 0x3, 0x181f ;  /* 0x00781f0000037f89 */ /* 0x00032600000e0000 */
[----:B------:R-:W-:Y:S01]  /*17cc0*/  ISETP.GE.AND P0, PT, R6, R7, PT ;  /* 0x000000070600720c */ /* 0x000fe20003f06270 */
[----:B-12---:R-:W1:-:S12]  /*17cd0*/  SHFL.IDX PT, R2, R2, 0x3, 0x181f ;  /* 0x00781f0002027f89 */ /* 0x006e5800000e0000 */
[----:B------:R-:W-:Y:S05]  /*17ce0*/  @P0 EXIT ;  /* 0x000000000000094d */ /* 0x000fea0003800000 */
[----:B------:R-:W-:Y:S02]  /*17cf0*/  ISETP.GE.AND P1, PT, R10, c[0x0][0x3c8], PT ;  /* 0x0000f2000a007a0c */ /* 0x000fe40003f26270 */
[----:B------:R-:W-:Y:S02]  /*17d00*/  ISETP.GE.AND P0, PT, R9, c[0x0][0x3c8], PT ;  /* 0x0000f20009007a0c */ /* 0x000fe40003f06270 */
[----:B------:R-:W-:-:S09]  /*17d10*/  ISETP.GE.AND P2, PT, R11, c[0x0][0x3c8], PT ;  /* 0x0000f2000b007a0c */ /* 0x000fd20003f46270 */
[----:B---3--:R-:W-:Y:S02]  /*17d20*/  @!P1 SHF.R.S32.HI R5, RZ, 0x1f, R10 ;  /* 0x0000001fff059819 */ /* 0x008fe4000001140a */
        /* <DEDUP_REMOVED lines=19> */
.L_x_936:
[----:B------:R-:W-:Y:S02]  /*17e60*/  MOV R9, 0x1 ;  /* 0x0000000100097802 */ /* 0x000fe40000000f00 */
[----:B------:R-:W-:Y:S02]  /*17e70*/  MOV R8, 0x17e90 ;  /* 0x00017e9000087802 */ /* 0x000fe40000000f00 */
[----:B-1----:R-:W-:Y:S05]  /*17e80*/  CALL.REL.NOINC `($__internal_4_$__cuda_sm70_shflsync_idx_p) ;  /* 0x000000f000007944 */ /* 0x002fea0003c00000 */
[----:B--2---:R-:W-:Y:S01]  /*17e90*/  IMAD.MOV.U32 R17, RZ, RZ, R9 ;  /* 0x000000ffff117224 */ /* 0x004fe200078e0009 */
[----:B-1----:R-:W-:Y:S01]  /*17ea0*/  MOV R10, R19 ;  /* 0x00000013000a7202 */ /* 0x002fe20000000f00 */
[----:B------:R-:W-:Y:S01]  /*17eb0*/  IMAD.MOV.U32 R9, RZ, RZ, 0x1 ;  /* 0x00000001ff097424 */ /* 0x000fe200078e00ff */
[----:B------:R-:W-:Y:S02]  /*17ec0*/  MOV R8, 0x17ee0 ;  /* 0x00017ee000087802 */ /* 0x000fe40000000f00 */
[----:B------:R-:W-:Y:S05]  /*17ed0*/  CALL.REL.NOINC `($__internal_4_$__cuda_sm70_shflsync_idx_p) ;  /* 0x000000a000007944 */ /* 0x000fea0003c00000 */
[----:B-12---:R-:W-:Y:S05]  /*17ee0*/  BRA `(.L_x_964) ;  /* 0xffff7c6000007947 */ /* 0x006fea000383ffff */
.L_x_944:
[----:B-1----:R-:W-:Y:S02]  /*17ef0*/  MOV R9, 0x1 ;  /* 0x0000000100097802 */ /* 0x002fe40000000f00 */
[----:B------:R-:W-:Y:S02]  /*17f00*/  MOV R8, 0x17f20 ;  /* 0x00017f2000087802 */ /* 0x000fe40000000f00 */
[----:B---3--:R-:W-:Y:S05]  /*17f10*/  CALL.REL.NOINC `($__internal_4_$__cuda_sm70_shflsync_idx_p) ;  /* 0x0000006000007944 */ /* 0x008fea0003c00000 */
[----:B-1----:R-:W-:Y:S01]  /*17f20*/  MOV R10, R2 ;  /* 0x00000002000a7202 */ /* 0x002fe20000000f00 */
[----:B--2---:R-:W-:Y:S01]  /*17f30*/  IMAD.MOV.U32 R5, RZ, RZ, R9 ;  /* 0x000000ffff057224 */ /* 0x004fe200078e0009 */
[----:B------:R-:W-:Y:S01]  /*17f40*/  MOV R8, 0x17f70 ;  /* 0x00017f7000087802 */ /* 0x000fe20000000f00 */
[----:B------:R-:W-:Y:S02]  /*17f50*/  IMAD.MOV.U32 R9, RZ, RZ, 0x1 ;  /* 0x00000001ff097424 */ /* 0x000fe400078e00ff */
[----:B------:R-:W-:Y:S05]  /*17f60*/  CALL.REL.NOINC `($__internal_4_$__cuda_sm70_shflsync_idx_p) ;  /* 0x0000001000007944 */ /* 0x000fea0003c00000 */
[----:B-12---:R-:W-:-:S05]  /*17f70*/  BRA `(.L_x_965) ;  /* 0xffffa4b000007947 */ /* 0x006fca000383ffff */
        .weak           $__internal_4_$__cuda_sm70_shflsync_idx_p
        .type           $__internal_4_$__cuda_sm70_shflsync_idx_p,@function
        .size           $__internal_4_$__cuda_sm70_shflsync_idx_p,(.L_x_1781 - $__internal_4_$__cuda_sm70_shflsync_idx_p)
$__internal_4_$__cuda_sm70_shflsync_idx_p:
[----:B------:R-:W-:Y:S01]  /*17f80*/  MOV R12, R8 ;  /* 0x00000008000c7202 */ /* 0x000fe20000000f00 */
[----:B------:R-:W-:Y:S04]  /*17f90*/  WARPSYNC R219 ;  /* 0x000000db00007348 */ /* 0x000fe80003800000 */
[----:B------:R-:W-:Y:S01]  /*17fa0*/  MOV R13, 0x0 ;  /* 0x00000000000d7802 */ /* 0x000fe20000000f00 */
[----:B------:R1:W2:Y:S03]  /*17fb0*/  SHFL.IDX PT, R9, R10, R9, R222 ;  /* 0x000000090a097389 */ /* 0x0002a600000e00de */
[----:B------:R-:W-:Y:S05]  /*17fc0*/  RET.REL.NODEC R12 `(_ZN7cutlass13device_kernelIN5flash19enable_sm80_to_sm89INS1_16FlashAttnFwdSm80INS1_25CollectiveMainloopFwdSm80ILi8ELi1ELb0EN4cute5tupleIJNS5_1CILi128EEENS7_ILi48EEENS7_ILi256EEEEEELi256ENS_6half_tEfNS_4arch4Sm80ELb0ELb0ELb0ELb1ELb1ELb1ELb1ELb0EEENS1_21CollectiveEpilogueFwdINS6_IJS8_SA_S9_EEENS6_IJNS7_ILi1EEESI_SI_EEESC_SE_Li256ELb1ELb1ELb0ELb0EEENS1_19SingleTileSchedulerILb1ELb0ELb1ELi128EEEEEEEEEvNT_6ParamsE) ;  /* 0xfffe80300c007950 */ /* 0x000fea0003c3ffff */
.L_x_966:
        /* <DEDUP_REMOVED lines=11> */
.L_x_1781:


//--------------------- .text._ZN7cutlass13device_kernelIN5flash19enable_sm80_to_sm89INS1_16FlashAttnFwdSm80INS1_25CollectiveMainloopFwdSm80ILi8ELi1ELb0EN4cute5tupleIJNS5_1CILi128EEENS7_ILi64EEENS7_ILi256EEEEEELi256ENS_6half_tEfNS_4arch4Sm80ELb0ELb1ELb0ELb0ELb1ELb0ELb1ELb0EEENS1_21CollectiveEpilogueFwdINS6_IJS8_SA_S9_EEENS6_IJNS7_ILi1EEESI_SI_EEESC_SE_Li256ELb0ELb1ELb0ELb0EEENS1_19SingleTileSchedulerILb0ELb0ELb1ELi128EEEEEEEEEvNT_6ParamsE --------------------------
	.section	.text._ZN7cutlass13device_kernelIN5flash19enable_sm80_to_sm89INS1_16FlashAttnFwdSm80INS1_25CollectiveMainloopFwdSm80ILi8ELi1ELb0EN4cute5tupleIJNS5_1CILi128EEENS7_ILi64EEENS7_ILi256EEEEEELi256ENS_6half_tEfNS_4arch4Sm80ELb0ELb1ELb0ELb0ELb1ELb0ELb1ELb0EEENS1_21CollectiveEpilogueFwdINS6_IJS8_SA_S9_EEENS6_IJNS7_ILi1EEESI_SI_EEESC_SE_Li256ELb0ELb1ELb0ELb0EEENS1_19SingleTileSchedulerILb0ELb0ELb1ELi128EEEEEEEEEvNT_6ParamsE,"ax",@progbits
	.sectioninfo	@"SHI_REGISTERS=255"
	.align	128
.text._ZN7cutlass13device_kernelIN5flash19enable_sm80_to_sm89INS1_16FlashAttnFwdSm80INS1_25CollectiveMainloopFwdSm80ILi8ELi1ELb0EN4cute5tupleIJNS5_1CILi128EEENS7_ILi64EEENS7_ILi256EEEEEELi256ENS_6half_tEfNS_4arch4Sm80ELb0ELb1ELb0ELb0ELb1ELb0ELb1ELb0EEENS1_21CollectiveEpilogueFwdINS6_IJS8_SA_S9_EEENS6_IJNS7_ILi1EEESI_SI_EEESC_SE_Li256ELb0ELb1ELb0ELb0EEENS1_19SingleTileSchedulerILb0ELb0ELb1ELi128EEEEEEEEEvNT_6ParamsE:
        .type           _ZN7cutlass13device_kernelIN5flash19enable_sm80_to_sm89INS1_16FlashAttnFwdSm80INS1_25CollectiveMainloopFwdSm80ILi8ELi1ELb0EN4cute5tupleIJNS5_1CILi128EEENS7_ILi64EEENS7_ILi256EEEEEELi256ENS_6half_tEfNS_4arch4Sm80ELb0ELb1ELb0ELb0ELb1ELb0ELb1ELb0EEENS1_21CollectiveEpilogueFwdINS6_IJS8_SA_S9_EEENS6_IJNS7_ILi1EEESI_SI_EEESC_SE_Li256ELb0ELb1ELb0ELb0EEENS1_19SingleTileSchedulerILb0ELb0ELb1ELi128EEEEEEEEEvNT_6ParamsE,@function
        .size           _ZN7cutlass13device_kernelIN5flash19enable_sm80_to_sm89INS1_16FlashAttnFwdSm80INS1_25CollectiveMainloopFwdSm80ILi8ELi1ELb0EN4cute5tupleIJNS5_1CILi128EEENS7_ILi64EEENS7_ILi256EEEEEELi256ENS_6half_tEfNS_4arch4Sm80ELb0ELb1ELb0ELb0ELb1ELb0ELb1ELb0EEENS1_21CollectiveEpilogueFwdINS6_IJS8_SA_S9_EEENS6_IJNS7_ILi1EEESI_SI_EEESC_SE_Li256ELb0ELb1ELb0ELb0EEENS1_19SingleTileSchedulerILb0ELb0ELb1ELi128EEEEEEEEEvNT_6ParamsE,(.L_x_1783 - _ZN7cutlass13device_kernelIN5flash19enable_sm80_to_sm89INS1_16FlashAttnFwdSm80INS1_25CollectiveMainloopFwdSm80ILi8ELi1ELb0EN4cute5tupleIJNS5_1CILi128EEENS7_ILi64EEENS7_ILi256EEEEEELi256ENS_6half_tEfNS_4arch4Sm80ELb0ELb1ELb0ELb0ELb1ELb0ELb1ELb0EEENS1_21CollectiveEpilogueFwdINS6_IJS8_SA_S9_EEENS6_IJNS7_ILi1EEESI_SI_EEESC_SE_Li256ELb0ELb1ELb0ELb0EEENS1_19SingleTileSchedulerILb0ELb0ELb1ELi128EEEEEEEEEvNT_6ParamsE)
        .other          _ZN7cutlass13device_kernelIN5flash19enable_sm80_to_sm89INS1_16FlashAttnFwdSm80INS1_25CollectiveMainloopFwdSm80ILi8ELi1ELb0EN4cute5tupleIJNS5_1CILi128EEENS7_ILi64EEENS7_ILi256EEEEEELi256ENS_6half_tEfNS_4arch4Sm80ELb0ELb1ELb0ELb0ELb1ELb0ELb1ELb0EEENS1_21CollectiveEpilogueFwdINS6_IJS8_SA_S9_EEENS6_IJNS7_ILi1EEESI_SI_EEESC_SE_Li256ELb0ELb1ELb0ELb0EEENS1_19SingleTileSchedulerILb0ELb0ELb1ELi128EEEEEEEEEvNT_6ParamsE,@"STO_CUDA_ENTRY STV_DEFAULT"
_ZN7cutlass13device_kernelIN5flash19enable_sm80_to_sm89INS1_16FlashAttnFwdSm80INS1_25CollectiveMainloopFwdSm80ILi8ELi1ELb0EN4cute5tupleIJNS5_1CILi128EEENS7_ILi64EEENS7_ILi256EEEEEELi256ENS_6half_tEfNS_4arch4Sm80ELb0ELb1ELb0ELb0ELb1ELb0ELb1ELb0EEENS1_21CollectiveEpilogueFwdINS6_IJS8_SA_S9_EEENS6_IJNS7_ILi1EEESI_SI_EEESC_SE_Li256ELb0ELb1ELb0ELb0EEENS1_19SingleTileSchedulerILb0ELb0ELb1ELi128EEEEEEEEEvNT_6ParamsE:
[----:B------:R-:W-:Y:S02]  /*0000*/  MOV R1, c[0x0][0x28] ;  /* 0x00000a0000017a02 */ /* 0x000fe40000000f00 */
[----:B------:R-:W1:Y:S02]  /*0010*/  S2UR UR6, SR_CTAID.Z ;  /* 0x00000000000679c3 */ /* 0x000e640000002700 */
        /* <DEDUP_REMOVED lines=17> */
[----:B------:R-:W-:Y:S01]  /*0130*/  UMOV UR13, 0x1 ;  /* 0x00000001000d7882 */ /* 0x000fe20000000000 */
[----:B------:R-:W3:Y:S01]  /*0140*/  S2UR UR9, SR_CTAID.Y ;  /* 0x00000000000979c3 */ /* 0x000ee20000002600 */
[----:B------:R-:W4:Y:S01]  /*0150*/  S2R R83, SR_TID.X ;  /* 0x0000000000537919 */ /* 0x000f220000002100 */
[----:B------:R-:W-:-:S02]  /*0160*/  ULDC UR8, c[0x0][0x1d0] ;  /* 0x0000740000087ab9 */ /* 0x000fc40000000800 */
[----:B------:R-:W-:Y:S02]  /*0170*/  ULDC UR14, c[0x0][0x168] ;  /* 0x00005a00000e7ab9 */ /* 0x000fe40000000800 */
[----:B-1----:R-:W-:-:S04]  /*0180*/  USHF.L.U32 UR25, UR25, 0x7, URZ ;  /* 0x0000000719197899 */ /* 0x002fc8000800063f */
[----:B------:R-:W-:Y:S02]  /*0190*/  @UP2 UIADD3 UR10, UR25, 0x7f, URZ ;  /* 0x0000007f190a2890 */ /* 0x000fe4000fffe03f */
[----:B------:R-:W-:Y:S02]  /*01a0*/  UIADD3 UR7, UR25, 0x7f, URZ ;  /* 0x0000007f19077890 */ /* 0x000fe4000fffe03f */
[----:B------:R-:W-:Y:S02]  /*01b0*/  UIMAD.WIDE.U32 UR10, UR10, UR4, URZ ;  /* 0x000000040a0a72a5 */ /* 0x000fe4000f8e003f */
[----:B---3--:R-:W-:Y:S02]  /*01c0*/  USHF.R.S32.HI UR18, URZ, 0x1f, UR9 ;  /* 0x0000001f3f127899 */ /* 0x008fe40008011409 */
[----:B------:R-:W-:-:S03]  /*01d0*/  @UP2 USHF.R.U32.HI UR7, URZ, UR5, UR11 ;  /* 0x000000053f072299 */ /* 0x000fc6000801160b */
[----:B------:R-:W-:Y:S02]  /*01e0*/  ULDC.64 UR4, c[0x0][0x328] ;  /* 0x0000ca0000047ab9 */ /* 0x000fe40000000a00 */
[----:B------:R-:W-:Y:S02]  /*01f0*/  UISETP.LE.AND UP1, UPT, UR13, UR5, UPT ;  /* 0x000000050d00728c */ /* 0x000fe4000bf23270 */
[----:B------:R-:W-:Y:S02]  /*0200*/  UMOV UR10, URZ ;  /* 0x0000003f000a7c82 */ /* 0x000fe40008000000 */
[----:B------:R-:W-:Y:S02]  /*0210*/  ULDC UR11, c[0x0][0x2ac] ;  /* 0x0000ab00000b7ab9 */ /* 0x000fe40000000800 */
[----:B------:R-:W-:-:S04]  /*0220*/  UIMAD UR8, UR11, UR8, URZ ;  /* 0x000000080b0872a4 */ /* 0x000fc8000f8e023f */
[----:B------:R-:W-:-:S04]  /*0230*/  UIADD3 UR14, UR8, -UR14, UR13 ;  /* 0x8000000e080e7290 */ /* 0x000fc8000fffe00d */
[----:B------:R-:W-:-:S04]  /*0240*/  UIADD3 UR5, UR14, UR7, URZ ;  /* 0x000000070e057290 */ /* 0x000fc8000fffe03f */
        /* <DEDUP_REMOVED lines=16> */
.L_x_968:
[----:B------:R-:W-:Y:S02]  /*0350*/  ULDC UR4, c[0x0][0x32c] ;  /* 0x0000cb0000047ab9 */ /* 0x000fe40000000800 */
[----:B------:R-:W-:-:S03]  /*0360*/  UISETP.NE.AND UP0, UPT, UR13, UR4, UPT ;  /* 0x000000040d00728c */ /* 0x000fc6000bf05270 */
[----:B------:R-:W-:Y:S02]  /*0370*/  ULDC.64 UR4, c[0x0][0x330] ;  /* 0x0000cc0000047ab9 */ /* 0x000fe40000000a00 */
[----:B------:R-:W-:-:S07]  /*0380*/  UIMAD.WIDE.U32 UR20, UR14, UR4, URZ ;  /* 0x000000040e1472a5 */ /* 0x000fce000f8e003f */
[----:B------:R-:W-:Y:S02]  /*0390*/  @UP0 UMOV UR13, UR21 ;  /* 0x00000015000d0c82 */ /* 0x000fe40008000000 */
[----:B------:R-:W-:Y:S02]  /*03a0*/  @UP0 USHF.R.U32.HI UR14, URZ, UR5, UR13 ;  /* 0x000000053f0e0299 */ /* 0x000fe4000801160d */
.L_x_969:
[----:B------:R-:W-:Y:S02]  /*03b0*/  ULDC UR4, c[0x0][0x32c] ;  /* 0x0000cb0000047ab9 */ /* 0x000fe40000000800 */
[----:B------:R-:W-:-:S04]  /*03c0*/  UIMAD UR4, UR14, UR4, UR4 ;  /* 0x000000040e0472a4 */ /* 0x000fc8000f8e0204 */
[----:B------:R-:W-:-:S04]  /*03d0*/  UISETP.LT.AND UP0, UPT, UR7, UR4, UPT ;  /* 0x000000040700728c */ /* 0x000fc8000bf01270 */
[----:B------:R-:W-:Y:S02]  /*03e0*/  USEL UR7, UR7, UR4, UP0 ;  /* 0x0000000407077287 */ /* 0x000fe40008000000 */
.L_x_967:
[----:B----4-:R-:W-:Y:S01]  /*03f0*/  UIADD3 UR13, UR8, 0x3f, URZ ;  /* 0x0000003f080d7890 */ /* 0x010fe2000fffe03f */
[----:B------:R-:W-:Y:S01]  /*0400*/  PLOP3.LUT P0, PT, PT, PT, UP1, 0x40, 0x0 ;  /* 0x000000000000781c */ /* 0x000fe20003f0e818 */
[----:B------:R-:W-:Y:S02]  /*0410*/  UIADD3 UR14, UR7, 0x3f, URZ ;  /* 0x0000003f070e7890 */ /* 0x000fe4000fffe03f */
[----:B------:R-:W-:Y:S02]  /*0420*/  ULDC.64 UR4, c[0x0][0x2c8] ;  /* 0x0000b20000047ab9 */ /* 0x000fe40000000a00 */
[----:B------:R-:W-:Y:S02]  /*0430*/  UIMAD.WIDE.U32 UR20, UR25, UR4, URZ ;  /* 0x00000004191472a5 */ /* 0x000fe4000f8e003f */
[----:B------:R-:W-:Y:S02]  /*0440*/  USHF.R.S32.HI UR15, URZ, 0x1f, UR13 ;  /* 0x0000001f3f0f7899 */ /* 0x000fe4000801140d */
[----:B------:R-:W-:-:S02]  /*0450*/  USHF.R.S32.HI UR7, URZ, 0x1f, UR14 ;  /* 0x0000001f3f077899 */ /* 0x000fc4000801140e */
[----:B------:R-:W-:Y:S02]  /*0460*/  UMOV UR4, UR25 ;  /* 0x0000001900047c82 */ /* 0x000fe40008000000 */
[----:B------:R-:W-:Y:S02]  /*0470*/  @UP2 USHF.R.U32.HI UR4, URZ, UR5, UR21 ;  /* 0x000000053f042299 */ /* 0x000fe40008011615 */
[----:B------:R-:W-:Y:S02]  /*0480*/  ULEA.HI UR5, UR15, UR13, URZ, 0x6 ;  /* 0x0000000d0f057291 */ /* 0x000fe4000f8f303f */
[----:B------:R-:W-:Y:S02]  /*0490*/  ULEA.HI UR21, UR7, UR14, URZ, 0x6 ;  /* 0x0000000e07157291 */ /* 0x000fe4000f8f303f */
[----:B------:R-:W-:Y:S02]  /*04a0*/  ULDC UR24, c[0x0][0x168] ;  /* 0x00005a0000187ab9 */ /* 0x000fe40000000800 */
[----:B------:R-:W-:-:S02]  /*04b0*/  USHF.R.S32.HI UR5, URZ, 0x6, UR5 ;  /* 0x000000063f057899 */ /* 0x000fc40008011405 */
[----:B------:R-:W-:Y:S02]  /*04c0*/  USHF.R.S32.HI UR21, URZ, 0x6, UR21 ;  /* 0x000000063f157899 */ /* 0x000fe40008011415 */
[----:B------:R-:W-:Y:S02]  /*04d0*/  UIADD3 UR24, UR8, -UR24, URZ ;  /* 0x8000001808187290 */ /* 0x000fe4000fffe03f */
[----:B------:R-:W-:Y:S02]  /*04e0*/  UISETP.LT.AND UP0, UPT, UR5, UR21, UPT ;  /* 0x000000150500728c */ /* 0x000fe4000bf01270 */
[----:B------:R-:W-:Y:S02]  /*04f0*/  UIADD3 UR4, UR24, UR4, URZ ;  /* 0x0000000418047290 */ /* 0x000fe4000fffe03f */
[----:B------:R-:W-:Y:S02]  /*0500*/  ULDC UR7, c[0x0][0x324] ;  /* 0x0000c90000077ab9 */ /* 0x000fe40000000800 */
        /* <DEDUP_REMOVED lines=15> */
.L_x_971:
[----:B------:R-:W-:Y:S02]  /*0600*/  ULDC UR4, c[0x0][0x32c] ;  /* 0x0000cb0000047ab9 */ /* 0x000fe40000000800 */
[----:B------:R-:W-:-:S03]  /*0610*/  UISETP.NE.AND UP0, UPT, UR4, 0x1, UPT ;  /* 0x000000010400788c */ /* 0x000fc6000bf05270 */
[----:B------:R-:W-:Y:S02]  /*0620*/  ULDC.64 UR4, c[0x0][0x330] ;  /* 0x0000cc0000047ab9 */ /* 0x000fe40000000a00 */
[----:B------:R-:W-:-:S06]  /*0630*/  UIMAD.WIDE.U32 UR14, UR13, UR4, URZ ;  /* 0x000000040d0e72a5 */ /* 0x000fcc000f8e003f */
[----:B------:R-:W-:Y:S02]  /*0640*/  @UP0 USHF.R.U32.HI UR13, URZ, UR5, UR15 ;  /* 0x000000053f0d0299 */ /* 0x000fe4000801160f */
.L_x_972:
[----:B------:R-:W-:Y:S02]  /*0650*/  ULDC UR4, c[0x0][0x32c] ;  /* 0x0000cb0000047ab9 */ /* 0x000fe40000000800 */
[----:B------:R-:W-:-:S04]  /*0660*/  UIMAD UR4, UR13, UR4, URZ ;  /* 0x000000040d0472a4 */ /* 0x000fc8000f8e023f */
[----:B------:R-:W-:-:S04]  /*0670*/  UISETP.LT.AND UP0, UPT, UR7, UR4, UPT ;  /* 0x000000040700728c */ /* 0x000fc8000bf01270 */
[----:B------:R-:W-:-:S04]  /*0680*/  USEL UR7, UR7, UR4, !UP0 ;  /* 0x0000000407077287 */ /* 0x000fc8000c000000 */
.L_x_970:
[----:B------:R-:W-:Y:S01]  /*0690*/  USHF.R.S32.HI UR4, URZ, 0x1f, UR7 ;  /* 0x0000001f3f047899 */ /* 0x000fe20008011407 */
[----:B------:R-:W-:Y:S01]  /*06a0*/  PLOP3.LUT P2, PT, PT, PT, PT, 0x80, 0x0 ;  /* 0x000000000000781c */ /* 0x000fe20003f4f070 */
[----:B------:R-:W-:Y:S01]  /*06b0*/  CS2R R4, SRZ ;  /* 0x0000000000047805 */ /* 0x000fe2000001ff00 */
[----:B------:R-:W-:Y:S01]  /*06c0*/  IMAD.MOV.U32 R130, RZ, RZ, RZ ;  /* 0x000000ffff827224 */ /* 0x000fe200078e00ff */
[----:B------:R-:W-:Y:S01]  /*06d0*/  ULEA.HI UR7, UR4, UR7, URZ, 0x6 ;  /* 0x0000000704077291 */ /* 0x000fe2000f8f303f */
[----:B------:R-:W-:Y:S01]  /*06e0*/  IMAD.MOV.U32 R128, RZ, RZ, RZ ;  /* 0x000000ffff807224 */ /* 0x000fe200078e00ff */
[----:B------:R-:W-:Y:S01]  /*06f0*/  CS2R R126, SRZ ;  /* 0x00000000007e7805 */ /* 0x000fe2000001ff00 */
[----:B------:R-:W-:Y:S01]  /*0700*/  CS2R R124, SRZ ;  /* 0x00000000007c7805 */ /* 0x000fe2000001ff00 */
        /* <DEDUP_REMOVED lines=78> */
[----:B------:R-:W-:-:S03]  /*0bf0*/  ULDC.64 UR4, c[0x0][0x1b8] ;  /* 0x00006e0000047ab9 */ /* 0x000fc60000000a00 */
[----:B------:R-:W-:Y:S01]  /*0c00*/  LEA.HI R229, R85, R83, RZ, 0x3 ;  /* 0x0000005355e57211 */ /* 0x000fe200078f18ff */
[----:B------:R3:W4:Y:S01]  /*0c10*/  @P0 LDG.E R6, [R6.64] ;  /* 0x0000001006060981 */ /* 0x000722000c1e1900 */
[----:B------:R-:W-:Y:S01]  /*0c20*/  PLOP3.LUT P2, PT, PT, PT, UP2, 0x80, 0x0 ;  /* 0x000000000000781c */ /* 0x000fe20003f4f028 */
[----:B------:R-:W-:Y:S01]  /*0c30*/  UIMAD UR13, UR18, UR4, URZ ;  /* 0x00000004120d72a4 */ /* 0x000fe2000f8e023f */
[----:B------:R-:W-:Y:S01]  /*0c40*/  LOP3.LUT R0, R229, 0xfffffff8, RZ, 0xc0, !PT ;  /* 0xfffffff8e5007812 */ /* 0x000fe200078ec0ff */
[----:B------:R-:W-:Y:S01]  /*0c50*/  UIMAD.WIDE.U32 UR22, UR9, UR4, URZ ;  /* 0x00000004091672a5 */ /* 0x000fe2000f8e003f */
[----:B------:R-:W-:Y:S01]  /*0c60*/  SHF.R.S32.HI R229, RZ, 0x3, R229 ;  /* 0x00000003ffe57819 */ /* 0x000fe200000114e5 */
[----:B------:R-:W-:Y:S01]  /*0c70*/  UIMAD UR13, UR9, UR5, UR13 ;  /* 0x00000005090d72a4 */ /* 0x000fe2000f8e020d */
[----:B------:R-:W-:Y:S01]  /*0c80*/  PLOP3.LUT P1, PT, PT, PT, UP2, 0x80, 0x0 ;  /* 0x000000000000781c */ /* 0x000fe20003f2f028 */
[----:B------:R-:W-:Y:S01]  /*0c90*/  IMAD.IADD R0, R83, 0x1, -R0 ;  /* 0x0000000153007824 */ /* 0x000fe200078e0a00 */
[----:B------:R-:W-:Y:S01]  /*0ca0*/  USHF.R.S32.HI UR14, URZ, 0x1f, UR6 ;  /* 0x0000001f3f0e7899 */ /* 0x000fe20008011406 */
[----:B------:R-:W-:Y:S01]  /*0cb0*/  IMAD.SHL.U32 R233, R229, 0x40, RZ ;  /* 0x00000040e5e97824 */ /* 0x000fe200078e00ff */
[----:B------:R-:W-:Y:S01]  /*0cc0*/  ULDC.64 UR4, c[0x0][0x1c0] ;  /* 0x0000700000047ab9 */ /* 0x000fe20000000a00 */
[C---:B------:R-:W-:Y:S01]  /*0cd0*/  IMAD R234, R0.reuse, 0x20, R229 ;  /* 0x0000002000ea7824 */ /* 0x040fe200078e02e5 */
[----:B------:R-:W-:Y:S01]  /*0ce0*/  UIADD3 UR23, UR23, UR13, URZ ;  /* 0x0000000d17177290 */ /* 0x000fe2000fffe03f */
[----:B------:R-:W-:Y:S01]  /*0cf0*/  IMAD.SHL.U32 R235, R0, 0x8, RZ ;  /* 0x0000000800eb7824 */ /* 0x000fe200078e00ff */
[----:B------:R-:W-:Y:S01]  /*0d00*/  UIMAD UR14, UR14, UR4, URZ ;  /* 0x000000040e0e72a4 */ /* 0x000fe2000f8e023f */
[----:B------:R-:W-:Y:S01]  /*0d10*/  LOP3.LUT R233, R233, 0x1c0, RZ, 0xc0, !PT ;  /* 0x000001c0e9e97812 */ /* 0x000fe200078ec0ff */
[----:B------:R-:W-:Y:S01]  /*0d20*/  UIMAD.WIDE.U32 UR22, UR6, UR4, UR22 ;  /* 0x00000004061672a5 */ /* 0x000fe2000f8e0016 */
[----:B------:R-:W-:Y:S01]  /*0d30*/  IADD3 R4, R234, UR25, RZ ;  /* 0x00000019ea047c10 */ /* 0x000fe2000fffe0ff */
[----:B------:R-:W-:Y:S01]  /*0d40*/  UIMAD UR5, UR6, UR5, UR14 ;  /* 0x00000005060572a4 */ /* 0x000fe2000f8e020e */
[----:B------:R-:W-:Y:S01]  /*0d50*/  IADD3 R16, R235, 0x40, RZ ;  /* 0x00000040eb107810 */ /* 0x000fe20007ffe0ff */
[----:B------:R-:W-:Y:S01]  /*0d60*/  ULDC UR4, c[0x0][0x168] ;  /* 0x00005a0000047ab9 */ /* 0x000fe20000000800 */
[----:B------:R-:W-:Y:S01]  /*0d70*/  IMAD.MOV.U32 R231, RZ, RZ, RZ ;  /* 0x000000ffffe77224 */ /* 0x000fe200078e00ff */
[----:B------:R-:W-:Y:S01]  /*0d80*/  UIADD3 UR5, UR23, UR5, URZ ;  /* 0x0000000517057290 */ /* 0x000fe2000fffe03f */
[----:B-1----:R-:W-:Y:S01]  /*0d90*/  @P2 IMAD.HI.U32 R2, R4, c[0x0][0x2c8], RZ ;  /* 0x0000b20004022a27 */ /* 0x002fe200078e00ff */
[----:B------:R-:W-:Y:S01]  /*0da0*/  UIMAD UR12, UR12, UR4, URZ ;  /* 0x000000040c0c72a4 */ /* 0x000fe2000f8e023f */
[----:B------:R-:W-:Y:S01]  /*0db0*/  SHF.R.S32.HI R202, RZ, 0x1f, R16 ;  /* 0x0000001fffca7819 */ /* 0x000fe20000011410 */
[----:B------:R-:W-:Y:S01]  /*0dc0*/  UIADD3 UR26, UR21, -0x1, URZ ;  /* 0xffffffff151a7890 */ /* 0x000fe2000fffe03f */
[----:B------:R-:W-:Y:S01]  /*0dd0*/  IMAD.MOV.U32 R3, RZ, RZ, R4 ;  /* 0x000000ffff037224 */ /* 0x000fe200078e0004 */
[----:B------:R-:W-:Y:S01]  /*0de0*/  @P1 SHF.R.U32.HI R3, RZ, c[0x0][0x2cc], R2 ;  /* 0x0000b300ff031a19 */ /* 0x000fe20000011602 */
[----:B------:R-:W-:Y:S01]  /*0df0*/  IMAD.U32 R9, RZ, RZ, UR23 ;  /* 0x00000017ff097e24 */ /* 0x000fe2000f8e00ff */
[----:B------:R-:W-:Y:S01]  /*0e00*/  LEA.HI R202, R202, R16, RZ, 0x3 ;  /* 0x00000010caca7211 */ /* 0x000fe200078f18ff */
[----:B------:R-:W-:Y:S01]  /*0e10*/  IMAD.U32 R8, RZ, RZ, UR22 ;  /* 0x00000016ff087e24 */ /* 0x000fe2000f8e00ff */
[--C-:B------:R-:W-:Y:S01]  /*0e20*/  SHF.R.S32.HI R2, RZ, 0x1f, R3.reuse ;  /* 0x0000001fff027819 */ /* 0x100fe20000011403 */
[----:B------:R-:W-:Y:S01]  /*0e30*/  IMAD.MOV R10, RZ, RZ, -R3 ;  /* 0x000000ffff0a7224 */ /* 0x000fe200078e0a03 */
[----:B------:R-:W-:Y:S01]  /*0e40*/  ISETP.GE.AND P5, PT, R16, c[0x0][0x198], PT ;  /* 0x0000660010007a0c */ /* 0x000fe20003fa6270 */
[----:B------:R-:W-:Y:S01]  /*0e50*/  IMAD.U32 R9, RZ, RZ, UR5 ;  /* 0x00000005ff097e24 */ /* 0x000fe2000f8e00ff */
[----:B------:R-:W-:Y:S01]  /*0e60*/  LOP3.LUT R202, R202, 0xfffffff8, RZ, 0xc0, !PT ;  /* 0xfffffff8caca7812 */ /* 0x000fe200078ec0ff */
[----:B------:R-:W-:Y:S01]  /*0e70*/  IMAD R2, R2, c[0x0][0x1b0], RZ ;  /* 0x00006c0002027a24 */ /* 0x000fe200078e02ff */
[----:B------:R-:W-:Y:S01]  /*0e80*/  USHF.L.U32 UR20, UR26, 0x6, URZ ;  /* 0x000000061a147899 */ /* 0x000fe2000800063f */
[----:B------:R-:W-:Y:S01]  /*0e90*/  IMAD R10, R10, c[0x0][0x2c4], R4 ;  /* 0x0000b1000a0a7a24 */ /* 0x000fe200078e0204 */
[----:B------:R-:W-:Y:S01]  /*0ea0*/  ULDC.64 UR4, c[0x0][0x2b0] ;  /* 0x0000ac0000047ab9 */ /* 0x000fe20000000a00 */
[----:B------:R-:W-:-:S03]  /*0eb0*/  IMAD.WIDE.U32 R8, R3, c[0x0][0x1b0], R8 ;  /* 0x00006c0003087a25 */ /* 0x000fc600078e0008 */
[----:B------:R-:W-:Y:S01]  /*0ec0*/  IADD3 R232, R234, UR20, RZ ;  /* 0x00000014eae87c10 */ /* 0x000fe2000fffe0ff */
[----:B------:R-:W-:Y:S01]  /*0ed0*/  IMAD R2, R3, c[0x0][0x1b4], R2 ;  /* 0x00006d0003027a24 */ /* 0x000fe200078e0202 */
[----:B------:R-:W-:-:S03]  /*0ee0*/  SHF.R.S32.HI R3, RZ, 0x1f, R10 ;  /* 0x0000001fff037819 */ /* 0x000fc6000001140a */
[----:B------:R-:W-:Y:S01]  /*0ef0*/  IMAD.IADD R9, R9, 0x1, R2 ;  /* 0x0000000109097824 */ /* 0x000fe200078e0202 */
[----:B------:R-:W-:Y:S01]  /*0f00*/  SHF.R.U32.HI R2, RZ, 0x3, R233 ;  /* 0x00000003ff027819 */ /* 0x000fe200000116e9 */
[----:B------:R-:W-:Y:S01]  /*0f10*/  IMAD R3, R3, c[0x0][0x1a8], RZ ;  /* 0x00006a0003037a24 */ /* 0x000fe200078e02ff */
[----:B------:R-:W-:-:S03]  /*0f20*/  LOP3.LUT R233, R233, 0x38, R235, 0xf8, !PT ;  /* 0x00000038e9e97812 */ /* 0x000fc600078ef8eb */
[C---:B------:R-:W-:Y:S01]  /*0f30*/  IMAD R3, R10.reuse, c[0x0][0x1ac], R3 ;  /* 0x00006b000a037a24 */ /* 0x040fe200078e0203 */
[----:B------:R-:W-:Y:S01]  /*0f40*/  LOP3.LUT R233, R233, R2, RZ, 0x3c, !PT ;  /* 0x00000002e9e97212 */ /* 0x000fe200078e3cff */
[----:B------:R-:W-:Y:S01]  /*0f50*/  IMAD.WIDE.U32 R10, R10, c[0x0][0x1a8], R8 ;  /* 0x00006a000a0a7a25 */ /* 0x000fe200078e0008 */
[----:B------:R-:W-:Y:S02]  /*0f60*/  IADD3 R2, R229, UR25, RZ ;  /* 0x00000019e5027c10 */ /* 0x000fe4000fffe0ff */
[----:B------:R-:W-:Y:S01]  /*0f70*/  LEA.HI R8, R85, R83, RZ, 0x6 ;  /* 0x0000005355087211 */ /* 0x000fe200078f30ff */
[----:B------:R-:W-:Y:S01]  /*0f80*/  IMAD.IADD R3, R11, 0x1, R3 ;  /* 0x000000010b037824 */ /* 0x000fe200078e0203 */
[----:B------:R-:W-:Y:S02]  /*0f90*/  LEA R4, P1, R10, c[0x0][0x160], 0x1 ;  /* 0x000058000a047a11 */ /* 0x000fe400078208ff */
[C---:B------:R-:W-:Y:S01]  /*0fa0*/  IADD3 R11, R235.reuse, 0x80, RZ ;  /* 0x00000080eb0b7810 */ /* 0x040fe20007ffe0ff */
[----:B------:R-:W-:Y:S01]  /*0fb0*/  IMAD.SHL.U32 R8, R8, 0x8, RZ ;  /* 0x0000000808087824 */ /* 0x000fe200078e00ff */
[----:B------:R-:W-:Y:S01]  /*0fc0*/  LEA.HI.X R3, R10, c[0x0][0x164], R3, 0x1, P1 ;  /* 0x000059000a037a11 */ /* 0x000fe200008f0c03 */
[----:B------:R-:W-:Y:S01]  /*0fd0*/  SHFL.IDX PT, R14, R4, RZ, 0x181f ;  /* 0x00181fff040e7589 */ /* 0x000fe200000e0000 */
[----:B------:R-:W-:-:S02]  /*0fe0*/  IADD3 R10, R235, 0xc0, RZ ;  /* 0x000000c0eb0a7810 */ /* 0x000fc40007ffe0ff */
[----:B------:R-:W-:Y:S01]  /*0ff0*/  ISETP.GE.AND P3, PT, R2, UR12, PT ;  /* 0x0000000c02007c0c */ /* 0x000fe2000bf66270 */
[----:B------:R-:W1:Y:S01]  /*1000*/  SHFL.IDX PT, R15, R3, RZ, 0x181f ;  /* 0x00181fff030f7589 */ /* 0x000e6200000e0000 */
[----:B------:R-:W-:Y:S02]  /*1010*/  SHF.R.S32.HI R201, RZ, 0x1f, R11 ;  /* 0x0000001fffc97819 */ /* 0x000fe4000001140b */
[----:B------:R-:W-:Y:S01]  /*1020*/  SHF.R.S32.HI R200, RZ, 0x1f, R10 ;  /* 0x0000001fffc87819 */ /* 0x000fe2000001140a */
[----:B------:R-:W-:Y:S01]  /*1030*/  SHFL.IDX PT, R12, R4, 0x1, 0x181f ;  /* 0x00381f00040c7f89 */ /* 0x000fe200000e0000 */
[----:B------:R-:W-:Y:S02]  /*1040*/  LEA.HI R201, R201, R11, RZ, 0x3 ;  /* 0x0000000bc9c97211 */ /* 0x000fe400078f18ff */
[----:B------:R-:W-:Y:S01]  /*1050*/  ISETP.GE.AND P4, PT, R11, c[0x0][0x198], PT ;  /* 0x000066000b007a0c */ /* 0x000fe20003f86270 */
[----:B------:R-:W5:Y:S01]  /*1060*/  SHFL.IDX PT, R13, R3, 0x1, 0x181f ;  /* 0x00381f00030d7f89 */ /* 0x000f6200000e0000 */
[----:B------:R-:W-:-:S02]  /*1070*/  LEA.HI R200, R200, R10, RZ, 0x3 ;  /* 0x0000000ac8c87211 */ /* 0x000fc400078f18ff */
[----:B------:R-:W-:Y:S01]  /*1080*/  LOP3.LUT R233, R233, 0xfffffe00, R8, 0xf8, !PT ;  /* 0xfffffe00e9e97812 */ /* 0x000fe200078ef808 */
[----:B------:R-:W-:Y:S01]  /*1090*/  SHFL.IDX PT, R9, R3, 0x2, 0x181f ;  /* 0x00581f0003097f89 */ /* 0x000fe200000e0000 */
[----:B------:R-:W-:Y:S02]  /*10a0*/  ISETP.GE.AND P2, PT, R10, c[0x0][0x198], PT ;  /* 0x000066000a007a0c */ /* 0x000fe40003f46270 */
[----:B---3--:R-:W-:Y:S01]  /*10b0*/  IADD3 R7, R2, 0x20, RZ ;  /* 0x0000002002077810 */ /* 0x008fe20007ffe0ff */
[----:B------:R-:W-:Y:S01]  /*10c0*/  IMAD.SHL.U32 R233, R233, 0x2, RZ ;  /* 0x00000002e9e97824 */ /* 0x000fe200078e00ff */
[----:B------:R-:W-:Y:S01]  /*10d0*/  LOP3.LUT R201, R201, 0xfffffff8, RZ, 0xc0, !PT ;  /* 0xfffffff8c9c97812 */ /* 0x000fe200078ec0ff */
[----:B------:R-:W3:Y:S01]  /*10e0*/  SHFL.IDX PT, R8, R4, 0x2, 0x181f ;  /* 0x00581f0004087f89 */ /* 0x000ee200000e0000 */
[----:B------:R-:W-:Y:S02]  /*10f0*/  LOP3.LUT R200, R200, 0xfffffff8, RZ, 0xc0, !PT ;  /* 0xfffffff8c8c87812 */ /* 0x000fe400078ec0ff */
[----:B------:R-:W-:Y:S01]  /*1100*/  ISETP.GE.AND P1, PT, R7, UR12, PT ;  /* 0x0000000c07007c0c */ /* 0x000fe2000bf26270 */
[----:B------:R-:W-:Y:S01]  /*1110*/  SHFL.IDX PT, R3, R3, 0x3, 0x181f ;  /* 0x00781f0003037f89 */ /* 0x000fe200000e0000 */
[----:B-1----:R-:W-:-:S04]  /*1120*/  @!P3 IMAD.WIDE R22, R235, 0x2, R14 ;  /* 0x00000002eb16b825 */ /* 0x002fc800078e020e */
[----:B------:R-:W-:-:S04]  /*1130*/  @!P3 IMAD.WIDE R20, R202, 0x2, R14 ;  /* 0x00000002ca14b825 */ /* 0x000fc800078e020e */
[----:B------:R-:W-:-:S04]  /*1140*/  @!P3 IMAD.WIDE R18, R201, 0x2, R14 ;  /* 0x00000002c912b825 */ /* 0x000fc800078e020e */
[----:B------:R-:W-:Y:S01]  /*1150*/  @!P3 IMAD.WIDE R14, R200, 0x2, R14 ;  /* 0x00000002c80eb825 */ /* 0x000fe200078e020e */
[----:B----4-:R1:W4:Y:S01]  /*1160*/  @P0 R2UR UR14, R6 ;  /* 0x00000000060e03c2 */ /* 0x01032200000e0000 */
[----:B------:R-:W-:Y:S01]  /*1170*/  ISETP.GE.AND P0, PT, R235, c[0x0][0x198], PT ;  /* 0x00006600eb007a0c */ /* 0x000fe20003f06270 */
[----:B----4-:R-:W-:Y:S02]  /*1180*/  @!UP0 UMOV UR14, UR6 ;  /* 0x00000006000e8c82 */ /* 0x010fe40008000000 */
[----:B------:R-:W-:-:S04]  /*1190*/  USHF.R.S32.HI UR6, URZ, 0x1f, UR14 ;  /* 0x0000001f3f067899 */ /* 0x000fc8000801140e */
[----:B------:R-:W-:-:S04]  /*11a0*/  UIMAD UR6, UR6, UR4, URZ ;  /* 0x00000004060672a4 */ /* 0x000fc8000f8e023f */
[----:B------:R-:W-:Y:S02]  /*11b0*/  UIMAD UR6, UR14, UR5, UR6 ;  /* 0x000000050e0672a4 */ /* 0x000fe4000f8e0206 */
[----:B------:R4:W-:Y:S04]  /*11c0*/  @!P3 LDGSTS.E.BYPASS.LTC128B.128 [R233+0x10100], [R22.64], !P0 ;  /* 0x1010000016e9bfae */ /* 0x0009e8000c101d50 */
[----:B------:R5:W-:Y:S04]  /*11d0*/  @!P3 LDGSTS.E.BYPASS.LTC128B.128 [R233+0x14100], [R20.64], !P5 ;  /* 0x1410000014e9bfae */ /* 0x000be8000e901d50 */
[----:B------:R2:W-:Y:S01]  /*11e0*/  @!P3 LDGSTS.E.BYPASS.LTC128B.128 [R233+0x18100], [R18.64], !P4 ;  /* 0x1810000012e9bfae */ /* 0x0005e2000e101d50 */
[----:B-1----:R-:W-:-:S03]  /*11f0*/  IADD3 R6, R2, 0x40, RZ ;  /* 0x0000004002067810 */ /* 0x002fc60007ffe0ff */
[----:B------:R1:W-:Y:S01]  /*1200*/  @!P3 LDGSTS.E.BYPASS.LTC128B.128 [R233+0x1c100], [R14.64], !P2 ;  /* 0x1c1000000ee9bfae */ /* 0x0003e2000d101d50 */
[----:B------:R-:W-:Y:S01]  /*1210*/  ISETP.GE.AND P6, PT, R6, UR12, PT ;  /* 0x0000000c06007c0c */ /* 0x000fe2000bfc6270 */
[----:B------:R-:W-:-:S05]  /*1220*/  IMAD.MOV.U32 R6, RZ, RZ, c[0x0][0x2b8] ;  /* 0x0000ae00ff067624 */ /* 0x000fca00078e00ff */
[----:B------:R-:W-:Y:S02]  /*1230*/  ISETP.NE.AND P3, PT, R6, 0x1, PT ;  /* 0x000000010600780c */ /* 0x000fe40003f65270 */
[----:B------:R-:W-:Y:S02]  /*1240*/  IADD3 R6, R2, 0x60, RZ ;  /* 0x0000006002067810 */ /* 0x000fe40007ffe0ff */
[----:B------:R3:W3:Y:S01]  /*1250*/  SHFL.IDX PT, R2, R4, 0x3, 0x181f ;  /* 0x00781f0004027f89 */ /* 0x0006e200000e0000 */
[----:B-----5:R-:W-:-:S04]  /*1260*/  @!P1 IMAD.WIDE R20, R235, 0x2, R12 ;  /* 0x00000002eb149825 */ /* 0x020fc800078e020c */
[--C-:B--2---:R-:W-:Y:S01]  /*1270*/  @!P1 IMAD.WIDE R18, R202, 0x2, R12.reuse ;  /* 0x00000002ca129825 */ /* 0x104fe200078e020c */
[----:B------:R2:W-:Y:S03]  /*1280*/  @!P1 LDGSTS.E.BYPASS.LTC128B.128 [R233+0x11100], [R20.64], !P0 ;  /* 0x1110000014e99fae */ /* 0x0005e6000c101d50 */
[--C-:B-1----:R-:W-:Y:S01]  /*1290*/  @!P1 IMAD.WIDE R14, R201, 0x2, R12.reuse ;  /* 0x00000002c90e9825 */ /* 0x102fe200078e020c */
[----:B------:R3:W-:Y:S03]  /*12a0*/  @!P1 LDGSTS.E.BYPASS.LTC128B.128 [R233+0x15100], [R18.64], !P5 ;  /* 0x1510000012e99fae */ /* 0x0007e6000e901d50 */
[----:B------:R-:W-:Y:S01]  /*12b0*/  @!P1 IMAD.WIDE R12, R200, 0x2, R12 ;  /* 0x00000002c80c9825 */ /* 0x000fe200078e020c */
[----:B------:R1:W-:Y:S04]  /*12c0*/  @!P1 LDGSTS.E.BYPASS.LTC128B.128 [R233+0x19100], [R14.64], !P4 ;  /* 0x191000000ee99fae */ /* 0x0003e8000e101d50 */
[----:B------:R5:W-:Y:S01]  /*12d0*/  @!P1 LDGSTS.E.BYPASS.LTC128B.128 [R233+0x1d100], [R12.64], !P2 ;  /* 0x1d1000000ce99fae */ /* 0x000be2000d101d50 */
[----:B------:R-:W-:Y:S01]  /*12e0*/  ISETP.GE.AND P1, PT, R6, UR12, PT ;  /* 0x0000000c06007c0c */ /* 0x000fe2000bf26270 */
[----:B------:R-:W-:-:S03]  /*12f0*/  UIMAD.WIDE.U32 UR12, UR14, UR4, URZ ;  /* 0x000000040e0c72a5 */ /* 0x000fc6000f8e003f */
[----:B------:R-:W-:Y:S02]  /*1300*/  ULDC.64 UR4, c[0x0][0x210] ;  /* 0x0000840000047ab9 */ /* 0x000fe40000000a00 */
[----:B------:R-:W-:Y:S01]  /*1310*/  UIADD3 UR6, UR13, UR6, URZ ;  /* 0x000000060d067290 */ /* 0x000fe2000fffe03f */
[----:B---3--:R-:W-:-:S04]  /*1320*/  @!P6 IMAD.WIDE R18, R235, 0x2, R8 ;  /* 0x00000002eb12e825 */ /* 0x008fc800078e0208 */
[--C-:B-1----:R-:W-:Y:S01]  /*1330*/  @!P6 IMAD.WIDE R14, R202, 0x2, R8.reuse ;  /* 0x00000002ca0ee825 */ /* 0x102fe200078e0208 */
[----:B------:R1:W-:Y:S03]  /*1340*/  @!P6 LDGSTS.E.BYPASS.LTC128B.128 [R233+0x12100], [R18.64], !P0 ;  /* 0x1210000012e9efae */ /* 0x0003e6000c101d50 */
[--C-:B-----5:R-:W-:Y:S01]  /*1350*/  @!P6 IMAD.WIDE R12, R201, 0x2, R8.reuse ;  /* 0x00000002c90ce825 */ /* 0x120fe200078e0208 */
[----:B------:R3:W-:Y:S03]  /*1360*/  @!P6 LDGSTS.E.BYPASS.LTC128B.128 [R233+0x16100], [R14.64], !P5 ;  /* 0x161000000ee9efae */ /* 0x0007e6000e901d50 */
[----:B------:R-:W-:Y:S01]  /*1370*/  @!P6 IMAD.WIDE R8, R200, 0x2, R8 ;  /* 0x00000002c808e825 */ /* 0x000fe200078e0208 */
[----:B------:R5:W-:Y:S04]  /*1380*/  @!P6 LDGSTS.E.BYPASS.LTC128B.128 [R233+0x1a100], [R12.64], !P4 ;  /* 0x1a1000000ce9efae */ /* 0x000be8000e101d50 */
[----:B------:R1:W-:Y:S01]  /*1390*/  @!P6 LDGSTS.E.BYPASS.LTC128B.128 [R233+0x1e100], [R8.64], !P2 ;  /* 0x1e10000008e9efae */ /* 0x0003e2000d101d50 */
[----:B------:R-:W-:-:S02]  /*13a0*/  ISETP.GE.AND P6, PT, R232, UR8, PT ;  /* 0x00000008e8007c0c */ /* 0x000fc4000bfc6270 */
[----:B------:R-:W-:Y:S02]  /*13b0*/  IADD3 R232, R232, UR10, RZ ;  /* 0x0000000ae8e87c10 */ /* 0x000fe4000fffe0ff */
[----:B------:R-:W-:-:S03]  /*13c0*/  ISETP.GT.OR P6, PT, R234, 0x3f, P6 ;  /* 0x0000003fea00780c */ /* 0x000fc600037c4670 */
[----:B------:R-:W-:-:S04]  /*13d0*/  @P3 IMAD.HI.U32 R6, R232, c[0x0][0x2bc], RZ ;  /* 0x0000af00e8063a27 */ /* 0x000fc800078e00ff */
[----:B------:R-:W-:Y:S01]  /*13e0*/  IMAD.MOV.U32 R4, RZ, RZ, R232 ;  /* 0x000000ffff047224 */ /* 0x000fe200078e00e8 */
[----:B------:R-:W-:Y:S01]  /*13f0*/  @P3 SHF.R.U32.HI R4, RZ, c[0x0][0x2c0], R6 ;  /* 0x0000b000ff043a19 */ /* 0x000fe20000011606 */
[----:B---3--:R-:W-:-:S04]  /*1400*/  @!P1 IMAD.WIDE R14, R202, 0x2, R2 ;  /* 0x00000002ca0e9825 */ /* 0x008fc800078e0202 */
[----:B-----5:R-:W-:-:S04]  /*1410*/  @!P1 IMAD.WIDE R12, R201, 0x2, R2 ;  /* 0x00000002c90c9825 */ /* 0x020fc800078e0202 */
[----:B-1----:R-:W-:-:S04]  /*1420*/  @!P1 IMAD.WIDE R8, R235, 0x2, R2 ;  /* 0x00000002eb089825 */ /* 0x002fc800078e0202 */
[----:B------:R-:W-:Y:S01]  /*1430*/  @!P1 IMAD.WIDE R2, R200, 0x2, R2 ;  /* 0x00000002c8029825 */ /* 0x000fe200078e0202 */
[----:B------:R1:W-:Y:S01]  /*1440*/  @!P1 LDGSTS.E.BYPASS.LTC128B.128 [R233+0x13100], [R8.64], !P0 ;  /* 0x1310000008e99fae */ /* 0x0003e2000c101d50 */
[----:B------:R-:W-:-:S03]  /*1450*/  @!P6 IADD3 R7, P0, R4, UR12, RZ ;  /* 0x0000000c0407ec10 */ /* 0x000fc6000ff1e0ff */
[----:B------:R3:W-:Y:S01]  /*1460*/  @!P1 LDGSTS.E.BYPASS.LTC128B.128 [R233+0x17100], [R14.64], !P5 ;  /* 0x171000000ee99fae */ /* 0x0007e2000e901d50 */
[----:B------:R-:W-:-:S03]  /*1470*/  @!P6 LEA.HI.X.SX32 R6, R4, UR6, 0x1, P0 ;  /* 0x000000060406ec11 */ /* 0x000fc600080f0eff */
[----:B------:R5:W-:Y:S04]  /*1480*/  @!P1 LDGSTS.E.BYPASS.LTC128B.128 [R233+0x1b100], [R12.64], !P4 ;  /* 0x1b1000000ce99fae */ /* 0x000be8000e101d50 */
[----:B------:R2:W-:Y:S04]  /*1490*/  @!P1 LDGSTS.E.BYPASS.LTC128B.128 [R233+0x1f100], [R2.64], !P2 ;  /* 0x1f10000002e99fae */ /* 0x0005e8000d101d50 */
[----:B------:R-:W0:Y:S01]  /*14a0*/  LDGDEPBAR ;  /* 0x00000000000079af */ /* 0x000e220000000000 */
[----:B-1----:R-:W-:-:S04]  /*14b0*/  @!P6 LEA R8, P0, R7, c[0x0][0x2a0], 0x2 ;  /* 0x0000a8000708ea11 */ /* 0x002fc800078010ff */
[----:B------:R-:W-:Y:S01]  /*14c0*/  @!P6 LEA.HI.X R9, R7, c[0x0][0x2a4], R6, 0x2, P0 ;  /* 0x0000a9000709ea11 */ /* 0x000fe200000f1406 */
[----:B------:R-:W-:Y:S06]  /*14d0*/  BAR.SYNC.DEFER_BLOCKING 0x0 ;  /* 0x0000000000007b1d */ /* 0x000fec0000010000 */
[----:B------:R1:W3:Y:S01]  /*14e0*/  @!P6 LDG.E R231, [R8.64] ;  /* 0x0000001008e7e981 */ /* 0x0002e2000c1e1900 */
[----:B--2---:R-:W-:Y:S01]  /*14f0*/  IMAD.MOV R2, RZ, RZ, -R4 ;  /* 0x000000ffff027224 */ /* 0x004fe200078e0a04 */
[----:B------:R-:W-:Y:S01]  /*1500*/  UIMAD UR19, UR18, UR4, URZ ;  /* 0x00000004121372a4 */ /* 0x000fe2000f8e023f */
[C---:B------:R-:W-:Y:S01]  /*1510*/  IMAD.WIDE R20, R235.reuse, 0x2, RZ ;  /* 0x00000002eb147825 */ /* 0x040fe200078e02ff */
[----:B------:R-:W-:Y:S01]  /*1520*/  UIMAD.WIDE.U32 UR14, UR9, UR4, URZ ;  /* 0x00000004090e72a5 */ /* 0x000fe2000f8e003f */
[----:B------:R-:W-:Y:S01]  /*1530*/  ISETP.GE.AND P6, PT, R16, c[0x0][0x1d4], PT ;  /* 0x0000750010007a0c */ /* 0x000fe20003fc6270 */
[----:B------:R-:W-:Y:S01]  /*1540*/  UIMAD UR19, UR9, UR5, UR19 ;  /* 0x00000005091372a4 */ /* 0x000fe2000f8e0213 */
[----:B------:R-:W-:Y:S01]  /*1550*/  IMAD R232, R2, c[0x0][0x2b8], R232 ;  /* 0x0000ae0002e87a24 */ /* 0x000fe200078e02e8 */
[----:B------:R-:W-:Y:S01]  /*1560*/  ISETP.GE.AND P4, PT, R235, c[0x0][0x1d4], PT ;  /* 0x00007500eb007a0c */ /* 0x000fe20003f86270 */
[----:B------:R-:W-:Y:S01]  /*1570*/  ULDC.64 UR4, c[0x0][0x1e8] ;  /* 0x00007a0000047ab9 */ /* 0x000fe20000000a00 */
[----:B------:R-:W-:Y:S01]  /*1580*/  IMAD.U32 R80, RZ, RZ, UR20 ;  /* 0x00000014ff507e24 */ /* 0x000fe2000f8e00ff */
[----:B------:R-:W-:Y:S01]  /*1590*/  UIMAD.WIDE.U32 UR22, UR9, UR4, URZ ;  /* 0x00000004091672a5 */ /* 0x000fe2000f8e003f */
[----:B------:R-:W-:Y:S01]  /*15a0*/  SHF.R.S32.HI R2, RZ, 0x1f, R232 ;  /* 0x0000001fff027819 */ /* 0x000fe200000114e8 */
[C---:B------:R-:W-:Y:S01]  /*15b0*/  IMAD.WIDE.U32 R6, R232.reuse, c[0x0][0x208], RZ ;  /* 0x00008200e8067a25 */ /* 0x040fe200078e00ff */
[----:B------:R-:W-:Y:S01]  /*15c0*/  UIADD3 UR19, UR15, UR19, URZ ;  /* 0x000000130f137290 */ /* 0x000fe2000fffe03f */
[----:B------:R-:W-:Y:S01]  /*15d0*/  ISETP.GE.AND P5, PT, R11, c[0x0][0x1d4], PT ;  /* 0x000075000b007a0c */ /* 0x000fe20003fa6270 */
[----:B------:R-:W-:Y:S01]  /*15e0*/  UIMAD UR18, UR18, UR4, URZ ;  /* 0x00000004121272a4 */ /* 0x000fe2000f8e023f */
[----:B-----5:R-:W-:Y:S01]  /*15f0*/  IMAD.WIDE.U32 R12, R232, c[0x0][0x1e0], RZ ;  /* 0x00007800e80c7a25 */ /* 0x020fe200078e00ff */
[----:B------:R-:W-:Y:S01]  /*1600*/  ISETP.GE.AND P4, PT, R10, c[0x0][0x1d4], PT ;  /* 0x000075000a007a0c */ /* 0x000fe20003f86270 */
[----:B------:R-:W-:Y:S01]  /*1610*/  UISETP.GT.AND UP0, UPT, UR26, UR7, UPT ;  /* 0x000000071a00728c */ /* 0x000fe2000bf04270 */
[CC--:B------:R-:W-:Y:S01]  /*1620*/  LEA.HI R81, R85.reuse, R83.reuse, RZ, 0x4 ;  /* 0x0000005355517211 */ /* 0x0c0fe200078f20ff */
[----:B------:R-:W-:Y:S01]  /*1630*/  UIMAD UR18, UR9, UR5, UR18 ;  /* 0x00000005091272a4 */ /* 0x000fe2000f8e0212 */
[----:B------:R-:W-:Y:S01]  /*1640*/  IMAD.WIDE R18, R202, 0x2, RZ ;  /* 0x00000002ca127825 */ /* 0x000fe200078e02ff */
[----:B------:R-:W-:-:S02]  /*1650*/  LEA.HI R84, R85, R83, RZ, 0x5 ;  /* 0x0000005355547211 */ /* 0x000fc400078f28ff */
[----:B------:R-:W-:Y:S01]  /*1660*/  UIADD3 UR18, UR23, UR18, URZ ;  /* 0x0000001217127290 */ /* 0x000fe2000fffe03f */
[C---:B-1----:R-:W-:Y:S01]  /*1670*/  IMAD R8, R2.reuse, c[0x0][0x1e0], RZ ;  /* 0x0000780002087a24 */ /* 0x042fe200078e02ff */
[----:B------:R-:W-:Y:S01]  /*1680*/  LOP3.LUT R5, R81, 0xfffffff0, RZ, 0xc0, !PT ;  /* 0xfffffff051057812 */ /* 0x000fe200078ec0ff */
[----:B------:R-:W-:Y:S01]  /*1690*/  IMAD R2, R2, c[0x0][0x208], RZ ;  /* 0x0000820002027a24 */ /* 0x000fe200078e02ff */
[----:B------:R-:W-:Y:S01]  /*16a0*/  SHF.R.S32.HI R86, RZ, 0x5, R84 ;  /* 0x00000005ff567819 */ /* 0x000fe20000011454 */
[C---:B------:R-:W-:Y:S01]  /*16b0*/  IMAD R8, R232.reuse, c[0x0][0x1e4], R8 ;  /* 0x00007900e8087a24 */ /* 0x040fe200078e0208 */
[----:B------:R-:W-:Y:S01]  /*16c0*/  SEL R243, RZ, 0x10, P4 ;  /* 0x00000010fff37807 */ /* 0x000fe20002000000 */
[----:B------:R-:W-:Y:S01]  /*16d0*/  IMAD R2, R232, c[0x0][0x20c], R2 ;  /* 0x00008300e8027a24 */ /* 0x000fe200078e0202 */
[----:B------:R-:W-:Y:S01]  /*16e0*/  SHF.R.S32.HI R242, RZ, 0x1f, R202 ;  /* 0x0000001ffff27819 */ /* 0x000fe200000114ca */
[----:B------:R-:W-:Y:S01]  /*16f0*/  IMAD.IADD R9, R13, 0x1, R8 ;  /* 0x000000010d097824 */ /* 0x000fe200078e0208 */
[----:B------:R-:W-:Y:S01]  /*1700*/  SHF.R.S32.HI R241, RZ, 0x1f, R201 ;  /* 0x0000001ffff17819 */ /* 0x000fe200000114c9 */
[----:B------:R-:W-:Y:S01]  /*1710*/  IMAD.IADD R7, R7, 0x1, R2 ;  /* 0x0000000107077824 */ /* 0x000fe200078e0202 */
[----:B------:R-:W-:Y:S01]  /*1720*/  SHF.R.S32.HI R203, RZ, 0x1f, R200 ;  /* 0x0000001fffcb7819 */ /* 0x000fe200000114c8 */
[----:B------:R-:W-:Y:S01]  /*1730*/  IMAD.MOV.U32 R8, RZ, RZ, R12 ;  /* 0x000000ffff087224 */ /* 0x000fe200078e000c */
[----:B------:R-:W-:Y:S01]  /*1740*/  IADD3 R238, R233, 0x100, RZ ;  /* 0x00000100e9ee7810 */ /* 0x000fe20007ffe0ff */
[----:B------:R-:W-:-:S05]  /*1750*/  IMAD.IADD R5, R83, 0x1, -R5 ;  /* 0x0000000153057824 */ /* 0x000fca00078e0a05 */
[----:B------:R-:W-:-:S04]  /*1760*/  SHF.R.S32.HI R82, RZ, 0x1f, R5 ;  /* 0x0000001fff527819 */ /* 0x000fc80000011405 */
[----:B------:R-:W-:Y:S02]  /*1770*/  LEA.HI R82, R82, R5, RZ, 0x3 ;  /* 0x0000000552527211 */ /* 0x000fe400078f18ff */
[----:B---3--:R-:W-:Y:S01]  /*1780*/  SHF.R.S32.HI R4, RZ, 0x1f, R231 ;  /* 0x0000001fff047819 */ /* 0x008fe200000114e7 */
[----:B------:R-:W-:-:S04]  /*1790*/  IMAD.WIDE.U32 R6, R231, c[0x0][0x218], R6 ;  /* 0x00008600e7067a25 */ /* 0x000fc800078e0006 */
[----:B------:R-:W-:Y:S01]  /*17a0*/  IMAD R3, R4, c[0x0][0x218], RZ ;  /* 0x0000860004037a24 */ /* 0x000fe200078e02ff */
[----:B------:R-:W-:Y:S01]  /*17b0*/  IADD3 R6, P0, R6, UR14, RZ ;  /* 0x0000000e06067c10 */ /* 0x000fe2000ff1e0ff */
[----:B------:R-:W-:-:S04]  /*17c0*/  IMAD.WIDE.U32 R8, R231, c[0x0][0x1f0], R8 ;  /* 0x00007c00e7087a25 */ /* 0x000fc800078e0008 */
[----:B------:R-:W-:Y:S01]  /*17d0*/  IMAD R3, R231, c[0x0][0x21c], R3 ;  /* 0x00008700e7037a24 */ /* 0x000fe200078e0203 */
[----:B------:R-:W-:Y:S01]  /*17e0*/  IADD3 R2, P1, R8, UR22, RZ ;  /* 0x0000001608027c10 */ /* 0x000fe2000ff3e0ff */
[----:B------:R-:W-:-:S03]  /*17f0*/  IMAD R4, R4, c[0x0][0x1f0], RZ ;  /* 0x00007c0004047a24 */ /* 0x000fc600078e02ff */
[----:B------:R-:W-:Y:S01]  /*1800*/  IADD3.X R3, R7, UR19, R3, P0, !PT ;  /* 0x0000001307037c10 */ /* 0x000fe200087fe403 */
[----:B------:R-:W-:Y:S01]  /*1810*/  IMAD R4, R231, c[0x0][0x1f4], R4 ;  /* 0x00007d00e7047a24 */ /* 0x000fe200078e0204 */
[----:B------:R-:W-:-:S04]  /*1820*/  LEA R8, P0, R6, c[0x0][0x1f8], 0x1 ;  /* 0x00007e0006087a11 */ /* 0x000fc800078008ff */
[----:B------:R-:W-:Y:S01]  /*1830*/  LEA.HI.X R3, R6, c[0x0][0x1fc], R3, 0x1, P0 ;  /* 0x00007f0006037a11 */ /* 0x000fe200000f0c03 */
[----:B------:R-:W1:Y:S01]  /*1840*/  SHFL.IDX PT, R54, R8, RZ, 0x181f ;  /* 0x00181fff08367589 */ /* 0x000e6200000e0000 */
[----:B------:R-:W-:Y:S01]  /*1850*/  IADD3.X R4, R9, UR18, R4, P1, !PT ;  /* 0x0000001209047c10 */ /* 0x000fe20008ffe404 */
[----:B------:R-:W-:Y:S01]  /*1860*/  IMAD.SHL.U32 R6, R0, 0x40, RZ ;  /* 0x0000004000067824 */ /* 0x000fe200078e00ff */
[C---:B------:R-:W-:Y:S01]  /*1870*/  LEA R12, P1, R2.reuse, c[0x0][0x1c8], 0x1 ;  /* 0x00007200020c7a11 */ /* 0x040fe200078208ff */
[----:B------:R-:W2:Y:S01]  /*1880*/  SHFL.IDX PT, R7, R3, RZ, 0x181f ;  /* 0x00181fff03077589 */ /* 0x000ea200000e0000 */
[----:B------:R-:W-:Y:S02]  /*1890*/  SHF.R.S32.HI R9, RZ, 0x4, R81 ;  /* 0x00000004ff097819 */ /* 0x000fe40000011451 */
[----:B------:R-:W-:Y:S01]  /*18a0*/  LEA.HI.X R4, R2, c[0x0][0x1cc], R4, 0x1, P1 ;  /* 0x0000730002047a11 */ /* 0x000fe200008f0c04 */
[----:B------:R-:W3:Y:S01]  /*18b0*/  SHFL.IDX PT, R8, R8, 0x1, 0x181f ;  /* 0x00381f0008087f89 */ /* 0x000ee200000e0000 */
[C---:B------:R-:W-:Y:S01]  /*18c0*/  IADD3 R2, -R229.reuse, UR8, -R80 ;  /* 0x00000008e5027c10 */ /* 0x040fe2000fffe950 */
[----:B------:R-:W-:Y:S01]  /*18d0*/  IMAD.SHL.U32 R229, R229, 0x8, RZ ;  /* 0x00000008e5e57824 */ /* 0x000fe200078e00ff */
[----:B------:R-:W-:Y:S01]  /*18e0*/  LOP3.LUT R6, R6, 0x1c0, RZ, 0xc0, !PT ;  /* 0x000001c006067812 */ /* 0x000fe200078ec0ff */
[----:B------:R-:W5:Y:S01]  /*18f0*/  SHFL.IDX PT, R3, R3, 0x1, 0x181f ;  /* 0x00381f0003037f89 */ /* 0x000f6200000e0000 */
[----:B------:R-:W-:-:S02]  /*1900*/  ISETP.GE.AND P1, PT, R2, 0x1, PT ;  /* 0x000000010200780c */ /* 0x000fc40003f26270 */
[----:B------:R-:W-:Y:S01]  /*1910*/  LEA.HI R81, R81, R9, RZ, 0x1 ;  /* 0x0000000951517211 */ /* 0x000fe200078f08ff */
[----:B------:R-:W-:Y:S01]  /*1920*/  SHFL.IDX PT, R14, R12, RZ, 0x181f ;  /* 0x00181fff0c0e7589 */ /* 0x000fe200000e0000 */
[----:B------:R-:W-:Y:S02]  /*1930*/  LOP3.LUT R229, R6, 0x8, R229, 0xf8, !PT ;  /* 0x0000000806e57812 */ /* 0x000fe400078ef8e5 */
[----:B------:R-:W-:Y:S01]  /*1940*/  LOP3.LUT R81, R81, 0xfffffffe, RZ, 0xc0, !PT ;  /* 0xfffffffe51517812 */ /* 0x000fe200078ec0ff */
[----:B------:R-:W4:Y:S01]  /*1950*/  SHFL.IDX PT, R15, R4, RZ, 0x181f ;  /* 0x00181fff040f7589 */ /* 0x000f2200000e0000 */
[----:B------:R-:W-:Y:S02]  /*1960*/  SHF.R.U32.HI R6, RZ, 0x3, R6 ;  /* 0x00000003ff067819 */ /* 0x000fe40000011606 */
[----:B-1----:R-:W-:Y:S01]  /*1970*/  IADD3 R52, P2, R54, R20, RZ ;  /* 0x0000001436347210 */ /* 0x002fe20007f5e0ff */
[----:B------:R-:W-:Y:S01]  /*1980*/  SHFL.IDX PT, R12, R12, 0x1, 0x181f ;  /* 0x00381f000c0c7f89 */ /* 0x000fe200000e0000 */
[----:B------:R-:W-:Y:S01]  /*1990*/  LOP3.LUT R229, R229, R6, RZ, 0x3c, !PT ;  /* 0x00000006e5e57212 */ /* 0x000fe200078e3cff */
[----:B------:R-:W-:-:S02]  /*19a0*/  IMAD.IADD R81, R9, 0x1, -R81 ;  /* 0x0000000109517824 */ /* 0x000fc400078e0a51 */
[----:B--2---:R-:W-:Y:S01]  /*19b0*/  IMAD.X R53, R7, 0x1, R21, P2 ;  /* 0x0000000107357824 */ /* 0x004fe200010e0615 */
[----:B------:R-:W-:Y:S01]  /*19c0*/  IADD3 R46, P2, R54, R18, RZ ;  /* 0x00000012362e7210 */ /* 0x000fe20007f5e0ff */
[----:B------:R1:W2:Y:S01]  /*19d0*/  SHFL.IDX PT, R13, R4, 0x1, 0x181f ;  /* 0x00381f00040d7f89 */ /* 0x0002a200000e0000 */
[-C--:B---3--:R-:W-:Y:S01]  /*19e0*/  IADD3 R34, P0, R20, R8.reuse, RZ ;  /* 0x0000000814227210 */ /* 0x088fe20007f1e0ff */
[----:B------:R-:W-:Y:S02]  /*19f0*/  IMAD R229, R81, 0x200, R229 ;  /* 0x0000020051e57824 */ /* 0x000fe400078e02e5 */
[----:B------:R-:W-:Y:S01]  /*1a00*/  IMAD.X R47, R7, 0x1, R19, P2 ;  /* 0x00000001072f7824 */ /* 0x000fe200010e0613 */
[----:B------:R-:W-:Y:S01]  /*1a10*/  ISETP.GE.AND P2, PT, R235, c[0x0][0x1d4], PT ;  /* 0x00007500eb007a0c */ /* 0x000fe20003f46270 */
[----:B-----5:R-:W-:Y:S01]  /*1a20*/  IMAD.X R35, R21, 0x1, R3, P0 ;  /* 0x0000000115237824 */ /* 0x020fe200000e0603 */
[----:B------:R-:W-:Y:S01]  /*1a30*/  IADD3 R32, P0, R18, R8, RZ ;  /* 0x0000000812207210 */ /* 0x000fe20007f1e0ff */
[----:B------:R-:W-:-:S02]  /*1a40*/  IMAD.SHL.U32 R81, R81, 0x8, RZ ;  /* 0x0000000851517824 */ /* 0x000fc400078e00ff */
[----:B------:R-:W-:Y:S02]  /*1a50*/  IMAD.SHL.U32 R229, R229, 0x2, RZ ;  /* 0x00000002e5e57824 */ /* 0x000fe400078e00ff */
[----:B------:R-:W-:Y:S02]  /*1a60*/  IMAD.X R33, R19, 0x1, R3, P0 ;  /* 0x0000000113217824 */ /* 0x000fe400000e0603 */
[----:B----4-:R-:W-:Y:S01]  /*1a70*/  @P1 IMAD.WIDE R20, R235, 0x2, R14 ;  /* 0x00000002eb141825 */ /* 0x010fe200078e020e */
[----:B------:R-:W-:-:S03]  /*1a80*/  IADD3 R228, R229, 0x8120, RZ ;  /* 0x00008120e5e47810 */ /* 0x000fc60007ffe0ff */
[----:B------:R-:W-:Y:S01]  /*1a90*/  @P1 IMAD.WIDE R18, R201, 0x2, R14 ;  /* 0x00000002c9121825 */ /* 0x000fe200078e020e */
[----:B------:R3:W-:Y:S01]  /*1aa0*/  @P1 LDGSTS.E.BYPASS.LTC128B.128 [R233+0x8100], [R20.64], !P2 ;  /* 0x0810000014e91fae */ /* 0x0007e2000d101d50 */
[C---:B-1----:R-:W-:Y:S02]  /*1ab0*/  LOP3.LUT R4, R82.reuse, 0xfffffff8, RZ, 0xc0, !PT ;  /* 0xfffffff852047812 */ /* 0x042fe400078ec0ff */
[----:B------:R-:W-:-:S03]  /*1ac0*/  IMAD.SHL.U32 R82, R82, 0x40, RZ ;  /* 0x0000004052527824 */ /* 0x000fc600078e00ff */
[----:B------:R-:W-:Y:S02]  /*1ad0*/  IMAD.IADD R4, R5, 0x1, -R4 ;  /* 0x0000000105047824 */ /* 0x000fe400078e0a04 */
[----:B------:R-:W-:Y:S02]  /*1ae0*/  LOP3.LUT R82, R82, 0xfffffe00, RZ, 0xc0, !PT ;  /* 0xfffffe0052527812 */ /* 0x000fe400078ec0ff */
[----:B------:R-:W-:Y:S01]  /*1af0*/  IADD3 R5, R229, 0x8100, RZ ;  /* 0x00008100e5057810 */ /* 0x000fe20007ffe0ff */
[----:B------:R-:W-:Y:S02]  /*1b00*/  IMAD.SHL.U32 R6, R4, 0x40, RZ ;  /* 0x0000004004067824 */ /* 0x000fe400078e00ff */
[----:B------:R-:W-:-:S03]  /*1b10*/  IMAD R230, R86, 0x400, R82 ;  /* 0x0000040056e67824 */ /* 0x000fc600078e0252 */
[----:B------:R-:W-:-:S04]  /*1b20*/  LOP3.LUT R6, R6, 0x1c0, RZ, 0xc0, !PT ;  /* 0x000001c006067812 */ /* 0x000fc800078ec0ff */
[----:B------:R-:W-:Y:S02]  /*1b30*/  LOP3.LUT R81, R6, 0x8, R81, 0xf8, !PT ;  /* 0x0000000806517812 */ /* 0x000fe400078ef851 */
[----:B------:R-:W-:Y:S01]  /*1b40*/  SHF.R.U32.HI R6, RZ, 0x3, R6 ;  /* 0x00000003ff067819 */ /* 0x000fe20000011606 */
[----:B---3--:R-:W-:-:S03]  /*1b50*/  @P1 IMAD.WIDE R20, R202, 0x2, R14 ;  /* 0x00000002ca141825 */ /* 0x008fc600078e020e */
[----:B------:R-:W-:Y:S01]  /*1b60*/  LOP3.LUT R81, R81, R6, RZ, 0x3c, !PT ;  /* 0x0000000651517212 */ /* 0x000fe200078e3cff */
[----:B------:R-:W-:Y:S01]  /*1b70*/  @P1 IMAD.WIDE R14, R200, 0x2, R14 ;  /* 0x00000002c80e1825 */ /* 0x000fe200078e020e */
[----:B------:R1:W-:Y:S03]  /*1b80*/  @P1 LDGSTS.E.BYPASS.LTC128B.128 [R233+0xa100], [R20.64], !P6 ;  /* 0x0a10000014e91fae */ /* 0x0003e6000f101d50 */
[----:B------:R-:W-:Y:S01]  /*1b90*/  IMAD.IADD R230, R81, 0x1, R230 ;  /* 0x0000000151e67824 */ /* 0x000fe200078e02e6 */
[----:B------:R3:W-:Y:S03]  /*1ba0*/  @P1 LDGSTS.E.BYPASS.LTC128B.128 [R233+0xc100], [R18.64], !P5 ;  /* 0x0c10000012e91fae */ /* 0x0007e6000e901d50 */
[----:B------:R-:W-:Y:S01]  /*1bb0*/  IMAD.SHL.U32 R230, R230, 0x2, RZ ;  /* 0x00000002e6e67824 */ /* 0x000fe200078e00ff */
[----:B------:R4:W-:Y:S01]  /*1bc0*/  @P1 LDGSTS.E.BYPASS.LTC128B.128 [R233+0xe100], [R14.64], !P4 ;  /* 0x0e1000000ee91fae */ /* 0x0009e2000e101d50 */
[----:B------:R-:W-:-:S13]  /*1bd0*/  ISETP.GT.AND P1, PT, R2, 0x20, PT ;  /* 0x000000200200780c */ /* 0x000fda0003f24270 */
[----:B--2---:R-:W-:-:S04]  /*1be0*/  @P1 IMAD.WIDE R24, R235, 0x2, R12 ;  /* 0x00000002eb181825 */ /* 0x004fc800078e020c */
[--C-:B------:R-:W-:Y:S01]  /*1bf0*/  @P1 IMAD.WIDE R22, R202, 0x2, R12.reuse ;  /* 0x00000002ca161825 */ /* 0x100fe200078e020c */
[----:B------:R2:W-:Y:S03]  /*1c00*/  @P1 LDGSTS.E.BYPASS.LTC128B.128 [R233+0x9100], [R24.64], !P2 ;  /* 0x0910000018e91fae */ /* 0x0005e6000d101d50 */
[C-C-:B-1----:R-:W-:Y:S01]  /*1c10*/  @P1 IMAD.WIDE R20, R201.reuse, 0x2, R12.reuse ;  /* 0x00000002c9141825 */ /* 0x142fe200078e020c */
[----:B------:R1:W-:Y:S03]  /*1c20*/  @P1 LDGSTS.E.BYPASS.LTC128B.128 [R233+0xb100], [R22.64], !P6 ;  /* 0x0b10000016e91fae */ /* 0x0003e6000f101d50 */
[----:B------:R-:W-:Y:S01]  /*1c30*/  @P1 IMAD.WIDE R12, R200, 0x2, R12 ;  /* 0x00000002c80c1825 */ /* 0x000fe200078e020c */
[----:B------:R1:W-:Y:S03]  /*1c40*/  @P1 LDGSTS.E.BYPASS.LTC128B.128 [R233+0xd100], [R20.64], !P5 ;  /* 0x0d10000014e91fae */ /* 0x0003e6000e901d50 */
[----:B----4-:R-:W-:Y:S01]  /*1c50*/  IMAD.WIDE R14, R201, 0x2, RZ ;  /* 0x00000002c90e7825 */ /* 0x010fe200078e02ff */
[----:B------:R4:W-:Y:S01]  /*1c60*/  @P1 LDGSTS.E.BYPASS.LTC128B.128 [R233+0xf100], [R12.64], !P4 ;  /* 0x0f1000000ce91fae */ /* 0x0009e2000e101d50 */
[----:B------:R-:W-:-:S03]  /*1c70*/  LOP3.LUT P1, RZ, R0, 0x2, RZ, 0xc0, !PT ;  /* 0x0000000200ff7812 */ /* 0x000fc6000782c0ff */
[----:B------:R-:W0:Y:S01]  /*1c80*/  LDGDEPBAR ;  /* 0x00000000000079af */ /* 0x000e220000000000 */
[----:B------:R-:W-:-:S05]  /*1c90*/  IADD3 R44, P0, R54, R14, RZ ;  /* 0x0000000e362c7210 */ /* 0x000fca0007f1e0ff */
[----:B------:R-:W-:Y:S01]  /*1ca0*/  IMAD.X R45, R7, 0x1, R15, P0 ;  /* 0x00000001072d7824 */ /* 0x000fe200000e060f */
[----:B---3--:R-:W-:-:S03]  /*1cb0*/  IADD3 R18, P0, R14, R8, RZ ;  /* 0x000000080e127210 */ /* 0x008fc60007f1e0ff */
[----:B------:R-:W-:Y:S02]  /*1cc0*/  @P1 IADD3 R228, R5, -0x20, RZ ;  /* 0xffffffe005e41810 */ /* 0x000fe40007ffe0ff */
[----:B------:R-:W-:Y:S02]  /*1cd0*/  IMAD.X R19, R15, 0x1, R3, P0 ;  /* 0x000000010f137824 */ /* 0x000fe400000e0603 */
[C---:B------:R-:W-:Y:S02]  /*1ce0*/  IADD3 R219, R228.reuse, 0x800, RZ ;  /* 0x00000800e4db7810 */ /* 0x040fe40007ffe0ff */
[C---:B------:R-:W-:Y:S02]  /*1cf0*/  IADD3 R218, R228.reuse, 0x1000, RZ ;  /* 0x00001000e4da7810 */ /* 0x040fe40007ffe0ff */
[C---:B------:R-:W-:Y:S02]  /*1d00*/  IADD3 R217, R228.reuse, 0x1800, RZ ;  /* 0x00001800e4d97810 */ /* 0x040fe40007ffe0ff */
[----:B------:R-:W-:-:S02]  /*1d10*/  IADD3 R215, R228, 0x2000, RZ ;  /* 0x00002000e4d77810 */ /* 0x000fc40007ffe0ff */
[----:B------:R-:W-:Y:S01]  /*1d20*/  IADD3 R214, R228, 0x2800, RZ ;  /* 0x00002800e4d67810 */ /* 0x000fe20007ffe0ff */
[----:B----4-:R-:W-:Y:S01]  /*1d30*/  IMAD.WIDE R12, R200, 0x2, RZ ;  /* 0x00000002c80c7825 */ /* 0x010fe200078e02ff */
[----:B------:R-:W-:-:S04]  /*1d40*/  DEPBAR.LE SB0, 0x1 ;  /* 0x000080400000791a */ /* 0x000fc80000000000 */
[----:B------:R-:W-:Y:S01]  /*1d50*/  IADD3 R54, P0, R54, R12, RZ ;  /* 0x0000000c36367210 */ /* 0x000fe20007f1e0ff */
[----:B------:R-:W-:-:S04]  /*1d60*/  DEPBAR.LE SB0, 0x0 ;  /* 0x000080000000791a */ /* 0x000fc80000000000 */
[----:B------:R-:W-:Y:S01]  /*1d70*/  BAR.SYNC.DEFER_BLOCKING 0x0 ;  /* 0x0000000000007b1d */ /* 0x000fe20000010000 */
[----:B------:R-:W-:Y:S01]  /*1d80*/  IMAD.X R55, R7, 0x1, R13, P0 ;  /* 0x0000000107377824 */ /* 0x000fe200000e060d */
[----:B------:R-:W-:Y:S02]  /*1d90*/  IADD3 R8, P0, R12, R8, RZ ;  /* 0x000000080c087210 */ /* 0x000fe40007f1e0ff */
[----:B------:R-:W-:Y:S02]  /*1da0*/  IADD3 R213, R228, 0x3000, RZ ;  /* 0x00003000e4d57810 */ /* 0x000fe40007ffe0ff */
[----:B------:R-:W-:Y:S01]  /*1db0*/  R2P PR, R4, 0x6 ;  /* 0x0000000604007804 */ /* 0x000fe20000000000 */
[----:B------:R-:W-:Y:S01]  /*1dc0*/  IMAD.X R9, R13, 0x1, R3, P0 ;  /* 0x000000010d097824 */ /* 0x000fe200000e0603 */
[----:B------:R-:W-:Y:S01]  /*1dd0*/  ISETP.GE.AND P0, PT, R235, c[0x0][0x1d4], PT ;  /* 0x00007500eb007a0c */ /* 0x000fe20003f06270 */
[----:B------:R-:W-:Y:S01]  /*1de0*/  IMAD.MOV.U32 R3, RZ, RZ, 0x10 ;  /* 0x00000010ff037424 */ /* 0x000fe200078e00ff */
[----:B------:R-:W-:-:S02]  /*1df0*/  IADD3 R212, R228, 0x3800, RZ ;  /* 0x00003800e4d47810 */ /* 0x000fc40007ffe0ff */
[----:B------:R-:W-:Y:S02]  /*1e00*/  ISETP.LT.OR P0, PT, R2, 0x1, P0 ;  /* 0x000000010200780c */ /* 0x000fe40000701670 */
[----:B------:R-:W-:Y:S02]  /*1e10*/  SEL R3, R3, 0xfffffff0, !P1 ;  /* 0xfffffff003037807 */ /* 0x000fe40004800000 */
[----:B------:R-:W-:Y:S02]  /*1e20*/  ISETP.GE.AND P1, PT, R16, c[0x0][0x1d4], PT ;  /* 0x0000750010007a0c */ /* 0x000fe40003f26270 */
[C---:B------:R-:W-:Y:S01]  /*1e30*/  IADD3 R211, R228.reuse, 0x4000, RZ ;  /* 0x00004000e4d37810 */ /* 0x040fe20007ffe0ff */
[----:B------:R-:W-:Y:S01]  /*1e40*/  IMAD R226, R3, 0x2, R230 ;  /* 0x0000000203e27824 */ /* 0x000fe200078e02e6 */
[C---:B------:R-:W-:Y:S02]  /*1e50*/  IADD3 R210, R228.reuse, 0x4800, RZ ;  /* 0x00004800e4d27810 */ /* 0x040fe40007ffe0ff */
[C---:B------:R-:W-:Y:S01]  /*1e60*/  IADD3 R209, R228.reuse, 0x5000, RZ ;  /* 0x00005000e4d17810 */ /* 0x040fe20007ffe0ff */
[----:B------:R-:W-:Y:S01]  /*1e70*/  LDSM.16.M88.4 R40, [R230+0x10100] ;  /* 0x01010000e628783b */ /* 0x000fe20000000200 */
[----:B------:R-:W-:-:S02]  /*1e80*/  IADD3 R208, R228, 0x5800, RZ ;  /* 0x00005800e4d07810 */ /* 0x000fc40007ffe0ff */
[C---:B------:R-:W-:Y:S01]  /*1e90*/  IADD3 R207, R228.reuse, 0x6000, RZ ;  /* 0x00006000e4cf7810 */ /* 0x040fe20007ffe0ff */
[----:B------:R-:W-:Y:S01]  /*1ea0*/  LDSM.16.M88.4 R4, [R226+0x10100] ;  /* 0x01010000e204783b */ /* 0x000fe20000000200 */
[C---:B------:R-:W-:Y:S02]  /*1eb0*/  IADD3 R206, R228.reuse, 0x6800, RZ ;  /* 0x00006800e4ce7810 */ /* 0x040fe40007ffe0ff */
[C---:B------:R-:W-:Y:S01]  /*1ec0*/  IADD3 R205, R228.reuse, 0x7000, RZ ;  /* 0x00007000e4cd7810 */ /* 0x040fe20007ffe0ff */
[----:B------:R-:W-:Y:S01]  /*1ed0*/  LDSM.16.M88.4 R12, [R229+0x8100] ;  /* 0x00810000e50c783b */ /* 0x000fe20000000200 */
[----:B------:R-:W-:-:S03]  /*1ee0*/  IADD3 R204, R228, 0x7800, RZ ;  /* 0x00007800e4cc7810 */ /* 0x000fc60007ffe0ff */
[----:B------:R-:W3:Y:S04]  /*1ef0*/  LDSM.16.M88.4 R56, [R229+0x8900] ;  /* 0x00890000e538783b */ /* 0x000ee80000000200 */
[----:B------:R-:W-:Y:S04]  /*1f00*/  LDSM.16.M88.4 R48, [R229+0x9100] ;  /* 0x00910000e530783b */ /* 0x000fe80000000200 */
[----:B-1----:R-:W-:Y:S04]  /*1f10*/  LDSM.16.M88.4 R20, [R229+0x9900] ;  /* 0x00990000e514783b */ /* 0x002fe80000000200 */
[----:B------:R-:W-:Y:S04]  /*1f20*/  LDSM.16.M88.4 R64, [R228] ;  /* 0x00000000e440783b */ /* 0x000fe80000000200 */
[----:B------:R-:W1:Y:S04]  /*1f30*/  LDSM.16.M88.4 R36, [R228+0x800] ;  /* 0x00080000e424783b */ /* 0x000e680000000200 */
[----:B------:R-:W-:Y:S04]  /*1f40*/  LDSM.16.M88.4 R28, [R228+0x1000] ;  /* 0x00100000e41c783b */ /* 0x000fe80000000200 */
[----:B--2---:R-:W2:Y:S04]  /*1f50*/  LDSM.16.M88.4 R24, [R228+0x1800] ;  /* 0x00180000e418783b */ /* 0x004ea80000000200 */
[----:B------:R-:W-:Y:S01]  /*1f60*/  @!PT LDS RZ, [RZ] ;  /* 0x00000000fffff984 */ /* 0x000fe20000000800 */
[----:B------:R-:W-:Y:S01]  /*1f70*/  @!PT LDS RZ, [RZ] ;  /* 0x00000000fffff984 */ /* 0x000fe20000000800 */
[----:B------:R-:W-:Y:S01]  /*1f80*/  @!PT LDS RZ, [RZ] ;  /* 0x00000000fffff984 */ /* 0x000fe20000000800 */
[----:B------:R4:W-:Y:S01]  /*1f90*/  LDGSTS.E.BYPASS.LTC128B.128 [R233+0x100], [R52.64], !P0 ;  /* 0x0010000034e97fae */ /* 0x0009e2000c101d50 */
[----:B------:R-:W-:-:S02]  /*1fa0*/  ISETP.LT.OR P0, PT, R2, 0x1, P1 ;  /* 0x000000010200780c */ /* 0x000fc40000f01670 */
[----:B------:R-:W-:Y:S01]  /*1fb0*/  ISETP.GE.AND P1, PT, R11, c[0x0][0x1d4], PT ;  /* 0x000075000b007a0c */ /* 0x000fe20003f26270 */
[----:B---3--:R-:W-:Y:S10]  /*1fc0*/  HMMA.16816.F32 R60, R40, R56, RZ ;  /* 0x00000038283c723c */ /* 0x008ff400000018ff */
[----:B------:R3:W-:Y:S01]  /*1fd0*/  LDGSTS.E.BYPASS.LTC128B.128 [R233+0x2100], [R46.64], !P0 ;  /* 0x021000002ee97fae */ /* 0x0007e2000c101d50 */
[----:B------:R-:W-:-:S02]  /*1fe0*/  ISETP.LT.OR P0, PT, R2, 0x1, P1 ;  /* 0x000000010200780c */ /* 0x000fc40000f01670 */
[----:B------:R-:W-:Y:S01]  /*1ff0*/  ISETP.GE.AND P1, PT, R10, c[0x0][0x1d4], PT ;  /* 0x000075000a007a0c */ /* 0x000fe20003f26270 */
[----:B------:R-:W-:Y:S01]  /*2000*/  IMAD.MOV.U32 R10, RZ, RZ, 0x20 ;  /* 0x00000020ff0a7424 */ /* 0x000fe200078e00ff */
[----:B------:R-:W-:Y:S09]  /*2010*/  HMMA.16816.F32 R56, R40, R58, RZ ;  /* 0x0000003a2838723c */ /* 0x000ff200000018ff */
[----:B------:R3:W-:Y:S01]  /*2020*/  LDGSTS.E.BYPASS.LTC128B.128 [R233+0x4100], [R44.64], !P0 ;  /* 0x041000002ce97fae */ /* 0x0007e2000c101d50 */
[----:B------:R-:W-:-:S02]  /*2030*/  ISETP.LT.OR P0, PT, R2, 0x1, P1 ;  /* 0x000000010200780c */ /* 0x000fc40000f01670 */
[C---:B------:R-:W-:Y:S01]  /*2040*/  ISETP.LT.OR P1, PT, R2.reuse, 0x21, P1 ;  /* 0x000000210200780c */ /* 0x040fe20000f21670 */
[C---:B-1----:R-:W-:Y:S10]  /*2050*/  HMMA.16816.F32 R60, R4.reuse, R36, R60 ;  /* 0x00000024043c723c */ /* 0x042ff4000000183c */
[----:B------:R4:W-:Y:S01]  /*2060*/  LDGSTS.E.BYPASS.LTC128B.128 [R233+0x6100], [R54.64], !P0 ;  /* 0x0610000036e97fae */ /* 0x0009e2000c101d50 */
[----:B------:R-:W-:Y:S01]  /*2070*/  ISETP.GE.AND P0, PT, R235, c[0x0][0x1d4], PT ;  /* 0x00007500eb007a0c */ /* 0x000fe20003f06270 */
[----:B------:R-:W-:Y:S03]  /*2080*/  HMMA.16816.F32 R56, R4, R38, R56 ;  /* 0x000000260438723c */ /* 0x000fe60000001838 */
[----:B------:R-:W-:-:S05]  /*2090*/  ISETP.LT.OR P0, PT, R2, 0x21, P0 ;  /* 0x000000210200780c */ /* 0x000fca0000701670 */
[----:B---3--:R-:W-:Y:S08]  /*20a0*/  HMMA.16816.F32 R44, R40, R20, RZ ;  /* 0x00000014282c723c */ /* 0x008ff000000018ff */
[----:B------:R1:W-:Y:S01]  /*20b0*/  LDGSTS.E.BYPASS.LTC128B.128 [R233+0x1100], [R34.64], !P0 ;  /* 0x0110000022e97fae */ /* 0x0003e2000c101d50 */
[----:B------:R-:W-:-:S04]  /*20c0*/  ISETP.GE.AND P0, PT, R16, c[0x0][0x1d4], PT ;  /* 0x0000750010007a0c */ /* 0x000fc80003f06270 */
[----:B------:R-:W-:Y:S01]  /*20d0*/  ISETP.LT.OR P0, PT, R2, 0x21, P0 ;  /* 0x000000210200780c */ /* 0x000fe20000701670 */
[C---:B----4-:R-:W-:Y:S08]  /*20e0*/  HMMA.16816.F32 R52, R40.reuse, R48, RZ ;  /* 0x000000302834723c */ /* 0x050ff000000018ff */
[----:B------:R-:W-:Y:S04]  /*20f0*/  HMMA.16816.F32 R48, R40, R50, RZ ;  /* 0x000000322830723c */ /* 0x000fe800000018ff */
[----:B------:R1:W-:Y:S01]  /*2100*/  LDGSTS.E.BYPASS.LTC128B.128 [R233+0x3100], [R32.64], !P0 ;  /* 0x0310000020e97fae */ /* 0x0003e2000c101d50 */
[----:B------:R-:W-:-:S04]  /*2110*/  ISETP.GE.AND P0, PT, R11, c[0x0][0x1d4], PT ;  /* 0x000075000b007a0c */ /* 0x000fc80003f06270 */
[----:B------:R-:W-:Y:S02]  /*2120*/  ISETP.LT.OR P0, PT, R2, 0x21, P0 ;  /* 0x000000210200780c */ /* 0x000fe40000701670 */
[----:B------:R-:W-:Y:S01]  /*2130*/  SEL R2, R10, 0xffffffe0, !P2 ;  /* 0xffffffe00a027807 */ /* 0x000fe20005000000 */
[C---:B--2---:R-:W-:Y:S04]  /*2140*/  HMMA.16816.F32 R44, R4.reuse, R24, R44 ;  /* 0x00000018042c723c */ /* 0x044fe8000000182c */
[C---:B------:R-:W-:Y:S02]  /*2150*/  IMAD R225, R2.reuse, 0x2, R230 ;  /* 0x0000000202e17824 */ /* 0x040fe400078e02e6 */
[----:B------:R-:W-:Y:S02]  /*2160*/  IMAD R223, R2, 0x2, R226 ;  /* 0x0000000202df7824 */ /* 0x000fe400078e02e2 */
[----:B------:R-:W-:Y:S02]  /*2170*/  HMMA.16816.F32 R52, R4, R28, R52 ;  /* 0x0000001c0434723c */ /* 0x000fe40000001834 */
[----:B------:R2:W-:Y:S01]  /*2180*/  LDGSTS.E.BYPASS.LTC128B.128 [R233+0x5100], [R18.64], !P0 ;  /* 0x0510000012e97fae */ /* 0x0005e2000c101d50 */
[----:B------:R-:W-:Y:S01]  /*2190*/  LOP3.LUT P0, RZ, R0, 0x4, RZ, 0xc0, !PT ;  /* 0x0000000400ff7812 */ /* 0x000fe2000780c0ff */
[----:B------:R-:W-:-:S02]  /*21a0*/  IMAD.MOV.U32 R0, RZ, RZ, 0x40 ;  /* 0x00000040ff007424 */ /* 0x000fc400078e00ff */
[----:B------:R3:W-:Y:S01]  /*21b0*/  LDGSTS.E.BYPASS.LTC128B.128 [R233+0x7100], [R8.64], !P1 ;  /* 0x0710000008e97fae */ /* 0x0007e2000c901d50 */
[----:B------:R-:W-:Y:S01]  /*21c0*/  ISETP.GT.AND P1, PT, R234, 0x3f, PT ;  /* 0x0000003fea00780c */ /* 0x000fe20003f24270 */
[----:B------:R-:W-:Y:S01]  /*21d0*/  HMMA.16816.F32 R48, R4, R30, R48 ;  /* 0x0000001e0430723c */ /* 0x000fe20000001830 */
[----:B------:R-:W-:Y:S01]  /*21e0*/  SEL R0, R0, 0xffffffc0, !P0 ;  /* 0xffffffc000007807 */ /* 0x000fe20004000000 */
[----:B------:R-:W-:Y:S01]  /*21f0*/  LDSM.16.M88.4 R76, [R230+0x1c100] ;  /* 0x01c10000e64c783b */ /* 0x000fe20000000200 */
[----:B------:R-:W-:-:S03]  /*2200*/  PLOP3.LUT P0, PT, PT, PT, UP0, 0x40, 0x0 ;  /* 0x000000000000781c */ /* 0x000fc60003f0e808 */
[----:B------:R-:W-:Y:S01]  /*2210*/  IMAD.IADD R224, R229, 0x1, R0 ;  /* 0x00000001e5e07824 */ /* 0x000fe200078e0200 */
[----:B-1----:R-:W-:Y:S01]  /*2220*/  LDSM.16.M88.4 R32, [R225+0x10100] ;  /* 0x01010000e120783b */ /* 0x002fe20000000200 */
[----:B------:R-:W-:-:S03]  /*2230*/  IMAD.IADD R216, R0, 0x1, R228 ;  /* 0x0000000100d87824 */ /* 0x000fc600078e02e4 */
[----:B------:R-:W-:Y:S04]  /*2240*/  LDSM.16.M88.4 R68, [R224+0x9900] ;  /* 0x00990000e044783b */ /* 0x000fe80000000200 */
[----:B------:R-:W-:Y:S04]  /*2250*/  LDSM.16.M88.4 R28, [R216] ;  /* 0x00000000d81c783b */ /* 0x000fe80000000200 */
[----:B------:R-:W-:Y:S01]  /*2260*/  LDSM.16.M88.4 R36, [R216+0x800] ;  /* 0x00080000d824783b */ /* 0x000fe20000000200 */
[C---:B--2---:R-:W-:Y:S03]  /*2270*/  HMMA.16816.F32 R16, R40.reuse, R12, RZ ;  /* 0x0000000c2810723c */ /* 0x044fe600000018ff */
[----:B------:R-:W-:Y:S04]  /*2280*/  LDSM.16.M88.4 R72, [R224+0xc900] ;  /* 0x00c90000e048783b */ /* 0x000fe80000000200 */
[----:B---3--:R-:W1:Y:S01]  /*2290*/  LDSM.16.M88.4 R8, [R224+0x8100] ;  /* 0x00810000e008783b */ /* 0x008e620000000200 */
[C---:B------:R-:W-:Y:S03]  /*22a0*/  HMMA.16816.F32 R12, R40.reuse, R14, RZ ;  /* 0x0000000e280c723c */ /* 0x040fe600000018ff */
[----:B------:R-:W0:Y:S05]  /*22b0*/  LDGDEPBAR ;  /* 0x00000000000079af */ /* 0x000e2a0000000000 */
[----:B------:R-:W-:Y:S01]  /*22c0*/  HMMA.16816.F32 R40, R40, R22, RZ ;  /* 0x000000162828723c */ /* 0x000fe200000018ff */
[----:B------:R-:W2:Y:S07]  /*22d0*/  LDSM.16.M88.4 R20, [R224+0x8900] ;  /* 0x00890000e014783b */ /* 0x000eae0000000200 */
[C---:B------:R-:W-:Y:S08]  /*22e0*/  HMMA.16816.F32 R16, R4.reuse, R64, R16 ;  /* 0x000000400410723c */ /* 0x040ff00000001810 */
[C---:B------:R-:W-:Y:S01]  /*22f0*/  HMMA.16816.F32 R12, R4.reuse, R66, R12 ;  /* 0x00000042040c723c */ /* 0x040fe2000000180c */
[----:B------:R-:W-:Y:S07]  /*2300*/  LDSM.16.M88.4 R64, [R216+0x1000] ;  /* 0x00100000d840783b */ /* 0x000fee0000000200 */
        /* <DEDUP_REMOVED lines=13> */
[----:B------:R-:W-:Y:S01]  /*23e0*/  HMMA.16816.F32 R40, R32, R70, R40 ;  /* 0x000000462028723c */ /* 0x000fe20000001828 */
[----:B------:R-:W4:Y:S04]  /*23f0*/  LDSM.16.M88.4 R32, [R229+0xa900] ;  /* 0x00a90000e520783b */ /* 0x000f280000000200 */
[----:B------:R-:W-:Y:S03]  /*2400*/  LDSM.16.M88.4 R68, [R224+0xb900] ;  /* 0x00b90000e044783b */ /* 0x000fe60000000200 */
        /* <DEDUP_REMOVED lines=10> */
[----:B------:R-:W-:Y:S01]  /*24b0*/  HMMA.16816.F32 R12, R24, R6, R12 ;  /* 0x00000006180c723c */ /* 0x000fe2000000180c */
[----:B------:R-:W2:Y:S07]  /*24c0*/  LDSM.16.M88.4 R4, [R228+0x2000] ;  /* 0x00200000e404783b */ /* 0x000eae0000000200 */
[C---:B------:R-:W-:Y:S08]  /*24d0*/  HMMA.16816.F32 R52, R8.reuse, R64, R52 ;  /* 0x000000400834723c */ /* 0x040ff00000001834 */
[----:B------:R-:W-:Y:S01]  /*24e0*/  HMMA.16816.F32 R48, R8, R66, R48 ;  /* 0x000000420830723c */ /* 0x000fe20000001830 */
[----:B------:R-:W3:Y:S04]  /*24f0*/  LDSM.16.M88.4 R8, [R228+0x2800] ;  /* 0x00280000e408783b */ /* 0x000ee80000000200 */
[----:B------:R-:W-:Y:S03]  /*2500*/  LDSM.16.M88.4 R64, [R230+0x18100] ;  /* 0x01810000e640783b */ /* 0x000fe60000000200 */
[C---:B----4-:R-:W-:Y:S08]  /*2510*/  HMMA.16816.F32 R60, R24.reuse, R32, R60 ;  /* 0x00000020183c723c */ /* 0x050ff0000000183c */
[C---:B------:R-:W-:Y:S01]  /*2520*/  HMMA.16816.F32 R56, R24.reuse, R34, R56 ;  /* 0x000000221838723c */ /* 0x040fe20000001838 */
[----:B------:R-:W4:Y:S07]  /*2530*/  LDSM.16.M88.4 R32, [R228+0x3000] ;  /* 0x00300000e420783b */ /* 0x000f2e0000000200 */
[C---:B-1----:R-:W-:Y:S08]  /*2540*/  HMMA.16816.F32 R52, R24.reuse, R28, R52 ;  /* 0x0000001c1834723c */ /* 0x042ff00000001834 */
[C---:B------:R-:W-:Y:S01]  /*2550*/  HMMA.16816.F32 R48, R24.reuse, R30, R48 ;  /* 0x0000001e1830723c */ /* 0x040fe20000001830 */
[----:B------:R-:W1:Y:S07]  /*2560*/  LDSM.16.M88.4 R28, [R228+0x3800] ;  /* 0x00380000e41c783b */ /* 0x000e6e0000000200 */
[C---:B-----5:R-:W-:Y:S08]  /*2570*/  HMMA.16816.F32 R44, R24.reuse, R36, R44 ;  /* 0x00000024182c723c */ /* 0x060ff0000000182c */
[----:B------:R-:W-:Y:S01]  /*2580*/  HMMA.16816.F32 R40, R24, R38, R40 ;  /* 0x000000261828723c */ /* 0x000fe20000001828 */
[----:B------:R-:W-:Y:S04]  /*2590*/  LDSM.16.M88.4 R36, [R225+0x14100] ;  /* 0x01410000e124783b */ /* 0x000fe80000000200 */
[----:B------:R-:W-:Y:S03]  /*25a0*/  LDSM.16.M88.4 R24, [R224+0xa100] ;  /* 0x00a10000e018783b */ /* 0x000fe60000000200 */
        /* <DEDUP_REMOVED lines=22> */
[C---:B------:R-:W-:Y:S08]  /*2710*/  HMMA.16816.F32 R44, R36.reuse, R68, R44 ;  /* 0x00000044242c723c */ /* 0x040ff0000000182c */
[----:B------:R-:W-:Y:S01]  /*2720*/  HMMA.16816.F32 R40, R36, R70, R40 ;  /* 0x000000462428723c */ /* 0x000fe20000001828 */
[----:B------:R-:W5:Y:S04]  /*2730*/  LDSM.16.M88.4 R68, [R229+0xd900] ;  /* 0x00d90000e544783b */ /* 0x000f680000000200 */
[----:B------:R-:W3:Y:S03]  /*2740*/  LDSM.16.M88.4 R36, [R229+0xc900] ;  /* 0x00c90000e524783b */ /* 0x000ee60000000200 */
[C---:B-1----:R-:W-:Y:S08]  /*2750*/  HMMA.16816.F32 R16, R20.reuse, R32, R16 ;  /* 0x000000201410723c */ /* 0x042ff00000001810 */
[C---:B------:R-:W-:Y:S01]  /*2760*/  HMMA.16816.F32 R12, R20.reuse, R34, R12 ;  /* 0x00000022140c723c */ /* 0x040fe2000000180c */
[----:B------:R-:W-:Y:S07]  /*2770*/  LDSM.16.M88.4 R32, [R228+0x4000] ;  /* 0x00400000e420783b */ /* 0x000fee0000000200 */
[C---:B--2---:R-:W-:Y:S08]  /*2780*/  HMMA.16816.F32 R52, R20.reuse, R4, R52 ;  /* 0x000000041434723c */ /* 0x044ff00000001834 */
[C---:B------:R-:W-:Y:S01]  /*2790*/  HMMA.16816.F32 R48, R20.reuse, R6, R48 ;  /* 0x000000061430723c */ /* 0x040fe20000001830 */
[----:B------:R-:W1:Y:S07]  /*27a0*/  LDSM.16.M88.4 R4, [R229+0xd100] ;  /* 0x00d10000e504783b */ /* 0x000e6e0000000200 */
[C---:B----4-:R-:W-:Y:S08]  /*27b0*/  HMMA.16816.F32 R44, R20.reuse, R24, R44 ;  /* 0x00000018142c723c */ /* 0x050ff0000000182c */
[C---:B------:R-:W-:Y:S08]  /*27c0*/  HMMA.16816.F32 R60, R20.reuse, R28, R60 ;  /* 0x0000001c143c723c */ /* 0x040ff0000000183c */
[C---:B------:R-:W-:Y:S01]  /*27d0*/  HMMA.16816.F32 R56, R20.reuse, R30, R56 ;  /* 0x0000001e1438723c */ /* 0x040fe20000001838 */
[----:B------:R-:W-:Y:S07]  /*27e0*/  LDSM.16.M88.4 R28, [R228+0x4800] ;  /* 0x00480000e41c783b */ /* 0x000fee0000000200 */
[----:B------:R-:W-:Y:S01]  /*27f0*/  HMMA.16816.F32 R40, R20, R26, R40 ;  /* 0x0000001a1428723c */ /* 0x000fe20000001828 */
[----:B------:R-:W-:Y:S04]  /*2800*/  LDSM.16.M88.4 R20, [R226+0x18100] ;  /* 0x01810000e214783b */ /* 0x000fe80000000200 */
[----:B------:R-:W2:Y:S03]  /*2810*/  LDSM.16.M88.4 R24, [R228+0x5800] ;  /* 0x00580000e418783b */ /* 0x000ea60000000200 */
[C---:B---3--:R-:W-:Y:S08]  /*2820*/  HMMA.16816.F32 R16, R64.reuse, R8, R16 ;  /* 0x000000084010723c */ /* 0x048ff00000001810 */
[C---:B------:R-:W-:Y:S01]  /*2830*/  HMMA.16816.F32 R12, R64.reuse, R10, R12 ;  /* 0x0000000a400c723c */ /* 0x040fe2000000180c */
[----:B------:R-:W3:Y:S07]  /*2840*/  LDSM.16.M88.4 R8, [R228+0x5000] ;  /* 0x00500000e408783b */ /* 0x000eee0000000200 */
[C---:B-----5:R-:W-:Y:S08]  /*2850*/  HMMA.16816.F32 R44, R64.reuse, R68, R44 ;  /* 0x00000044402c723c */ /* 0x060ff0000000182c */
[C---:B------:R-:W-:Y:S08]  /*2860*/  HMMA.16816.F32 R60, R64.reuse, R36, R60 ;  /* 0x00000024403c723c */ /* 0x040ff0000000183c */
[C---:B------:R-:W-:Y:S01]  /*2870*/  HMMA.16816.F32 R56, R64.reuse, R38, R56 ;  /* 0x000000264038723c */ /* 0x040fe20000001838 */
[----:B------:R-:W-:Y:S07]  /*2880*/  LDSM.16.M88.4 R36, [R225+0x18100] ;  /* 0x01810000e124783b */ /* 0x000fee0000000200 */
[C---:B------:R-:W-:Y:S01]  /*2890*/  HMMA.16816.F32 R40, R64.reuse, R70, R40 ;  /* 0x000000464028723c */ /* 0x040fe20000001828 */
[----:B------:R-:W-:Y:S07]  /*28a0*/  LDSM.16.M88.4 R68, [R224+0xd100] ;  /* 0x00d10000e044783b */ /* 0x000fee0000000200 */
[C---:B-1----:R-:W-:Y:S08]  /*28b0*/  HMMA.16816.F32 R52, R64.reuse, R4, R52 ;  /* 0x000000044034723c */ /* 0x042ff00000001834 */
[----:B------:R-:W-:Y:S01]  /*28c0*/  HMMA.16816.F32 R48, R64, R6, R48 ;  /* 0x000000064030723c */ /* 0x000fe20000001830 */
[----:B------:R-:W1:Y:S04]  /*28d0*/  LDSM.16.M88.4 R64, [R224+0xd900] ;  /* 0x00d90000e040783b */ /* 0x000e680000000200 */
[----:B------:R-:W4:Y:S03]  /*28e0*/  LDSM.16.M88.4 R4, [R224+0xc100] ;  /* 0x00c10000e004783b */ /* 0x000f260000000200 */
[C---:B--2---:R-:W-:Y:S08]  /*28f0*/  HMMA.16816.F32 R44, R20.reuse, R24, R44 ;  /* 0x00000018142c723c */ /* 0x044ff0000000182c */
[C---:B------:R-:W-:Y:S08]  /*2900*/  HMMA.16816.F32 R16, R20.reuse, R32, R16 ;  /* 0x000000201410723c */ /* 0x040ff00000001810 */
[C---:B------:R-:W-:Y:S01]  /*2910*/  HMMA.16816.F32 R12, R20.reuse, R34, R12 ;  /* 0x00000022140c723c */ /* 0x040fe2000000180c */
[----:B------:R-:W-:Y:S07]  /*2920*/  LDSM.16.M88.4 R32, [R216+0x4000] ;  /* 0x00400000d820783b */ /* 0x000fee0000000200 */
[C---:B------:R-:W-:Y:S08]  /*2930*/  HMMA.16816.F32 R60, R20.reuse, R28, R60 ;  /* 0x0000001c143c723c */ /* 0x040ff0000000183c */
[C---:B------:R-:W-:Y:S01]  /*2940*/  HMMA.16816.F32 R56, R20.reuse, R30, R56 ;  /* 0x0000001e1438723c */ /* 0x040fe20000001838 */
[----:B------:R-:W-:Y:S07]  /*2950*/  LDSM.16.M88.4 R28, [R216+0x4800] ;  /* 0x00480000d81c783b */ /* 0x000fee0000000200 */
[C---:B------:R-:W-:Y:S01]  /*2960*/  HMMA.16816.F32 R40, R20.reuse, R26, R40 ;  /* 0x0000001a1428723c */ /* 0x040fe20000001828 */
[----:B------:R-:W-:Y:S07]  /*2970*/  LDSM.16.M88.4 R24, [R216+0x5000] ;  /* 0x00500000d818783b */ /* 0x000fee0000000200 */
[C---:B---3--:R-:W-:Y:S08]  /*2980*/  HMMA.16816.F32 R52, R20.reuse, R8, R52 ;  /* 0x000000081434723c */ /* 0x048ff00000001834 */
[----:B------:R-:W-:Y:S01]  /*2990*/  HMMA.16816.F32 R48, R20, R10, R48 ;  /* 0x0000000a1430723c */ /* 0x000fe20000001830 */
[----:B------:R-:W-:Y:S04]  /*29a0*/  LDSM.16.M88.4 R8, [R223+0x18100] ;  /* 0x01810000df08783b */ /* 0x000fe80000000200 */
[----:B------:R-:W2:Y:S03]  /*29b0*/  LDSM.16.M88.4 R20, [R216+0x5800] ;  /* 0x00580000d814783b */ /* 0x000ea60000000200 */
[C---:B-1----:R-:W-:Y:S08]  /*29c0*/  HMMA.16816.F32 R44, R36.reuse, R64, R44 ;  /* 0x00000040242c723c */ /* 0x042ff0000000182c */
[C---:B----4-:R-:W-:Y:S08]  /*29d0*/  HMMA.16816.F32 R16, R36.reuse, R4, R16 ;  /* 0x000000042410723c */ /* 0x050ff00000001810 */
[C---:B------:R-:W-:Y:S01]  /*29e0*/  HMMA.16816.F32 R12, R36.reuse, R6, R12 ;  /* 0x00000006240c723c */ /* 0x040fe2000000180c */
[----:B------:R-:W-:Y:S07]  /*29f0*/  LDSM.16.M88.4 R4, [R229+0xe100] ;  /* 0x00e10000e504783b */ /* 0x000fee0000000200 */
[C---:B------:R-:W-:Y:S08]  /*2a00*/  HMMA.16816.F32 R60, R36.reuse, R72, R60 ;  /* 0x00000048243c723c */ /* 0x040ff0000000183c */
[C---:B------:R-:W-:Y:S01]  /*2a10*/  HMMA.16816.F32 R56, R36.reuse, R74, R56 ;  /* 0x0000004a2438723c */ /* 0x040fe20000001838 */
[----:B------:R-:W-:Y:S07]  /*2a20*/  LDSM.16.M88.4 R72, [R229+0xe900] ;  /* 0x00e90000e548783b */ /* 0x000fee0000000200 */
[C---:B------:R-:W-:Y:S01]  /*2a30*/  HMMA.16816.F32 R40, R36.reuse, R66, R40 ;  /* 0x000000422428723c */ /* 0x040fe20000001828 */
[----:B------:R-:W1:Y:S07]  /*2a40*/  LDSM.16.M88.4 R64, [R229+0xf900] ;  /* 0x00f90000e540783b */ /* 0x000e6e0000000200 */
[C---:B------:R-:W-:Y:S08]  /*2a50*/  HMMA.16816.F32 R52, R36.reuse, R68, R52 ;  /* 0x000000442434723c */ /* 0x040ff00000001834 */
[----:B------:R-:W-:Y:S01]  /*2a60*/  HMMA.16816.F32 R48, R36, R70, R48 ;  /* 0x000000462430723c */ /* 0x000fe20000001830 */
[----:B------:R-:W3:Y:S04]  /*2a70*/  LDSM.16.M88.4 R68, [R229+0xf100] ;  /* 0x00f10000e544783b */ /* 0x000ee80000000200 */
[----:B------:R-:W-:Y:S03]  /*2a80*/  LDSM.16.M88.4 R36, [R226+0x1c100] ;  /* 0x01c10000e224783b */ /* 0x000fe60000000200 */
[C---:B--2---:R-:W-:Y:S08]  /*2a90*/  HMMA.16816.F32 R44, R8.reuse, R20, R44 ;  /* 0x00000014082c723c */ /* 0x044ff0000000182c */
[C---:B------:R-:W-:Y:S08]  /*2aa0*/  HMMA.16816.F32 R16, R8.reuse, R32, R16 ;  /* 0x000000200810723c */ /* 0x040ff00000001810 */
[C---:B------:R-:W-:Y:S01]  /*2ab0*/  HMMA.16816.F32 R12, R8.reuse, R34, R12 ;  /* 0x00000022080c723c */ /* 0x040fe2000000180c */
[----:B------:R-:W2:Y:S07]  /*2ac0*/  LDSM.16.M88.4 R32, [R228+0x6000] ;  /* 0x00600000e420783b */ /* 0x000eae0000000200 */
[C---:B------:R-:W-:Y:S08]  /*2ad0*/  HMMA.16816.F32 R60, R8.reuse, R28, R60 ;  /* 0x0000001c083c723c */ /* 0x040ff0000000183c */
[C---:B------:R-:W-:Y:S01]  /*2ae0*/  HMMA.16816.F32 R56, R8.reuse, R30, R56 ;  /* 0x0000001e0838723c */ /* 0x040fe20000001838 */
[----:B------:R-:W4:Y:S07]  /*2af0*/  LDSM.16.M88.4 R28, [R228+0x6800] ;  /* 0x00680000e41c783b */ /* 0x000f2e0000000200 */
[C---:B------:R-:W-:Y:S01]  /*2b00*/  HMMA.16816.F32 R40, R8.reuse, R22, R40 ;  /* 0x000000160828723c */ /* 0x040fe20000001828 */
[----:B------:R-:W5:Y:S07]  /*2b10*/  LDSM.16.M88.4 R20, [R228+0x7800] ;  /* 0x00780000e414783b */ /* 0x000f6e0000000200 */
[C---:B------:R-:W-:Y:S08]  /*2b20*/  HMMA.16816.F32 R52, R8.reuse, R24, R52 ;  /* 0x000000180834723c */ /* 0x040ff00000001834 */
[----:B------:R-:W-:Y:S01]  /*2b30*/  HMMA.16816.F32 R48, R8, R26, R48 ;  /* 0x0000001a0830723c */ /* 0x000fe20000001830 */
[----:B------:R-:W2:Y:S04]  /*2b40*/  LDSM.16.M88.4 R24, [R228+0x7000] ;  /* 0x00700000e418783b */ /* 0x000ea80000000200 */
[----:B------:R-:W-:Y:S03]  /*2b50*/  LDSM.16.M88.4 R8, [R225+0x1c100] ;  /* 0x01c10000e108783b */ /* 0x000fe60000000200 */
[C---:B-1----:R-:W-:Y:S08]  /*2b60*/  HMMA.16816.F32 R44, R76.reuse, R64, R44 ;  /* 0x000000404c2c723c */ /* 0x042ff0000000182c */
[C---:B------:R-:W-:Y:S08]  /*2b70*/  HMMA.16816.F32 R16, R76.reuse, R4, R16 ;  /* 0x000000044c10723c */ /* 0x040ff00000001810 */
[C---:B------:R-:W-:Y:S01]  /*2b80*/  HMMA.16816.F32 R12, R76.reuse, R6, R12 ;  /* 0x000000064c0c723c */ /* 0x040fe2000000180c */
[----:B------:R-:W1:Y:S07]  /*2b90*/  LDSM.16.M88.4 R4, [R224+0xe100] ;  /* 0x00e10000e004783b */ /* 0x000e6e0000000200 */
[C---:B------:R-:W-:Y:S08]  /*2ba0*/  HMMA.16816.F32 R60, R76.reuse, R72, R60 ;  /* 0x000000484c3c723c */ /* 0x040ff0000000183c */
[C---:B------:R-:W-:Y:S08]  /*2bb0*/  HMMA.16816.F32 R56, R76.reuse, R74, R56 ;  /* 0x0000004a4c38723c */ /* 0x040ff00000001838 */
[C---:B------:R-:W-:Y:S01]  /*2bc0*/  HMMA.16816.F32 R64, R76.reuse, R66, R40 ;  /* 0x000000424c40723c */ /* 0x040fe20000001828 */
[----:B------:R-:W1:Y:S07]  /*2bd0*/  LDSM.16.M88.4 R40, [R224+0xe900] ;  /* 0x00e90000e028783b */ /* 0x000e6e0000000200 */
[C---:B---3--:R-:W-:Y:S08]  /*2be0*/  HMMA.16816.F32 R52, R76.reuse, R68, R52 ;  /* 0x000000444c34723c */ /* 0x048ff00000001834 */
[----:B------:R-:W-:Y:S08]  /*2bf0*/  HMMA.16816.F32 R48, R76, R70, R48 ;  /* 0x000000464c30723c */ /* 0x000ff00000001830 */
        /* <DEDUP_REMOVED lines=8> */
[----:B------:R-:W3:Y:S07]  /*2c80*/  LDSM.16.M88.4 R20, [R224+0xf900] ;  /* 0x00f90000e014783b */ /* 0x000eee0000000200 */
[C---:B------:R-:W-:Y:S08]  /*2c90*/  HMMA.16816.F32 R52, R36.reuse, R24, R52 ;  /* 0x000000182434723c */ /* 0x040ff00000001834 */
[----:B------:R-:W-:Y:S01]  /*2ca0*/  HMMA.16816.F32 R48, R36, R26, R48 ;  /* 0x0000001a2430723c */ /* 0x000fe20000001830 */
[----:B------:R-:W4:Y:S04]  /*2cb0*/  LDSM.16.M88.4 R24, [R216+0x6000] ;  /* 0x00600000d818783b */ /* 0x000f280000000200 */
[----:B------:R-:W-:Y:S03]  /*2cc0*/  LDSM.16.M88.4 R36, [R216+0x7000] ;  /* 0x00700000d824783b */ /* 0x000fe60000000200 */
[C---:B-1----:R-:W-:Y:S08]  /*2cd0*/  HMMA.16816.F32 R16, R8.reuse, R4, R16 ;  /* 0x000000040810723c */ /* 0x042ff00000001810 */
[C---:B------:R-:W-:Y:S01]  /*2ce0*/  HMMA.16816.F32 R12, R8.reuse, R6, R12 ;  /* 0x00000006080c723c */ /* 0x040fe2000000180c */
[----:B------:R-:W1:Y:S07]  /*2cf0*/  LDSM.16.M88.4 R4, [R216+0x6800] ;  /* 0x00680000d804783b */ /* 0x000e6e0000000200 */
[C---:B------:R-:W-:Y:S08]  /*2d00*/  HMMA.16816.F32 R60, R8.reuse, R40, R60 ;  /* 0x00000028083c723c */ /* 0x040ff0000000183c */
[----:B------:R-:W-:Y:S01]  /*2d10*/  HMMA.16816.F32 R56, R8, R42, R56 ;  /* 0x0000002a0838723c */ /* 0x000fe20000001838 */
[----:B------:R-:W5:Y:S01]  /*2d20*/  LDSM.16.M88.4 R40, [R216+0x7800] ;  /* 0x00780000d828783b */ /* 0x000f620000000200 */
[----:B------:R-:W-:-:S06]  /*2d30*/  DEPBAR.LE SB0, 0x0 ;  /* 0x000080000000791a */ /* 0x000fcc0000000000 */
[C---:B--2---:R-:W-:Y:S08]  /*2d40*/  HMMA.16816.F32 R52, R8.reuse, R32, R52 ;  /* 0x000000200834723c */ /* 0x044ff00000001834 */
[C---:B------:R-:W-:Y:S08]  /*2d50*/  HMMA.16816.F32 R48, R8.reuse, R34, R48 ;  /* 0x000000220830723c */ /* 0x040ff00000001830 */
[C---:B---3--:R-:W-:Y:S08]  /*2d60*/  HMMA.16816.F32 R44, R8.reuse, R20, R44 ;  /* 0x00000014082c723c */ /* 0x048ff0000000182c */
[----:B------:R-:W-:Y:S08]  /*2d70*/  HMMA.16816.F32 R64, R8, R22, R64 ;  /* 0x000000160840723c */ /* 0x000ff00000001840 */
[C---:B----4-:R-:W-:Y:S08]  /*2d80*/  HMMA.16816.F32 R16, R28.reuse, R24, R16 ;  /* 0x000000181c10723c */ /* 0x050ff00000001810 */
[C---:B------:R-:W-:Y:S07]  /*2d90*/  HMMA.16816.F32 R24, R28.reuse, R26, R12 ;  /* 0x0000001a1c18723c */ /* 0x040fee000000180c */
[----:B------:R-:W-:Y:S01]  /*2da0*/  SHF.R.S32.HI R13, RZ, 0x1f, R235 ;  /* 0x0000001fff0d7819 */ /* 0x000fe200000114eb */
[C---:B-1----:R-:W-:Y:S08]  /*2db0*/  HMMA.16816.F32 R60, R28.reuse, R4, R60 ;  /* 0x000000041c3c723c */ /* 0x042ff0000000183c */
[C---:B------:R-:W-:Y:S08]  /*2dc0*/  HMMA.16816.F32 R56, R28.reuse, R6, R56 ;  /* 0x000000061c38723c */ /* 0x040ff00000001838 */
[C---:B------:R-:W-:Y:S08]  /*2dd0*/  HMMA.16816.F32 R52, R28.reuse, R36, R52 ;  /* 0x000000241c34723c */ /* 0x040ff00000001834 */
[C---:B------:R-:W-:Y:S08]  /*2de0*/  HMMA.16816.F32 R48, R28.reuse, R38, R48 ;  /* 0x000000261c30723c */ /* 0x040ff00000001830 */
[C---:B-----5:R-:W-:Y:S08]  /*2df0*/  HMMA.16816.F32 R44, R28.reuse, R40, R44 ;  /* 0x000000281c2c723c */ /* 0x060ff0000000182c */
[----:B------:R-:W-:Y:S01]  /*2e00*/  HMMA.16816.F32 R64, R28, R42, R64 ;  /* 0x0000002a1c40723c */ /* 0x000fe20000001840 */
[----:B------:R-:W-:Y:S06]  /*2e10*/  BAR.SYNC.DEFER_BLOCKING 0x0 ;  /* 0x0000000000007b1d */ /* 0x000fec0000010000 */
[----:B------:R-:W-:Y:S05]  /*2e20*/  @P0 BRA `(.L_x_974) ;  /* 0x000004f000000947 */ /* 0x000fea0003800000 */
[----:B------:R-:W-:Y:S01]  /*2e30*/  IADD3 R232, R234, UR10, R80 ;  /* 0x0000000aeae87c10 */ /* 0x000fe2000fffe050 */
[----:B------:R-:W-:-:S03]  /*2e40*/  IMAD.MOV.U32 R231, RZ, RZ, RZ ;  /* 0x000000ffffe77224 */ /* 0x000fc600078e00ff */
        /* <DEDUP_REMOVED lines=10> */
[----:B------:R-:W-:Y:S01]  /*2ef0*/  ISETP.GE.AND P2, PT, R235, c[0x0][0x1d4], PT ;  /* 0x00007500eb007a0c */ /* 0x000fe20003f46270 */
[----:B------:R-:W-:Y:S01]  /*2f00*/  IMAD.SHL.U32 R8, R202, 0x2, RZ ;  /* 0x00000002ca087824 */ /* 0x000fe200078e00ff */
[----:B------:R-:W-:Y:S01]  /*2f10*/  SEL R22, RZ, 0x10, P6 ;  /* 0x00000010ff167807 */ /* 0x000fe20003000000 */
[----:B------:R-:W-:Y:S01]  /*2f20*/  IMAD R232, R0, c[0x0][0x2b8], R232 ;  /* 0x0000ae0000e87a24 */ /* 0x000fe200078e02e8 */
[----:B------:R-:W-:Y:S01]  /*2f30*/  SEL R23, RZ, 0x10, P2 ;  /* 0x00000010ff177807 */ /* 0x000fe20001000000 */
[----:B------:R-:W-:Y:S01]  /*2f40*/  IMAD.SHL.U32 R10, R201, 0x2, RZ ;  /* 0x00000002c90a7824 */ /* 0x000fe200078e00ff */
[----:B------:R-:W-:Y:S01]  /*2f50*/  IADD3 R30, -R22, 0x10, RZ ;  /* 0x00000010161e7810 */ /* 0x000fe20007ffe1ff */
[----:B------:R-:W-:Y:S01]  /*2f60*/  IMAD.WIDE.U32 R6, R232, c[0x0][0x1e0], RZ ;  /* 0x00007800e8067a25 */ /* 0x000fe200078e00ff */
[----:B------:R-:W-:-:S02]  /*2f70*/  SHF.R.S32.HI R0, RZ, 0x1f, R232 ;  /* 0x0000001fff007819 */ /* 0x000fc400000114e8 */
[----:B------:R-:W-:Y:S01]  /*2f80*/  IADD3 R32, -R23, 0x10, RZ ;  /* 0x0000001017207810 */ /* 0x000fe20007ffe1ff */
[----:B------:R-:W-:Y:S01]  /*2f90*/  IMAD.SHL.U32 R12, R200, 0x2, RZ ;  /* 0x00000002c80c7824 */ /* 0x000fe200078e00ff */
[----:B------:R-:W-:Y:S01]  /*2fa0*/  SEL R21, RZ, 0x10, P5 ;  /* 0x00000010ff157807 */ /* 0x000fe20002800000 */
[----:B------:R-:W-:Y:S01]  /*2fb0*/  IMAD R0, R0, c[0x0][0x1e0], RZ ;  /* 0x0000780000007a24 */ /* 0x000fe200078e02ff */
[----:B------:R-:W-:Y:S02]  /*2fc0*/  LOP3.LUT R32, R32, 0xf, RZ, 0xc0, !PT ;  /* 0x0000000f20207812 */ /* 0x000fe400078ec0ff */
[----:B------:R-:W-:Y:S01]  /*2fd0*/  LOP3.LUT R30, R30, 0xf, RZ, 0xc0, !PT ;  /* 0x0000000f1e1e7812 */ /* 0x000fe200078ec0ff */
[----:B------:R-:W-:Y:S01]  /*2fe0*/  IMAD R0, R232, c[0x0][0x1e4], R0 ;  /* 0x00007900e8007a24 */ /* 0x000fe200078e0200 */
[----:B------:R-:W-:Y:S02]  /*2ff0*/  IADD3 R28, -R21, 0x10, RZ ;  /* 0x00000010151c7810 */ /* 0x000fe40007ffe1ff */
[----:B------:R-:W-:Y:S01]  /*3000*/  IADD3 R14, -R243, 0x10, RZ ;  /* 0x00000010f30e7810 */ /* 0x000fe20007ffe1ff */
[----:B------:R-:W-:Y:S01]  /*3010*/  IMAD.IADD R7, R7, 0x1, R0 ;  /* 0x0000000107077824 */ /* 0x000fe200078e0200 */
[----:B------:R-:W-:-:S02]  /*3020*/  LOP3.LUT R28, R28, 0xf, RZ, 0xc0, !PT ;  /* 0x0000000f1c1c7812 */ /* 0x000fc400078ec0ff */
[----:B-1----:R-:W-:Y:S02]  /*3030*/  SHF.L.U64.HI R5, R235, 0x1, R13 ;  /* 0x00000001eb057819 */ /* 0x002fe4000001020d */
[----:B------:R-:W-:Y:S02]  /*3040*/  SHF.L.U64.HI R9, R201, 0x1, R241 ;  /* 0x00000001c9097819 */ /* 0x000fe400000102f1 */
[----:B------:R-:W-:Y:S02]  /*3050*/  LOP3.LUT R14, R14, 0xf, RZ, 0xc0, !PT ;  /* 0x0000000f0e0e7812 */ /* 0x000fe400078ec0ff */
[----:B------:R-:W-:Y:S02]  /*3060*/  SHF.L.U64.HI R11, R200, 0x1, R203 ;  /* 0x00000001c80b7819 */ /* 0x000fe400000102cb */
[----:B--2---:R-:W-:Y:S01]  /*3070*/  SHF.R.S32.HI R4, RZ, 0x1f, R231 ;  /* 0x0000001fff047819 */ /* 0x004fe200000114e7 */
[----:B------:R-:W-:-:S04]  /*3080*/  IMAD.WIDE.U32 R6, R231, c[0x0][0x1f0], R6 ;  /* 0x00007c00e7067a25 */ /* 0x000fc800078e0006 */
[----:B------:R-:W-:Y:S01]  /*3090*/  IMAD R4, R4, c[0x0][0x1f0], RZ ;  /* 0x00007c0004047a24 */ /* 0x000fe200078e02ff */
[----:B------:R-:W-:-:S03]  /*30a0*/  IADD3 R0, P0, R6, UR22, RZ ;  /* 0x0000001606007c10 */ /* 0x000fc6000ff1e0ff */
[----:B------:R-:W-:-:S05]  /*30b0*/  IMAD R4, R231, c[0x0][0x1f4], R4 ;  /* 0x00007d00e7047a24 */ /* 0x000fca00078e0204 */
[----:B------:R-:W-:Y:S02]  /*30c0*/  IADD3.X R6, R7, UR18, R4, P0, !PT ;  /* 0x0000001207067c10 */ /* 0x000fe400087fe404 */
[----:B------:R-:W-:Y:S02]  /*30d0*/  LEA R4, P0, R0, c[0x0][0x1c8], 0x1 ;  /* 0x0000720000047a11 */ /* 0x000fe400078008ff */
[----:B------:R-:W-:Y:S02]  /*30e0*/  SHF.L.U64.HI R7, R202, 0x1, R242 ;  /* 0x00000001ca077819 */ /* 0x000fe400000102f2 */
[----:B------:R-:W-:Y:S01]  /*30f0*/  LEA.HI.X R0, R0, c[0x0][0x1cc], R6, 0x1, P0 ;  /* 0x0000730000007a11 */ /* 0x000fe200000f0c06 */
[----:B------:R-:W1:Y:S01]  /*3100*/  SHFL.IDX PT, R15, R4, 0x1, 0x181f ;  /* 0x00381f00040f7f89 */ /* 0x000e6200000e0000 */
[----:B------:R-:W-:-:S03]  /*3110*/  IMAD.SHL.U32 R6, R235, 0x2, RZ ;  /* 0x00000002eb067824 */ /* 0x000fc600078e00ff */
[----:B------:R-:W2:Y:S04]  /*3120*/  SHFL.IDX PT, R20, R0, 0x1, 0x181f ;  /* 0x00381f0000147f89 */ /* 0x000ea800000e0000 */
[----:B------:R-:W3:Y:S04]  /*3130*/  SHFL.IDX PT, R4, R4, RZ, 0x181f ;  /* 0x00181fff04047589 */ /* 0x000ee800000e0000 */
[----:B------:R-:W4:Y:S01]  /*3140*/  SHFL.IDX PT, R0, R0, RZ, 0x181f ;  /* 0x00181fff00007589 */ /* 0x000f2200000e0000 */
        /* <DEDUP_REMOVED lines=8> */
[----:B---3--:R-:W-:Y:S02]  /*31d0*/  IADD3 R34, P0, R4, R6, RZ ;  /* 0x0000000604227210 */ /* 0x008fe40007f1e0ff */
[----:B------:R-:W-:-:S03]  /*31e0*/  ISETP.GE.AND P2, PT, R235, c[0x0][0x1d4], PT ;  /* 0x00007500eb007a0c */ /* 0x000fc60003f46270 */
[----:B----4-:R-:W-:Y:S01]  /*31f0*/  IMAD.X R35, R0, 0x1, R5, P0 ;  /* 0x0000000100237824 */ /* 0x010fe200000e0605 */
[----:B------:R-:W-:-:S05]  /*3200*/  IADD3 R6, P0, R4, R8, RZ ;  /* 0x0000000804067210 */ /* 0x000fca0007f1e0ff */
[----:B------:R-:W-:Y:S01]  /*3210*/  IMAD.X R7, R0, 0x1, R7, P0 ;  /* 0x0000000100077824 */ /* 0x000fe200000e0607 */
[----:B------:R-:W-:-:S03]  /*3220*/  IADD3 R8, P0, R4, R10, RZ ;  /* 0x0000000a04087210 */ /* 0x000fc60007f1e0ff */
[----:B------:R1:W-:Y:S02]  /*3230*/  LDGSTS.E.BYPASS.LTC128B.128 [R233+0x8100], [R34.64], !P2 ;  /* 0x0810000022e97fae */ /* 0x0003e4000d101d50 */
[----:B------:R-:W-:Y:S01]  /*3240*/  IMAD.X R9, R0, 0x1, R9, P0 ;  /* 0x0000000100097824 */ /* 0x000fe200000e0609 */
[----:B------:R-:W-:Y:S01]  /*3250*/  IADD3 R4, P0, R4, R12, RZ ;  /* 0x0000000c04047210 */ /* 0x000fe20007f1e0ff */
[----:B------:R1:W-:Y:S04]  /*3260*/  LDGSTS.E.BYPASS.LTC128B.128 [R233+0xa100], [R6.64], !P6 ;  /* 0x0a10000006e97fae */ /* 0x0003e8000f101d50 */
[----:B------:R-:W-:Y:S01]  /*3270*/  IMAD.X R5, R0, 0x1, R11, P0 ;  /* 0x0000000100057824 */ /* 0x000fe200000e060b */
[----:B------:R-:W-:Y:S01]  /*3280*/  ISETP.NE.U32.AND P0, PT, R23, RZ, PT ;  /* 0x000000ff1700720c */ /* 0x000fe20003f05070 */
[----:B------:R1:W-:Y:S04]  /*3290*/  LDGSTS.E.BYPASS.LTC128B.128 [R233+0xc100], [R8.64], !P5 ;  /* 0x0c10000008e97fae */ /* 0x0003e8000e901d50 */
[----:B------:R1:W-:Y:S08]  /*32a0*/  LDGSTS.E.BYPASS.LTC128B.128 [R233+0xe100], [R4.64], !P4 ;  /* 0x0e10000004e97fae */ /* 0x0003f0000e101d50 */
[----:B------:R1:W-:Y:S01]  /*32b0*/  LDGSTS.E.BYPASS.LTC128B.128.ZFILL [R233+0x9100], [R32.64], P0 ;  /* 0x0910000020e97fae */ /* 0x0003e20008141d50 */
[----:B------:R-:W-:-:S13]  /*32c0*/  ISETP.NE.U32.AND P0, PT, R22, RZ, PT ;  /* 0x000000ff1600720c */ /* 0x000fda0003f05070 */
[----:B------:R1:W-:Y:S01]  /*32d0*/  LDGSTS.E.BYPASS.LTC128B.128.ZFILL [R233+0xb100], [R30.64], P0 ;  /* 0x0b1000001ee97fae */ /* 0x0003e20008141d50 */
[----:B------:R-:W-:-:S13]  /*32e0*/  ISETP.NE.U32.AND P0, PT, R21, RZ, PT ;  /* 0x000000ff1500720c */ /* 0x000fda0003f05070 */
[----:B------:R1:W-:Y:S01]  /*32f0*/  LDGSTS.E.BYPASS.LTC128B.128.ZFILL [R233+0xd100], [R28.64], P0 ;  /* 0x0d1000001ce97fae */ /* 0x0003e20008141d50 */
[----:B------:R-:W-:-:S13]  /*3300*/  ISETP.NE.U32.AND P0, PT, R243, RZ, PT ;  /* 0x000000fff300720c */ /* 0x000fda0003f05070 */
[----:B------:R1:W-:Y:S02]  /*3310*/  LDGSTS.E.BYPASS.LTC128B.128.ZFILL [R233+0xf100], [R14.64], P0 ;  /* 0x0f1000000ee97fae */ /* 0x0003e40008141d50 */
.L_x_974:
[----:B------:R-:W-:Y:S01]  /*3320*/  LOP3.LUT R0, R84, 0xffffffe0, RZ, 0xc0, !PT ;  /* 0xffffffe054007812 */ /* 0x000fe200078ec0ff */
[----:B------:R-:W-:Y:S01]  /*3330*/  UIADD3 UR4, UR8, 0x1, -UR20 ;  /* 0x0000000108047890 */ /* 0x000fe2000fffe814 */
[----:B-1----:R-:W-:Y:S01]  /*3340*/  LEA.HI R5, R85, R83, RZ, 0x2 ;  /* 0x0000005355057211 */ /* 0x002fe200078f10ff */
[----:B------:R-:W-:Y:S01]  /*3350*/  ULDC UR5, c[0x0][0x324] ;  /* 0x0000c90000057ab9 */ /* 0x000fe20000000800 */
[----:B------:R-:W-:Y:S01]  /*3360*/  SHF.R.S32.HI R6, RZ, 0x1f, R86 ;  /* 0x0000001fff067819 */ /* 0x000fe20000011456 */
[----:B------:R-:W-:Y:S01]  /*3370*/  IMAD.IADD R0, R83, 0x1, -R0 ;  /* 0x0000000153007824 */ /* 0x000fe200078e0a00 */
[----:B------:R-:W-:Y:S01]  /*3380*/  LOP3.LUT R5, R5, 0xfffffffc, RZ, 0xc0, !PT ;  /* 0xfffffffc05057812 */ /* 0x000fe200078ec0ff */
[----:B------:R-:W-:Y:S01]  /*3390*/  IMAD.U32 R8, RZ, RZ, UR4 ;  /* 0x00000004ff087e24 */ /* 0x000fe2000f8e00ff */
[----:B------:R-:W-:Y:S01]  /*33a0*/  LEA.HI R6, R6, R86, RZ, 0x3 ;  /* 0x0000005606067211 */ /* 0x000fe200078f18ff */
[----:B------:R-:W-:Y:S01]  /*33b0*/  ULDC UR4, c[0x0][0x1d0] ;  /* 0x0000740000047ab9 */ /* 0x000fe20000000800 */
[----:B------:R-:W-:Y:S01]  /*33c0*/  SHF.R.S32.HI R4, RZ, 0x1f, R0 ;  /* 0x0000001fff047819 */ /* 0x000fe20000011400 */
[----:B------:R-:W-:Y:S01]  /*33d0*/  IMAD.IADD R83, R83, 0x1, -R5 ;  /* 0x0000000153537824 */ /* 0x000fe200078e0a05 */
[----:B------:R-:W-:Y:S01]  /*33e0*/  LOP3.LUT R6, R6, 0xffffff8, RZ, 0xc0, !PT ;  /* 0x0ffffff806067812 */ /* 0x000fe200078ec0ff */
[----:B------:R-:W-:Y:S01]  /*33f0*/  UIMAD UR4, UR11, UR4, -UR20 ;  /* 0x000000040b0472a4 */ /* 0x000fe2000f8e0a14 */
[----:B------:R-:W-:Y:S01]  /*3400*/  LEA.HI R4, R4, R0, RZ, 0x2 ;  /* 0x0000000004047211 */ /* 0x000fe200078f10ff */
[----:B------:R-:W-:Y:S01]  /*3410*/  ULOP3.LUT UR20, URZ, UR5, URZ, 0x33, !UPT ;  /* 0x000000053f147292 */ /* 0x000fe2000f8e333f */
[----:B------:R-:W-:Y:S01]  /*3420*/  LEA.HI R5, R83, R83, RZ, 0x1 ;  /* 0x0000005353057211 */ /* 0x000fe200078f08ff */
[----:B------:R-:W-:Y:S01]  /*3430*/  IMAD.IADD R86, R86, 0x1, -R6 ;  /* 0x0000000156567824 */ /* 0x000fe200078e0a06 */
[----:B------:R-:W-:Y:S01]  /*3440*/  PLOP3.LUT P0, PT, PT, PT, UP2, 0x80, 0x0 ;  /* 0x000000000000781c */ /* 0x000fe20003f0f028 */
[----:B------:R-:W0:Y:S01]  /*3450*/  LDGDEPBAR ;  /* 0x00000000000079af */ /* 0x000e220000000000 */
[----:B------:R-:W-:-:S02]  /*3460*/  LEA.HI.SX32 R6, R4, UR25, 0x1e ;  /* 0x0000001904067c11 */ /* 0x000fc4000f8ff2ff */
[----:B------:R-:W-:Y:S02]  /*3470*/  LOP3.LUT R5, R5, 0x1ffffffe, RZ, 0xc0, !PT ;  /* 0x1ffffffe05057812 */ /* 0x000fe400078ec0ff */
[----:B------:R-:W-:Y:S01]  /*3480*/  LOP3.LUT R237, R4, 0x7ffffffc, RZ, 0xc0, !PT ;  /* 0x7ffffffc04ed7812 */ /* 0x000fe200078ec0ff */
[----:B------:R-:W-:Y:S02]  /*3490*/  IMAD R6, R86, 0x10, R6 ;  /* 0x0000001056067824 */ /* 0x000fe400078e0206 */
[----:B------:R-:W-:Y:S02]  /*34a0*/  IMAD.IADD R5, R83, 0x1, -R5 ;  /* 0x0000000153057824 */ /* 0x000fe400078e0a05 */
[----:B------:R-:W-:Y:S02]  /*34b0*/  IMAD.IADD R237, R0, 0x1, -R237 ;  /* 0x0000000100ed7824 */ /* 0x000fe400078e0aed */
[----:B------:R-:W-:Y:S02]  /*34c0*/  IMAD R236, R5, 0x8, R6 ;  /* 0x0000000805ec7824 */ /* 0x000fe400078e0206 */
[----:B------:R-:W-:-:S02]  /*34d0*/  IMAD.SHL.U32 R237, R237, 0x2, RZ ;  /* 0x00000002eded7824 */ /* 0x000fc400078e00ff */
[----:B------:R-:W-:Y:S01]  /*34e0*/  @P0 IMAD.HI.U32 R5, R236, c[0x0][0x2c8], RZ ;  /* 0x0000b200ec050a27 */ /* 0x000fe200078e00ff */
[----:B------:R-:W-:Y:S02]  /*34f0*/  PLOP3.LUT P0, PT, PT, PT, UP2, 0x80, 0x0 ;  /* 0x000000000000781c */ /* 0x000fe40003f0f028 */
[----:B------:R-:W-:Y:S01]  /*3500*/  IADD3 R8, R8, -c[0x0][0x168], -R237 ;  /* 0x80005a0008087a10 */ /* 0x000fe20007ffe8ed */
[----:B------:R-:W-:Y:S01]  /*3510*/  IMAD.MOV.U32 R11, RZ, RZ, R236 ;  /* 0x000000ffff0b7224 */ /* 0x000fe200078e00ec */
[----:B------:R-:W-:Y:S01]  /*3520*/  IADD3 R0, -R237, UR4, RZ ;  /* 0x00000004ed007c10 */ /* 0x000fe2000fffe1ff */
[----:B------:R-:W-:Y:S01]  /*3530*/  IMAD.IADD R4, R82, 0x1, R81 ;  /* 0x0000000152047824 */ /* 0x000fe200078e0251 */
[C---:B------:R-:W-:Y:S02]  /*3540*/  IADD3 R10, R8.reuse, c[0x0][0x328], RZ ;  /* 0x0000ca00080a7a10 */ /* 0x040fe40007ffe0ff */
[----:B------:R-:W-:-:S05]  /*3550*/  IADD3 R8, R8, UR20, RZ ;  /* 0x0000001408087c10 */ /* 0x000fca000fffe0ff */
[----:B------:R-:W-:Y:S02]  /*3560*/  @P0 SHF.R.U32.HI R11, RZ, c[0x0][0x2cc], R5 ;  /* 0x0000b300ff0b0a19 */ /* 0x000fe40000011605 */
[----:B------:R-:W-:-:S03]  /*3570*/  PLOP3.LUT P0, PT, PT, PT, UP1, 0x40, 0x0 ;  /* 0x000000000000781c */ /* 0x000fc60003f0e818 */
[----:B------:R-:W1:Y:S02]  /*3580*/  SHFL.IDX PT, R5, R11, RZ, 0x1c1f ;  /* 0x001c1fff0b057589 */ /* 0x000e6400000e0000 */
[--C-:B-1----:R-:W-:Y:S02]  /*3590*/  IMAD.IADD R15, R10, 0x1, R5.reuse ;  /* 0x000000010a0f7824 */ /* 0x102fe400078e0205 */
[----:B------:R-:W-:-:S03]  /*35a0*/  IMAD.IADD R14, R8, 0x1, R5 ;  /* 0x00000001080e7824 */ /* 0x000fc600078e0205 */
[----:B------:R-:W-:-:S03]  /*35b0*/  IMNMX R15, R15, R0, PT ;  /* 0x000000000f0f7217 */ /* 0x000fc60003800200 */
        /* <DEDUP_REMOVED lines=13> */
.L_x_977:
[----:B------:R-:W-:-:S04]  /*3690*/  MOV R5, c[0x0][0x32c] ;  /* 0x0000cb0000057a02 */ /* 0x000fc80000000f00 */
[----:B------:R-:W-:-:S13]  /*36a0*/  ISETP.NE.AND P0, PT, R5, 0x1, PT ;  /* 0x000000010500780c */ /* 0x000fda0003f05270 */
[----:B------:R-:W-:-:S05]  /*36b0*/  @P0 IMAD.HI.U32 R5, R6, c[0x0][0x330], RZ ;  /* 0x0000cc0006050a27 */ /* 0x000fca00078e00ff */
[----:B------:R-:W-:Y:S02]  /*36c0*/  @P0 SHF.R.U32.HI R6, RZ, c[0x0][0x334], R5 ;  /* 0x0000cd00ff060a19 */ /* 0x000fe40000011605 */
.L_x_978:
[----:B------:R-:W-:Y:S05]  /*36d0*/  BSYNC B0 ;  /* 0x0000000000007941 */ /* 0x000fea0003800000 */
.L_x_976:
[----:B------:R-:W-:-:S04]  /*36e0*/  IMAD R6, R6, c[0x0][0x32c], -R80 ;  /* 0x0000cb0006067a24 */ /* 0x000fc800078e0a50 */
[----:B------:R-:W-:-:S05]  /*36f0*/  IMAD.IADD R6, R6, 0x1, -R237 ;  /* 0x0000000106067824 */ /* 0x000fca00078e0aed */
[----:B------:R-:W-:Y:S02]  /*3700*/  IADD3 R5, R6, c[0x0][0x32c], RZ ;  /* 0x0000cb0006057a10 */ /* 0x000fe40007ffe0ff */
[----:B------:R-:W-:Y:S02]  /*3710*/  IMNMX R14, R14, R6, !PT ;  /* 0x000000060e0e7217 */ /* 0x000fe40007800200 */
[----:B------:R-:W-:Y:S02]  /*3720*/  IMNMX R15, R15, R5, PT ;  /* 0x000000050f0f7217 */ /* 0x000fe40003800200 */
.L_x_975:
[----:B------:R-:W-:Y:S01]  /*3730*/  ISETP.LT.AND P2, PT, RZ, UR21, PT ;  /* 0x00000015ff007c0c */ /* 0x000fe2000bf41270 */
[----:B------:R-:W1:Y:S03]  /*3740*/  SHFL.IDX PT, R11, R11, 0x1, 0x1c1f ;  /* 0x003c1f000b0b7f89 */ /* 0x000e6600000e0000 */
[----:B------:R-:W-:-:S04]  /*3750*/  ISETP.GT.AND P0, PT, R14, RZ, P2 ;  /* 0x000000ff0e00720c */ /* 0x000fc80001704270 */
[----:B------:R-:W-:-:S04]  /*3760*/  ISETP.LT.OR P0, PT, R15, 0x1, P0 ;  /* 0x000000010f00780c */ /* 0x000fc80000701670 */
[----:B------:R-:W-:Y:S02]  /*3770*/  FSEL R12, R16, -INF , !P0 ;  /* 0xff800000100c7808 */ /* 0x000fe40004000000 */
[----:B------:R-:W-:-:S04]  /*3780*/  ISETP.GT.AND P0, PT, R14, 0x1, P2 ;  /* 0x000000010e00780c */ /* 0x000fc80001704270 */
[----:B------:R-:W-:-:S04]  /*3790*/  ISETP.LT.OR P0, PT, R15, 0x2, P0 ;  /* 0x000000020f00780c */ /* 0x000fc80000701670 */
[----:B------:R-:W-:Y:S02]  /*37a0*/  FSEL R17, R17, -INF , !P0 ;  /* 0xff80000011117808 */ /* 0x000fe40004000000 */
[----:B------:R-:W-:Y:S01]  /*37b0*/  ISETP.GT.AND P0, PT, R14, 0x8, P2 ;  /* 0x000000080e00780c */ /* 0x000fe20001704270 */
[----:B-1----:R-:W-:-:S03]  /*37c0*/  IMAD.IADD R10, R10, 0x1, R11 ;  /* 0x000000010a0a7824 */ /* 0x002fc600078e020b */
[----:B------:R-:W-:Y:S02]  /*37d0*/  ISETP.LT.OR P0, PT, R15, 0x9, P0 ;  /* 0x000000090f00780c */ /* 0x000fe40000701670 */
[----:B------:R-:W-:Y:S02]  /*37e0*/  IMNMX R0, R10, R0, PT ;  /* 0x000000000a007217 */ /* 0x000fe40003800200 */
        /* <DEDUP_REMOVED lines=38> */
[----:B------:R-:W-:-:S03]  /*3a50*/  IMAD.IADD R14, R8, 0x1, R11 ;  /* 0x00000001080e7824 */ /* 0x000fc600078e020b */
[----:B------:R-:W-:-:S04]  /*3a60*/  ISETP.LT.OR P0, PT, R15, 0x3a, P0 ;  /* 0x0000003a0f00780c */ /* 0x000fc80000701670 */
[----:B------:R-:W-:Y:S02]  /*3a70*/  FSEL R165, R65, -INF , !P0 ;  /* 0xff80000041a57808 */ /* 0x000fe40004000000 */
[----:B------:R-:W-:-:S13]  /*3a80*/  PLOP3.LUT P0, PT, PT, PT, UP1, 0x40, 0x0 ;  /* 0x000000000000781c */ /* 0x000fda0003f0e818 */
        /* <DEDUP_REMOVED lines=13> */
.L_x_981:
[----:B------:R-:W-:-:S04]  /*3b60*/  MOV R8, c[0x0][0x32c] ;  /* 0x0000cb0000087a02 */ /* 0x000fc80000000f00 */
[----:B------:R-:W-:-:S13]  /*3b70*/  ISETP.NE.AND P0, PT, R8, 0x1, PT ;  /* 0x000000010800780c */ /* 0x000fda0003f05270 */
[----:B------:R-:W-:-:S05]  /*3b80*/  @P0 IMAD.HI.U32 R8, R11, c[0x0][0x330], RZ ;  /* 0x0000cc000b080a27 */ /* 0x000fca00078e00ff */
[----:B------:R-:W-:Y:S02]  /*3b90*/  @P0 SHF.R.U32.HI R11, RZ, c[0x0][0x334], R8 ;  /* 0x0000cd00ff0b0a19 */ /* 0x000fe40000011608 */
.L_x_982:
[----:B------:R-:W-:Y:S05]  /*3ba0*/  BSYNC B0 ;  /* 0x0000000000007941 */ /* 0x000fea0003800000 */
.L_x_980:
[----:B------:R-:W-:-:S04]  /*3bb0*/  IMAD R10, R11, c[0x0][0x32c], -R80 ;  /* 0x0000cb000b0a7a24 */ /* 0x000fc800078e0a50 */
[----:B------:R-:W-:-:S05]  /*3bc0*/  IMAD.IADD R10, R10, 0x1, -R237 ;  /* 0x000000010a0a7824 */ /* 0x000fca00078e0aed */
[----:B------:R-:W-:Y:S02]  /*3bd0*/  IADD3 R8, R10, c[0x0][0x32c], RZ ;  /* 0x0000cb000a087a10 */ /* 0x000fe40007ffe0ff */
[----:B------:R-:W-:Y:S02]  /*3be0*/  IMNMX R14, R14, R10, !PT ;  /* 0x0000000a0e0e7217 */ /* 0x000fe40007800200 */
[----:B------:R-:W-:Y:S02]  /*3bf0*/  IMNMX R0, R0, R8, PT ;  /* 0x0000000800007217 */ /* 0x000fe40003800200 */
.L_x_979:
[----:B------:R-:W-:Y:S01]  /*3c00*/  ISETP.GT.AND P0, PT, R14, 0x8, P2 ;  /* 0x000000080e00780c */ /* 0x000fe20001704270 */
[----:B------:R-:W-:Y:S01]  /*3c10*/  IMAD.SHL.U32 R227, R4, 0x2, RZ ;  /* 0x0000000204e37824 */ /* 0x000fe200078e00ff */
[----:B------:R-:W-:Y:S01]  /*3c20*/  FMNMX.FTZ R20, R12, R17, !PT ;  /* 0x000000110c147209 */ /* 0x000fe20007810000 */
[----:B------:R-:W-:Y:S01]  /*3c30*/  ULDC.64 UR4, c[0x0][0x2c8] ;  /* 0x0000b20000047ab9 */ /* 0x000fe20000000a00 */
[----:B------:R-:W-:Y:S01]  /*3c40*/  ISETP.LT.OR P0, PT, R0, 0x9, P0 ;  /* 0x000000090000780c */ /* 0x000fe20000701670 */
[--C-:B------:R-:W-:Y:S01]  /*3c50*/  IMAD R222, R3, 0x2, R227.reuse ;  /* 0x0000000203de7824 */ /* 0x100fe200078e02e3 */
[----:B------:R-:W-:Y:S01]  /*3c60*/  FMNMX.FTZ R20, R24, R20, !PT ;  /* 0x0000001418147209 */ /* 0x000fe20007810000 */
[----:B------:R-:W-:Y:S01]  /*3c70*/  IMAD R221, R2, 0x2, R227 ;  /* 0x0000000202dd7824 */ /* 0x000fe200078e02e3 */
[----:B------:R-:W-:Y:S01]  /*3c80*/  FSEL R26, R26, -INF , !P0 ;  /* 0xff8000001a1a7808 */ /* 0x000fe20004000000 */
[----:B------:R-:W-:Y:S01]  /*3c90*/  IMAD R220, R2, 0x2, R222 ;  /* 0x0000000202dc7824 */ /* 0x000fe200078e02de */
[----:B------:R-:W-:Y:S01]  /*3ca0*/  ISETP.GT.AND P0, PT, R14, 0x9, P2 ;  /* 0x000000090e00780c */ /* 0x000fe20001704270 */
[----:B------:R-:W-:Y:S01]  /*3cb0*/  LDSM.16.MT88.4 R136, [R222+0x100] ;  /* 0x00010000de88783b */ /* 0x000fe20000004200 */
[----:B------:R-:W-:Y:S01]  /*3cc0*/  FMNMX.FTZ R20, R25, R20, !PT ;  /* 0x0000001419147209 */ /* 0x000fe20007810000 */
[----:B------:R-:W-:Y:S01]  /*3cd0*/  UIMAD.WIDE.U32 UR26, UR25, UR4, URZ ;  /* 0x00000004191a72a5 */ /* 0x000fe2000f8e003f */
[----:B------:R-:W-:Y:S01]  /*3ce0*/  ISETP.LT.OR P0, PT, R0, 0xa, P0 ;  /* 0x0000000a0000780c */ /* 0x000fe20000701670 */
[----:B------:R-:W-:Y:S01]  /*3cf0*/  LDSM.16.MT88.4 R156, [R227+0x100] ;  /* 0x00010000e39c783b */ /* 0x000fe20000004200 */
[----:B------:R-:W-:Y:S01]  /*3d00*/  FMNMX.FTZ R20, R7, R20, !PT ;  /* 0x0000001407147209 */ /* 0x000fe20007810000 */
[----:B------:R-:W-:Y:S01]  /*3d10*/  @UP2 USHF.R.U32.HI UR25, URZ, UR5, UR27 ;  /* 0x000000053f192299 */ /* 0x000fe2000801161b */
[----:B------:R-:W-:Y:S01]  /*3d20*/  FSEL R27, R27, -INF , !P0 ;  /* 0xff8000001b1b7808 */ /* 0x000fe20004000000 */
[----:B------:R-:W-:Y:S01]  /*3d30*/  LDSM.16.MT88.4 R144, [R221+0x100] ;  /* 0x00010000dd90783b */ /* 0x000fe20000004200 */
[----:B------:R-:W-:Y:S01]  /*3d40*/  ISETP.GT.AND P0, PT, R14, 0x10, P2 ;  /* 0x000000100e00780c */ /* 0x000fe20001704270 */
[----:B------:R-:W-:Y:S01]  /*3d50*/  UIADD3 UR4, UR24, UR25, URZ ;  /* 0x0000001918047290 */ /* 0x000fe2000fffe03f */
[----:B------:R-:W-:Y:S01]  /*3d60*/  FMNMX.FTZ R20, R6, R20, !PT ;  /* 0x0000001406147209 */ /* 0x000fe20007810000 */
[----:B------:R-:W-:Y:S01]  /*3d70*/  LDSM.16.MT88.4 R152, [R220+0x100] ;  /* 0x00010000dc98783b */ /* 0x000fe20000004200 */
[----:B------:R-:W-:Y:S01]  /*3d80*/  ISETP.LT.OR P0, PT, R0, 0x11, P0 ;  /* 0x000000110000780c */ /* 0x000fe20000701670 */
[----:B------:R-:W-:Y:S01]  /*3d90*/  ULDC UR25, c[0x0][0x328] ;  /* 0x0000ca0000197ab9 */ /* 0x000fe20000000800 */
[----:B------:R-:W-:Y:S01]  /*3da0*/  FMNMX.FTZ R20, R5, R20, !PT ;  /* 0x0000001405147209 */ /* 0x000fe20007810000 */
[----:B------:R-:W-:Y:S01]  /*3db0*/  LDSM.16.MT88.4 R40, [R227+0x2100] ;  /* 0x00210000e328783b */ /* 0x000fe20000004200 */
[----:B------:R-:W-:Y:S01]  /*3dc0*/  FSEL R11, R62, -INF , !P0 ;  /* 0xff8000003e0b7808 */ /* 0x000fe20004000000 */
[----:B------:R-:W-:Y:S01]  /*3dd0*/  UIADD3 UR21, UR21, -0x2, URZ ;  /* 0xfffffffe15157890 */ /* 0x000fe2000fffe03f */
[----:B------:R-:W-:Y:S01]  /*3de0*/  ISETP.GT.AND P0, PT, R14, 0x11, P2 ;  /* 0x000000110e00780c */ /* 0x000fe20001704270 */
[----:B------:R-:W-:Y:S01]  /*3df0*/  LDSM.16.MT88.4 R72, [R227+0x4100] ;  /* 0x00410000e348783b */ /* 0x000fe20000004200 */
[----:B------:R-:W-:Y:S01]  /*3e00*/  FMNMX.FTZ R20, R9, R20, !PT ;  /* 0x0000001409147209 */ /* 0x000fe20007810000 */
[----:B------:R-:W-:Y:S01]  /*3e10*/  UIADD3 UR25, UR4, UR25, URZ ;  /* 0x0000001904197290 */ /* 0x000fe2000fffe03f */
[----:B------:R-:W-:Y:S01]  /*3e20*/  ISETP.LT.OR P0, PT, R0, 0x12, P0 ;  /* 0x000000120000780c */ /* 0x000fe20000701670 */
[----:B------:R-:W-:Y:S01]  /*3e30*/  LDSM.16.MT88.4 R80, [R222+0x4100] ;  /* 0x00410000de50783b */ /* 0x000fe20000004200 */
[----:B------:R-:W-:-:S02]  /*3e40*/  FMNMX.FTZ R20, R180, R20, !PT ;  /* 0x00000014b4147209 */ /* 0x000fc40007810000 */
[----:B------:R-:W-:Y:S01]  /*3e50*/  FSEL R10, R63, -INF , !P0 ;  /* 0xff8000003f0a7808 */ /* 0x000fe20004000000 */
[----:B------:R-:W-:Y:S01]  /*3e60*/  LDSM.16.MT88.4 R88, [R221+0x4100] ;  /* 0x00410000dd58783b */ /* 0x000fe20000004200 */
[----:B------:R-:W-:Y:S02]  /*3e70*/  ISETP.GT.AND P0, PT, R14, 0x18, P2 ;  /* 0x000000180e00780c */ /* 0x000fe40001704270 */
[----:B------:R-:W-:Y:S01]  /*3e80*/  FMNMX.FTZ R20, R181, R20, !PT ;  /* 0x00000014b5147209 */ /* 0x000fe20007810000 */
[----:B------:R-:W-:Y:S01]  /*3e90*/  LDSM.16.MT88.4 R96, [R220+0x4100] ;  /* 0x00410000dc60783b */ /* 0x000fe20000004200 */
[----:B------:R-:W-:Y:S02]  /*3ea0*/  ISETP.LT.OR P0, PT, R0, 0x19, P0 ;  /* 0x000000190000780c */ /* 0x000fe40000701670 */
[----:B------:R-:W-:Y:S01]  /*3eb0*/  FMNMX.FTZ R20, R182, R20, !PT ;  /* 0x00000014b6147209 */ /* 0x000fe20007810000 */
[----:B------:R-:W-:Y:S01]  /*3ec0*/  LDSM.16.MT88.4 R104, [R227+0x6100] ;  /* 0x00610000e368783b */ /* 0x000fe20000004200 */
[----:B------:R-:W-:-:S02]  /*3ed0*/  FSEL R8, R58, -INF , !P0 ;  /* 0xff8000003a087808 */ /* 0x000fc40004000000 */
[----:B------:R-:W-:Y:S01]  /*3ee0*/  ISETP.GT.AND P0, PT, R14, 0x19, P2 ;  /* 0x000000190e00780c */ /* 0x000fe20001704270 */
[----:B------:R-:W-:Y:S01]  /*3ef0*/  LDSM.16.MT88.4 R112, [R222+0x6100] ;  /* 0x00610000de70783b */ /* 0x000fe20000004200 */
[----:B------:R-:W-:Y:S02]  /*3f00*/  FMNMX.FTZ R20, R183, R20, !PT ;  /* 0x00000014b7147209 */ /* 0x000fe40007810000 */
[----:B------:R-:W-:Y:S01]  /*3f10*/  ISETP.LT.OR P0, PT, R0, 0x1a, P0 ;  /* 0x0000001a0000780c */ /* 0x000fe20000701670 */
[----:B------:R-:W-:Y:S01]  /*3f20*/  LDSM.16.MT88.4 R120, [R221+0x6100] ;  /* 0x00610000dd78783b */ /* 0x000fe20000004200 */
[----:B------:R-:W-:Y:S02]  /*3f30*/  FMNMX.FTZ R20, R193, R20, !PT ;  /* 0x00000014c1147209 */ /* 0x000fe40007810000 */
        /* <DEDUP_REMOVED lines=9> */
[----:B------:R-:W-:Y:S02]  /*3fd0*/  ISETP.GT.AND P0, PT, R14, 0x21, P2 ;  /* 0x000000210e00780c */ /* 0x000fe40001704270 */
[----:B------:R-:W-:-:S02]  /*3fe0*/  FMNMX.FTZ R20, R165, R20, !PT ;  /* 0x00000014a5147209 */ /* 0x000fc40007810000 */
[----:B------:R-:W-:-:S03]  /*3ff0*/  ISETP.LT.OR P0, PT, R0, 0x22, P0 ;  /* 0x000000220000780c */ /* 0x000fc60000701670 */
[----:B------:R-:W1:Y:S01]  /*4000*/  SHFL.BFLY PT, R15, R20, 0x2, 0x1f ;  /* 0x0c401f00140f7f89 */ /* 0x000e6200000e0000 */
        /* <DEDUP_REMOVED lines=8> */
[----:B------:R-:W-:Y:S01]  /*4090*/  LDSM.16.MT88.4 R48, [R222+0x2100] ;  /* 0x00210000de30783b */ /* 0x000fe20000004200 */
[----:B-1----:R-:W-:Y:S02]  /*40a0*/  FMNMX.FTZ R20, R20, R15, !PT ;  /* 0x0000000f14147209 */ /* 0x002fe40007810000 */
        /* <DEDUP_REMOVED lines=8> */
[----:B------:R-:W-:-:S04]  /*4130*/  ISETP.GT.AND P0, PT, R14, RZ, P2 ;  /* 0x000000ff0e00720c */ /* 0x000fc80001704270 */
[----:B------:R-:W-:-:S04]  /*4140*/  ISETP.LT.OR P0, PT, R0, 0x1, P0 ;  /* 0x000000010000780c */ /* 0x000fc80000701670 */
[----:B------:R-:W-:Y:S02]  /*4150*/  FSEL R18, R18, -INF , !P0 ;  /* 0xff80000012127808 */ /* 0x000fe40004000000 */
[----:B------:R-:W-:Y:S02]  /*4160*/  ISETP.GT.AND P0, PT, R14, 0x38, P2 ;  /* 0x000000380e00780c */ /* 0x000fe40001704270 */
[----:B------:R-:W-:Y:S02]  /*4170*/  FMNMX.FTZ R21, R18, R19, !PT ;  /* 0x0000001312157209 */ /* 0x000fe40007810000 */
[----:B------:R-:W-:Y:S02]  /*4180*/  ISETP.LT.OR P0, PT, R0, 0x39, P0 ;  /* 0x000000390000780c */ /* 0x000fe40000701670 */
[----:B------:R-:W-:Y:S02]  /*4190*/  FMNMX.FTZ R21, R26, R21, !PT ;  /* 0x000000151a157209 */ /* 0x000fe40007810000 */
[----:B------:R-:W-:-:S02]  /*41a0*/  FSEL R186, R66, -INF , !P0 ;  /* 0xff80000042ba7808 */ /* 0x000fc40004000000 */
[----:B------:R-:W-:Y:S02]  /*41b0*/  FMNMX.FTZ R21, R27, R21, !PT ;  /* 0x000000151b157209 */ /* 0x000fe40007810000 */
[----:B------:R-:W-:Y:S02]  /*41c0*/  ISETP.GT.AND P0, PT, R14, 0x39, P2 ;  /* 0x000000390e00780c */ /* 0x000fe40001704270 */
[----:B------:R-:W-:Y:S01]  /*41d0*/  FMNMX.FTZ R21, R11, R21, !PT ;  /* 0x000000150b157209 */ /* 0x000fe20007810000 */
[----:B------:R-:W-:Y:S01]  /*41e0*/  SHFL.BFLY PT, R14, R20, 0x1, 0x1f ;  /* 0x0c201f00140e7f89 */ /* 0x000fe200000e0000 */
[----:B------:R-:W-:Y:S02]  /*41f0*/  ISETP.LT.OR P0, PT, R0, 0x3a, P0 ;  /* 0x0000003a0000780c */ /* 0x000fe40000701670 */
[----:B------:R-:W-:Y:S02]  /*4200*/  FMNMX.FTZ R21, R10, R21, !PT ;  /* 0x000000150a157209 */ /* 0x000fe40007810000 */
[----:B------:R-:W-:-:S02]  /*4210*/  FSEL R185, R67, -INF , !P0 ;  /* 0xff80000043b97808 */ /* 0x000fc40004000000 */
[----:B------:R-:W-:Y:S01]  /*4220*/  FMNMX.FTZ R21, R8, R21, !PT ;  /* 0x0000001508157209 */ /* 0x000fe20007810000 */
[----:B------:R-:W-:Y:S03]  /*4230*/  LDSM.16.MT88.4 R64, [R220+0x2100] ;  /* 0x00210000dc40783b */ /* 0x000fe60000004200 */
[----:B------:R-:W-:-:S04]  /*4240*/  FMNMX.FTZ R21, R16, R21, !PT ;  /* 0x0000001510157209 */ /* 0x000fc80007810000 */
[----:B------:R-:W-:-:S04]  /*4250*/  FMNMX.FTZ R21, R187, R21, !PT ;  /* 0x00000015bb157209 */ /* 0x000fc80007810000 */
[----:B------:R-:W-:-:S04]  /*4260*/  FMNMX.FTZ R21, R189, R21, !PT ;  /* 0x00000015bd157209 */ /* 0x000fc80007810000 */
[----:B------:R-:W-:-:S04]  /*4270*/  FMNMX.FTZ R21, R190, R21, !PT ;  /* 0x00000015be157209 */ /* 0x000fc80007810000 */
[----:B------:R-:W-:-:S04]  /*4280*/  FMNMX.FTZ R21, R191, R21, !PT ;  /* 0x00000015bf157209 */ /* 0x000fc80007810000 */
[----:B------:R-:W-:-:S04]  /*4290*/  FMNMX.FTZ R21, R164, R21, !PT ;  /* 0x00000015a4157209 */ /* 0x000fc80007810000 */
[----:B------:R-:W-:-:S04]  /*42a0*/  FMNMX.FTZ R0, R188, R21, !PT ;  /* 0x00000015bc007209 */ /* 0x000fc80007810000 */
[----:B------:R-:W-:-:S04]  /*42b0*/  FMNMX.FTZ R0, R186, R0, !PT ;  /* 0x00000000ba007209 */ /* 0x000fc80007810000 */
[----:B------:R-:W-:-:S05]  /*42c0*/  FMNMX.FTZ R0, R185, R0, !PT ;  /* 0x00000000b9007209 */ /* 0x000fca0007810000 */
[----:B------:R-:W1:Y:S02]  /*42d0*/  SHFL.BFLY PT, R15, R0, 0x2, 0x1f ;  /* 0x0c401f00000f7f89 */ /* 0x000e6400000e0000 */
[----:B-1----:R-:W-:Y:S02]  /*42e0*/  FMNMX.FTZ R15, R0, R15, !PT ;  /* 0x0000000f000f7209 */ /* 0x002fe40007810000 */
[----:B------:R-:W-:Y:S02]  /*42f0*/  FMNMX.FTZ R0, R20, R14, !PT ;  /* 0x0000000e14007209 */ /* 0x000fe40007810000 */
[----:B------:R-:W-:Y:S02]  /*4300*/  LDSM.16.MT88.4 R20, [R220+0x900] ;  /* 0x00090000dc14783b */ /* 0x000fe40000004200 */
[C---:B------:R-:W-:Y:S01]  /*4310*/  FSETP.NEU.FTZ.AND P0, PT, R0.reuse, -INF , PT ;  /* 0xff8000000000780b */ /* 0x040fe20003f1d000 */
[----:B------:R-:W-:Y:S01]  /*4320*/  FMUL.FTZ R166, R0, c[0x0][0x2d0] ;  /* 0x0000b40000a67a20 */ /* 0x000fe20000410000 */
[----:B------:R-:W1:Y:S04]  /*4330*/  SHFL.BFLY PT, R14, R15, 0x1, 0x1f ;  /* 0x0c201f000f0e7f89 */ /* 0x000e6800000e0000 */
        /* <DEDUP_REMOVED lines=9> */
[----:B------:R-:W2:Y:S01]  /*43d0*/  LDSM.16.MT88.4 R4, [R220+0x6100] ;  /* 0x00610000dc04783b */ /* 0x000ea20000004200 */
[----:B-1----:R-:W-:Y:S01]  /*43e0*/  FMNMX.FTZ R12, R15, R14, !PT ;  /* 0x0000000e0f0c7209 */ /* 0x002fe20007810000 */
[----:B------:R-:W1:Y:S01]  /*43f0*/  MUFU.EX2 R178, R178 ;  /* 0x000000b200b27308 */ /* 0x000e620000000800 */
[--C-:B------:R-:W-:Y:S02]  /*4400*/  FFMA.FTZ R15, R9, c[0x0][0x2d0], -R166.reuse ;  /* 0x0000b400090f7a23 */ /* 0x100fe400000108a6 */
[C---:B------:R-:W-:Y:S01]  /*4410*/  FSETP.NEU.FTZ.AND P0, PT, R12.reuse, -INF , PT ;  /* 0xff8000000c00780b */ /* 0x040fe20003f1d000 */
[----:B------:R-:W-:Y:S02]  /*4420*/  FMUL.FTZ R184, R12, c[0x0][0x2d0] ;  /* 0x0000b4000cb87a20 */ /* 0x000fe40000410000 */
[----:B------:R-:W-:-:S02]  /*4430*/  FFMA.FTZ R180, R180, c[0x0][0x2d0], -R166 ;  /* 0x0000b400b4b47a23 */ /* 0x000fc400000108a6 */
[----:B------:R-:W-:Y:S01]  /*4440*/  MUFU.EX2 R177, R177 ;  /* 0x000000b100b17308 */ /* 0x000fe20000000800 */
[----:B------:R-:W-:Y:S01]  /*4450*/  FSEL R184, R184, RZ, P0 ;  /* 0x000000ffb8b87208 */ /* 0x000fe20000000000 */
[--C-:B------:R-:W-:Y:S01]  /*4460*/  FFMA.FTZ R181, R181, c[0x0][0x2d0], -R166.reuse ;  /* 0x0000b400b5b57a23 */ /* 0x100fe200000108a6 */
[----:B------:R-:W-:Y:S01]  /*4470*/  PLOP3.LUT P0, PT, PT, PT, UP1, 0x40, 0x0 ;  /* 0x000000000000781c */ /* 0x000fe20003f0e818 */
[----:B------:R-:W-:Y:S02]  /*4480*/  FFMA.FTZ R182, R182, c[0x0][0x2d0], -R166 ;  /* 0x0000b400b6b67a23 */ /* 0x000fe400000108a6 */
[--C-:B------:R-:W-:Y:S02]  /*4490*/  FFMA.FTZ R172, R18, c[0x0][0x2d0], -R184.reuse ;  /* 0x0000b40012ac7a23 */ /* 0x100fe400000108b8 */
[--C-:B------:R-:W-:Y:S01]  /*44a0*/  FFMA.FTZ R174, R19, c[0x0][0x2d0], -R184.reuse ;  /* 0x0000b40013ae7a23 */ /* 0x100fe200000108b8 */
[----:B------:R-:W3:Y:S01]  /*44b0*/  MUFU.EX2 R173, R173 ;  /* 0x000000ad00ad7308 */ /* 0x000ee20000000800 */
[--C-:B------:R-:W-:Y:S01]  /*44c0*/  FFMA.FTZ R175, R26, c[0x0][0x2d0], -R184.reuse ;  /* 0x0000b4001aaf7a23 */ /* 0x100fe200000108b8 */
[----:B-1----:R-:W-:Y:S01]  /*44d0*/  F2FP.PACK_AB R128, R178, R179 ;  /* 0x000000b3b280723e */ /* 0x002fe200000000ff */
[----:B------:R-:W-:-:S02]  /*44e0*/  FFMA.FTZ R169, R27, c[0x0][0x2d0], -R184 ;  /* 0x0000b4001ba97a23 */ /* 0x000fc400000108b8 */
[--C-:B------:R-:W-:Y:S01]  /*44f0*/  FFMA.FTZ R168, R11, c[0x0][0x2d0], -R184.reuse ;  /* 0x0000b4000ba87a23 */ /* 0x100fe200000108b8 */
[----:B------:R-:W-:Y:S01]  /*4500*/  LDSM.16.MT88.4 R24, [R227+0x2900] ;  /* 0x00290000e318783b */ /* 0x000fe20000004200 */
[--C-:B------:R-:W-:Y:S01]  /*4510*/  FFMA.FTZ R14, R10, c[0x0][0x2d0], -R184.reuse ;  /* 0x0000b4000a0e7a23 */ /* 0x100fe200000108b8 */
[----:B------:R-:W-:Y:S01]  /*4520*/  MUFU.EX2 R172, R172 ;  /* 0x000000ac00ac7308 */ /* 0x000fe20000000800 */
[--C-:B------:R-:W-:Y:S02]  /*4530*/  FFMA.FTZ R3, R8, c[0x0][0x2d0], -R184.reuse ;  /* 0x0000b40008037a23 */ /* 0x100fe400000108b8 */
[----:B------:R-:W1:Y:S01]  /*4540*/  LDSM.16.MT88.4 R8, [R222+0x900] ;  /* 0x00090000de08783b */ /* 0x000e620000004200 */
[----:B------:R-:W-:Y:S02]  /*4550*/  FFMA.FTZ R2, R16, c[0x0][0x2d0], -R184 ;  /* 0x0000b40010027a23 */ /* 0x000fe400000108b8 */
[----:B------:R-:W-:Y:S01]  /*4560*/  FFMA.FTZ R183, R183, c[0x0][0x2d0], -R166 ;  /* 0x0000b400b7b77a23 */ /* 0x000fe200000108a6 */
[----:B------:R-:W4:Y:S01]  /*4570*/  LDSM.16.MT88.4 R16, [R222+0x2900] ;  /* 0x00290000de10783b */ /* 0x000f220000004200 */
[----:B------:R-:W5:Y:S01]  /*4580*/  MUFU.EX2 R174, R174 ;  /* 0x000000ae00ae7308 */ /* 0x000f620000000800 */
[----:B---3--:R-:W-:Y:S01]  /*4590*/  F2FP.PACK_AB R130, R173, R177 ;  /* 0x000000b1ad82723e */ /* 0x008fe200000000ff */
[----:B------:R-:W-:-:S02]  /*45a0*/  FFMA.FTZ R187, R187, c[0x0][0x2d0], -R184 ;  /* 0x0000b400bbbb7a23 */ /* 0x000fc400000108b8 */
[--C-:B------:R-:W-:Y:S02]  /*45b0*/  FFMA.FTZ R189, R189, c[0x0][0x2d0], -R184.reuse ;  /* 0x0000b400bdbd7a23 */ /* 0x100fe400000108b8 */
[--C-:B------:R-:W-:Y:S02]  /*45c0*/  FFMA.FTZ R190, R190, c[0x0][0x2d0], -R184.reuse ;  /* 0x0000b400bebe7a23 */ /* 0x100fe400000108b8 */
[----:B------:R-:W-:Y:S01]  /*45d0*/  MUFU.EX2 R175, R175 ;  /* 0x000000af00af7308 */ /* 0x000fe20000000800 */
[----:B------:R-:W-:Y:S02]  /*45e0*/  FFMA.FTZ R191, R191, c[0x0][0x2d0], -R184 ;  /* 0x0000b400bfbf7a23 */ /* 0x000fe400000108b8 */
[--C-:B------:R-:W-:Y:S02]  /*45f0*/  FFMA.FTZ R193, R193, c[0x0][0x2d0], -R166.reuse ;  /* 0x0000b400c1c17a23 */ /* 0x100fe400000108a6 */
[--C-:B------:R-:W-:Y:S02]  /*4600*/  FFMA.FTZ R192, R192, c[0x0][0x2d0], -R166.reuse ;  /* 0x0000b400c0c07a23 */ /* 0x100fe400000108a6 */
[--C-:B------:R-:W-:Y:S01]  /*4610*/  FFMA.FTZ R194, R167, c[0x0][0x2d0], -R166.reuse ;  /* 0x0000b400a7c27a23 */ /* 0x100fe200000108a6 */
[----:B------:R-:W3:Y:S01]  /*4620*/  MUFU.EX2 R169, R169 ;  /* 0x000000a900a97308 */ /* 0x000ee20000000800 */
[----:B-----5:R-:W-:Y:S01]  /*4630*/  F2FP.PACK_AB R129, R174, R172 ;  /* 0x000000acae81723e */ /* 0x020fe200000000ff */
[----:B------:R-:W-:-:S02]  /*4640*/  FFMA.FTZ R240, R165, c[0x0][0x2d0], -R166 ;  /* 0x0000b400a5f07a23 */ /* 0x000fc400000108a6 */
[--C-:B------:R-:W-:Y:S02]  /*4650*/  FFMA.FTZ R195, R164, c[0x0][0x2d0], -R184.reuse ;  /* 0x0000b400a4c37a23 */ /* 0x100fe400000108b8 */
[--C-:B------:R-:W-:Y:S01]  /*4660*/  FFMA.FTZ R188, R188, c[0x0][0x2d0], -R184.reuse ;  /* 0x0000b400bcbc7a23 */ /* 0x100fe200000108b8 */
[----:B------:R-:W-:Y:S01]  /*4670*/  LDSM.16.MT88.4 R164, [R227+0x1900] ;  /* 0x00190000e3a4783b */ /* 0x000fe20000004200 */
[----:B------:R-:W-:Y:S01]  /*4680*/  MUFU.EX2 R176, R176 ;  /* 0x000000b000b07308 */ /* 0x000fe20000000800 */
[--C-:B------:R-:W-:Y:S02]  /*4690*/  FFMA.FTZ R186, R186, c[0x0][0x2d0], -R184.reuse ;  /* 0x0000b400baba7a23 */ /* 0x100fe400000108b8 */
[----:B------:R-:W-:Y:S02]  /*46a0*/  FFMA.FTZ R239, R185, c[0x0][0x2d0], -R184 ;  /* 0x0000b400b9ef7a23 */ /* 0x000fe400000108b8 */
[----:B------:R-:W-:Y:S02]  /*46b0*/  FADD.FTZ R178, R179, R178 ;  /* 0x000000b2b3b27221 */ /* 0x000fe40000010000 */
[----:B------:R-:W-:Y:S01]  /*46c0*/  FADD.FTZ R172, R172, R174 ;  /* 0x000000aeacac7221 */ /* 0x000fe20000010000 */
[----:B---3--:R-:W-:Y:S01]  /*46d0*/  F2FP.PACK_AB R131, R169, R175 ;  /* 0x000000afa983723e */ /* 0x008fe200000000ff */
[----:B------:R-:W3:Y:S01]  /*46e0*/  MUFU.EX2 R171, R171 ;  /* 0x000000ab00ab7308 */ /* 0x000ee20000000800 */
[----:B------:R-:W-:-:S02]  /*46f0*/  FADD.FTZ R177, R177, R178 ;  /* 0x000000b2b1b17221 */ /* 0x000fc40000010000 */
[----:B------:R-:W-:Y:S02]  /*4700*/  FADD.FTZ R175, R175, R172 ;  /* 0x000000acafaf7221 */ /* 0x000fe40000010000 */
[----:B------:R-:W-:Y:S01]  /*4710*/  FADD.FTZ R177, R173, R177 ;  /* 0x000000b1adb17221 */ /* 0x000fe20000010000 */
[C---:B------:R-:W-:Y:S01]  /*4720*/  HMMA.16816.F32 R132, R128.reuse, R136, RZ ;  /* 0x000000888084723c */ /* 0x040fe200000018ff */
[----:B------:R-:W-:Y:S01]  /*4730*/  FADD.FTZ R175, R169, R175 ;  /* 0x000000afa9af7221 */ /* 0x000fe20000010000 */
        /* <DEDUP_REMOVED lines=36> */
[----:B------:R-:W1:Y:S06]  /*4980*/  MUFU.EX2 R195, R195 ;  /* 0x000000c300c37308 */ /* 0x000e6c0000000800 */
        /* <DEDUP_REMOVED lines=27> */
[----:B------:R-:W-:Y:S01]  /*4b40*/  HMMA.16816.F32 R132, R4, R8, R132 ;  /* 0x000000080484723c */ /* 0x000fe20000001884 */
[----:B------:R-:W-:-:S07]  /*4b50*/  FADD.FTZ R3, R2, R3 ;  /* 0x0000000302037221 */ /* 0x000fce0000010000 */
[C---:B------:R-:W-:Y:S01]  /*4b60*/  HMMA.16816.F32 R136, R4.reuse, R10, R136 ;  /* 0x0000000a0488723c */ /* 0x040fe20000001888 */
[----:B------:R-:W1:Y:S07]  /*4b70*/  LDSM.16.MT88.4 R8, [R221+0x2900] ;  /* 0x00290000dd08783b */ /* 0x000e6e0000004200 */
[C---:B----4-:R-:W-:Y:S08]  /*4b80*/  HMMA.16816.F32 R44, R4.reuse, R16, R44 ;  /* 0x00000010042c723c */ /* 0x050ff0000000182c */
[C---:B------:R-:W-:Y:S01]  /*4b90*/  HMMA.16816.F32 R48, R4.reuse, R18, R48 ;  /* 0x000000120430723c */ /* 0x040fe20000001830 */
[----:B------:R-:W2:Y:S07]  /*4ba0*/  LDSM.16.MT88.4 R16, [R221+0x4900] ;  /* 0x00490000dd10783b */ /* 0x000eae0000004200 */
[C---:B------:R-:W-:Y:S08]  /*4bb0*/  HMMA.16816.F32 R148, R4.reuse, R20, R148 ;  /* 0x000000140494723c */ /* 0x040ff00000001894 */
[C---:B------:R-:W-:Y:S01]  /*4bc0*/  HMMA.16816.F32 R152, R4.reuse, R22, R152 ;  /* 0x000000160498723c */ /* 0x040fe20000001898 */
[----:B------:R-:W-:Y:S07]  /*4bd0*/  LDSM.16.MT88.4 R20, [R227+0x4900] ;  /* 0x00490000e314783b */ /* 0x000fee0000004200 */
[C---:B------:R-:W-:Y:S08]  /*4be0*/  HMMA.16816.F32 R160, R4.reuse, R32, R160 ;  /* 0x0000002004a0723c */ /* 0x040ff000000018a0 */
[C---:B-1----:R-:W-:Y:S08]  /*4bf0*/  HMMA.16816.F32 R52, R4.reuse, R8, R52 ;  /* 0x000000080434723c */ /* 0x042ff00000001834 */
[C---:B------:R-:W-:Y:S01]  /*4c00*/  HMMA.16816.F32 R56, R4.reuse, R10, R56 ;  /* 0x0000000a0438723c */ /* 0x040fe20000001838 */
[----:B------:R-:W1:Y:S07]  /*4c10*/  LDSM.16.MT88.4 R8, [R220+0x4900] ;  /* 0x00490000dc08783b */ /* 0x000e6e0000004200 */
[C---:B--2---:R-:W-:Y:S08]  /*4c20*/  HMMA.16816.F32 R84, R4.reuse, R16, R84 ;  /* 0x000000100454723c */ /* 0x044ff00000001854 */
[C---:B------:R-:W-:Y:S01]  /*4c30*/  HMMA.16816.F32 R88, R4.reuse, R18, R88 ;  /* 0x000000120458723c */ /* 0x040fe20000001858 */
[----:B------:R-:W2:Y:S07]  /*4c40*/  LDSM.16.MT88.4 R16, [R221+0x6900] ;  /* 0x00690000dd10783b */ /* 0x000eae0000004200 */
[C---:B------:R-:W-:Y:S01]  /*4c50*/  HMMA.16816.F32 R156, R4.reuse, R34, R156 ;  /* 0x00000022049c723c */ /* 0x040fe2000000189c */
[----:B------:R-:W-:Y:S07]  /*4c60*/  LDSM.16.MT88.4 R32, [R220+0x2900] ;  /* 0x00290000dc20783b */ /* 0x000fee0000004200 */
        /* <DEDUP_REMOVED lines=9> */
[C---:B------:R-:W-:Y:S08]  /*4d00*/  HMMA.16816.F32 R68, R4.reuse, R20, R68 ;  /* 0x000000140444723c */ /* 0x040ff00000001844 */
        /* <DEDUP_REMOVED lines=14> */
[C---:B---3--:R-:W-:Y:S08]  /*4df0*/  HMMA.16816.F32 R100, R4.reuse, R24, R100 ;  /* 0x000000180464723c */ /* 0x048ff00000001864 */
[C---:B------:R-:W-:Y:S01]  /*4e00*/  HMMA.16816.F32 R104, R4.reuse, R26, R104 ;  /* 0x0000001a0468723c */ /* 0x040fe20000001868 */
[----:B------:R-:W3:Y:S07]  /*4e10*/  LDSM.16.MT88.4 R24, [R227+0x1100] ;  /* 0x00110000e318783b */ /* 0x000eee0000004200 */
[C---:B----4-:R-:W-:Y:S08]  /*4e20*/  HMMA.16816.F32 R108, R4.reuse, R20, R108 ;  /* 0x00000014046c723c */ /* 0x050ff0000000186c */
[----:B------:R-:W-:Y:S01]  /*4e30*/  HMMA.16816.F32 R112, R4, R22, R112 ;  /* 0x000000160470723c */ /* 0x000fe20000001870 */
[----:B------:R-:W4:Y:S06]  /*4e40*/  LDSM.16.MT88.4 R20, [R222+0x1100] ;  /* 0x00110000de14783b */ /* 0x000f2c0000004200 */
        /* <DEDUP_REMOVED lines=13> */
[----:B------:R-:W-:Y:S01]  /*4f20*/  HMMA.16816.F32 R40, R4, R18, R40 ;  /* 0x000000120428723c */ /* 0x000fe20000001828 */
[----:B------:R-:W2:Y:S01]  /*4f30*/  LDSM.16.MT88.4 R16, [R221+0x5100] ;  /* 0x00510000dd10783b */ /* 0x000ea20000004200 */
[----:B------:R-:W-:-:S04]  /*4f40*/  FADD.FTZ R190, R195, R190 ;  /* 0x000000bec3be7221 */ /* 0x000fc80000010000 */
[----:B------:R-:W-:Y:S02]  /*4f50*/  FADD.FTZ R190, R188, R190 ;  /* 0x000000bebcbe7221 */ /* 0x000fe40000010000 */
        /* <DEDUP_REMOVED lines=17> */
[----:B------:R-:W5:Y:S07]  /*5070*/  LDSM.16.MT88.4 R32, [R227+0x5100] ;  /* 0x00510000e320783b */ /* 0x000f6e0000004200 */
[C---:B------:R-:W-:Y:S08]  /*5080*/  HMMA.16816.F32 R148, R4.reuse, R28, R148 ;  /* 0x0000001c0494723c */ /* 0x040ff00000001894 */
        /* <DEDUP_REMOVED lines=14> */
[C---:B-----5:R-:W-:Y:S08]  /*5170*/  HMMA.16816.F32 R68, R4.reuse, R32, R68 ;  /* 0x000000200444723c */ /* 0x060ff00000001844 */
        /* <DEDUP_REMOVED lines=16> */
[C---:B------:R-:W-:Y:S01]  /*5280*/  F2FP.PACK_AB R7, R239.reuse, R186 ;  /* 0x000000baef07723e */ /* 0x040fe200000000ff */
[----:B------:R-:W-:Y:S02]  /*5290*/  FADD.FTZ R186, R186, R190 ;  /* 0x000000bebaba7221 */ /* 0x000fe40000010000 */
[----:B------:R-:W-:Y:S02]  /*52a0*/  FADD.FTZ R193, R194, R193 ;  /* 0x000000c1c2c17221 */ /* 0x000fe40000010000 */
[----:B------:R-:W-:Y:S02]  /*52b0*/  FADD.FTZ R239, R239, R186 ;  /* 0x000000baefef7221 */ /* 0x000fe40000010000 */
[----:B--2---:R-:W-:Y:S01]  /*52c0*/  HMMA.16816.F32 R36, R4, R16, R36 ;  /* 0x000000100424723c */ /* 0x004fe20000001824 */
[----:B------:R-:W-:-:S07]  /*52d0*/  FADD.FTZ R240, R240, R193 ;  /* 0x000000c1f0f07221 */ /* 0x000fce0000010000 */
[C---:B------:R-:W-:Y:S01]  /*52e0*/  HMMA.16816.F32 R40, R4.reuse, R18, R40 ;  /* 0x000000120428723c */ /* 0x040fe20000001828 */
[----:B------:R-:W2:Y:S07]  /*52f0*/  LDSM.16.MT88.4 R16, [R227+0x5900] ;  /* 0x00590000e310783b */ /* 0x000eae0000004200 */
[C---:B-1----:R-:W-:Y:S08]  /*5300*/  HMMA.16816.F32 R52, R4.reuse, R8, R52 ;  /* 0x000000080434723c */ /* 0x042ff00000001834 */
[C---:B------:R-:W-:Y:S01]  /*5310*/  HMMA.16816.F32 R56, R4.reuse, R10, R56 ;  /* 0x0000000a0438723c */ /* 0x040fe20000001838 */
[----:B------:R-:W1:Y:S07]  /*5320*/  LDSM.16.MT88.4 R8, [R227+0x7900] ;  /* 0x00790000e308783b */ /* 0x000e6e0000004200 */
[C---:B------:R-:W-:Y:S08]  /*5330*/  HMMA.16816.F32 R160, R4.reuse, R164, R160 ;  /* 0x000000a404a0723c */ /* 0x040ff000000018a0 */
        /* <DEDUP_REMOVED lines=21> */
[C---:B------:R-:W-:Y:S08]  /*5490*/  HMMA.16816.F32 R64, R4.reuse, R166, R64 ;  /* 0x000000a60440723c */ /* 0x040ff00000001840 */
[C---:B-----5:R-:W-:Y:S08]  /*54a0*/  HMMA.16816.F32 R76, R4.reuse, R32, R76 ;  /* 0x00000020044c723c */ /* 0x060ff0000000184c */
[C---:B------:R-:W-:Y:S08]  /*54b0*/  HMMA.16816.F32 R80, R4.reuse, R34, R80 ;  /* 0x000000220450723c */ /* 0x040ff00000001850 */
[C---:B------:R-:W-:Y:S08]  /*54c0*/  HMMA.16816.F32 R84, R4.reuse, R28, R84 ;  /* 0x0000001c0454723c */ /* 0x040ff00000001854 */
[C---:B------:R-:W-:Y:S08]  /*54d0*/  HMMA.16816.F32 R88, R4.reuse, R30, R88 ;  /* 0x0000001e0458723c */ /* 0x040ff00000001858 */
[C---:B---3--:R-:W-:Y:S08]  /*54e0*/  HMMA.16816.F32 R92, R4.reuse, R24, R92 ;  /* 0x00000018045c723c */ /* 0x048ff0000000185c */
[C---:B------:R-:W-:Y:S08]  /*54f0*/  HMMA.16816.F32 R96, R4.reuse, R26, R96 ;  /* 0x0000001a0460723c */ /* 0x040ff00000001860 */
[C---:B----4-:R-:W-:Y:S08]  /*5500*/  HMMA.16816.F32 R108, R4.reuse, R20, R108 ;  /* 0x00000014046c723c */ /* 0x050ff0000000186c */
[C---:B------:R-:W-:Y:S08]  /*5510*/  HMMA.16816.F32 R112, R4.reuse, R22, R112 ;  /* 0x000000160470723c */ /* 0x040ff00000001870 */
[C---:B--2---:R-:W-:Y:S08]  /*5520*/  HMMA.16816.F32 R116, R4.reuse, R16, R116 ;  /* 0x000000100474723c */ /* 0x044ff00000001874 */
[C---:B------:R-:W-:Y:S08]  /*5530*/  HMMA.16816.F32 R120, R4.reuse, R18, R120 ;  /* 0x000000120478723c */ /* 0x040ff00000001878 */
[C---:B-1----:R-:W-:Y:S08]  /*5540*/  HMMA.16816.F32 R124, R4.reuse, R8, R124 ;  /* 0x00000008047c723c */ /* 0x042ff0000000187c */
[----:B------:R-:W-:Y:S01]  /*5550*/  HMMA.16816.F32 R128, R4, R10, R128 ;  /* 0x0000000a0480723c */ /* 0x000fe20000001880 */
[----:B------:R-:W-:Y:S07]  /*5560*/  @P0 BRA `(.L_x_983) ;  /* 0x0000015000000947 */ /* 0x000fee0003800000 */
[----:B------:R-:W-:Y:S01]  /*5570*/  ISETP.LT.AND P0, PT, RZ, UR4, PT ;  /* 0x00000004ff007c0c */ /* 0x000fe2000bf01270 */
[----:B------:R-:W-:-:S02]  /*5580*/  UIADD3 UR26, UR4, -0x1, URZ ;  /* 0xffffffff041a7890 */ /* 0x000fc4000fffe03f */
[----:B------:R-:W-:-:S10]  /*5590*/  ULDC UR24, c[0x0][0x32c] ;  /* 0x0000cb0000187ab9 */ /* 0x000fd40000000800 */
[----:B------:R-:W-:Y:S05]  /*55a0*/  @P0 BRA `(.L_x_984) ;  /* 0x0000008000000947 */ /* 0x000fea0003800000 */
[----:B------:R-:W-:Y:S02]  /*55b0*/  UISETP.NE.AND UP0, UPT, UR24, 0x1, UPT ;  /* 0x000000011800788c */ /* 0x000fe4000bf05270 */
[----:B------:R-:W-:-:S03]  /*55c0*/  UIADD3 UR26, -UR4, URZ, URZ ;  /* 0x0000003f041a7290 */ /* 0x000fc6000fffe13f */
[----:B------:R-:W-:Y:S02]  /*55d0*/  ULDC.64 UR4, c[0x0][0x330] ;  /* 0x0000cc0000047ab9 */ /* 0x000fe40000000a00 */
[----:B------:R-:W-:-:S07]  /*55e0*/  UIMAD.WIDE.U32 UR28, UR26, UR4, URZ ;  /* 0x000000041a1c72a5 */ /* 0x000fce000f8e003f */
[----:B------:R-:W-:Y:S02]  /*55f0*/  @UP0 UMOV UR27, UR29 ;  /* 0x0000001d001b0c82 */ /* 0x000fe40008000000 */
[----:B------:R-:W-:-:S04]  /*5600*/  @UP0 USHF.R.U32.HI UR26, URZ, UR5, UR27 ;  /* 0x000000053f1a0299 */ /* 0x000fc8000801161b */
[----:B------:R-:W-:Y:S01]  /*5610*/  ULOP3.LUT UR26, URZ, UR26, URZ, 0x33, !UPT ;  /* 0x0000001a3f1a7292 */ /* 0x000fe2000f8e333f */
[----:B------:R-:W-:Y:S05]  /*5620*/  BRA `(.L_x_985) ;  /* 0x0000005000007947 */ /* 0x000fea0003800000 */
.L_x_984:
[----:B------:R-:W-:Y:S02]  /*5630*/  UISETP.NE.AND UP0, UPT, UR24, 0x1, UPT ;  /* 0x000000011800788c */ /* 0x000fe4000bf05270 */
[----:B------:R-:W-:Y:S02]  /*5640*/  ULDC.64 UR4, c[0x0][0x330] ;  /* 0x0000cc0000047ab9 */ /* 0x000fe40000000a00 */
[----:B------:R-:W-:-:S07]  /*5650*/  UIMAD.WIDE.U32 UR28, UR26, UR4, URZ ;  /* 0x000000041a1c72a5 */ /* 0x000fce000f8e003f */
[----:B------:R-:W-:Y:S02]  /*5660*/  @UP0 UMOV UR27, UR29 ;  /* 0x0000001d001b0c82 */ /* 0x000fe40008000000 */
[----:B------:R-:W-:Y:S02]  /*5670*/  @UP0 USHF.R.U32.HI UR26, URZ, UR5, UR27 ;  /* 0x000000053f1a0299 */ /* 0x000fe4000801161b */
.L_x_985:
[----:B------:R-:W-:Y:S02]  /*5680*/  ULDC UR4, c[0x0][0x32c] ;  /* 0x0000cb0000047ab9 */ /* 0x000fe40000000800 */
[----:B------:R-:W-:-:S04]  /*5690*/  UIMAD UR4, UR26, UR24, UR4 ;  /* 0x000000181a0472a4 */ /* 0x000fc8000f8e0204 */
[----:B------:R-:W-:-:S04]  /*56a0*/  UISETP.LT.AND UP0, UPT, UR25, UR4, UPT ;  /* 0x000000041900728c */ /* 0x000fc8000bf01270 */
[----:B------:R-:W-:-:S04]  /*56b0*/  USEL UR25, UR25, UR4, UP0 ;  /* 0x0000000419197287 */ /* 0x000fc80008000000 */
.L_x_983:
        /* <DEDUP_REMOVED lines=8> */
[C---:B------:R-:W-:Y:S01]  /*5740*/  SHF.L.U64.HI R251, R235.reuse, 0x1, R13 ;  /* 0x00000001ebfb7819 */ /* 0x040fe2000001020d */
[----:B------:R-:W-:Y:S01]  /*5750*/  IMAD.MOV.U32 R2, RZ, RZ, R12 ;  /* 0x000000ffff027224 */ /* 0x000fe200078e000c */
[C---:B------:R-:W-:Y:S01]  /*5760*/  SHF.L.U64.HI R249, R202.reuse, 0x1, R242 ;  /* 0x00000001caf97819 */ /* 0x040fe200000102f2 */
[----:B------:R-:W-:Y:S01]  /*5770*/  IMAD.MOV.U32 R3, RZ, RZ, R0 ;  /* 0x000000ffff037224 */ /* 0x000fe200078e0000 */
[----:B------:R-:W-:Y:S01]  /*5780*/  SEL R247, RZ, 0x10, P6 ;  /* 0x00000010fff77807 */ /* 0x000fe20003000000 */
[----:B------:R-:W-:Y:S01]  /*5790*/  IMAD.SHL.U32 R250, R235, 0x2, RZ ;  /* 0x00000002ebfa7824 */ /* 0x000fe200078e00ff */
[C---:B------:R-:W-:Y:S01]  /*57a0*/  SHF.L.U64.HI R246, R201.reuse, 0x1, R241 ;  /* 0x00000001c9f67819 */ /* 0x040fe200000102f1 */
[----:B------:R-:W-:Y:S01]  /*57b0*/  IMAD.SHL.U32 R248, R202, 0x2, RZ ;  /* 0x00000002caf87824 */ /* 0x000fe200078e00ff */
[----:B------:R-:W-:Y:S01]  /*57c0*/  SEL R244, RZ, 0x10, P5 ;  /* 0x00000010fff47807 */ /* 0x000fe20002800000 */
[----:B------:R-:W-:Y:S02]  /*57d0*/  IMAD.SHL.U32 R245, R201, 0x2, RZ ;  /* 0x00000002c9f57824 */ /* 0x000fe400078e00ff */
.L_x_997:
[----:B------:R-:W-:Y:S04]  /*57e0*/  DEPBAR.LE SB0, 0x0 ;  /* 0x000080000000791a */ /* 0x000fe80000000000 */
[----:B------:R-:W-:Y:S01]  /*57f0*/  BAR.SYNC.DEFER_BLOCKING 0x0 ;  /* 0x0000000000007b1d */ /* 0x000fe20000010000 */
[----:B------:R-:W-:Y:S06]  /*5800*/  UISETP.GT.AND UP0, UPT, UR7, UR21, UPT ;  /* 0x000000150700728c */ /* 0x000fec000bf04270 */
[----:B------:R-:W-:Y:S01]  /*5810*/  PLOP3.LUT P0, PT, PT, PT, UP0, 0x80, 0x0 ;  /* 0x000000000000781c */ /* 0x000fe20003f0f008 */
[----:B------:R1:W2:Y:S04]  /*5820*/  LDSM.16.M88.4 R32, [R230+0x10100] ;  /* 0x01010000e620783b */ /* 0x0002a80000000200 */
[----:B------:R1:W3:Y:S04]  /*5830*/  LDSM.16.M88.4 R8, [R229+0x8100] ;  /* 0x00810000e508783b */ /* 0x0002e80000000200 */
[----:B------:R1:W4:Y:S04]  /*5840*/  LDSM.16.M88.4 R16, [R229+0x8900] ;  /* 0x00890000e510783b */ /* 0x0003280000000200 */
[----:B------:R1:W1:Y:S04]  /*5850*/  LDSM.16.M88.4 R24, [R229+0x9100] ;  /* 0x00910000e518783b */ /* 0x0002680000000200 */
[----:B------:R1:W1:Y:S04]  /*5860*/  LDSM.16.M88.4 R164, [R229+0x9900] ;  /* 0x00990000e5a4783b */ /* 0x0002680000000200 */
[----:B------:R1:W1:Y:S04]  /*5870*/  LDSM.16.M88.4 R168, [R226+0x10100] ;  /* 0x01010000e2a8783b */ /* 0x0002680000000200 */
[----:B------:R1:W1:Y:S04]  /*5880*/  LDSM.16.M88.4 R172, [R228] ;  /* 0x00000000e4ac783b */ /* 0x0002680000000200 */
[----:B------:R1:W1:Y:S04]  /*5890*/  LDSM.16.M88.4 R176, [R219] ;  /* 0x00000000dbb0783b */ /* 0x0002680000000200 */
[----:B------:R1:W1:Y:S04]  /*58a0*/  LDSM.16.M88.4 R180, [R218] ;  /* 0x00000000dab4783b */ /* 0x0002680000000200 */
[----:B------:R1:W1:Y:S01]  /*58b0*/  LDSM.16.M88.4 R184, [R217] ;  /* 0x00000000d9b8783b */ /* 0x0002620000000200 */
[----:B------:R-:W-:-:S05]  /*58c0*/  @P0 BRA `(.L_x_987) ;  /* 0x0000037000000947 */ /* 0x000fca0003800000 */
[----:B------:R-:W-:Y:S01]  /*58d0*/  SHF.R.S32.HI R6, RZ, 0x1f, R232 ;  /* 0x0000001fff067819 */ /* 0x000fe200000114e8 */
[----:B------:R-:W-:Y:S01]  /*58e0*/  IMAD.WIDE.U32 R4, R232, c[0x0][0x208], RZ ;  /* 0x00008200e8047a25 */ /* 0x000fe200078e00ff */
[----:B------:R-:W-:Y:S02]  /*58f0*/  SHF.R.S32.HI R0, RZ, 0x1f, R231 ;  /* 0x0000001fff007819 */ /* 0x000fe400000114e7 */
[----:B------:R-:W-:Y:S01]  /*5900*/  IADD3 R20, -R247, 0x10, RZ ;  /* 0x00000010f7147810 */ /* 0x000fe20007ffe1ff */
[----:B------:R-:W-:Y:S01]  /*5910*/  IMAD R6, R6, c[0x0][0x208], RZ ;  /* 0x0000820006067a24 */ /* 0x000fe200078e02ff */
[----:B------:R-:W-:Y:S01]  /*5920*/  IADD3 R14, -R244, 0x10, RZ ;  /* 0x00000010f40e7810 */ /* 0x000fe20007ffe1ff */
[----:B------:R-:W-:Y:S01]  /*5930*/  IMAD R0, R0, c[0x0][0x218], RZ ;  /* 0x0000860000007a24 */ /* 0x000fe200078e02ff */
[----:B------:R-:W-:Y:S01]  /*5940*/  LOP3.LUT R20, R20, 0xf, RZ, 0xc0, !PT ;  /* 0x0000000f14147812 */ /* 0x000fe200078ec0ff */
[----:B------:R-:W-:Y:S01]  /*5950*/  IMAD R6, R232, c[0x0][0x20c], R6 ;  /* 0x00008300e8067a24 */ /* 0x000fe200078e0206 */
[----:B------:R-:W-:Y:S01]  /*5960*/  LOP3.LUT R14, R14, 0xf, RZ, 0xc0, !PT ;  /* 0x0000000f0e0e7812 */ /* 0x000fe200078ec0ff */
[----:B------:R-:W-:Y:S02]  /*5970*/  IMAD R0, R231, c[0x0][0x21c], R0 ;  /* 0x00008700e7007a24 */ /* 0x000fe400078e0200 */
[----:B------:R-:W-:Y:S04]  /*5980*/  IMAD.IADD R5, R5, 0x1, R6 ;  /* 0x0000000105057824 */ /* 0x000fe800078e0206 */
[----:B------:R-:W-:Y:S05]  /*5990*/  IMAD.WIDE.U32 R4, R231, c[0x0][0x218], R4 ;  /* 0x00008600e7047a25 */ /* 0x000fea00078e0004 */
[----:B------:R-:W-:Y:S01]  /*59a0*/  IADD3 R6, P0, R4, UR14, RZ ;  /* 0x0000000e04067c10 */ /* 0x000fe2000ff1e0ff */
[----:B------:R-:W-:Y:S03]  /*59b0*/  IMAD.SHL.U32 R4, R200, 0x2, RZ ;  /* 0x00000002c8047824 */ /* 0x000fe600078e00ff */
[----:B------:R-:W-:Y:S02]  /*59c0*/  IADD3.X R0, R5, UR19, R0, P0, !PT ;  /* 0x0000001305007c10 */ /* 0x000fe400087fe400 */
[----:B------:R-:W-:Y:S02]  /*59d0*/  LEA R7, P0, R6, c[0x0][0x1f8], 0x1 ;  /* 0x00007e0006077a11 */ /* 0x000fe400078008ff */
[----:B------:R-:W-:Y:S02]  /*59e0*/  SHF.L.U64.HI R5, R200, 0x1, R203 ;  /* 0x00000001c8057819 */ /* 0x000fe400000102cb */
[----:B------:R-:W-:Y:S01]  /*59f0*/  LEA.HI.X R6, R6, c[0x0][0x1fc], R0, 0x1, P0 ;  /* 0x00007f0006067a11 */ /* 0x000fe200000f0c00 */
[----:B------:R-:W5:Y:S01]  /*5a00*/  SHFL.IDX PT, R12, R7, 0x1, 0x181f ;  /* 0x00381f00070c7f89 */ /* 0x000f6200000e0000 */
[----:B------:R-:W-:Y:S03]  /*5a10*/  IADD3 R0, -R243, 0x10, RZ ;  /* 0x00000010f3007810 */ /* 0x000fe60007ffe1ff */
[----:B------:R-:W4:Y:S01]  /*5a20*/  SHFL.IDX PT, R13, R6, 0x1, 0x181f ;  /* 0x00381f00060d7f89 */ /* 0x000f2200000e0000 */
[----:B------:R-:W-:Y:S03]  /*5a30*/  LOP3.LUT R0, R0, 0xf, RZ, 0xc0, !PT ;  /* 0x0000000f00007812 */ /* 0x000fe600078ec0ff */
[----:B------:R-:W3:Y:S04]  /*5a40*/  SHFL.IDX PT, R7, R7, RZ, 0x181f ;  /* 0x00181fff07077589 */ /* 0x000ee800000e0000 */
[----:B------:R-:W2:Y:S01]  /*5a50*/  SHFL.IDX PT, R6, R6, RZ, 0x181f ;  /* 0x00181fff06067589 */ /* 0x000ea200000e0000 */
[-C--:B-----5:R-:W-:Y:S04]  /*5a60*/  IADD3 R20, P2, P0, R20, R12.reuse, R248 ;  /* 0x0000000c14147210 */ /* 0x0a0fe8000785e0f8 */
[-C--:B----4-:R-:W-:Y:S02]  /*5a70*/  IADD3.X R21, RZ, R13.reuse, R249, P2, P0 ;  /* 0x0000000dff157210 */ /* 0x090fe400017e04f9 */
[-C--:B------:R-:W-:Y:S04]  /*5a80*/  IADD3 R14, P2, P0, R14, R12.reuse, R245 ;  /* 0x0000000c0e0e7210 */ /* 0x080fe8000785e0f5 */
[-C--:B------:R-:W-:Y:S02]  /*5a90*/  IADD3.X R15, RZ, R13.reuse, R246, P2, P0 ;  /* 0x0000000dff0f7210 */ /* 0x080fe400017e04f6 */
[----:B------:R-:W-:Y:S04]  /*5aa0*/  IADD3 R22, P2, P0, R0, R12, R4 ;  /* 0x0000000c00167210 */ /* 0x000fe8000785e004 */
[--C-:B------:R-:W-:Y:S02]  /*5ab0*/  IADD3.X R23, RZ, R13, R5.reuse, P2, P0 ;  /* 0x0000000dff177210 */ /* 0x100fe400017e0405 */
[----:B---3--:R-:W-:Y:S02]  /*5ac0*/  IADD3 R4, P0, R7, R4, RZ ;  /* 0x0000000407047210 */ /* 0x008fe40007f1e0ff */
[----:B------:R-:W-:Y:S03]  /*5ad0*/  ISETP.GE.AND P2, PT, R235, c[0x0][0x1d4], PT ;  /* 0x00007500eb007a0c */ /* 0x000fe60003f46270 */
[C---:B--2---:R-:W-:Y:S01]  /*5ae0*/  IMAD.X R5, R6.reuse, 0x1, R5, P0 ;  /* 0x0000000106057824 */ /* 0x044fe200000e0605 */
[C---:B------:R-:W-:Y:S05]  /*5af0*/  IADD3 R30, P0, R7.reuse, R250, RZ ;  /* 0x000000fa071e7210 */ /* 0x040fea0007f1e0ff */
[C---:B------:R-:W-:Y:S01]  /*5b00*/  IMAD.X R31, R6.reuse, 0x1, R251, P0 ;  /* 0x00000001061f7824 */ /* 0x040fe200000e06fb */
[C---:B------:R-:W-:Y:S04]  /*5b10*/  IADD3 R28, P0, R7.reuse, R248, RZ ;  /* 0x000000f8071c7210 */ /* 0x040fe80007f1e0ff */
[----:B------:R2:W-:Y:S01]  /*5b20*/  LDGSTS.E.BYPASS.LTC128B.128 [R238], [R30.64], !P2 ;  /* 0x000000001eee7fae */ /* 0x0005e2000d101d50 */
[C---:B------:R-:W-:Y:S01]  /*5b30*/  IMAD.X R29, R6.reuse, 0x1, R249, P0 ;  /* 0x00000001061d7824 */ /* 0x040fe200000e06f9 */
[----:B------:R-:W-:Y:S04]  /*5b40*/  IADD3 R188, P0, R7, R245, RZ ;  /* 0x000000f507bc7210 */ /* 0x000fe80007f1e0ff */
[----:B------:R2:W-:Y:S01]  /*5b50*/  LDGSTS.E.BYPASS.LTC128B.128 [R238+0x2000], [R28.64], !P6 ;  /* 0x020000001cee7fae */ /* 0x0005e2000f101d50 */
[----:B------:R-:W-:Y:S01]  /*5b60*/  IMAD.X R189, R6, 0x1, R246, P0 ;  /* 0x0000000106bd7824 */ /* 0x000fe200000e06f6 */
[----:B------:R-:W-:Y:S04]  /*5b70*/  IADD3 R12, P0, R12, R250, RZ ;  /* 0x000000fa0c0c7210 */ /* 0x000fe80007f1e0ff */
[----:B------:R2:W-:Y:S01]  /*5b80*/  LDGSTS.E.BYPASS.LTC128B.128 [R238+0x4000], [R188.64], !P5 ;  /* 0x04000000bcee7fae */ /* 0x0005e2000e901d50 */
[----:B------:R-:W-:Y:S01]  /*5b90*/  IMAD.X R13, R13, 0x1, R251, P0 ;  /* 0x000000010d0d7824 */ /* 0x000fe200000e06fb */
[----:B------:R-:W-:Y:S02]  /*5ba0*/  ISETP.NE.U32.AND P0, PT, R247, RZ, PT ;  /* 0x000000fff700720c */ /* 0x000fe40003f05070 */
[----:B------:R2:W-:Y:S04]  /*5bb0*/  LDGSTS.E.BYPASS.LTC128B.128 [R238+0x6000], [R4.64], !P4 ;  /* 0x0600000004ee7fae */ /* 0x0005e8000e101d50 */
[----:B------:R2:W-:Y:S07]  /*5bc0*/  LDGSTS.E.BYPASS.LTC128B.128 [R238+0x1000], [R12.64], !P2 ;  /* 0x010000000cee7fae */ /* 0x0005ee000d101d50 */
[----:B------:R2:W-:Y:S01]  /*5bd0*/  LDGSTS.E.BYPASS.LTC128B.128.ZFILL [R238+0x3000], [R20.64], P0 ;  /* 0x0300000014ee7fae */ /* 0x0005e20008141d50 */
[----:B------:R-:W-:Y:S11]  /*5be0*/  ISETP.NE.U32.AND P0, PT, R244, RZ, PT ;  /* 0x000000fff400720c */ /* 0x000ff60003f05070 */
[----:B------:R-:W-:Y:S02]  /*5bf0*/  @!UPT UIADD3 URZ, URZ, URZ, URZ ;  /* 0x0000003f3f3ff290 */ /* 0x000fe4000fffe03f */
[----:B------:R2:W-:Y:S01]  /*5c00*/  LDGSTS.E.BYPASS.LTC128B.128.ZFILL [R238+0x5000], [R14.64], P0 ;  /* 0x050000000eee7fae */ /* 0x0005e20008141d50 */
[----:B------:R-:W-:Y:S11]  /*5c10*/  ISETP.NE.U32.AND P0, PT, R243, RZ, PT ;  /* 0x000000fff300720c */ /* 0x000ff60003f05070 */
[----:B------:R-:W-:Y:S02]  /*5c20*/  @!UPT UIADD3 URZ, URZ, URZ, URZ ;  /* 0x0000003f3f3ff290 */ /* 0x000fe4000fffe03f */
[----:B------:R2:W-:Y:S02]  /*5c30*/  LDGSTS.E.BYPASS.LTC128B.128.ZFILL [R238+0x7000], [R22.64], P0 ;  /* 0x0700000016ee7fae */ /* 0x0005e40008141d50 */
.L_x_987:
[C---:B--23--:R-:W-:Y:S01]  /*5c40*/  HMMA.16816.F32 R4, R32.reuse, R8, RZ ;  /* 0x000000082004723c */ /* 0x04cfe200000018ff */
[----:B------:R-:W-:Y:S01]  /*5c50*/  LDSM.16.M88.4 R188, [R224+0x8100] ;  /* 0x00810000e0bc783b */ /* 0x000fe20000000200 */
[----:B------:R-:W-:Y:S05]  /*5c60*/  UISETP.GT.AND UP0, UPT, UR21, UR7, UPT ;  /* 0x000000071500728c */ /* 0x000fea000bf04270 */
[----:B------:R-:W0:Y:S01]  /*5c70*/  LDGDEPBAR ;  /* 0x00000000000079af */ /* 0x000e220000000000 */
[C---:B------:R-:W-:Y:S01]  /*5c80*/  HMMA.16816.F32 R8, R32.reuse, R10, RZ ;  /* 0x0000000a2008723c */ /* 0x040fe200000018ff */
[----:B------:R-:W-:Y:S04]  /*5c90*/  PLOP3.LUT P0, PT, PT, PT, UP0, 0x40, 0x0 ;  /* 0x000000000000781c */ /* 0x000fe80003f0e808 */
[----:B------:R-:W-:Y:S03]  /*5ca0*/  LDSM.16.M88.4 R192, [R224+0x8900] ;  /* 0x00890000e0c0783b */ /* 0x000fe60000000200 */
[C---:B----4-:R-:W-:Y:S03]  /*5cb0*/  HMMA.16816.F32 R12, R32.reuse, R16, RZ ;  /* 0x00000010200c723c */ /* 0x050fe600000018ff */
[----:B------:R-:W-:Y:S05]  /*5cc0*/  LDSM.16.M88.4 R196, [R224+0x9900] ;  /* 0x00990000e0c4783b */ /* 0x000fea0000000200 */
[C---:B------:R-:W-:Y:S08]  /*5cd0*/  HMMA.16816.F32 R16, R32.reuse, R18, RZ ;  /* 0x000000122010723c */ /* 0x040ff000000018ff */
[C---:B-1----:R-:W-:Y:S08]  /*5ce0*/  HMMA.16816.F32 R20, R32.reuse, R24, RZ ;  /* 0x000000182014723c */ /* 0x042ff000000018ff */
[C---:B------:R-:W-:Y:S08]  /*5cf0*/  HMMA.16816.F32 R24, R32.reuse, R26, RZ ;  /* 0x0000001a2018723c */ /* 0x040ff000000018ff */
[C---:B------:R-:W-:Y:S08]  /*5d00*/  HMMA.16816.F32 R28, R32.reuse, R164, RZ ;  /* 0x000000a4201c723c */ /* 0x040ff000000018ff */
[----:B------:R-:W-:Y:S01]  /*5d10*/  HMMA.16816.F32 R32, R32, R166, RZ ;  /* 0x000000a62020723c */ /* 0x000fe200000018ff */
[----:B------:R-:W1:Y:S07]  /*5d20*/  LDSM.16.M88.4 R164, [R225+0x10100] ;  /* 0x01010000e1a4783b */ /* 0x000e6e0000000200 */
        /* <DEDUP_REMOVED lines=8> */
[----:B------:R-:W3:Y:S07]  /*5db0*/  LDSM.16.M88.4 R180, [R216] ;  /* 0x00000000d8b4783b */ /* 0x000eee0000000200 */
[C---:B------:R-:W-:Y:S08]  /*5dc0*/  HMMA.16816.F32 R28, R168.reuse, R184, R28 ;  /* 0x000000b8a81c723c */ /* 0x040ff0000000181c */
[----:B------:R-:W-:Y:S01]  /*5dd0*/  HMMA.16816.F32 R32, R168, R186, R32 ;  /* 0x000000baa820723c */ /* 0x000fe20000001820 */
[----:B------:R-:W4:Y:S06]  /*5de0*/  LDSM.16.M88.4 R168, [R216+0x800] ;  /* 0x00080000d8a8783b */ /* 0x000f2c0000000200 */
[----:B------:R-:W-:Y:S01]  /*5df0*/  LDSM.16.M88.4 R184, [R230+0x14100] ;  /* 0x01410000e6b8783b */ /* 0x000fe20000000200 */
[C---:B-1----:R-:W-:Y:S08]  /*5e00*/  HMMA.16816.F32 R4, R164.reuse, R188, R4 ;  /* 0x000000bca404723c */ /* 0x042ff00000001804 */
        /* <DEDUP_REMOVED lines=10> */
[----:B------:R-:W2:Y:S06]  /*5eb0*/  LDSM.16.M88.4 R164, [R216+0x1800] ;  /* 0x00180000d8a4783b */ /* 0x000eac0000000200 */
[----:B------:R-:W-:Y:S01]  /*5ec0*/  LDSM.16.M88.4 R196, [R229+0xb900] ;  /* 0x00b90000e5c4783b */ /* 0x000fe20000000200 */
[C---:B---3--:R-:W-:Y:S08]  /*5ed0*/  HMMA.16816.F32 R4, R176.reuse, R180, R4 ;  /* 0x000000b4b004723c */ /* 0x048ff00000001804 */
[C---:B------:R-:W-:Y:S01]  /*5ee0*/  HMMA.16816.F32 R8, R176.reuse, R182, R8 ;  /* 0x000000b6b008723c */ /* 0x040fe20000001808 */
[----:B------:R-:W3:Y:S07]  /*5ef0*/  LDSM.16.M88.4 R180, [R229+0xb100] ;  /* 0x00b10000e5b4783b */ /* 0x000eee0000000200 */
[C---:B----4-:R-:W-:Y:S08]  /*5f00*/  HMMA.16816.F32 R12, R176.reuse, R168, R12 ;  /* 0x000000a8b00c723c */ /* 0x050ff0000000180c */
[C---:B------:R-:W-:Y:S01]  /*5f10*/  HMMA.16816.F32 R16, R176.reuse, R170, R16 ;  /* 0x000000aab010723c */ /* 0x040fe20000001810 */
[----:B------:R-:W-:Y:S07]  /*5f20*/  LDSM.16.M88.4 R168, [R215] ;  /* 0x00000000d7a8783b */ /* 0x000fee0000000200 */
[C---:B-1----:R-:W-:Y:S08]  /*5f30*/  HMMA.16816.F32 R20, R176.reuse, R172, R20 ;  /* 0x000000acb014723c */ /* 0x042ff00000001814 */
[C---:B------:R-:W-:Y:S01]  /*5f40*/  HMMA.16816.F32 R24, R176.reuse, R174, R24 ;  /* 0x000000aeb018723c */ /* 0x040fe20000001818 */
[----:B------:R-:W-:Y:S07]  /*5f50*/  LDSM.16.M88.4 R172, [R214] ;  /* 0x00000000d6ac783b */ /* 0x000fee0000000200 */
[C---:B--2---:R-:W-:Y:S08]  /*5f60*/  HMMA.16816.F32 R28, R176.reuse, R164, R28 ;  /* 0x000000a4b01c723c */ /* 0x044ff0000000181c */
[----:B------:R-:W-:Y:S01]  /*5f70*/  HMMA.16816.F32 R32, R176, R166, R32 ;  /* 0x000000a6b020723c */ /* 0x000fe20000001820 */
[----:B------:R-:W1:Y:S06]  /*5f80*/  LDSM.16.M88.4 R164, [R226+0x14100] ;  /* 0x01410000e2a4783b */ /* 0x000e6c0000000200 */
[----:B------:R-:W2:Y:S01]  /*5f90*/  LDSM.16.M88.4 R176, [R213] ;  /* 0x00000000d5b0783b */ /* 0x000ea20000000200 */
        /* <DEDUP_REMOVED lines=15> */
[----:B------:R-:W1:Y:S07]  /*6090*/  LDSM.16.M88.4 R168, [R224+0xb100] ;  /* 0x00b10000e0a8783b */ /* 0x000e6e0000000200 */
[C---:B------:R-:W-:Y:S08]  /*60a0*/  HMMA.16816.F32 R12, R164.reuse, R172, R12 ;  /* 0x000000aca40c723c */ /* 0x040ff0000000180c */
[C---:B------:R-:W-:Y:S01]  /*60b0*/  HMMA.16816.F32 R16, R164.reuse, R174, R16 ;  /* 0x000000aea410723c */ /* 0x040fe20000001810 */
[----:B------:R-:W-:Y:S07]  /*60c0*/  LDSM.16.M88.4 R172, [R216+0x2000] ;  /* 0x00200000d8ac783b */ /* 0x000fee0000000200 */
[C---:B--2---:R-:W-:Y:S08]  /*60d0*/  HMMA.16816.F32 R20, R164.reuse, R176, R20 ;  /* 0x000000b0a414723c */ /* 0x044ff00000001814 */
[C---:B------:R-:W-:Y:S01]  /*60e0*/  HMMA.16816.F32 R24, R164.reuse, R178, R24 ;  /* 0x000000b2a418723c */ /* 0x040fe20000001818 */
[----:B------:R-:W-:Y:S07]  /*60f0*/  LDSM.16.M88.4 R176, [R216+0x2800] ;  /* 0x00280000d8b0783b */ /* 0x000fee0000000200 */
[C---:B---3--:R-:W-:Y:S08]  /*6100*/  HMMA.16816.F32 R28, R164.reuse, R180, R28 ;  /* 0x000000b4a41c723c */ /* 0x048ff0000000181c */
[----:B------:R-:W-:Y:S01]  /*6110*/  HMMA.16816.F32 R32, R164, R182, R32 ;  /* 0x000000b6a420723c */ /* 0x000fe20000001820 */
[----:B------:R-:W2:Y:S06]  /*6120*/  LDSM.16.M88.4 R164, [R223+0x14100] ;  /* 0x01410000dfa4783b */ /* 0x000eac0000000200 */
[----:B------:R-:W3:Y:S01]  /*6130*/  LDSM.16.M88.4 R180, [R216+0x3000] ;  /* 0x00300000d8b4783b */ /* 0x000ee20000000200 */
[C---:B------:R-:W-:Y:S08]  /*6140*/  HMMA.16816.F32 R4, R188.reuse, R192, R4 ;  /* 0x000000c0bc04723c */ /* 0x040ff00000001804 */
[C---:B------:R-:W-:Y:S01]  /*6150*/  HMMA.16816.F32 R8, R188.reuse, R194, R8 ;  /* 0x000000c2bc08723c */ /* 0x040fe20000001808 */
[----:B------:R-:W5:Y:S07]  /*6160*/  LDSM.16.M88.4 R192, [R216+0x3800] ;  /* 0x00380000d8c0783b */ /* 0x000f6e0000000200 */
[C---:B----4-:R-:W-:Y:S08]  /*6170*/  HMMA.16816.F32 R12, R188.reuse, R184, R12 ;  /* 0x000000b8bc0c723c */ /* 0x050ff0000000180c */
[C---:B------:R-:W-:Y:S01]  /*6180*/  HMMA.16816.F32 R16, R188.reuse, R186, R16 ;  /* 0x000000babc10723c */ /* 0x040fe20000001810 */
[----:B------:R-:W-:Y:S07]  /*6190*/  LDSM.16.M88.4 R184, [R229+0xc100] ;  /* 0x00c10000e5b8783b */ /* 0x000fee0000000200 */
[C---:B-1----:R-:W-:Y:S08]  /*61a0*/  HMMA.16816.F32 R20, R188.reuse, R168, R20 ;  /* 0x000000a8bc14723c */ /* 0x042ff00000001814 */
[C---:B------:R-:W-:Y:S01]  /*61b0*/  HMMA.16816.F32 R24, R188.reuse, R170, R24 ;  /* 0x000000aabc18723c */ /* 0x040fe20000001818 */
[----:B------:R-:W1:Y:S07]  /*61c0*/  LDSM.16.M88.4 R168, [R230+0x18100] ;  /* 0x01810000e6a8783b */ /* 0x000e6e0000000200 */
[C---:B------:R-:W-:Y:S08]  /*61d0*/  HMMA.16816.F32 R28, R188.reuse, R196, R28 ;  /* 0x000000c4bc1c723c */ /* 0x040ff0000000181c */
[----:B------:R-:W-:Y:S01]  /*61e0*/  HMMA.16816.F32 R32, R188, R198, R32 ;  /* 0x000000c6bc20723c */ /* 0x000fe20000001820 */
[----:B------:R-:W-:Y:S06]  /*61f0*/  LDSM.16.M88.4 R188, [R211] ;  /* 0x00000000d3bc783b */ /* 0x000fec0000000200 */
[----:B------:R-:W-:Y:S01]  /*6200*/  LDSM.16.M88.4 R196, [R208] ;  /* 0x00000000d0c4783b */ /* 0x000fe20000000200 */
        /* <DEDUP_REMOVED lines=8> */
[----:B------:R-:W-:Y:S07]  /*6290*/  LDSM.16.M88.4 R180, [R226+0x18100] ;  /* 0x01810000e2b4783b */ /* 0x000fee0000000200 */
[C---:B-----5:R-:W-:Y:S08]  /*62a0*/  HMMA.16816.F32 R28, R164.reuse, R192, R28 ;  /* 0x000000c0a41c723c */ /* 0x060ff0000000181c */
[----:B------:R-:W-:Y:S01]  /*62b0*/  HMMA.16816.F32 R32, R164, R194, R32 ;  /* 0x000000c2a420723c */ /* 0x000fe20000001820 */
[----:B------:R-:W3:Y:S06]  /*62c0*/  LDSM.16.M88.4 R164, [R229+0xd900] ;  /* 0x00d90000e5a4783b */ /* 0x000eec0000000200 */
[----:B------:R-:W5:Y:S01]  /*62d0*/  LDSM.16.M88.4 R192, [R210] ;  /* 0x00000000d2c0783b */ /* 0x000f620000000200 */
[C---:B-1----:R-:W-:Y:S08]  /*62e0*/  HMMA.16816.F32 R4, R168.reuse, R184, R4 ;  /* 0x000000b8a804723c */ /* 0x042ff00000001804 */
[C---:B------:R-:W-:Y:S01]  /*62f0*/  HMMA.16816.F32 R8, R168.reuse, R186, R8 ;  /* 0x000000baa808723c */ /* 0x040fe20000001808 */
[----:B------:R-:W1:Y:S07]  /*6300*/  LDSM.16.M88.4 R184, [R209] ;  /* 0x00000000d1b8783b */ /* 0x000e6e0000000200 */
[C---:B--2---:R-:W-:Y:S08]  /*6310*/  HMMA.16816.F32 R12, R168.reuse, R172, R12 ;  /* 0x000000aca80c723c */ /* 0x044ff0000000180c */
[C---:B------:R-:W-:Y:S01]  /*6320*/  HMMA.16816.F32 R16, R168.reuse, R174, R16 ;  /* 0x000000aea810723c */ /* 0x040fe20000001810 */
[----:B------:R-:W-:Y:S07]  /*6330*/  LDSM.16.M88.4 R172, [R224+0xc900] ;  /* 0x00c90000e0ac783b */ /* 0x000fee0000000200 */
[C---:B----4-:R-:W-:Y:S08]  /*6340*/  HMMA.16816.F32 R20, R168.reuse, R176, R20 ;  /* 0x000000b0a814723c */ /* 0x050ff00000001814 */
[C---:B------:R-:W-:Y:S01]  /*6350*/  HMMA.16816.F32 R24, R168.reuse, R178, R24 ;  /* 0x000000b2a818723c */ /* 0x040fe20000001818 */
[----:B------:R-:W-:Y:S07]  /*6360*/  LDSM.16.M88.4 R176, [R224+0xd100] ;  /* 0x00d10000e0b0783b */ /* 0x000fee0000000200 */
[C---:B---3--:R-:W-:Y:S08]  /*6370*/  HMMA.16816.F32 R28, R168.reuse, R164, R28 ;  /* 0x000000a4a81c723c */ /* 0x048ff0000000181c */
[----:B------:R-:W-:Y:S01]  /*6380*/  HMMA.16816.F32 R32, R168, R166, R32 ;  /* 0x000000a6a820723c */ /* 0x000fe20000001820 */
[----:B------:R-:W-:Y:S06]  /*6390*/  LDSM.16.M88.4 R164, [R225+0x18100] ;  /* 0x01810000e1a4783b */ /* 0x000fec0000000200 */
[----:B------:R-:W2:Y:S01]  /*63a0*/  LDSM.16.M88.4 R168, [R224+0xc100] ;  /* 0x00c10000e0a8783b */ /* 0x000ea20000000200 */
[C---:B------:R-:W-:Y:S08]  /*63b0*/  HMMA.16816.F32 R4, R180.reuse, R188, R4 ;  /* 0x000000bcb404723c */ /* 0x040ff00000001804 */
[C---:B------:R-:W-:Y:S01]  /*63c0*/  HMMA.16816.F32 R8, R180.reuse, R190, R8 ;  /* 0x000000beb408723c */ /* 0x040fe20000001808 */
[----:B------:R-:W3:Y:S07]  /*63d0*/  LDSM.16.M88.4 R188, [R224+0xd900] ;  /* 0x00d90000e0bc783b */ /* 0x000eee0000000200 */
[C---:B-----5:R-:W-:Y:S08]  /*63e0*/  HMMA.16816.F32 R12, R180.reuse, R192, R12 ;  /* 0x000000c0b40c723c */ /* 0x060ff0000000180c */
[C---:B------:R-:W-:Y:S01]  /*63f0*/  HMMA.16816.F32 R16, R180.reuse, R194, R16 ;  /* 0x000000c2b410723c */ /* 0x040fe20000001810 */
[----:B------:R-:W-:Y:S07]  /*6400*/  LDSM.16.M88.4 R192, [R216+0x4000] ;  /* 0x00400000d8c0783b */ /* 0x000fee0000000200 */
[C---:B-1----:R-:W-:Y:S08]  /*6410*/  HMMA.16816.F32 R20, R180.reuse, R184, R20 ;  /* 0x000000b8b414723c */ /* 0x042ff00000001814 */
[C---:B------:R-:W-:Y:S01]  /*6420*/  HMMA.16816.F32 R24, R180.reuse, R186, R24 ;  /* 0x000000bab418723c */ /* 0x040fe20000001818 */
[----:B------:R-:W1:Y:S07]  /*6430*/  LDSM.16.M88.4 R184, [R223+0x18100] ;  /* 0x01810000dfb8783b */ /* 0x000e6e0000000200 */
[C---:B------:R-:W-:Y:S08]  /*6440*/  HMMA.16816.F32 R28, R180.reuse, R196, R28 ;  /* 0x000000c4b41c723c */ /* 0x040ff0000000181c */
[----:B------:R-:W-:Y:S01]  /*6450*/  HMMA.16816.F32 R32, R180, R198, R32 ;  /* 0x000000c6b420723c */ /* 0x000fe20000001820 */
[----:B------:R-:W4:Y:S06]  /*6460*/  LDSM.16.M88.4 R180, [R216+0x4800] ;  /* 0x00480000d8b4783b */ /* 0x000f2c0000000200 */
[----:B------:R-:W-:Y:S01]  /*6470*/  LDSM.16.M88.4 R196, [R229+0xe100] ;  /* 0x00e10000e5c4783b */ /* 0x000fe20000000200 */
[C---:B--2---:R-:W-:Y:S08]  /*6480*/  HMMA.16816.F32 R4, R164.reuse, R168, R4 ;  /* 0x000000a8a404723c */ /* 0x044ff00000001804 */
[C---:B------:R-:W-:Y:S01]  /*6490*/  HMMA.16816.F32 R8, R164.reuse, R170, R8 ;  /* 0x000000aaa408723c */ /* 0x040fe20000001808 */
[----:B------:R-:W2:Y:S07]  /*64a0*/  LDSM.16.M88.4 R168, [R216+0x5000] ;  /* 0x00500000d8a8783b */ /* 0x000eae0000000200 */
[C---:B------:R-:W-:Y:S08]  /*64b0*/  HMMA.16816.F32 R12, R164.reuse, R172, R12 ;  /* 0x000000aca40c723c */ /* 0x040ff0000000180c */
[C---:B------:R-:W-:Y:S01]  /*64c0*/  HMMA.16816.F32 R16, R164.reuse, R174, R16 ;  /* 0x000000aea410723c */ /* 0x040fe20000001810 */
[----:B------:R-:W5:Y:S07]  /*64d0*/  LDSM.16.M88.4 R172, [R216+0x5800] ;  /* 0x00580000d8ac783b */ /* 0x000f6e0000000200 */
[C---:B------:R-:W-:Y:S08]  /*64e0*/  HMMA.16816.F32 R20, R164.reuse, R176, R20 ;  /* 0x000000b0a414723c */ /* 0x040ff00000001814 */
[C---:B------:R-:W-:Y:S01]  /*64f0*/  HMMA.16816.F32 R24, R164.reuse, R178, R24 ;  /* 0x000000b2a418723c */ /* 0x040fe20000001818 */
[----:B------:R-:W2:Y:S07]  /*6500*/  LDSM.16.M88.4 R176, [R230+0x1c100] ;  /* 0x01c10000e6b0783b */ /* 0x000eae0000000200 */
[C---:B---3--:R-:W-:Y:S08]  /*6510*/  HMMA.16816.F32 R28, R164.reuse, R188, R28 ;  /* 0x000000bca41c723c */ /* 0x048ff0000000181c */
[----:B------:R-:W-:Y:S01]  /*6520*/  HMMA.16816.F32 R32, R164, R190, R32 ;  /* 0x000000bea420723c */ /* 0x000fe20000001820 */
[----:B------:R-:W3:Y:S06]  /*6530*/  LDSM.16.M88.4 R164, [R229+0xe900] ;  /* 0x00e90000e5a4783b */ /* 0x000eec0000000200 */
[----:B------:R-:W3:Y:S01]  /*6540*/  LDSM.16.M88.4 R188, [R229+0xf100] ;  /* 0x00f10000e5bc783b */ /* 0x000ee20000000200 */
[C---:B-1----:R-:W-:Y:S08]  /*6550*/  HMMA.16816.F32 R4, R184.reuse, R192, R4 ;  /* 0x000000c0b804723c */ /* 0x042ff00000001804 */
[C---:B------:R-:W-:Y:S01]  /*6560*/  HMMA.16816.F32 R8, R184.reuse, R194, R8 ;  /* 0x000000c2b808723c */ /* 0x040fe20000001808 */
[----:B------:R-:W1:Y:S07]  /*6570*/  LDSM.16.M88.4 R192, [R229+0xf900] ;  /* 0x00f90000e5c0783b */ /* 0x000e6e0000000200 */
[C---:B----4-:R-:W-:Y:S08]  /*6580*/  HMMA.16816.F32 R12, R184.reuse, R180, R12 ;  /* 0x000000b4b80c723c */ /* 0x050ff0000000180c */
[C---:B------:R-:W-:Y:S01]  /*6590*/  HMMA.16816.F32 R16, R184.reuse, R182, R16 ;  /* 0x000000b6b810723c */ /* 0x040fe20000001810 */
[----:B------:R-:W-:Y:S07]  /*65a0*/  LDSM.16.M88.4 R180, [R206] ;  /* 0x00000000ceb4783b */ /* 0x000fee0000000200 */
[C---:B--2---:R-:W-:Y:S08]  /*65b0*/  HMMA.16816.F32 R20, R184.reuse, R168, R20 ;  /* 0x000000a8b814723c */ /* 0x044ff00000001814 */
[C---:B------:R-:W-:Y:S01]  /*65c0*/  HMMA.16816.F32 R24, R184.reuse, R170, R24 ;  /* 0x000000aab818723c */ /* 0x040fe20000001818 */
[----:B------:R-:W-:Y:S07]  /*65d0*/  LDSM.16.M88.4 R168, [R226+0x1c100] ;  /* 0x01c10000e2a8783b */ /* 0x000fee0000000200 */
[C---:B-----5:R-:W-:Y:S08]  /*65e0*/  HMMA.16816.F32 R28, R184.reuse, R172, R28 ;  /* 0x000000acb81c723c */ /* 0x060ff0000000181c */
[----:B------:R-:W-:Y:S01]  /*65f0*/  HMMA.16816.F32 R32, R184, R174, R32 ;  /* 0x000000aeb820723c */ /* 0x000fe20000001820 */
[----:B------:R-:W2:Y:S06]  /*6600*/  LDSM.16.M88.4 R172, [R207] ;  /* 0x00000000cfac783b */ /* 0x000eac0000000200 */
[----:B------:R-:W-:Y:S01]  /*6610*/  LDSM.16.M88.4 R184, [R204] ;  /* 0x00000000ccb8783b */ /* 0x000fe20000000200 */
[C---:B------:R-:W-:Y:S08]  /*6620*/  HMMA.16816.F32 R4, R176.reuse, R196, R4 ;  /* 0x000000c4b004723c */ /* 0x040ff00000001804 */
[C---:B------:R-:W-:Y:S01]  /*6630*/  HMMA.16816.F32 R8, R176.reuse, R198, R8 ;  /* 0x000000c6b008723c */ /* 0x040fe20000001808 */
[----:B------:R-:W-:Y:S07]  /*6640*/  LDSM.16.M88.4 R196, [R224+0xe100] ;  /* 0x00e10000e0c4783b */ /* 0x000fee0000000200 */
[C---:B---3--:R-:W-:Y:S08]  /*6650*/  HMMA.16816.F32 R12, R176.reuse, R164, R12 ;  /* 0x000000a4b00c723c */ /* 0x048ff0000000180c */
[C---:B------:R-:W-:Y:S01]  /*6660*/  HMMA.16816.F32 R16, R176.reuse, R166, R16 ;  /* 0x000000a6b010723c */ /* 0x040fe20000001810 */
[----:B------:R-:W3:Y:S07]  /*6670*/  LDSM.16.M88.4 R164, [R205] ;  /* 0x00000000cda4783b */ /* 0x000eee0000000200 */
[C---:B------:R-:W-:Y:S08]  /*6680*/  HMMA.16816.F32 R20, R176.reuse, R188, R20 ;  /* 0x000000bcb014723c */ /* 0x040ff00000001814 */
[C---:B------:R-:W-:Y:S01]  /*6690*/  HMMA.16816.F32 R24, R176.reuse, R190, R24 ;  /* 0x000000beb018723c */ /* 0x040fe20000001818 */
[----:B------:R-:W4:Y:S07]  /*66a0*/  LDSM.16.M88.4 R188, [R225+0x1c100] ;  /* 0x01c10000e1bc783b */ /* 0x000f2e0000000200 */
[C---:B-1----:R-:W-:Y:S08]  /*66b0*/  HMMA.16816.F32 R28, R176.reuse, R192, R28 ;  /* 0x000000c0b01c723c */ /* 0x042ff0000000181c */
[----:B------:R-:W-:Y:S01]  /*66c0*/  HMMA.16816.F32 R32, R176, R194, R32 ;  /* 0x000000c2b020723c */ /* 0x000fe20000001820 */
[----:B------:R-:W1:Y:S06]  /*66d0*/  LDSM.16.M88.4 R176, [R224+0xe900] ;  /* 0x00e90000e0b0783b */ /* 0x000e6c0000000200 */
[----:B------:R-:W-:Y:S01]  /*66e0*/  LDSM.16.M88.4 R192, [R224+0xf900] ;  /* 0x00f90000e0c0783b */ /* 0x000fe20000000200 */
        /* <DEDUP_REMOVED lines=9> */
[C---:B------:R-:W-:Y:S08]  /*6780*/  HMMA.16816.F32 R28, R168.reuse, R184, R28 ;  /* 0x000000b8a81c723c */ /* 0x040ff0000000181c */
[----:B------:R-:W-:Y:S01]  /*6790*/  HMMA.16816.F32 R32, R168, R186, R32 ;  /* 0x000000baa820723c */ /* 0x000fe20000001820 */
[----:B------:R-:W3:Y:S06]  /*67a0*/  LDSM.16.M88.4 R168, [R216+0x6000] ;  /* 0x00600000d8a8783b */ /* 0x000eec0000000200 */
[----:B------:R-:W5:Y:S01]  /*67b0*/  LDSM.16.M88.4 R184, [R216+0x7000] ;  /* 0x00700000d8b8783b */ /* 0x000f620000000200 */
[C---:B----4-:R-:W-:Y:S08]  /*67c0*/  HMMA.16816.F32 R4, R188.reuse, R196, R4 ;  /* 0x000000c4bc04723c */ /* 0x050ff00000001804 */
[C---:B------:R-:W-:Y:S01]  /*67d0*/  HMMA.16816.F32 R8, R188.reuse, R198, R8 ;  /* 0x000000c6bc08723c */ /* 0x040fe20000001808 */
[----:B------:R-:W4:Y:S01]  /*67e0*/  LDSM.16.M88.4 R196, [R216+0x7800] ;  /* 0x00780000d8c4783b */ /* 0x000f220000000200 */
[----:B------:R-:W-:Y:S05]  /*67f0*/  DEPBAR.LE SB0, 0x0 ;  /* 0x000080000000791a */ /* 0x000fea0000000000 */
[----:B------:R-:W-:Y:S01]  /*6800*/  BAR.SYNC.DEFER_BLOCKING 0x0 ;  /* 0x0000000000007b1d */ /* 0x000fe20000010000 */
[C---:B-1----:R-:W-:Y:S08]  /*6810*/  HMMA.16816.F32 R12, R188.reuse, R176, R12 ;  /* 0x000000b0bc0c723c */ /* 0x042ff0000000180c */
[C---:B------:R-:W-:Y:S08]  /*6820*/  HMMA.16816.F32 R16, R188.reuse, R178, R16 ;  /* 0x000000b2bc10723c */ /* 0x040ff00000001810 */
[C---:B--2---:R-:W-:Y:S08]  /*6830*/  HMMA.16816.F32 R20, R188.reuse, R172, R20 ;  /* 0x000000acbc14723c */ /* 0x044ff00000001814 */
[C---:B------:R-:W-:Y:S08]  /*6840*/  HMMA.16816.F32 R24, R188.reuse, R174, R24 ;  /* 0x000000aebc18723c */ /* 0x040ff00000001818 */
[C---:B------:R-:W-:Y:S08]  /*6850*/  HMMA.16816.F32 R28, R188.reuse, R192, R28 ;  /* 0x000000c0bc1c723c */ /* 0x040ff0000000181c */
[----:B------:R-:W-:Y:S08]  /*6860*/  HMMA.16816.F32 R32, R188, R194, R32 ;  /* 0x000000c2bc20723c */ /* 0x000ff00000001820 */
[C---:B---3--:R-:W-:Y:S08]  /*6870*/  HMMA.16816.F32 R4, R164.reuse, R168, R4 ;  /* 0x000000a8a404723c */ /* 0x048ff00000001804 */
[C---:B------:R-:W-:Y:S08]  /*6880*/  HMMA.16816.F32 R8, R164.reuse, R170, R8 ;  /* 0x000000aaa408723c */ /* 0x040ff00000001808 */
[C---:B------:R-:W-:Y:S08]  /*6890*/  HMMA.16816.F32 R12, R164.reuse, R180, R12 ;  /* 0x000000b4a40c723c */ /* 0x040ff0000000180c */
[C---:B------:R-:W-:Y:S08]  /*68a0*/  HMMA.16816.F32 R16, R164.reuse, R182, R16 ;  /* 0x000000b6a410723c */ /* 0x040ff00000001810 */
[C---:B-----5:R-:W-:Y:S08]  /*68b0*/  HMMA.16816.F32 R20, R164.reuse, R184, R20 ;  /* 0x000000b8a414723c */ /* 0x060ff00000001814 */
[C---:B------:R-:W-:Y:S08]  /*68c0*/  HMMA.16816.F32 R24, R164.reuse, R186, R24 ;  /* 0x000000baa418723c */ /* 0x040ff00000001818 */
[C---:B----4-:R-:W-:Y:S08]  /*68d0*/  HMMA.16816.F32 R28, R164.reuse, R196, R28 ;  /* 0x000000c4a41c723c */ /* 0x050ff0000000181c */
[----:B------:R-:W-:Y:S01]  /*68e0*/  HMMA.16816.F32 R32, R164, R198, R32 ;  /* 0x000000c6a420723c */ /* 0x000fe20000001820 */
[----:B------:R-:W-:-:S07]  /*68f0*/  @P0 BRA `(.L_x_988) ;  /* 0x0000045000000947 */ /* 0x000fce0003800000 */
[----:B------:R-:W-:Y:S01]  /*6900*/  IADD3 R172, -R247, 0x10, RZ ;  /* 0x00000010f7ac7810 */ /* 0x000fe20007ffe1ff */
[----:B------:R-:W-:Y:S01]  /*6910*/  ULEA UR5, UR21, UR10, 0x6 ;  /* 0x0000000a15057291 */ /* 0x000fe2000f8e303f */
[----:B------:R-:W-:Y:S01]  /*6920*/  IADD3 R170, -R244, 0x10, RZ ;  /* 0x00000010f4aa7810 */ /* 0x000fe20007ffe1ff */
[----:B------:R-:W-:Y:S01]  /*6930*/  IMAD.MOV.U32 R231, RZ, RZ, RZ ;  /* 0x000000ffffe77224 */ /* 0x000fe200078e00ff */
[----:B------:R-:W-:Y:S02]  /*6940*/  LOP3.LUT R172, R172, 0xf, RZ, 0xc0, !PT ;  /* 0x0000000facac7812 */ /* 0x000fe400078ec0ff */
[----:B------:R-:W-:Y:S01]  /*6950*/  LOP3.LUT R170, R170, 0xf, RZ, 0xc0, !PT ;  /* 0x0000000faaaa7812 */ /* 0x000fe200078ec0ff */
[----:B------:R-:W-:Y:S05]  /*6960*/  IMAD.U32 R232, RZ, RZ, UR5 ;  /* 0x00000005ffe87e24 */ /* 0x000fea000f8e00ff */
[----:B------:R-:W-:Y:S05]  /*6970*/  IADD3 R232, R232, -0x40, R234 ;  /* 0xffffffc0e8e87810 */ /* 0x000fea0007ffe0ea */
[----:B------:R-:W-:Y:S04]  /*6980*/  @P3 IMAD.HI.U32 R164, R232, c[0x0][0x2bc], RZ ;  /* 0x0000af00e8a43a27 */ /* 0x000fe800078e00ff */
[----:B------:R-:W-:Y:S01]  /*6990*/  IMAD.MOV.U32 R0, RZ, RZ, R232 ;  /* 0x000000ffff007224 */ /* 0x000fe200078e00e8 */
[----:B------:R-:W-:Y:S04]  /*69a0*/  @P3 SHF.R.U32.HI R0, RZ, c[0x0][0x2c0], R164 ;  /* 0x0000b000ff003a19 */ /* 0x000fe800000116a4 */
[C---:B------:R-:W-:Y:S04]  /*69b0*/  @!P1 IADD3 R166, P0, R0.reuse, UR12, RZ ;  /* 0x0000000c00a69c10 */ /* 0x040fe8000ff1e0ff */
[----:B------:R-:W-:Y:S01]  /*69c0*/  @!P1 LEA.HI.X.SX32 R165, R0, UR6, 0x1, P0 ;  /* 0x0000000600a59c11 */ /* 0x000fe200080f0eff */
[----:B------:R-:W-:Y:S01]  /*69d0*/  IMAD.MOV R0, RZ, RZ, -R0 ;  /* 0x000000ffff007224 */ /* 0x000fe200078e0a00 */
[----:B------:R-:W-:Y:S03]  /*69e0*/  @!P1 LEA R164, P0, R166, c[0x0][0x2a0], 0x2 ;  /* 0x0000a800a6a49a11 */ /* 0x000fe600078010ff */
        /* <DEDUP_REMOVED lines=11> */
[----:B------:R-:W-:Y:S01]  /*6aa0*/  IADD3 R0, P0, R164, UR22, RZ ;  /* 0x00000016a4007c10 */ /* 0x000fe2000ff1e0ff */
[----:B------:R-:W-:Y:S02]  /*6ab0*/  IMAD.SHL.U32 R164, R200, 0x2, RZ ;  /* 0x00000002c8a47824 */ /* 0x000fe400078e00ff */
[----:B------:R-:W-:Y:S05]  /*6ac0*/  IMAD R166, R231, c[0x0][0x1f4], R166 ;  /* 0x00007d00e7a67a24 */ /* 0x000fea00078e02a6 */
[----:B------:R-:W-:Y:S02]  /*6ad0*/  IADD3.X R166, R165, UR18, R166, P0, !PT ;  /* 0x00000012a5a67c10 */ /* 0x000fe400087fe4a6 */
[----:B------:R-:W-:Y:S02]  /*6ae0*/  LEA R167, P0, R0, c[0x0][0x1c8], 0x1 ;  /* 0x0000720000a77a11 */ /* 0x000fe400078008ff */
[----:B------:R-:W-:Y:S02]  /*6af0*/  SHF.L.U64.HI R165, R200, 0x1, R203 ;  /* 0x00000001c8a57819 */ /* 0x000fe400000102cb */
[----:B------:R-:W-:Y:S01]  /*6b00*/  LEA.HI.X R166, R0, c[0x0][0x1cc], R166, 0x1, P0 ;  /* 0x0000730000a67a11 */ /* 0x000fe200000f0ca6 */
[----:B------:R-:W1:Y:S01]  /*6b10*/  SHFL.IDX PT, R168, R167, 0x1, 0x181f ;  /* 0x00381f00a7a87f89 */ /* 0x000e6200000e0000 */
[----:B------:R-:W-:Y:S03]  /*6b20*/  IADD3 R0, -R243, 0x10, RZ ;  /* 0x00000010f3007810 */ /* 0x000fe60007ffe1ff */
[----:B------:R-:W2:Y:S01]  /*6b30*/  SHFL.IDX PT, R169, R166, 0x1, 0x181f ;  /* 0x00381f00a6a97f89 */ /* 0x000ea200000e0000 */
[----:B------:R-:W-:Y:S03]  /*6b40*/  LOP3.LUT R0, R0, 0xf, RZ, 0xc0, !PT ;  /* 0x0000000f00007812 */ /* 0x000fe600078ec0ff */
[----:B------:R-:W3:Y:S04]  /*6b50*/  SHFL.IDX PT, R167, R167, RZ, 0x181f ;  /* 0x00181fffa7a77589 */ /* 0x000ee800000e0000 */
[----:B------:R-:W4:Y:S01]  /*6b60*/  SHFL.IDX PT, R166, R166, RZ, 0x181f ;  /* 0x00181fffa6a67589 */ /* 0x000f2200000e0000 */
[-C--:B-1----:R-:W-:Y:S04]  /*6b70*/  IADD3 R172, P2, P0, R172, R168.reuse, R248 ;  /* 0x000000a8acac7210 */ /* 0x082fe8000785e0f8 */
[-C--:B--2---:R-:W-:Y:S02]  /*6b80*/  IADD3.X R173, RZ, R169.reuse, R249, P2, P0 ;  /* 0x000000a9ffad7210 */ /* 0x084fe400017e04f9 */
[-C--:B------:R-:W-:Y:S04]  /*6b90*/  IADD3 R170, P2, P0, R170, R168.reuse, R245 ;  /* 0x000000a8aaaa7210 */ /* 0x080fe8000785e0f5 */
[-C--:B------:R-:W-:Y:S02]  /*6ba0*/  IADD3.X R171, RZ, R169.reuse, R246, P2, P0 ;  /* 0x000000a9ffab7210 */ /* 0x080fe400017e04f6 */
[----:B------:R-:W-:Y:S04]  /*6bb0*/  IADD3 R174, P2, P0, R0, R168, R164 ;  /* 0x000000a800ae7210 */ /* 0x000fe8000785e0a4 */
[--C-:B------:R-:W-:Y:S02]  /*6bc0*/  IADD3.X R175, RZ, R169, R165.reuse, P2, P0 ;  /* 0x000000a9ffaf7210 */ /* 0x100fe400017e04a5 */
[----:B---3--:R-:W-:Y:S02]  /*6bd0*/  IADD3 R164, P0, R167, R164, RZ ;  /* 0x000000a4a7a47210 */ /* 0x008fe40007f1e0ff */
[----:B------:R-:W-:Y:S03]  /*6be0*/  ISETP.GE.AND P2, PT, R235, c[0x0][0x1d4], PT ;  /* 0x00007500eb007a0c */ /* 0x000fe60003f46270 */
[C---:B----4-:R-:W-:Y:S01]  /*6bf0*/  IMAD.X R165, R166.reuse, 0x1, R165, P0 ;  /* 0x00000001a6a57824 */ /* 0x050fe200000e06a5 */
[C---:B------:R-:W-:Y:S05]  /*6c00*/  IADD3 R178, P0, R167.reuse, R250, RZ ;  /* 0x000000faa7b27210 */ /* 0x040fea0007f1e0ff */
        /* <DEDUP_REMOVED lines=20> */
.L_x_988:
[----:B-1----:R-:W-:Y:S01]  /*6d50*/  IMAD.MOV.U32 R170, RZ, RZ, R236 ;  /* 0x000000ffffaa7224 */ /* 0x002fe200078e00ec */
[----:B------:R-:W-:Y:S01]  /*6d60*/  PLOP3.LUT P0, PT, PT, PT, UP2, 0x80, 0x0 ;  /* 0x000000000000781c */ /* 0x000fe20003f0f028 */
[----:B------:R-:W0:Y:S01]  /*6d70*/  LDGDEPBAR ;  /* 0x00000000000079af */ /* 0x000e220000000000 */
[----:B------:R-:W-:Y:S01]  /*6d80*/  USHF.L.U32 UR5, UR21, 0x6, URZ ;  /* 0x0000000615057899 */ /* 0x000fe2000800063f */
[----:B------:R-:W-:Y:S10]  /*6d90*/  IMAD.U32 R164, RZ, RZ, UR11 ;  /* 0x0000000bffa47e24 */ /* 0x000ff4000f8e00ff */
[----:B------:R-:W-:Y:S01]  /*6da0*/  @P0 IMAD.HI.U32 R0, R236, c[0x0][0x2c8], RZ ;  /* 0x0000b200ec000a27 */ /* 0x000fe200078e00ff */
[----:B------:R-:W-:Y:S11]  /*6db0*/  PLOP3.LUT P0, PT, PT, PT, UP2, 0x80, 0x0 ;  /* 0x000000000000781c */ /* 0x000ff60003f0f028 */
[----:B------:R-:W-:Y:S02]  /*6dc0*/  @!UPT UIADD3 URZ, URZ, URZ, URZ ;  /* 0x0000003f3f3ff290 */ /* 0x000fe4000fffe03f */
[----:B------:R-:W-:Y:S01]  /*6dd0*/  @P0 SHF.R.U32.HI R170, RZ, c[0x0][0x2cc], R0 ;  /* 0x0000b300ffaa0a19 */ /* 0x000fe20000011600 */
[----:B------:R-:W-:Y:S01]  /*6de0*/  IMAD.U32 R0, RZ, RZ, UR5 ;  /* 0x00000005ff007e24 */ /* 0x000fe2000f8e00ff */
[----:B------:R-:W-:Y:S03]  /*6df0*/  PLOP3.LUT P0, PT, PT, PT, UP1, 0x40, 0x0 ;  /* 0x000000000000781c */ /* 0x000fe60003f0e818 */
[----:B------:R-:W1:Y:S01]  /*6e00*/  SHFL.IDX PT, R167, R170, RZ, 0x1c1f ;  /* 0x001c1fffaaa77589 */ /* 0x000e6200000e0000 */
[----:B------:R-:W-:Y:S05]  /*6e10*/  IADD3 R165, -R237, 0x1, -R0 ;  /* 0x00000001eda57810 */ /* 0x000fea0007ffe900 */
[----:B------:R-:W-:Y:S05]  /*6e20*/  IMAD R165, R164, c[0x0][0x1d0], R165 ;  /* 0x00007400a4a57a24 */ /* 0x000fea00078e02a5 */
[----:B------:R-:W-:Y:S04]  /*6e30*/  IADD3 R164, R165, -c[0x0][0x168], RZ ;  /* 0x80005a00a5a47a10 */ /* 0x000fe80007ffe0ff */
[C---:B------:R-:W-:Y:S02]  /*6e40*/  IADD3 R165, R164.reuse, c[0x0][0x328], RZ ;  /* 0x0000ca00a4a57a10 */ /* 0x040fe40007ffe0ff */
[----:B------:R-:W-:Y:S03]  /*6e50*/  IADD3 R164, R164, UR20, RZ ;  /* 0x00000014a4a47c10 */ /* 0x000fe6000fffe0ff */
[--C-:B-1----:R-:W-:Y:S02]  /*6e60*/  IMAD.IADD R169, R165, 0x1, R167.reuse ;  /* 0x00000001a5a97824 */ /* 0x102fe400078e02a7 */
        /* <DEDUP_REMOVED lines=17> */
.L_x_991:
[----:B------:R-:W-:Y:S04]  /*6f80*/  MOV R166, c[0x0][0x32c] ;  /* 0x0000cb0000a67a02 */ /* 0x000fe80000000f00 */
[----:B------:R-:W-:Y:S11]  /*6f90*/  ISETP.NE.AND P0, PT, R166, 0x1, PT ;  /* 0x00000001a600780c */ /* 0x000ff60003f05270 */
[----:B------:R-:W-:Y:S02]  /*6fa0*/  @!UPT UIADD3 URZ, URZ, URZ, URZ ;  /* 0x0000003f3f3ff290 */ /* 0x000fe4000fffe03f */
[----:B------:R-:W-:Y:S05]  /*6fb0*/  @P0 IMAD.HI.U32 R166, R167, c[0x0][0x330], RZ ;  /* 0x0000cc00a7a60a27 */ /* 0x000fea00078e00ff */
[----:B------:R-:W-:Y:S02]  /*6fc0*/  @P0 SHF.R.U32.HI R167, RZ, c[0x0][0x334], R166 ;  /* 0x0000cd00ffa70a19 */ /* 0x000fe400000116a6 */
.L_x_992:
[----:B------:R-:W-:Y:S05]  /*6fd0*/  BSYNC B0 ;  /* 0x0000000000007941 */ /* 0x000fea0003800000 */
.L_x_990:
[----:B------:R-:W-:Y:S04]  /*6fe0*/  IMAD R167, R167, c[0x0][0x32c], -R0 ;  /* 0x0000cb00a7a77a24 */ /* 0x000fe800078e0a00 */
[----:B------:R-:W-:Y:S05]  /*6ff0*/  IMAD.IADD R167, R167, 0x1, -R237 ;  /* 0x00000001a7a77824 */ /* 0x000fea00078e0aed */
[----:B------:R-:W-:Y:S02]  /*7000*/  IADD3 R166, R167, c[0x0][0x32c], RZ ;  /* 0x0000cb00a7a67a10 */ /* 0x000fe40007ffe0ff */
[----:B------:R-:W-:Y:S02]  /*7010*/  IMNMX R168, R168, R167, !PT ;  /* 0x000000a7a8a87217 */ /* 0x000fe40007800200 */
[----:B------:R-:W-:Y:S02]  /*7020*/  IMNMX R169, R169, R166, PT ;  /* 0x000000a6a9a97217 */ /* 0x000fe40003800200 */
.L_x_989:
[----:B------:R-:W-:Y:S06]  /*7030*/  UISETP.GT.AND UP0, UPT, UR21, -0x1, UPT ;  /* 0xffffffff1500788c */ /* 0x000fec000bf04270 */
[----:B------:R-:W-:Y:S04]  /*7040*/  PLOP3.LUT P0, PT, PT, PT, UP0, 0x80, 0x0 ;  /* 0x000000000000781c */ /* 0x000fe80003f0f008 */
[----:B------:R-:W-:Y:S04]  /*7050*/  ISETP.GT.AND P0, PT, R168, RZ, P0 ;  /* 0x000000ffa800720c */ /* 0x000fe80000704270 */
        /* <DEDUP_REMOVED lines=83> */
.L_x_995:
[----:B------:R-:W-:Y:S04]  /*7590*/  MOV R4, c[0x0][0x32c] ;  /* 0x0000cb0000047a02 */ /* 0x000fe80000000f00 */
[----:B------:R-:W-:Y:S11]  /*75a0*/  ISETP.NE.AND P0, PT, R4, 0x1, PT ;  /* 0x000000010400780c */ /* 0x000ff60003f05270 */
[----:B------:R-:W-:Y:S02]  /*75b0*/  @!UPT UIADD3 URZ, URZ, URZ, URZ ;  /* 0x0000003f3f3ff290 */ /* 0x000fe4000fffe03f */
[----:B------:R-:W-:Y:S05]  /*75c0*/  @P0 IMAD.HI.U32 R4, R5, c[0x0][0x330], RZ ;  /* 0x0000cc0005040a27 */ /* 0x000fea00078e00ff */
[----:B------:R-:W-:Y:S02]  /*75d0*/  @P0 SHF.R.U32.HI R5, RZ, c[0x0][0x334], R4 ;  /* 0x0000cd00ff050a19 */ /* 0x000fe40000011604 */
.L_x_996:
[----:B------:R-:W-:Y:S05]  /*75e0*/  BSYNC B0 ;  /* 0x0000000000007941 */ /* 0x000fea0003800000 */
.L_x_994:
[----:B------:R-:W-:Y:S04]  /*75f0*/  IMAD R0, R5, c[0x0][0x32c], -R0 ;  /* 0x0000cb0005007a24 */ /* 0x000fe800078e0a00 */
[----:B------:R-:W-:Y:S05]  /*7600*/  IMAD.IADD R4, R0, 0x1, -R237 ;  /* 0x0000000100047824 */ /* 0x000fea00078e0aed */
[----:B------:R-:W-:Y:S02]  /*7610*/  IADD3 R0, R4, c[0x0][0x32c], RZ ;  /* 0x0000cb0004007a10 */ /* 0x000fe40007ffe0ff */
[----:B------:R-:W-:Y:S02]  /*7620*/  IMNMX R164, R164, R4, !PT ;  /* 0x00000004a4a47217 */ /* 0x000fe40007800200 */
[----:B------:R-:W-:Y:S02]  /*7630*/  IMNMX R165, R165, R0, PT ;  /* 0x00000000a5a57217 */ /* 0x000fe40003800200 */
.L_x_993:
[----:B------:R-:W-:Y:S02]  /*7640*/  PLOP3.LUT P0, PT, PT, PT, UP0, 0x80, 0x0 ;  /* 0x000000000000781c */ /* 0x000fe40003f0f008 */
[----:B------:R-:W-:Y:S02]  /*7650*/  FMNMX.FTZ R0, R167, R3, !PT ;  /* 0x00000003a7007209 */ /* 0x000fe40007810000 */
[----:B------:R-:W-:Y:S02]  /*7660*/  ISETP.GT.AND P0, PT, R164, RZ, P0 ;  /* 0x000000ffa400720c */ /* 0x000fe40000704270 */
[----:B------:R-:W-:Y:S02]  /*7670*/  FMNMX.FTZ R0, R166, R0, !PT ;  /* 0x00000000a6007209 */ /* 0x000fe40007810000 */
[----:B------:R-:W-:Y:S02]  /*7680*/  ISETP.LT.OR P0, PT, R165, 0x1, P0 ;  /* 0x00000001a500780c */ /* 0x000fe40000701670 */
[----:B------:R-:W-:Y:S02]  /*7690*/  FMNMX.FTZ R0, R8, R0, !PT ;  /* 0x0000000008007209 */ /* 0x000fe40007810000 */
[----:B------:R-:W-:Y:S02]  /*76a0*/  FSEL R6, R6, -INF , !P0 ;  /* 0xff80000006067808 */ /* 0x000fe40004000000 */
[----:B------:R-:W-:Y:S02]  /*76b0*/  PLOP3.LUT P0, PT, PT, PT, UP0, 0x80, 0x0 ;  /* 0x000000000000781c */ /* 0x000fe40003f0f008 */
[----:B------:R-:W-:Y:S02]  /*76c0*/  FMNMX.FTZ R0, R9, R0, !PT ;  /* 0x0000000009007209 */ /* 0x000fe40007810000 */
[----:B------:R-:W-:Y:S02]  /*76d0*/  ISETP.GT.AND P0, PT, R164, 0x1, P0 ;  /* 0x00000001a400780c */ /* 0x000fe40000704270 */
        /* <DEDUP_REMOVED lines=46> */
[----:B------:R-:W-:Y:S02]  /*79c0*/  PLOP3.LUT P0, PT, PT, PT, UP0, 0x80, 0x0 ;  /* 0x000000000000781c */ /* 0x000fe40003f0f008 */
[----:B------:R-:W-:Y:S02]  /*79d0*/  FMNMX.FTZ R5, R194, R5, !PT ;  /* 0x00000005c2057209 */ /* 0x000fe40007810000 */
[----:B------:R-:W-:Y:S04]  /*79e0*/  ISETP.GT.AND P0, PT, R164, 0x20, P0 ;  /* 0x00000020a400780c */ /* 0x000fe80000704270 */
[C---:B------:R-:W-:Y:S04]  /*79f0*/  ISETP.LT.OR P0, PT, R165.reuse, 0x21, P0 ;  /* 0x00000021a500780c */ /* 0x040fe80000701670 */
[----:B------:R-:W-:Y:S02]  /*7a00*/  FSEL R252, R22, -INF , !P0 ;  /* 0xff80000016fc7808 */ /* 0x000fe40004000000 */
[----:B------:R-:W-:Y:S02]  /*7a10*/  PLOP3.LUT P0, PT, PT, PT, UP0, 0x80, 0x0 ;  /* 0x000000000000781c */ /* 0x000fe40003f0f008 */
[----:B------:R-:W-:Y:S02]  /*7a20*/  FMNMX.FTZ R5, R252, R5, !PT ;  /* 0x00000005fc057209 */ /* 0x000fe40007810000 */
[----:B------:R-:W-:Y:S02]  /*7a30*/  ISETP.GT.AND P0, PT, R164, 0x21, P0 ;  /* 0x00000021a400780c */ /* 0x000fe40000704270 */
[----:B-1----:R-:W-:Y:S02]  /*7a40*/  FMNMX.FTZ R0, R0, R4, !PT ;  /* 0x0000000400007209 */ /* 0x002fe40007810000 */
[----:B------:R-:W-:Y:S03]  /*7a50*/  ISETP.LT.OR P0, PT, R165, 0x22, P0 ;  /* 0x00000022a500780c */ /* 0x000fe60000701670 */
[----:B------:R-:W1:Y:S01]  /*7a60*/  SHFL.BFLY PT, R12, R0, 0x1, 0x1f ;  /* 0x0c201f00000c7f89 */ /* 0x000e6200000e0000 */
[----:B------:R-:W-:Y:S02]  /*7a70*/  FSEL R197, R23, -INF , !P0 ;  /* 0xff80000017c57808 */ /* 0x000fe40004000000 */
[----:B------:R-:W-:Y:S02]  /*7a80*/  PLOP3.LUT P0, PT, PT, PT, UP0, 0x80, 0x0 ;  /* 0x000000000000781c */ /* 0x000fe40003f0f008 */
[----:B------:R-:W-:Y:S02]  /*7a90*/  FMNMX.FTZ R5, R197, R5, !PT ;  /* 0x00000005c5057209 */ /* 0x000fe40007810000 */
[----:B------:R-:W-:Y:S01]  /*7aa0*/  ISETP.GT.AND P0, PT, R164, 0x28, P0 ;  /* 0x00000028a400780c */ /* 0x000fe20000704270 */
[----:B------:R-:W-:Y:S03]  /*7ab0*/  LDSM.16.MT88.4 R20, [R222+0x100] ;  /* 0x00010000de14783b */ /* 0x000fe60000004200 */
[C---:B------:R-:W-:Y:S04]  /*7ac0*/  ISETP.LT.OR P0, PT, R165.reuse, 0x29, P0 ;  /* 0x00000029a500780c */ /* 0x040fe80000701670 */
[----:B------:R-:W-:Y:S02]  /*7ad0*/  FSEL R196, R26, -INF , !P0 ;  /* 0xff8000001ac47808 */ /* 0x000fe40004000000 */
[----:B------:R-:W-:Y:S02]  /*7ae0*/  PLOP3.LUT P0, PT, PT, PT, UP0, 0x80, 0x0 ;  /* 0x000000000000781c */ /* 0x000fe40003f0f008 */
[----:B------:R-:W-:Y:S02]  /*7af0*/  FMNMX.FTZ R5, R196, R5, !PT ;  /* 0x00000005c4057209 */ /* 0x000fe40007810000 */
[----:B------:R-:W-:Y:S02]  /*7b00*/  ISETP.GT.AND P0, PT, R164, 0x29, P0 ;  /* 0x00000029a400780c */ /* 0x000fe40000704270 */
[----:B-1----:R-:W-:Y:S02]  /*7b10*/  FMNMX.FTZ R0, R0, R12, !PT ;  /* 0x0000000c00007209 */ /* 0x002fe40007810000 */
[----:B------:R-:W-:Y:S01]  /*7b20*/  ISETP.LT.OR P0, PT, R165, 0x2a, P0 ;  /* 0x0000002aa500780c */ /* 0x000fe20000701670 */
[----:B------:R-:W-:Y:S02]  /*7b30*/  LDSM.16.MT88.4 R12, [R227+0x100] ;  /* 0x00010000e30c783b */ /* 0x000fe40000004200 */
[----:B------:R-:W-:Y:S01]  /*7b40*/  FMUL.FTZ R186, R0, c[0x0][0x2d0] ;  /* 0x0000b40000ba7a20 */ /* 0x000fe20000410000 */
[----:B------:R-:W-:Y:S02]  /*7b50*/  FSEL R195, R27, -INF , !P0 ;  /* 0xff8000001bc37808 */ /* 0x000fe40004000000 */
[----:B------:R-:W-:Y:S02]  /*7b60*/  PLOP3.LUT P0, PT, PT, PT, UP0, 0x80, 0x0 ;  /* 0x000000000000781c */ /* 0x000fe40003f0f008 */
[----:B------:R-:W-:Y:S02]  /*7b70*/  FMNMX.FTZ R5, R195, R5, !PT ;  /* 0x00000005c3057209 */ /* 0x000fe40007810000 */
[----:B------:R-:W-:Y:S04]  /*7b80*/  ISETP.GT.AND P0, PT, R164, 0x30, P0 ;  /* 0x00000030a400780c */ /* 0x000fe80000704270 */
[----:B------:R-:W-:Y:S04]  /*7b90*/  ISETP.LT.OR P0, PT, R165, 0x31, P0 ;  /* 0x00000031a500780c */ /* 0x000fe80000701670 */
[----:B------:R-:W-:Y:S02]  /*7ba0*/  FSEL R177, R30, -INF , !P0 ;  /* 0xff8000001eb17808 */ /* 0x000fe40004000000 */
[----:B------:R-:W-:Y:S02]  /*7bb0*/  PLOP3.LUT P0, PT, PT, PT, UP0, 0x80, 0x0 ;  /* 0x000000000000781c */ /* 0x000fe40003f0f008 */
[----:B------:R-:W-:Y:S02]  /*7bc0*/  FMNMX.FTZ R5, R177, R5, !PT ;  /* 0x00000005b1057209 */ /* 0x000fe40007810000 */
[C---:B------:R-:W-:Y:S04]  /*7bd0*/  ISETP.GT.AND P0, PT, R164.reuse, 0x31, P0 ;  /* 0x00000031a400780c */ /* 0x040fe80000704270 */
[----:B------:R-:W-:Y:S04]  /*7be0*/  ISETP.LT.OR P0, PT, R165, 0x32, P0 ;  /* 0x00000032a500780c */ /* 0x000fe80000701670 */
[----:B------:R-:W-:Y:S02]  /*7bf0*/  FSEL R175, R31, -INF , !P0 ;  /* 0xff8000001faf7808 */ /* 0x000fe40004000000 */
[----:B------:R-:W-:Y:S01]  /*7c00*/  PLOP3.LUT P0, PT, PT, PT, UP0, 0x80, 0x0 ;  /* 0x000000000000781c */ /* 0x000fe20003f0f008 */
[----:B------:R-:W-:Y:S01]  /*7c10*/  LDSM.16.MT88.4 R28, [R221+0x100] ;  /* 0x00010000dd1c783b */ /* 0x000fe20000004200 */
[----:B------:R-:W-:Y:S02]  /*7c20*/  FMNMX.FTZ R5, R175, R5, !PT ;  /* 0x00000005af057209 */ /* 0x000fe40007810000 */
[----:B------:R-:W-:Y:S04]  /*7c30*/  ISETP.GT.AND P0, PT, R164, 0x38, P0 ;  /* 0x00000038a400780c */ /* 0x000fe80000704270 */
[----:B------:R-:W-:Y:S04]  /*7c40*/  ISETP.LT.OR P0, PT, R165, 0x39, P0 ;  /* 0x00000039a500780c */ /* 0x000fe80000701670 */
[----:B------:R-:W-:Y:S02]  /*7c50*/  FSEL R173, R34, -INF , !P0 ;  /* 0xff80000022ad7808 */ /* 0x000fe40004000000 */
[----:B------:R-:W-:Y:S01]  /*7c60*/  PLOP3.LUT P0, PT, PT, PT, UP0, 0x80, 0x0 ;  /* 0x000000000000781c */ /* 0x000fe20003f0f008 */
[----:B------:R-:W-:Y:S01]  /*7c70*/  UISETP.GT.AND UP0, UPT, UR21, UR4, UPT ;  /* 0x000000041500728c */ /* 0x000fe2000bf04270 */
[----:B------:R-:W-:Y:S01]  /*7c80*/  FMNMX.FTZ R5, R173, R5, !PT ;  /* 0x00000005ad057209 */ /* 0x000fe20007810000 */
[----:B------:R-:W-:Y:S01]  /*7c90*/  UIADD3 UR21, UR21, -0x1, URZ ;  /* 0xffffffff15157890 */ /* 0x000fe2000fffe03f */
[----:B------:R-:W-:Y:S04]  /*7ca0*/  ISETP.GT.AND P0, PT, R164, 0x39, P0 ;  /* 0x00000039a400780c */ /* 0x000fe80000704270 */
[----:B------:R-:W-:Y:S04]  /*7cb0*/  ISETP.LT.OR P0, PT, R165, 0x3a, P0 ;  /* 0x0000003aa500780c */ /* 0x000fe80000701670 */
[----:B------:R-:W-:Y:S02]  /*7cc0*/  FSEL R165, R35, -INF , !P0 ;  /* 0xff80000023a57808 */ /* 0x000fe40004000000 */
[----:B------:R-:W-:Y:S02]  /*7cd0*/  FSETP.NEU.FTZ.AND P0, PT, R0, -INF , PT ;  /* 0xff8000000000780b */ /* 0x000fe40003f1d000 */
[----:B------:R-:W-:Y:S02]  /*7ce0*/  FMNMX.FTZ R5, R165, R5, !PT ;  /* 0x00000005a5057209 */ /* 0x000fe40007810000 */
[----:B------:R-:W-:Y:S03]  /*7cf0*/  FSEL R186, R186, RZ, P0 ;  /* 0x000000ffbaba7208 */ /* 0x000fe60000000000 */
[----:B------:R-:W1:Y:S02]  /*7d00*/  SHFL.BFLY PT, R4, R5, 0x2, 0x1f ;  /* 0x0c401f0005047f89 */ /* 0x000e6400000e0000 */
        /* <DEDUP_REMOVED lines=12> */
[--C-:B------:R-:W-:Y:S01]  /*7dd0*/  FFMA.FTZ R190, R190, c[0x0][0x2d0], -R186.reuse ;  /* 0x0000b400bebe7a23 */ /* 0x100fe200000108ba */
[----:B-1----:R-:W-:Y:S01]  /*7de0*/  FMNMX.FTZ R4, R5, R4, !PT ;  /* 0x0000000405047209 */ /* 0x002fe20007810000 */
[--C-:B------:R-:W-:Y:S01]  /*7df0*/  FFMA.FTZ R199, R199, c[0x0][0x2d0], -R186.reuse ;  /* 0x0000b400c7c77a23 */ /* 0x100fe200000108ba */
[----:B------:R-:W-:Y:S01]  /*7e00*/  FSEL R5, R0, RZ, P0 ;  /* 0x000000ff00057208 */ /* 0x000fe20000000000 */
[----:B------:R-:W-:Y:S02]  /*7e10*/  FFMA.FTZ R198, R198, c[0x0][0x2d0], -R186 ;  /* 0x0000b400c6c67a23 */ /* 0x000fe400000108ba */
[----:B------:R-:W1:Y:S01]  /*7e20*/  SHFL.BFLY PT, R164, R4, 0x1, 0x1f ;  /* 0x0c201f0004a47f89 */ /* 0x000e6200000e0000 */
[----:B------:R-:W-:Y:S01]  /*7e30*/  MUFU.EX2 R166, R166 ;  /* 0x000000a600a67308 */ /* 0x000fe20000000800 */
[----:B------:R-:W-:Y:S04]  /*7e40*/  FADD.FTZ R3, -R5, R3 ;  /* 0x0000000305037221 */ /* 0x000fe80000010100 */
[----:B------:R-:W-:Y:S05]  /*7e50*/  FMUL.FTZ R3, R3, c[0x0][0x2d0] ;  /* 0x0000b40003037a20 */ /* 0x000fea0000410000 */
[----:B------:R-:W3:Y:S01]  /*7e60*/  MUFU.EX2 R180, R180 ;  /* 0x000000b400b47308 */ /* 0x000ee20000000800 */
[----:B--2---:R-:W-:Y:S09]  /*7e70*/  F2FP.PACK_AB R168, R167, R181 ;  /* 0x000000b5a7a8723e */ /* 0x004ff200000000ff */
[----:B------:R-:W2:Y:S01]  /*7e80*/  MUFU.EX2 R3, R3 ;  /* 0x0000000300037308 */ /* 0x000ea20000000800 */
[----:B-1----:R-:W-:Y:S04]  /*7e90*/  FMNMX.FTZ R164, R4, R164, !PT ;  /* 0x000000a404a47209 */ /* 0x002fe80007810000 */
[C---:B------:R-:W-:Y:S01]  /*7ea0*/  FSETP.NEU.FTZ.AND P0, PT, R164.reuse, -INF , PT ;  /* 0xff800000a400780b */ /* 0x040fe20003f1d000 */
[C---:B------:R-:W-:Y:S04]  /*7eb0*/  FMUL.FTZ R172, R164.reuse, c[0x0][0x2d0] ;  /* 0x0000b400a4ac7a20 */ /* 0x040fe80000410000 */
[----:B------:R-:W-:Y:S01]  /*7ec0*/  MUFU.EX2 R187, R187 ;  /* 0x000000bb00bb7308 */ /* 0x000fe20000000800 */
[----:B------:R-:W-:Y:S02]  /*7ed0*/  FSEL R4, R164, RZ, P0 ;  /* 0x000000ffa4047208 */ /* 0x000fe40000000000 */
[----:B------:R-:W-:Y:S02]  /*7ee0*/  FSEL R172, R172, RZ, P0 ;  /* 0x000000ffacac7208 */ /* 0x000fe40000000000 */
[----:B---3--:R-:W-:Y:S01]  /*7ef0*/  F2FP.PACK_AB R170, R180, R166 ;  /* 0x000000a6b4aa723e */ /* 0x008fe200000000ff */
[----:B------:R-:W-:Y:S01]  /*7f00*/  FADD.FTZ R2, -R4, R2 ;  /* 0x0000000204027221 */ /* 0x000fe20000010100 */
[----:B------:R-:W-:Y:S01]  /*7f10*/  PLOP3.LUT P0, PT, PT, PT, UP0, 0x80, 0x0 ;  /* 0x000000000000781c */ /* 0x000fe20003f0f008 */
[--C-:B------:R-:W-:Y:S02]  /*7f20*/  FFMA.FTZ R185, R6, c[0x0][0x2d0], -R172.reuse ;  /* 0x0000b40006b97a23 */ /* 0x100fe400000108ac */
[--C-:B------:R-:W-:Y:S01]  /*7f30*/  FFMA.FTZ R184, R7, c[0x0][0x2d0], -R172.reuse ;  /* 0x0000b40007b87a23 */ /* 0x100fe200000108ac */
[----:B------:R-:W-:Y:S01]  /*7f40*/  MUFU.EX2 R188, R188 ;  /* 0x000000bc00bc7308 */ /* 0x000fe20000000800 */
[--C-:B------:R-:W-:Y:S02]  /*7f50*/  FFMA.FTZ R183, R10, c[0x0][0x2d0], -R172.reuse ;  /* 0x0000b4000ab77a23 */ /* 0x100fe400000108ac */
[--C-:B------:R-:W-:Y:S02]  /*7f60*/  FFMA.FTZ R182, R11, c[0x0][0x2d0], -R172.reuse ;  /* 0x0000b4000bb67a23 */ /* 0x100fe400000108ac */
[----:B------:R-:W-:Y:S02]  /*7f70*/  FMUL.FTZ R2, R2, c[0x0][0x2d0] ;  /* 0x0000b40002027a20 */ /* 0x000fe40000410000 */
[C---:B--2---:R-:W-:Y:S01]  /*7f80*/  FMUL.FTZ R4, R3.reuse, R160 ;  /* 0x000000a003047220 */ /* 0x044fe20000410000 */
[----:B------:R-:W-:Y:S01]  /*7f90*/  MOV R160, R16 ;  /* 0x0000001000a07202 */ /* 0x000fe20000000f00 */
[C---:B------:R-:W-:Y:S01]  /*7fa0*/  FMUL.FTZ R5, R3.reuse, R161 ;  /* 0x000000a103057220 */ /* 0x040fe20000410000 */
[----:B------:R-:W-:Y:S01]  /*7fb0*/  MUFU.EX2 R185, R185 ;  /* 0x000000b900b97308 */ /* 0x000fe20000000800 */
[----:B------:R-:W-:Y:S01]  /*7fc0*/  MOV R161, R171 ;  /* 0x000000ab00a17202 */ /* 0x000fe20000000f00 */
[C---:B------:R-:W-:Y:S02]  /*7fd0*/  FMUL.FTZ R8, R3.reuse, R156 ;  /* 0x0000009c03087220 */ /* 0x040fe40000410000 */
[C---:B------:R-:W-:Y:S02]  /*7fe0*/  FMUL.FTZ R9, R3.reuse, R157 ;  /* 0x0000009d03097220 */ /* 0x040fe40000410000 */
[C---:B------:R-:W-:Y:S02]  /*7ff0*/  FMUL.FTZ R16, R3.reuse, R136 ;  /* 0x0000008803107220 */ /* 0x040fe40000410000 */
[C---:B------:R-:W-:Y:S02]  /*8000*/  FMUL.FTZ R17, R3.reuse, R137 ;  /* 0x0000008903117220 */ /* 0x040fe40000410000 */
[----:B------:R-:W1:Y:S01]  /*8010*/  MUFU.EX2 R2, R2 ;  /* 0x0000000200027308 */ /* 0x000e620000000800 */
[C---:B------:R-:W-:Y:S02]  /*8020*/  FMUL.FTZ R24, R3.reuse, R144 ;  /* 0x0000009003187220 */ /* 0x040fe40000410000 */
[C---:B------:R-:W-:Y:S02]  /*8030*/  FMUL.FTZ R25, R3.reuse, R145 ;  /* 0x0000009103197220 */ /* 0x040fe40000410000 */
[C---:B------:R-:W-:Y:S02]  /*8040*/  FMUL.FTZ R32, R3.reuse, R152 ;  /* 0x0000009803207220 */ /* 0x040fe40000410000 */
[----:B------:R-:W-:Y:S02]  /*8050*/  FMUL.FTZ R33, R3, R153 ;  /* 0x0000009903217220 */ /* 0x000fe40000410000 */
[--C-:B------:R-:W-:Y:S01]  /*8060*/  FFMA.FTZ R177, R177, c[0x0][0x2d0], -R172.reuse ;  /* 0x0000b400b1b17a23 */ /* 0x100fe200000108ac */
[----:B------:R-:W2:Y:S01]  /*8070*/  MUFU.EX2 R184, R184 ;  /* 0x000000b800b87308 */ /* 0x000ea20000000800 */
[--C-:B------:R-:W-:Y:S02]  /*8080*/  FFMA.FTZ R175, R175, c[0x0][0x2d0], -R172.reuse ;  /* 0x0000b400afaf7a23 */ /* 0x100fe400000108ac */
[--C-:B------:R-:W-:Y:S02]  /*8090*/  FFMA.FTZ R173, R173, c[0x0][0x2d0], -R172.reuse ;  /* 0x0000b400adad7a23 */ /* 0x100fe400000108ac */
        /* <DEDUP_REMOVED lines=8> */
[C---:B------:R-:W-:Y:S01]  /*8120*/  FMUL.FTZ R10, R2.reuse, R158 ;  /* 0x0000009e020a7220 */ /* 0x040fe20000410000 */
[----:B------:R-:W1:Y:S01]  /*8130*/  MUFU.EX2 R182, R182 ;  /* 0x000000b600b67308 */ /* 0x000e620000000800 */
[C---:B------:R-:W-:Y:S02]  /*8140*/  FMUL.FTZ R11, R2.reuse, R159 ;  /* 0x0000009f020b7220 */ /* 0x040fe40000410000 */
[----:B------:R-:W-:Y:S01]  /*8150*/  FMUL.FTZ R18, R2, R138 ;  /* 0x0000008a02127220 */ /* 0x000fe20000410000 */
[----:B--2---:R-:W-:Y:S01]  /*8160*/  F2FP.PACK_AB R169, R184, R185 ;  /* 0x000000b9b8a9723e */ /* 0x004fe200000000ff */
[C---:B------:R-:W-:Y:S01]  /*8170*/  FMUL.FTZ R19, R2.reuse, R139 ;  /* 0x0000008b02137220 */ /* 0x040fe20000410000 */
[----:B------:R-:W-:Y:S01]  /*8180*/  LDSM.16.MT88.4 R156, [R227+0x4900] ;  /* 0x00490000e39c783b */ /* 0x000fe20000004200 */
[C---:B------:R-:W-:Y:S02]  /*8190*/  FMUL.FTZ R26, R2.reuse, R146 ;  /* 0x00000092021a7220 */ /* 0x040fe40000410000 */
[C---:B------:R-:W-:Y:S01]  /*81a0*/  FMUL.FTZ R27, R2.reuse, R147 ;  /* 0x00000093021b7220 */ /* 0x040fe20000410000 */
[----:B------:R-:W-:Y:S01]  /*81b0*/  MUFU.EX2 R189, R189 ;  /* 0x000000bd00bd7308 */ /* 0x000fe20000000800 */
[C---:B------:R-:W-:Y:S02]  /*81c0*/  FMUL.FTZ R34, R2.reuse, R154 ;  /* 0x0000009a02227220 */ /* 0x040fe40000410000 */
[C---:B------:R-:W-:Y:S01]  /*81d0*/  FMUL.FTZ R35, R2.reuse, R155 ;  /* 0x0000009b02237220 */ /* 0x040fe20000410000 */
[----:B------:R-:W-:Y:S01]  /*81e0*/  LDSM.16.MT88.4 R136, [R227+0x2100] ;  /* 0x00210000e388783b */ /* 0x000fe20000004200 */
[C---:B------:R-:W-:Y:S02]  /*81f0*/  FMUL.FTZ R38, R2.reuse, R38 ;  /* 0x0000002602267220 */ /* 0x040fe40000410000 */
[C---:B------:R-:W-:Y:S02]  /*8200*/  FMUL.FTZ R39, R2.reuse, R39 ;  /* 0x0000002702277220 */ /* 0x040fe40000410000 */
[C---:B------:R-:W-:Y:S01]  /*8210*/  FMUL.FTZ R42, R2.reuse, R42 ;  /* 0x0000002a022a7220 */ /* 0x040fe20000410000 */
[----:B------:R-:W-:Y:S01]  /*8220*/  MUFU.EX2 R190, R190 ;  /* 0x000000be00be7308 */ /* 0x000fe20000000800 */
[----:B------:R-:W-:Y:S01]  /*8230*/  FMUL.FTZ R43, R2, R43 ;  /* 0x0000002b022b7220 */ /* 0x000fe20000410000 */
[----:B------:R-:W-:Y:S01]  /*8240*/  LDSM.16.MT88.4 R144, [R222+0x900] ;  /* 0x00090000de90783b */ /* 0x000fe20000004200 */
[C---:B------:R-:W-:Y:S01]  /*8250*/  FMUL.FTZ R45, R3.reuse, R45 ;  /* 0x0000002d032d7220 */ /* 0x040fe20000410000 */
[----:B-1----:R-:W-:Y:S01]  /*8260*/  F2FP.PACK_AB R171, R182, R183 ;  /* 0x000000b7b6ab723e */ /* 0x002fe200000000ff */
[C---:B------:R-:W-:Y:S02]  /*8270*/  FMUL.FTZ R46, R2.reuse, R46 ;  /* 0x0000002e022e7220 */ /* 0x040fe40000410000 */
[C---:B------:R-:W-:Y:S02]  /*8280*/  FMUL.FTZ R47, R2.reuse, R47 ;  /* 0x0000002f022f7220 */ /* 0x040fe40000410000 */
[C---:B------:R-:W-:Y:S01]  /*8290*/  FMUL.FTZ R48, R3.reuse, R48 ;  /* 0x0000003003307220 */ /* 0x040fe20000410000 */
[----:B------:R-:W-:Y:S01]  /*82a0*/  LDSM.16.MT88.4 R152, [R227+0x2900] ;  /* 0x00290000e398783b */ /* 0x000fe20000004200 */
[C---:B------:R-:W-:Y:S01]  /*82b0*/  HMMA.16816.F32 R4, R168.reuse, R12, R4 ;  /* 0x0000000ca804723c */ /* 0x040fe20000001804 */
[----:B------:R-:W-:Y:S04]  /*82c0*/  MUFU.EX2 R199, R199 ;  /* 0x000000c700c77308 */ /* 0x000fe80000000800 */
[C---:B------:R-:W-:Y:S02]  /*82d0*/  FMUL.FTZ R49, R3.reuse, R49 ;  /* 0x0000003103317220 */ /* 0x040fe40000410000 */
[C---:B------:R-:W-:Y:S01]  /*82e0*/  FMUL.FTZ R12, R3.reuse, R132 ;  /* 0x00000084030c7220 */ /* 0x040fe20000410000 */
[C---:B------:R-:W-:Y:S03]  /*82f0*/  HMMA.16816.F32 R8, R168.reuse, R14, R8 ;  /* 0x0000000ea808723c */ /* 0x040fe60000001808 */
[----:B------:R-:W-:Y:S01]  /*8300*/  MUFU.EX2 R198, R198 ;  /* 0x000000c600c67308 */ /* 0x000fe20000000800 */
[C---:B------:R-:W-:Y:S02]  /*8310*/  FMUL.FTZ R13, R3.reuse, R133 ;  /* 0x00000085030d7220 */ /* 0x040fe40000410000 */
[C---:B------:R-:W-:Y:S02]  /*8320*/  FMUL.FTZ R50, R2.reuse, R50 ;  /* 0x0000003202327220 */ /* 0x040fe40000410000 */
[C---:B------:R-:W-:Y:S04]  /*8330*/  FMUL.FTZ R14, R2.reuse, R134 ;  /* 0x00000086020e7220 */ /* 0x040fe80000410000 */
[C---:B------:R-:W-:Y:S02]  /*8340*/  FMUL.FTZ R15, R2.reuse, R135 ;  /* 0x00000087020f7220 */ /* 0x040fe40000410000 */
[----:B------:R-:W1:Y:S01]  /*8350*/  LDSM.16.MT88.4 R132, [R220+0x100] ;  /* 0x00010000dc84783b */ /* 0x000e620000004200 */
[C---:B------:R-:W-:Y:S02]  /*8360*/  FMUL.FTZ R51, R2.reuse, R51 ;  /* 0x0000003302337220 */ /* 0x040fe40000410000 */
[C---:B------:R-:W-:Y:S02]  /*8370*/  FMUL.FTZ R52, R3.reuse, R52 ;  /* 0x0000003403347220 */ /* 0x040fe40000410000 */
[C---:B------:R-:W-:Y:S03]  /*8380*/  HMMA.16816.F32 R12, R168.reuse, R20, R12 ;  /* 0x00000014a80c723c */ /* 0x040fe6000000180c */
[C---:B------:R-:W-:Y:S02]  /*8390*/  FMUL.FTZ R53, R3.reuse, R53 ;  /* 0x0000003503357220 */ /* 0x040fe40000410000 */
[C---:B------:R-:W-:Y:S02]  /*83a0*/  FMUL.FTZ R54, R2.reuse, R54 ;  /* 0x0000003602367220 */ /* 0x040fe40000410000 */
[C---:B------:R-:W-:Y:S01]  /*83b0*/  FMUL.FTZ R20, R3.reuse, R140 ;  /* 0x0000008c03147220 */ /* 0x040fe20000410000 */
[C---:B------:R-:W-:Y:S04]  /*83c0*/  HMMA.16816.F32 R16, R168.reuse, R22, R16 ;  /* 0x00000016a810723c */ /* 0x040fe80000001810 */
[C---:B------:R-:W-:Y:S02]  /*83d0*/  FMUL.FTZ R21, R3.reuse, R141 ;  /* 0x0000008d03157220 */ /* 0x040fe40000410000 */
[C---:B------:R-:W-:Y:S02]  /*83e0*/  FMUL.FTZ R55, R2.reuse, R55 ;  /* 0x0000003702377220 */ /* 0x040fe40000410000 */
[C---:B------:R-:W-:Y:S04]  /*83f0*/  FMUL.FTZ R22, R2.reuse, R142 ;  /* 0x0000008e02167220 */ /* 0x040fe80000410000 */
[C---:B------:R-:W-:Y:S02]  /*8400*/  FMUL.FTZ R23, R2.reuse, R143 ;  /* 0x0000008f02177220 */ /* 0x040fe40000410000 */
[----:B------:R-:W2:Y:S01]  /*8410*/  LDSM.16.MT88.4 R140, [R222+0x2100] ;  /* 0x00210000de8c783b */ /* 0x000ea20000004200 */
        /* <DEDUP_REMOVED lines=11> */
[----:B------:R-:W-:Y:S01]  /*84d0*/  LDSM.16.MT88.4 R148, [R220+0x900] ;  /* 0x00090000dc94783b */ /* 0x000fe20000004200 */
[C---:B------:R-:W-:Y:S02]  /*84e0*/  FMUL.FTZ R61, R3.reuse, R61 ;  /* 0x0000003d033d7220 */ /* 0x040fe40000410000 */
[C---:B------:R-:W-:Y:S02]  /*84f0*/  FMUL.FTZ R62, R2.reuse, R62 ;  /* 0x0000003e023e7220 */ /* 0x040fe40000410000 */
        /* <DEDUP_REMOVED lines=8> */
[C---:B------:R-:W-:Y:S04]  /*8580*/  HMMA.16816.F32 R36, R168.reuse, R136, R36 ;  /* 0x00000088a824723c */ /* 0x040fe80000001824 */
        /* <DEDUP_REMOVED lines=78> */
[----:B------:R-:W3:Y:S02]  /*8a70*/  LDSM.16.MT88.4 R136, [R227+0x900] ;  /* 0x00090000e388783b */ /* 0x000ee40000004200 */
[C---:B------:R-:W-:Y:S02]  /*8a80*/  FMUL.FTZ R118, R2.reuse, R118 ;  /* 0x0000007602767220 */ /* 0x040fe40000410000 */
[----:B------:R-:W-:Y:S02]  /*8a90*/  FMUL.FTZ R119, R2, R119 ;  /* 0x0000007702777220 */ /* 0x000fe40000410000 */
[--C-:B------:R-:W-:Y:S02]  /*8aa0*/  FFMA.FTZ R191, R191, c[0x0][0x2d0], -R172.reuse ;  /* 0x0000b400bfbf7a23 */ /* 0x100fe400000108ac */
[--C-:B------:R-:W-:Y:S03]  /*8ab0*/  FFMA.FTZ R192, R192, c[0x0][0x2d0], -R172.reuse ;  /* 0x0000b400c0c07a23 */ /* 0x100fe600000108ac */
[C---:B--2---:R-:W-:Y:S01]  /*8ac0*/  HMMA.16816.F32 R116, R168.reuse, R140, R116 ;  /* 0x0000008ca874723c */ /* 0x044fe20000001874 */
[----:B------:R-:W-:Y:S02]  /*8ad0*/  MUFU.EX2 R191, R191 ;  /* 0x000000bf00bf7308 */ /* 0x000fe40000000800 */
[--C-:B------:R-:W-:Y:S02]  /*8ae0*/  FFMA.FTZ R193, R193, c[0x0][0x2d0], -R172.reuse ;  /* 0x0000b400c1c17a23 */ /* 0x100fe400000108ac */
[C---:B------:R-:W-:Y:S02]  /*8af0*/  FMUL.FTZ R120, R3.reuse, R120 ;  /* 0x0000007803787220 */ /* 0x040fe40000410000 */
[----:B------:R-:W-:Y:S02]  /*8b00*/  FMUL.FTZ R121, R3, R121 ;  /* 0x0000007903797220 */ /* 0x000fe40000410000 */
[C---:B------:R-:W-:Y:S02]  /*8b10*/  FMUL.FTZ R122, R2.reuse, R122 ;  /* 0x0000007a027a7220 */ /* 0x040fe40000410000 */
[----:B------:R-:W2:Y:S01]  /*8b20*/  MUFU.EX2 R192, R192 ;  /* 0x000000c000c07308 */ /* 0x000ea20000000800 */
[----:B------:R-:W-:Y:S02]  /*8b30*/  FMUL.FTZ R123, R2, R123 ;  /* 0x0000007b027b7220 */ /* 0x000fe40000410000 */
[--C-:B------:R-:W-:Y:S02]  /*8b40*/  FFMA.FTZ R194, R194, c[0x0][0x2d0], -R172.reuse ;  /* 0x0000b400c2c27a23 */ /* 0x100fe400000108ac */
[--C-:B------:R-:W-:Y:S02]  /*8b50*/  FFMA.FTZ R252, R252, c[0x0][0x2d0], -R172.reuse ;  /* 0x0000b400fcfc7a23 */ /* 0x100fe400000108ac */
[--C-:B------:R-:W-:Y:S01]  /*8b60*/  FFMA.FTZ R197, R197, c[0x0][0x2d0], -R172.reuse ;  /* 0x0000b400c5c57a23 */ /* 0x100fe200000108ac */
[C---:B------:R-:W-:Y:S01]  /*8b70*/  HMMA.16816.F32 R120, R168.reuse, R142, R120 ;  /* 0x0000008ea878723c */ /* 0x040fe20000001878 */
[----:B------:R-:W4:Y:S01]  /*8b80*/  LDSM.16.MT88.4 R140, [R221+0x900] ;  /* 0x00090000dd8c783b */ /* 0x000f220000004200 */
[----:B------:R-:W-:Y:S01]  /*8b90*/  MUFU.EX2 R193, R193 ;  /* 0x000000c100c17308 */ /* 0x000fe20000000800 */
[C---:B------:R-:W-:Y:S02]  /*8ba0*/  FMUL.FTZ R124, R3.reuse, R124 ;  /* 0x0000007c037c7220 */ /* 0x040fe40000410000 */
[----:B------:R-:W-:Y:S02]  /*8bb0*/  FMUL.FTZ R125, R3, R125 ;  /* 0x0000007d037d7220 */ /* 0x000fe40000410000 */
[C---:B------:R-:W-:Y:S02]  /*8bc0*/  FMUL.FTZ R126, R2.reuse, R126 ;  /* 0x0000007e027e7220 */ /* 0x040fe40000410000 */
[----:B------:R-:W-:Y:S03]  /*8bd0*/  FMUL.FTZ R127, R2, R127 ;  /* 0x0000007f027f7220 */ /* 0x000fe60000410000 */
[----:B------:R-:W5:Y:S01]  /*8be0*/  MUFU.EX2 R194, R194 ;  /* 0x000000c200c27308 */ /* 0x000f620000000800 */
[--C-:B------:R-:W-:Y:S02]  /*8bf0*/  FFMA.FTZ R196, R196, c[0x0][0x2d0], -R172.reuse ;  /* 0x0000b400c4c47a23 */ /* 0x100fe400000108ac */
[--C-:B------:R-:W-:Y:S01]  /*8c00*/  FFMA.FTZ R195, R195, c[0x0][0x2d0], -R172.reuse ;  /* 0x0000b400c3c37a23 */ /* 0x100fe200000108ac */
[C---:B-1----:R-:W-:Y:S03]  /*8c10*/  HMMA.16816.F32 R124, R168.reuse, R132, R124 ;  /* 0x00000084a87c723c */ /* 0x042fe6000000187c */
[C---:B------:R-:W-:Y:S02]  /*8c20*/  FMUL.FTZ R128, R3.reuse, R128 ;  /* 0x0000008003807220 */ /* 0x040fe40000410000 */
[----:B------:R-:W-:Y:S01]  /*8c30*/  FMUL.FTZ R129, R3, R129 ;  /* 0x0000008103817220 */ /* 0x000fe20000410000 */
[----:B------:R-:W1:Y:S01]  /*8c40*/  MUFU.EX2 R252, R252 ;  /* 0x000000fc00fc7308 */ /* 0x000e620000000800 */
[----:B------:R-:W-:Y:S01]  /*8c50*/  FMUL.FTZ R130, R2, R130 ;  /* 0x0000008202827220 */ /* 0x000fe20000410000 */
[----:B------:R-:W-:Y:S01]  /*8c60*/  F2FP.PACK_AB R132, R188, R187 ;  /* 0x000000bbbc84723e */ /* 0x000fe200000000ff */
[----:B------:R-:W-:Y:S03]  /*8c70*/  FMUL.FTZ R131, R2, R131 ;  /* 0x0000008302837220 */ /* 0x000fe60000410000 */
[----:B------:R-:W-:Y:S01]  /*8c80*/  FFMA.FTZ R172, R165, c[0x0][0x2d0], -R172 ;  /* 0x0000b400a5ac7a23 */ /* 0x000fe200000108ac */
[----:B--2---:R-:W-:Y:S01]  /*8c90*/  F2FP.PACK_AB R133, R192, R191 ;  /* 0x000000bfc085723e */ /* 0x004fe200000000ff */
[----:B------:R-:W-:Y:S01]  /*8ca0*/  FFMA.FTZ R181, R3, R240, R181 ;  /* 0x000000f003b57223 */ /* 0x000fe200000100b5 */
[----:B------:R-:W-:Y:S01]  /*8cb0*/  MOV R3, R0 ;  /* 0x0000000000037202 */ /* 0x000fe20000000f00 */
[----:B------:R-:W-:Y:S01]  /*8cc0*/  HMMA.16816.F32 R128, R168, R134, R128 ;  /* 0x00000086a880723c */ /* 0x000fe20000001880 */
[----:B------:R-:W-:Y:S02]  /*8cd0*/  MUFU.EX2 R165, R172 ;  /* 0x000000ac00a57308 */ /* 0x000fe40000000800 */
[----:B------:R-:W-:Y:S02]  /*8ce0*/  FFMA.FTZ R185, R2, R239, R185 ;  /* 0x000000ef02b97223 */ /* 0x000fe400000100b9 */
[----:B------:R-:W-:Y:S02]  /*8cf0*/  FADD.FTZ R181, R167, R181 ;  /* 0x000000b5a7b57221 */ /* 0x000fe40000010000 */
[----:B------:R-:W-:Y:S01]  /*8d00*/  F2FP.PACK_AB R134, R190, R189 ;  /* 0x000000bdbe86723e */ /* 0x000fe200000000ff */
[----:B------:R-:W-:Y:S01]  /*8d10*/  FADD.FTZ R185, R184, R185 ;  /* 0x000000b9b8b97221 */ /* 0x000fe20000010000 */
[----:B-----5:R-:W-:Y:S02]  /*8d20*/  F2FP.PACK_AB R135, R194, R193 ;  /* 0x000000c1c287723e */ /* 0x020fe400000000ff */
[----:B------:R-:W-:Y:S01]  /*8d30*/  MUFU.EX2 R197, R197 ;  /* 0x000000c500c57308 */ /* 0x000fe20000000800 */
[----:B------:R-:W-:Y:S01]  /*8d40*/  MOV R171, R161 ;  /* 0x000000a100ab7202 */ /* 0x000fe20000000f00 */
[----:B------:R-:W-:Y:S01]  /*8d50*/  FADD.FTZ R166, R166, R181 ;  /* 0x000000b5a6a67221 */ /* 0x000fe20000010000 */
[----:B------:R-:W-:Y:S01]  /*8d60*/  MOV R170, R160 ;  /* 0x000000a000aa7202 */ /* 0x000fe20000000f00 */
[----:B------:R-:W-:Y:S01]  /*8d70*/  FADD.FTZ R185, R183, R185 ;  /* 0x000000b9b7b97221 */ /* 0x000fe20000010000 */
[C---:B---3--:R-:W-:Y:S01]  /*8d80*/  HMMA.16816.F32 R4, R132.reuse, R136, R4 ;  /* 0x000000888404723c */ /* 0x048fe20000001804 */
[----:B------:R-:W-:Y:S04]  /*8d90*/  LDSM.16.MT88.4 R160, [R222+0x4900] ;  /* 0x00490000dea0783b */ /* 0x000fe80000004200 */
[----:B------:R-:W-:Y:S01]  /*8da0*/  MUFU.EX2 R196, R196 ;  /* 0x000000c400c47308 */ /* 0x000fe20000000800 */
[----:B------:R-:W-:Y:S02]  /*8db0*/  FADD.FTZ R166, R180, R166 ;  /* 0x000000a6b4a67221 */ /* 0x000fe40000010000 */
[C---:B------:R-:W-:Y:S01]  /*8dc0*/  HMMA.16816.F32 R8, R132.reuse, R138, R8 ;  /* 0x0000008a8408723c */ /* 0x040fe20000001808 */
[----:B------:R-:W2:Y:S03]  /*8dd0*/  LDSM.16.MT88.4 R136, [R222+0x2900] ;  /* 0x00290000de88783b */ /* 0x000ea60000004200 */
[----:B------:R-:W-:Y:S02]  /*8de0*/  FADD.FTZ R182, R182, R185 ;  /* 0x000000b9b6b67221 */ /* 0x000fe40000010000 */
[----:B------:R-:W-:Y:S01]  /*8df0*/  FADD.FTZ R187, R187, R166 ;  /* 0x000000a6bbbb7221 */ /* 0x000fe20000010000 */
[----:B------:R-:W-:Y:S01]  /*8e00*/  MUFU.EX2 R195, R195 ;  /* 0x000000c300c37308 */ /* 0x000fe20000000800 */
[C---:B------:R-:W-:Y:S04]  /*8e10*/  HMMA.16816.F32 R12, R132.reuse, R144, R12 ;  /* 0x00000090840c723c */ /* 0x040fe8000000180c */
[----:B------:R-:W-:Y:S02]  /*8e20*/  FADD.FTZ R182, R191, R182 ;  /* 0x000000b6bfb67221 */ /* 0x000fe40000010000 */
[----:B------:R-:W-:Y:S02]  /*8e30*/  FADD.FTZ R187, R188, R187 ;  /* 0x000000bbbcbb7221 */ /* 0x000fe40000010000 */
[C---:B------:R-:W-:Y:S01]  /*8e40*/  HMMA.16816.F32 R16, R132.reuse, R146, R16 ;  /* 0x000000928410723c */ /* 0x040fe20000001810 */
[----:B------:R-:W-:Y:S03]  /*8e50*/  LDSM.16.MT88.4 R144, [R220+0x2900] ;  /* 0x00290000dc90783b */ /* 0x000fe60000004200 */
[----:B------:R-:W-:Y:S02]  /*8e60*/  FADD.FTZ R192, R192, R182 ;  /* 0x000000b6c0c07221 */ /* 0x000fe40000010000 */
[----:B------:R-:W-:Y:S02]  /*8e70*/  FADD.FTZ R189, R189, R187 ;  /* 0x000000bbbdbd7221 */ /* 0x000fe40000010000 */
[C---:B----4-:R-:W-:Y:S04]  /*8e80*/  HMMA.16816.F32 R20, R132.reuse, R140, R20 ;  /* 0x0000008c8414723c */ /* 0x050fe80000001814 */
[----:B------:R-:W-:Y:S02]  /*8e90*/  FADD.FTZ R192, R193, R192 ;  /* 0x000000c0c1c07221 */ /* 0x000fe40000010000 */
[----:B------:R-:W-:Y:S02]  /*8ea0*/  FADD.FTZ R2, R190, R189 ;  /* 0x000000bdbe027221 */ /* 0x000fe40000010000 */
[C---:B------:R-:W-:Y:S01]  /*8eb0*/  HMMA.16816.F32 R24, R132.reuse, R142, R24 ;  /* 0x0000008e8418723c */ /* 0x040fe20000001818 */
[----:B------:R-:W3:Y:S03]  /*8ec0*/  LDSM.16.MT88.4 R140, [R221+0x2900] ;  /* 0x00290000dd8c783b */ /* 0x000ee60000004200 */
[----:B------:R-:W-:Y:S04]  /*8ed0*/  FADD.FTZ R194, R194, R192 ;  /* 0x000000c0c2c27221 */ /* 0x000fe80000010000 */
[C---:B------:R-:W-:Y:S04]  /*8ee0*/  HMMA.16816.F32 R28, R132.reuse, R148, R28 ;  /* 0x00000094841c723c */ /* 0x040fe8000000181c */
[----:B-1----:R-:W-:Y:S04]  /*8ef0*/  FADD.FTZ R194, R252, R194 ;  /* 0x000000c2fcc27221 */ /* 0x002fe80000010000 */
[C---:B------:R-:W-:Y:S01]  /*8f00*/  HMMA.16816.F32 R32, R132.reuse, R150, R32 ;  /* 0x000000968420723c */ /* 0x040fe20000001820 */
[----:B------:R-:W1:Y:S07]  /*8f10*/  LDSM.16.MT88.4 R148, [R221+0x4900] ;  /* 0x00490000dd94783b */ /* 0x000e6e0000004200 */
[C---:B------:R-:W-:Y:S08]  /*8f20*/  HMMA.16816.F32 R36, R132.reuse, R152, R36 ;  /* 0x000000988424723c */ /* 0x040ff00000001824 */
[C---:B------:R-:W-:Y:S01]  /*8f30*/  HMMA.16816.F32 R40, R132.reuse, R154, R40 ;  /* 0x0000009a8428723c */ /* 0x040fe20000001828 */
[----:B------:R-:W-:Y:S07]  /*8f40*/  LDSM.16.MT88.4 R152, [R222+0x1100] ;  /* 0x00110000de98783b */ /* 0x000fee0000004200 */
[C---:B--2---:R-:W-:Y:S08]  /*8f50*/  HMMA.16816.F32 R44, R132.reuse, R136, R44 ;  /* 0x00000088842c723c */ /* 0x044ff0000000182c */
[C---:B------:R-:W-:Y:S01]  /*8f60*/  HMMA.16816.F32 R48, R132.reuse, R138, R48 ;  /* 0x0000008a8430723c */ /* 0x040fe20000001830 */
[----:B------:R-:W2:Y:S07]  /*8f70*/  LDSM.16.MT88.4 R136, [R220+0x4900] ;  /* 0x00490000dc88783b */ /* 0x000eae0000004200 */
[C---:B---3--:R-:W-:Y:S08]  /*8f80*/  HMMA.16816.F32 R52, R132.reuse, R140, R52 ;  /* 0x0000008c8434723c */ /* 0x048ff00000001834 */
[C---:B------:R-:W-:Y:S01]  /*8f90*/  HMMA.16816.F32 R56, R132.reuse, R142, R56 ;  /* 0x0000008e8438723c */ /* 0x040fe20000001838 */
[----:B------:R-:W3:Y:S07]  /*8fa0*/  LDSM.16.MT88.4 R140, [R227+0x6900] ;  /* 0x00690000e38c783b */ /* 0x000eee0000004200 */
[C---:B------:R-:W-:Y:S07]  /*8fb0*/  HMMA.16816.F32 R60, R132.reuse, R144, R60 ;  /* 0x00000090843c723c */ /* 0x040fee000000183c */
[--C-:B------:R-:W-:Y:S01]  /*8fc0*/  FFMA.FTZ R144, R170, c[0x0][0x2d0], -R186.reuse ;  /* 0x0000b400aa907a23 */ /* 0x100fe200000108ba */
[C---:B------:R-:W-:Y:S01]  /*8fd0*/  HMMA.16816.F32 R64, R132.reuse, R146, R64 ;  /* 0x000000928440723c */ /* 0x040fe20000001840 */
[----:B------:R-:W-:Y:S07]  /*8fe0*/  MUFU.EX2 R170, R178 ;  /* 0x000000b200aa7308 */ /* 0x000fee0000000800 */
[C---:B------:R-:W-:Y:S03]  /*8ff0*/  HMMA.16816.F32 R68, R132.reuse, R156, R68 ;  /* 0x0000009c8444723c */ /* 0x040fe60000001844 */
[----:B------:R4:W-:Y:S05]  /*9000*/  MUFU.EX2 R169, R144 ;  /* 0x0000009000a97308 */ /* 0x0009ea0000000800 */
[C---:B------:R-:W-:Y:S01]  /*9010*/  HMMA.16816.F32 R72, R132.reuse, R158, R72 ;  /* 0x0000009e8448723c */ /* 0x040fe20000001848 */
[----:B------:R-:W-:Y:S07]  /*9020*/  LDSM.16.MT88.4 R156, [R220+0x1100] ;  /* 0x00110000dc9c783b */ /* 0x000fee0000004200 */
[C---:B------:R-:W-:Y:S08]  /*9030*/  HMMA.16816.F32 R76, R132.reuse, R160, R76 ;  /* 0x000000a0844c723c */ /* 0x040ff0000000184c */
[C---:B------:R-:W-:Y:S01]  /*9040*/  HMMA.16816.F32 R80, R132.reuse, R162, R80 ;  /* 0x000000a28450723c */ /* 0x040fe20000001850 */
[----:B------:R-:W-:Y:S07]  /*9050*/  LDSM.16.MT88.4 R160, [R222+0x5100] ;  /* 0x00510000dea0783b */ /* 0x000fee0000004200 */
[C---:B-1----:R-:W-:Y:S01]  /*9060*/  HMMA.16816.F32 R84, R132.reuse, R148, R84 ;  /* 0x000000948454723c */ /* 0x042fe20000001854 */
[----:B----4-:R-:W1:Y:S06]  /*9070*/  LDSM.16.MT88.4 R144, [R222+0x6900] ;  /* 0x00690000de90783b */ /* 0x010e6c0000004200 */
[--C-:B------:R-:W-:Y:S01]  /*9080*/  FFMA.FTZ R148, R171, c[0x0][0x2d0], -R186.reuse ;  /* 0x0000b400ab947a23 */ /* 0x100fe200000108ba */
[C---:B------:R-:W-:Y:S01]  /*9090*/  HMMA.16816.F32 R88, R132.reuse, R150, R88 ;  /* 0x000000968458723c */ /* 0x040fe20000001858 */
[----:B------:R-:W-:Y:S03]  /*90a0*/  MUFU.EX2 R171, R175 ;  /* 0x000000af00ab7308 */ /* 0x000fe60000000800 */
[----:B------:R-:W-:Y:S04]  /*90b0*/  FFMA.FTZ R186, R174, c[0x0][0x2d0], -R186 ;  /* 0x0000b400aeba7a23 */ /* 0x000fe800000108ba */
[C---:B--2---:R-:W-:Y:S03]  /*90c0*/  HMMA.16816.F32 R92, R132.reuse, R136, R92 ;  /* 0x00000088845c723c */ /* 0x044fe6000000185c */
[----:B------:R2:W4:Y:S05]  /*90d0*/  MUFU.EX2 R168, R148 ;  /* 0x0000009400a87308 */ /* 0x00052a0000000800 */
[C---:B------:R-:W-:Y:S01]  /*90e0*/  HMMA.16816.F32 R96, R132.reuse, R138, R96 ;  /* 0x0000008a8460723c */ /* 0x040fe20000001860 */
[----:B------:R-:W-:Y:S04]  /*90f0*/  LDSM.16.MT88.4 R136, [R220+0x6900] ;  /* 0x00690000dc88783b */ /* 0x000fe80000004200 */
[----:B------:R-:W-:Y:S03]  /*9100*/  MUFU.EX2 R186, R186 ;  /* 0x000000ba00ba7308 */ /* 0x000fe60000000800 */
[C---:B---3--:R-:W-:Y:S08]  /*9110*/  HMMA.16816.F32 R100, R132.reuse, R140, R100 ;  /* 0x0000008c8464723c */ /* 0x048ff00000001864 */
[C---:B------:R-:W-:Y:S01]  /*9120*/  HMMA.16816.F32 R104, R132.reuse, R142, R104 ;  /* 0x0000008e8468723c */ /* 0x040fe20000001868 */
[----:B------:R-:W-:Y:S07]  /*9130*/  LDSM.16.MT88.4 R140, [R227+0x1100] ;  /* 0x00110000e38c783b */ /* 0x000fee0000004200 */
[C---:B-1----:R-:W-:Y:S01]  /*9140*/  HMMA.16816.F32 R108, R132.reuse, R144, R108 ;  /* 0x00000090846c723c */ /* 0x042fe2000000186c */
[----:B--2---:R-:W1:Y:S07]  /*9150*/  LDSM.16.MT88.4 R148, [R221+0x6900] ;  /* 0x00690000dd94783b */ /* 0x004e6e0000004200 */
[C---:B------:R-:W-:Y:S01]  /*9160*/  HMMA.16816.F32 R112, R132.reuse, R146, R112 ;  /* 0x000000928470723c */ /* 0x040fe20000001870 */
[----:B------:R-:W2:Y:S07]  /*9170*/  LDSM.16.MT88.4 R144, [R221+0x1100] ;  /* 0x00110000dd90783b */ /* 0x000eae0000004200 */
[C---:B-1----:R-:W-:Y:S08]  /*9180*/  HMMA.16816.F32 R116, R132.reuse, R148, R116 ;  /* 0x000000948474723c */ /* 0x042ff00000001874 */
[C---:B------:R-:W-:Y:S01]  /*9190*/  HMMA.16816.F32 R120, R132.reuse, R150, R120 ;  /* 0x000000968478723c */ /* 0x040fe20000001878 */
[----:B------:R-:W-:Y:S07]  /*91a0*/  LDSM.16.MT88.4 R148, [R221+0x3100] ;  /* 0x00310000dd94783b */ /* 0x000fee0000004200 */
[C---:B------:R-:W-:Y:S08]  /*91b0*/  HMMA.16816.F32 R124, R132.reuse, R136, R124 ;  /* 0x00000088847c723c */ /* 0x040ff0000000187c */
[----:B------:R-:W-:Y:S01]  /*91c0*/  HMMA.16816.F32 R128, R132, R138, R128 ;  /* 0x0000008a8480723c */ /* 0x000fe20000001880 */
[----:B------:R-:W1:Y:S06]  /*91d0*/  LDSM.16.MT88.4 R136, [R227+0x3100] ;  /* 0x00310000e388783b */ /* 0x000e6c0000004200 */
[----:B----4-:R-:W-:Y:S02]  /*91e0*/  F2FP.PACK_AB R132, R168, R169 ;  /* 0x000000a9a884723e */ /* 0x010fe400000000ff */
[----:B------:R-:W-:Y:S03]  /*91f0*/  F2FP.PACK_AB R134, R198, R199 ;  /* 0x000000c7c686723e */ /* 0x000fe600000000ff */
[C---:B------:R-:W-:Y:S01]  /*9200*/  F2FP.PACK_AB R133, R197.reuse, R252 ;  /* 0x000000fcc585723e */ /* 0x040fe200000000ff */
[----:B------:R-:W-:Y:S01]  /*9210*/  FADD.FTZ R197, R197, R194 ;  /* 0x000000c2c5c57221 */ /* 0x000fe20000010000 */
[C---:B------:R-:W-:Y:S03]  /*9220*/  F2FP.PACK_AB R135, R195.reuse, R196 ;  /* 0x000000c4c387723e */ /* 0x040fe600000000ff */
[----:B------:R-:W-:Y:S04]  /*9230*/  FADD.FTZ R197, R196, R197 ;  /* 0x000000c5c4c57221 */ /* 0x000fe80000010000 */
[C---:B------:R-:W-:Y:S03]  /*9240*/  HMMA.16816.F32 R4, R132.reuse, R140, R4 ;  /* 0x0000008c8404723c */ /* 0x040fe60000001804 */
[----:B------:R-:W-:Y:S05]  /*9250*/  FADD.FTZ R195, R195, R197 ;  /* 0x000000c5c3c37221 */ /* 0x000fea0000010000 */
        /* <DEDUP_REMOVED lines=8> */
[C---:B------:R-:W-:Y:S08]  /*92e0*/  HMMA.16816.F32 R28, R132.reuse, R156, R28 ;  /* 0x0000009c841c723c */ /* 0x040ff0000000181c */
[C---:B------:R-:W-:Y:S01]  /*92f0*/  HMMA.16816.F32 R32, R132.reuse, R158, R32 ;  /* 0x0000009e8420723c */ /* 0x040fe20000001820 */
[----:B------:R-:W5:Y:S07]  /*9300*/  LDSM.16.MT88.4 R156, [R221+0x5100] ;  /* 0x00510000dd9c783b */ /* 0x000f6e0000004200 */
[C---:B-1----:R-:W-:Y:S08]  /*9310*/  HMMA.16816.F32 R36, R132.reuse, R136, R36 ;  /* 0x000000888424723c */ /* 0x042ff00000001824 */
[C---:B------:R-:W-:Y:S01]  /*9320*/  HMMA.16816.F32 R40, R132.reuse, R138, R40 ;  /* 0x0000008a8428723c */ /* 0x040fe20000001828 */
[----:B------:R-:W1:Y:S07]  /*9330*/  LDSM.16.MT88.4 R136, [R220+0x5100] ;  /* 0x00510000dc88783b */ /* 0x000e6e0000004200 */
[C---:B---3--:R-:W-:Y:S08]  /*9340*/  HMMA.16816.F32 R44, R132.reuse, R140, R44 ;  /* 0x0000008c842c723c */ /* 0x048ff0000000182c */
[C---:B------:R-:W-:Y:S01]  /*9350*/  HMMA.16816.F32 R48, R132.reuse, R142, R48 ;  /* 0x0000008e8430723c */ /* 0x040fe20000001830 */
[----:B------:R-:W3:Y:S07]  /*9360*/  LDSM.16.MT88.4 R140, [R227+0x7100] ;  /* 0x00710000e38c783b */ /* 0x000eee0000004200 */
[C---:B------:R-:W-:Y:S08]  /*9370*/  HMMA.16816.F32 R52, R132.reuse, R148, R52 ;  /* 0x000000948434723c */ /* 0x040ff00000001834 */
[C---:B------:R-:W-:Y:S01]  /*9380*/  HMMA.16816.F32 R56, R132.reuse, R150, R56 ;  /* 0x000000968438723c */ /* 0x040fe20000001838 */
[----:B------:R-:W-:Y:S07]  /*9390*/  LDSM.16.MT88.4 R148, [R221+0x7100] ;  /* 0x00710000dd94783b */ /* 0x000fee0000004200 */
[C---:B----4-:R-:W-:Y:S07]  /*93a0*/  HMMA.16816.F32 R60, R132.reuse, R152, R60 ;  /* 0x00000098843c723c */ /* 0x050fee000000183c */
[----:B------:R-:W-:Y:S01]  /*93b0*/  MOV R153, R169 ;  /* 0x000000a900997202 */ /* 0x000fe20000000f00 */
[C---:B------:R-:W-:Y:S01]  /*93c0*/  HMMA.16816.F32 R64, R132.reuse, R154, R64 ;  /* 0x0000009a8440723c */ /* 0x040fe20000001840 */
[----:B------:R4:W-:Y:S03]  /*93d0*/  MUFU.EX2 R169, R173 ;  /* 0x000000ad00a97308 */ /* 0x0009e60000000800 */
[----:B------:R-:W-:Y:S04]  /*93e0*/  MOV R152, R168 ;  /* 0x000000a800987202 */ /* 0x000fe80000000f00 */
[C---:B--2---:R-:W-:Y:S03]  /*93f0*/  HMMA.16816.F32 R68, R132.reuse, R144, R68 ;  /* 0x000000908444723c */ /* 0x044fe60000001844 */
[----:B------:R-:W-:Y:S05]  /*9400*/  MUFU.EX2 R168, R176 ;  /* 0x000000b000a87308 */ /* 0x000fea0000000800 */
[C---:B------:R-:W-:Y:S01]  /*9410*/  HMMA.16816.F32 R72, R132.reuse, R146, R72 ;  /* 0x000000928448723c */ /* 0x040fe20000001848 */
[----:B------:R-:W2:Y:S07]  /*9420*/  LDSM.16.MT88.4 R144, [R222+0x7100] ;  /* 0x00710000de90783b */ /* 0x000eae0000004200 */
[C---:B------:R-:W-:Y:S01]  /*9430*/  HMMA.16816.F32 R76, R132.reuse, R160, R76 ;  /* 0x000000a0844c723c */ /* 0x040fe2000000184c */
[----:B----4-:R-:W-:Y:S01]  /*9440*/  LDSM.16.MT88.4 R172, [R227+0x3900] ;  /* 0x00390000e3ac783b */ /* 0x010fe20000004200 */
[----:B------:R-:W-:Y:S06]  /*9450*/  MUFU.EX2 R161, R179 ;  /* 0x000000b300a17308 */ /* 0x000fec0000000800 */
[C---:B------:R-:W-:Y:S04]  /*9460*/  HMMA.16816.F32 R80, R132.reuse, R162, R80 ;  /* 0x000000a28450723c */ /* 0x040fe80000001850 */
[----:B------:R4:W2:Y:S04]  /*9470*/  MUFU.EX2 R160, R177 ;  /* 0x000000b100a07308 */ /* 0x0008a80000000800 */
[C---:B-----5:R-:W-:Y:S08]  /*9480*/  HMMA.16816.F32 R84, R132.reuse, R156, R84 ;  /* 0x0000009c8454723c */ /* 0x060ff00000001854 */
[C---:B------:R-:W-:Y:S01]  /*9490*/  HMMA.16816.F32 R88, R132.reuse, R158, R88 ;  /* 0x0000009e8458723c */ /* 0x040fe20000001858 */
[----:B------:R-:W-:Y:S07]  /*94a0*/  LDSM.16.MT88.4 R156, [R227+0x1900] ;  /* 0x00190000e39c783b */ /* 0x000fee0000004200 */
[C---:B-1----:R-:W-:Y:S01]  /*94b0*/  HMMA.16816.F32 R92, R132.reuse, R136, R92 ;  /* 0x00000088845c723c */ /* 0x042fe2000000185c */
[----:B----4-:R-:W-:Y:S07]  /*94c0*/  LDSM.16.MT88.4 R176, [R222+0x3900] ;  /* 0x00390000deb0783b */ /* 0x010fee0000004200 */
        /* <DEDUP_REMOVED lines=8> */
[C---:B------:R-:W-:Y:S07]  /*9550*/  HMMA.16816.F32 R116, R132.reuse, R148, R116 ;  /* 0x000000948474723c */ /* 0x040fee0000001874 */
[----:B------:R-:W-:Y:S01]  /*9560*/  MOV R148, R152 ;  /* 0x0000009800947202 */ /* 0x000fe20000000f00 */
[C---:B------:R-:W-:Y:S04]  /*9570*/  HMMA.16816.F32 R120, R132.reuse, R150, R120 ;  /* 0x000000968478723c */ /* 0x040fe80000001878 */
[----:B------:R-:W-:Y:S02]  /*9580*/  MOV R149, R153 ;  /* 0x0000009900957202 */ /* 0x000fe40000000f00 */
[----:B------:R-:W4:Y:S01]  /*9590*/  LDSM.16.MT88.4 R152, [R220+0x1900] ;  /* 0x00190000dc98783b */ /* 0x000f220000004200 */
[----:B------:R-:W-:Y:S01]  /*95a0*/  MOV R150, R160 ;  /* 0x000000a000967202 */ /* 0x000fe20000000f00 */
[C---:B-1----:R-:W-:Y:S04]  /*95b0*/  HMMA.16816.F32 R124, R132.reuse, R136, R124 ;  /* 0x00000088847c723c */ /* 0x042fe8000000187c */
[----:B------:R-:W-:Y:S03]  /*95c0*/  MOV R151, R161 ;  /* 0x000000a100977202 */ /* 0x000fe60000000f00 */
[----:B------:R-:W-:Y:S01]  /*95d0*/  MOV R136, R171 ;  /* 0x000000ab00887202 */ /* 0x000fe20000000f00 */
[----:B------:R-:W-:Y:S04]  /*95e0*/  HMMA.16816.F32 R128, R132, R138, R128 ;  /* 0x0000008a8480723c */ /* 0x000fe80000001880 */
[----:B------:R-:W-:Y:S03]  /*95f0*/  MOV R137, R170 ;  /* 0x000000aa00897202 */ /* 0x000fe60000000f00 */
[----:B------:R-:W-:Y:S02]  /*9600*/  MOV R138, R169 ;  /* 0x000000a9008a7202 */ /* 0x000fe40000000f00 */
[----:B------:R-:W-:Y:S03]  /*9610*/  MOV R139, R168 ;  /* 0x000000a8008b7202 */ /* 0x000fe60000000f00 */
[----:B------:R-:W-:Y:S02]  /*9620*/  F2FP.PACK_AB R168, R137, R151 ;  /* 0x0000009789a8723e */ /* 0x000fe400000000ff */
[-C--:B------:R-:W-:Y:S02]  /*9630*/  F2FP.PACK_AB R170, R186, R139.reuse ;  /* 0x0000008bbaaa723e */ /* 0x080fe400000000ff */
[----:B------:R-:W-:Y:S02]  /*9640*/  F2FP.PACK_AB R169, R136, R150 ;  /* 0x0000009688a9723e */ /* 0x000fe400000000ff */
[-C--:B------:R-:W-:Y:S07]  /*9650*/  F2FP.PACK_AB R171, R165, R138.reuse ;  /* 0x0000008aa5ab723e */ /* 0x080fee00000000ff */
[C---:B------:R-:W-:Y:S01]  /*9660*/  HMMA.16816.F32 R160, R168.reuse, R156, R4 ;  /* 0x0000009ca8a0723c */ /* 0x040fe20000001804 */
[----:B------:R-:W1:Y:S07]  /*9670*/  LDSM.16.MT88.4 R4, [R221+0x3900] ;  /* 0x00390000dd04783b */ /* 0x000e6e0000004200 */
[C---:B------:R-:W-:Y:S07]  /*9680*/  HMMA.16816.F32 R156, R168.reuse, R158, R8 ;  /* 0x0000009ea89c723c */ /* 0x040fee0000001808 */
[----:B------:R-:W-:Y:S01]  /*9690*/  MOV R8, R138 ;  /* 0x0000008a00087202 */ /* 0x000fe20000000f00 */
[C---:B---3--:R-:W-:Y:S01]  /*96a0*/  HMMA.16816.F32 R132, R168.reuse, R140, R12 ;  /* 0x0000008ca884723c */ /* 0x048fe2000000180c */
[----:B------:R-:W-:Y:S03]  /*96b0*/  LDSM.16.MT88.4 R12, [R227+0x5900] ;  /* 0x00590000e30c783b */ /* 0x000fe60000004200 */
[----:B------:R-:W-:Y:S02]  /*96c0*/  MOV R9, R139 ;  /* 0x0000008b00097202 */ /* 0x000fe40000000f00 */
[----:B------:R-:W-:Y:S02]  /*96d0*/  MOV R10, R136 ;  /* 0x00000088000a7202 */ /* 0x000fe40000000f00 */
[----:B------:R-:W-:Y:S02]  /*96e0*/  MOV R11, R137 ;  /* 0x00000089000b7202 */ /* 0x000fe40000000f00 */
[C---:B------:R-:W-:Y:S07]  /*96f0*/  HMMA.16816.F32 R136, R168.reuse, R142, R16 ;  /* 0x0000008ea888723c */ /* 0x040fee0000001810 */
[----:B------:R-:W-:Y:S01]  /*9700*/  MOV R18, R150 ;  /* 0x0000009600127202 */ /* 0x000fe20000000f00 */
[C---:B--2---:R-:W-:Y:S04]  /*9710*/  HMMA.16816.F32 R140, R168.reuse, R144, R20 ;  /* 0x00000090a88c723c */ /* 0x044fe80000001814 */
[----:B------:R-:W-:Y:S03]  /*9720*/  MOV R19, R151 ;  /* 0x0000009700137202 */ /* 0x000fe60000000f00 */
[----:B------:R-:W-:Y:S01]  /*9730*/  MOV R22, R148 ;  /* 0x0000009400167202 */ /* 0x000fe20000000f00 */
[C---:B------:R-:W-:Y:S01]  /*9740*/  HMMA.16816.F32 R144, R168.reuse, R146, R24 ;  /* 0x00000092a890723c */ /* 0x040fe20000001818 */
[----:B------:R-:W-:Y:S03]  /*9750*/  LDSM.16.MT88.4 R24, [R220+0x5900] ;  /* 0x00590000dc18783b */ /* 0x000fe60000004200 */
[----:B------:R-:W-:Y:S04]  /*9760*/  MOV R23, R149 ;  /* 0x0000009500177202 */ /* 0x000fe80000000f00 */
[C---:B----4-:R-:W-:Y:S01]  /*9770*/  HMMA.16816.F32 R148, R168.reuse, R152, R28 ;  /* 0x00000098a894723c */ /* 0x050fe2000000181c */
[----:B------:R-:W-:Y:S07]  /*9780*/  LDSM.16.MT88.4 R28, [R227+0x7900] ;  /* 0x00790000e31c783b */ /* 0x000fee0000004200 */
[C---:B------:R-:W-:Y:S07]  /*9790*/  HMMA.16816.F32 R152, R168.reuse, R154, R32 ;  /* 0x0000009aa898723c */ /* 0x040fee0000001820 */
[----:B------:R-:W-:Y:S01]  /*97a0*/  MOV R35, R8 ;  /* 0x0000000800237202 */ /* 0x000fe20000000f00 */
[C---:B------:R-:W-:Y:S04]  /*97b0*/  HMMA.16816.F32 R36, R168.reuse, R172, R36 ;  /* 0x000000aca824723c */ /* 0x040fe80000001824 */
[----:B------:R-:W-:Y:S02]  /*97c0*/  MOV R34, R9 ;  /* 0x0000000900227202 */ /* 0x000fe40000000f00 */
[----:B------:R-:W-:Y:S02]  /*97d0*/  MOV R33, R10 ;  /* 0x0000000a00217202 */ /* 0x000fe40000000f00 */
[C---:B------:R-:W-:Y:S04]  /*97e0*/  HMMA.16816.F32 R40, R168.reuse, R174, R40 ;  /* 0x000000aea828723c */ /* 0x040fe80000001828 */
[----:B------:R-:W-:Y:S02]  /*97f0*/  MOV R32, R11 ;  /* 0x0000000b00207202 */ /* 0x000fe40000000f00 */
[----:B------:R-:W2:Y:S01]  /*9800*/  LDSM.16.MT88.4 R8, [R220+0x3900] ;  /* 0x00390000dc08783b */ /* 0x000ea20000004200 */
[----:B------:R-:W-:Y:S01]  /*9810*/  MOV R173, R18 ;  /* 0x0000001200ad7202 */ /* 0x000fe20000000f00 */
[C---:B------:R-:W-:Y:S04]  /*9820*/  HMMA.16816.F32 R44, R168.reuse, R176, R44 ;  /* 0x000000b0a82c723c */ /* 0x040fe8000000182c */
[----:B------:R-:W-:Y:S01]  /*9830*/  MOV R172, R19 ;  /* 0x0000001300ac7202 */ /* 0x000fe20000000f00 */
[----:B------:R-:W-:Y:S01]  /*9840*/  FADD.FTZ R195, R173, R195 ;  /* 0x000000c3adc37221 */ /* 0x000fe20000010000 */
[----:B------:R-:W3:Y:S01]  /*9850*/  LDSM.16.MT88.4 R16, [R222+0x5900] ;  /* 0x00590000de10783b */ /* 0x000ee20000004200 */
[----:B------:R-:W-:Y:S01]  /*9860*/  MOV R175, R22 ;  /* 0x0000001600af7202 */ /* 0x000fe20000000f00 */
[C---:B------:R-:W-:Y:S04]  /*9870*/  HMMA.16816.F32 R48, R168.reuse, R178, R48 ;  /* 0x000000b2a830723c */ /* 0x040fe80000001830 */
[----:B------:R-:W-:Y:S01]  /*9880*/  MOV R174, R23 ;  /* 0x0000001700ae7202 */ /* 0x000fe20000000f00 */
[----:B------:R-:W-:Y:S01]  /*9890*/  FADD.FTZ R195, R33, R195 ;  /* 0x000000c321c37221 */ /* 0x000fe20000010000 */
[----:B------:R-:W4:Y:S02]  /*98a0*/  LDSM.16.MT88.4 R20, [R221+0x5900] ;  /* 0x00590000dd14783b */ /* 0x000f240000004200 */
[C---:B-1----:R-:W-:Y:S04]  /*98b0*/  HMMA.16816.F32 R52, R168.reuse, R4, R52 ;  /* 0x00000004a834723c */ /* 0x042fe80000001834 */
[----:B------:R-:W-:Y:S02]  /*98c0*/  FADD.FTZ R2, R174, R2 ;  /* 0x00000002ae027221 */ /* 0x000fe40000010000 */
[----:B------:R-:W-:Y:S02]  /*98d0*/  FADD.FTZ R195, R35, R195 ;  /* 0x000000c323c37221 */ /* 0x000fe40000010000 */
[C---:B------:R-:W-:Y:S01]  /*98e0*/  HMMA.16816.F32 R56, R168.reuse, R6, R56 ;  /* 0x00000006a838723c */ /* 0x040fe20000001838 */
[----:B------:R-:W1:Y:S03]  /*98f0*/  LDSM.16.MT88.4 R4, [R222+0x7900] ;  /* 0x00790000de04783b */ /* 0x000e660000004200 */
[----:B------:R-:W-:Y:S02]  /*9900*/  FADD.FTZ R2, R175, R2 ;  /* 0x00000002af027221 */ /* 0x000fe40000010000 */
[----:B------:R-:W-:Y:S02]  /*9910*/  FADD.FTZ R239, R165, R195 ;  /* 0x000000c3a5ef7221 */ /* 0x000fe40000010000 */
[----:B------:R-:W-:Y:S04]  /*9920*/  FADD.FTZ R199, R199, R2 ;  /* 0x00000002c7c77221 */ /* 0x000fe80000010000 */
[----:B------:R-:W-:Y:S01]  /*9930*/  FADD.FTZ R2, R198, R199 ;  /* 0x000000c7c6027221 */ /* 0x000fe20000010000 */
[C---:B--2---:R-:W-:Y:S03]  /*9940*/  HMMA.16816.F32 R60, R168.reuse, R8, R60 ;  /* 0x00000008a83c723c */ /* 0x044fe6000000183c */
[----:B------:R-:W-:Y:S04]  /*9950*/  FADD.FTZ R2, R172, R2 ;  /* 0x00000002ac027221 */ /* 0x000fe80000010000 */
[----:B------:R-:W-:Y:S01]  /*9960*/  FADD.FTZ R2, R32, R2 ;  /* 0x0000000220027221 */ /* 0x000fe20000010000 */
[C---:B------:R-:W-:Y:S01]  /*9970*/  HMMA.16816.F32 R64, R168.reuse, R10, R64 ;  /* 0x0000000aa840723c */ /* 0x040fe20000001840 */
[----:B------:R-:W2:Y:S03]  /*9980*/  LDSM.16.MT88.4 R8, [R221+0x7900] ;  /* 0x00790000dd08783b */ /* 0x000ea60000004200 */
[----:B------:R-:W-:Y:S04]  /*9990*/  FADD.FTZ R2, R34, R2 ;  /* 0x0000000222027221 */ /* 0x000fe80000010000 */
[C---:B------:R-:W-:Y:S04]  /*99a0*/  HMMA.16816.F32 R68, R168.reuse, R12, R68 ;  /* 0x0000000ca844723c */ /* 0x040fe80000001844 */
[----:B------:R-:W-:Y:S01]  /*99b0*/  FADD.FTZ R240, R186, R2 ;  /* 0x00000002baf07221 */ /* 0x000fe20000010000 */
[-C--:B------:R-:W-:Y:S03]  /*99c0*/  MOV R2, R164.reuse ;  /* 0x000000a400027202 */ /* 0x080fe60000000f00 */
[C---:B------:R-:W-:Y:S01]  /*99d0*/  HMMA.16816.F32 R72, R168.reuse, R14, R72 ;  /* 0x0000000ea848723c */ /* 0x040fe20000001848 */
[----:B------:R-:W5:Y:S07]  /*99e0*/  LDSM.16.MT88.4 R12, [R220+0x7900] ;  /* 0x00790000dc0c783b */ /* 0x000f6e0000004200 */
[C---:B---3--:R-:W-:Y:S08]  /*99f0*/  HMMA.16816.F32 R76, R168.reuse, R16, R76 ;  /* 0x00000010a84c723c */ /* 0x048ff0000000184c */
[C---:B------:R-:W-:Y:S08]  /*9a00*/  HMMA.16816.F32 R80, R168.reuse, R18, R80 ;  /* 0x00000012a850723c */ /* 0x040ff00000001850 */
[C---:B----4-:R-:W-:Y:S08]  /*9a10*/  HMMA.16816.F32 R84, R168.reuse, R20, R84 ;  /* 0x00000014a854723c */ /* 0x050ff00000001854 */
        /* <DEDUP_REMOVED lines=9> */
[C---:B-----5:R-:W-:Y:S07]  /*9ab0*/  HMMA.16816.F32 R124, R168.reuse, R12, R124 ;  /* 0x0000000ca87c723c */ /* 0x060fee000000187c */
[----:B------:R-:W-:Y:S01]  /*9ac0*/  MOV R12, R164 ;  /* 0x000000a4000c7202 */ /* 0x000fe20000000f00 */
[----:B------:R-:W-:Y:S01]  /*9ad0*/  HMMA.16816.F32 R128, R168, R14, R128 ;  /* 0x0000000ea880723c */ /* 0x000fe20000001880 */
[----:B------:R-:W-:-:S07]  /*9ae0*/  @P0 BRA `(.L_x_997) ;  /* 0xffffbcf000000947 */ /* 0x000fce000383ffff */
.L_x_986:
[----:B------:R-:W1:Y:S01]  /*9af0*/  S2UR UR24, SR_CTAID.X ;  /* 0x00000000001879c3 */ /* 0x000e620000002500 */
[----:B------:R-:W-:Y:S01]  /*9b00*/  ULDC UR25, c[0x0][0x168] ;  /* 0x00005a0000197ab9 */ /* 0x000fe20000000800 */
[----:B------:R-:W-:Y:S01]  /*9b10*/  PLOP3.LUT P0, PT, PT, PT, UP1, 0x40, 0x0 ;  /* 0x000000000000781c */ /* 0x000fe20003f0e818 */
[----:B------:R-:W-:-:S02]  /*9b20*/  ULDC.64 UR4, c[0x0][0x2c8] ;  /* 0x0000b20000047ab9 */ /* 0x000fc40000000a00 */
[----:B------:R-:W-:Y:S02]  /*9b30*/  UIADD3 UR25, -UR25, 0x1, URZ ;  /* 0x0000000119197890 */ /* 0x000fe4000fffe13f */
        /* <DEDUP_REMOVED lines=21> */
.L_x_999:
[----:B------:R-:W-:Y:S02]  /*9c90*/  ULDC UR4, c[0x0][0x32c] ;  /* 0x0000cb0000047ab9 */ /* 0x000fe40000000800 */
[----:B------:R-:W-:-:S03]  /*9ca0*/  UISETP.NE.AND UP0, UPT, UR4, 0x1, UPT ;  /* 0x000000010400788c */ /* 0x000fc6000bf05270 */
[----:B------:R-:W-:Y:S02]  /*9cb0*/  ULDC.64 UR4, c[0x0][0x330] ;  /* 0x0000cc0000047ab9 */ /* 0x000fe40000000a00 */
[----:B------:R-:W-:-:S07]  /*9cc0*/  UIMAD.WIDE.U32 UR26, UR24, UR4, URZ ;  /* 0x00000004181a72a5 */ /* 0x000fce000f8e003f */
[----:B------:R-:W-:Y:S02]  /*9cd0*/  @UP0 UMOV UR25, UR27 ;  /* 0x0000001b00190c82 */ /* 0x000fe40008000000 */
[----:B------:R-:W-:Y:S02]  /*9ce0*/  @UP0 USHF.R.U32.HI UR24, URZ, UR5, UR25 ;  /* 0x000000053f180299 */ /* 0x000fe40008011619 */
.L_x_1000:
[----:B------:R-:W-:Y:S02]  /*9cf0*/  ULDC UR4, c[0x0][0x32c] ;  /* 0x0000cb0000047ab9 */ /* 0x000fe40000000800 */
[----:B------:R-:W-:-:S04]  /*9d00*/  UIMAD UR4, UR24, UR4, URZ ;  /* 0x00000004180472a4 */ /* 0x000fc8000f8e023f */
[----:B------:R-:W-:-:S04]  /*9d10*/  UISETP.LT.AND UP0, UPT, UR11, UR4, UPT ;  /* 0x000000040b00728c */ /* 0x000fc8000bf01270 */
[----:B------:R-:W-:-:S04]  /*9d20*/  USEL UR11, UR11, UR4, !UP0 ;  /* 0x000000040b0b7287 */ /* 0x000fc8000c000000 */
.L_x_998:
        /* <DEDUP_REMOVED lines=9> */
[----:B------:R-:W-:Y:S01]  /*9dc0*/  SHF.R.S32.HI R251, RZ, 0x1f, R235 ;  /* 0x0000001ffffb7819 */ /* 0x000fe200000114eb */
        /* <DEDUP_REMOVED lines=8> */
[----:B------:R-:W-:Y:S01]  /*9e50*/  IMAD.SHL.U32 R245, R201, 0x2, RZ ;  /* 0x00000002c9f57824 */ /* 0x000fe200078e00ff */
[----:B------:R-:W-:-:S02]  /*9e60*/  SHF.L.U64.HI R251, R235, 0x1, R251 ;  /* 0x00000001ebfb7819 */ /* 0x000fc400000102fb */
.L_x_1004:
        /* <DEDUP_REMOVED lines=70> */
.L_x_1002:
        /* <DEDUP_REMOVED lines=273> */
.L_x_1003:
        /* <DEDUP_REMOVED lines=39> */
[----:B------:R-:W-:Y:S01]  /*b650*/  PLOP3.LUT P0, PT, PT, PT, UP0, 0x80, 0x0 ;  /* 0x000000000000781c */ /* 0x000fe20003f0f008 */
[----:B------:R-:W-:Y:S08]  /*b660*/  SHFL.BFLY PT, R164, R167, 0x2, 0x1f ;  /* 0x0c401f00a7a47f89 */ /* 0x000ff000000e0000 */
        /* <DEDUP_REMOVED lines=9> */
[--C-:B------:R-:W-:Y:S02]  /*b700*/  FFMA.FTZ R184, R6, c[0x0][0x2d0], -R189.reuse ;  /* 0x0000b40006b87a23 */ /* 0x100fe400000108bd */
[----:B------:R-:W-:Y:S02]  /*b710*/  FFMA.FTZ R186, R7, c[0x0][0x2d0], -R189 ;  /* 0x0000b40007ba7a23 */ /* 0x000fe400000108bd */
[C---:B------:R-:W-:Y:S02]  /*b720*/  FMUL.FTZ R190, R0.reuse, c[0x0][0x2d0] ;  /* 0x0000b40000be7a20 */ /* 0x040fe40000410000 */
[----:B------:R-:W-:Y:S01]  /*b730*/  FADD.FTZ R3, -R0, R3 ;  /* 0x0000000300037221 */ /* 0x000fe20000010100 */
        /* <DEDUP_REMOVED lines=8> */
[----:B------:R-:W-:Y:S02]  /*b7c0*/  FMUL.FTZ R3, R3, c[0x0][0x2d0] ;  /* 0x0000b40003037a20 */ /* 0x000fe40000410000 */
[----:B------:R-:W-:Y:S02]  /*b7d0*/  FMUL.FTZ R2, R2, c[0x0][0x2d0] ;  /* 0x0000b40002027a20 */ /* 0x000fe40000410000 */
[--C-:B------:R-:W-:Y:S02]  /*b7e0*/  FFMA.FTZ R191, R12, c[0x0][0x2d0], -R190.reuse ;  /* 0x0000b4000cbf7a23 */ /* 0x100fe400000108be */
[--C-:B------:R-:W-:Y:S01]  /*b7f0*/  FFMA.FTZ R192, R13, c[0x0][0x2d0], -R190.reuse ;  /* 0x0000b4000dc07a23 */ /* 0x100fe200000108be */
[----:B------:R-:W1:Y:S01]  /*b800*/  MUFU.EX2 R3, R3 ;  /* 0x0000000300037308 */ /* 0x000e620000000800 */
[--C-:B------:R-:W-:Y:S02]  /*b810*/  FFMA.FTZ R193, R14, c[0x0][0x2d0], -R189.reuse ;  /* 0x0000b4000ec17a23 */ /* 0x100fe400000108bd */
[--C-:B------:R-:W-:Y:S02]  /*b820*/  FFMA.FTZ R194, R15, c[0x0][0x2d0], -R189.reuse ;  /* 0x0000b4000fc27a23 */ /* 0x100fe400000108bd */
[----:B------:R-:W-:Y:S01]  /*b830*/  LDSM.16.MT88.4 R12, [R220+0x6100] ;  /* 0x00610000dc0c783b */ /* 0x000fe20000004200 */
[--C-:B------:R-:W-:Y:S02]  /*b840*/  FFMA.FTZ R195, R16, c[0x0][0x2d0], -R190.reuse ;  /* 0x0000b40010c37a23 */ /* 0x100fe400000108be */
[--C-:B------:R-:W-:Y:S02]  /*b850*/  FFMA.FTZ R196, R17, c[0x0][0x2d0], -R190.reuse ;  /* 0x0000b40011c47a23 */ /* 0x100fe400000108be */
[----:B------:R-:W2:Y:S01]  /*b860*/  MUFU.EX2 R2, R2 ;  /* 0x0000000200027308 */ /* 0x000ea20000000800 */
[--C-:B------:R-:W-:Y:S02]  /*b870*/  FFMA.FTZ R197, R18, c[0x0][0x2d0], -R189.reuse ;  /* 0x0000b40012c57a23 */ /* 0x100fe400000108bd */
[--C-:B------:R-:W-:Y:S02]  /*b880*/  FFMA.FTZ R198, R19, c[0x0][0x2d0], -R189.reuse ;  /* 0x0000b40013c67a23 */ /* 0x100fe400000108bd */
[----:B------:R-:W-:Y:S01]  /*b890*/  LDSM.16.MT88.4 R16, [R222+0x900] ;  /* 0x00090000de10783b */ /* 0x000fe20000004200 */
[----:B------:R-:W-:Y:S02]  /*b8a0*/  FFMA.FTZ R199, R32, c[0x0][0x2d0], -R190 ;  /* 0x0000b40020c77a23 */ /* 0x000fe400000108be */
[----:B------:R-:W-:Y:S02]  /*b8b0*/  FFMA.FTZ R252, R34, c[0x0][0x2d0], -R189 ;  /* 0x0000b40022fc7a23 */ /* 0x000fe400000108bd */
[----:B------:R-:W3:Y:S01]  /*b8c0*/  MUFU.EX2 R165, R165 ;  /* 0x000000a500a57308 */ /* 0x000ee20000000800 */
[C---:B-1----:R-:W-:Y:S02]  /*b8d0*/  FMUL.FTZ R4, R3.reuse, R160 ;  /* 0x000000a003047220 */ /* 0x042fe40000410000 */
[C---:B------:R-:W-:Y:S02]  /*b8e0*/  FMUL.FTZ R5, R3.reuse, R161 ;  /* 0x000000a103057220 */ /* 0x040fe40000410000 */
[C---:B------:R-:W-:Y:S05]  /*b8f0*/  FMUL.FTZ R8, R3.reuse, R156 ;  /* 0x0000009c03087220 */ /* 0x040fea0000410000 */
[----:B------:R-:W-:Y:S01]  /*b900*/  MUFU.EX2 R166, R166 ;  /* 0x000000a600a67308 */ /* 0x000fe20000000800 */
[C---:B------:R-:W-:Y:S02]  /*b910*/  FMUL.FTZ R9, R3.reuse, R157 ;  /* 0x0000009d03097220 */ /* 0x040fe40000410000 */
[----:B------:R-:W-:Y:S02]  /*b920*/  FMUL.FTZ R132, R3, R132 ;  /* 0x0000008403847220 */ /* 0x000fe40000410000 */
[C---:B--2---:R-:W-:Y:S02]  /*b930*/  FMUL.FTZ R6, R2.reuse, R162 ;  /* 0x000000a202067220 */ /* 0x044fe40000410000 */
[C---:B------:R-:W-:Y:S02]  /*b940*/  FMUL.FTZ R7, R2.reuse, R163 ;  /* 0x000000a302077220 */ /* 0x040fe40000410000 */
[C---:B------:R-:W-:Y:S01]  /*b950*/  FMUL.FTZ R10, R2.reuse, R158 ;  /* 0x0000009e020a7220 */ /* 0x040fe20000410000 */
[----:B------:R-:W1:Y:S01]  /*b960*/  MUFU.EX2 R167, R167 ;  /* 0x000000a700a77308 */ /* 0x000e620000000800 */
[C---:B------:R-:W-:Y:S02]  /*b970*/  FMUL.FTZ R11, R2.reuse, R159 ;  /* 0x0000009f020b7220 */ /* 0x040fe40000410000 */
[----:B------:R-:W2:Y:S01]  /*b980*/  LDSM.16.MT88.4 R156, [R220+0x100] ;  /* 0x00010000dc9c783b */ /* 0x000ea20000004200 */
        /* <DEDUP_REMOVED lines=17> */
[----:B------:R-:W1:Y:S01]  /*baa0*/  MUFU.EX2 R188, R188 ;  /* 0x000000bc00bc7308 */ /* 0x000e620000000800 */
        /* <DEDUP_REMOVED lines=13> */
[C---:B------:R-:W-:Y:S02]  /*bb80*/  FMUL.FTZ R36, R3.reuse, R36 ;  /* 0x0000002403247220 */ /* 0x040fe40000410000 */
[C---:B------:R-:W-:Y:S01]  /*bb90*/  FMUL.FTZ R37, R3.reuse, R37 ;  /* 0x0000002503257220 */ /* 0x040fe20000410000 */
[----:B-1----:R-:W-:Y:S01]  /*bba0*/  F2FP.PACK_AB R163, R188, R187 ;  /* 0x000000bbbca3723e */ /* 0x002fe200000000ff */
        /* <DEDUP_REMOVED lines=8> */
[----:B------:R-:W1:Y:S01]  /*bc30*/  LDSM.16.MT88.4 R168, [R227+0x2100] ;  /* 0x00210000e3a8783b */ /* 0x000e620000004200 */
[----:B------:R-:W4:Y:S02]  /*bc40*/  MUFU.EX2 R194, R194 ;  /* 0x000000c200c27308 */ /* 0x000f240000000800 */
[C---:B------:R-:W-:Y:S02]  /*bc50*/  FMUL.FTZ R43, R2.reuse, R43 ;  /* 0x0000002b022b7220 */ /* 0x040fe40000410000 */
[C---:B------:R-:W-:Y:S02]  /*bc60*/  FMUL.FTZ R44, R3.reuse, R44 ;  /* 0x0000002c032c7220 */ /* 0x040fe40000410000 */
[C---:B------:R-:W-:Y:S04]  /*bc70*/  HMMA.16816.F32 R132, R160.reuse, R172, R132 ;  /* 0x000000aca084723c */ /* 0x040fe80000001884 */
[C---:B------:R-:W-:Y:S01]  /*bc80*/  FMUL.FTZ R45, R3.reuse, R45 ;  /* 0x0000002d032d7220 */ /* 0x040fe20000410000 */
[----:B------:R-:W-:Y:S01]  /*bc90*/  MUFU.EX2 R195, R195 ;  /* 0x000000c300c37308 */ /* 0x000fe20000000800 */
[C---:B------:R-:W-:Y:S02]  /*bca0*/  FMUL.FTZ R46, R2.reuse, R46 ;  /* 0x0000002e022e7220 */ /* 0x040fe40000410000 */
[C---:B------:R-:W-:Y:S01]  /*bcb0*/  HMMA.16816.F32 R136, R160.reuse, R174, R136 ;  /* 0x000000aea088723c */ /* 0x040fe20000001888 */
[----:B------:R-:W5:Y:S03]  /*bcc0*/  LDSM.16.MT88.4 R172, [R222+0x2100] ;  /* 0x00210000deac783b */ /* 0x000f660000004200 */
[C---:B------:R-:W-:Y:S02]  /*bcd0*/  FMUL.FTZ R47, R2.reuse, R47 ;  /* 0x0000002f022f7220 */ /* 0x040fe40000410000 */
[C---:B------:R-:W-:Y:S01]  /*bce0*/  FMUL.FTZ R48, R3.reuse, R48 ;  /* 0x0000003003307220 */ /* 0x040fe20000410000 */
[----:B------:R-:W1:Y:S01]  /*bcf0*/  MUFU.EX2 R196, R196 ;  /* 0x000000c400c47308 */ /* 0x000e620000000800 */
[C---:B------:R-:W-:Y:S04]  /*bd00*/  HMMA.16816.F32 R140, R160.reuse, R176, R140 ;  /* 0x000000b0a08c723c */ /* 0x040fe8000000188c */
[C---:B------:R-:W-:Y:S02]  /*bd10*/  FMUL.FTZ R49, R3.reuse, R49 ;  /* 0x0000003103317220 */ /* 0x040fe40000410000 */
[C---:B------:R-:W-:Y:S02]  /*bd20*/  FMUL.FTZ R50, R2.reuse, R50 ;  /* 0x0000003202327220 */ /* 0x040fe40000410000 */
[C---:B------:R-:W-:Y:S01]  /*bd30*/  HMMA.16816.F32 R144, R160.reuse, R178, R144 ;  /* 0x000000b2a090723c */ /* 0x040fe20000001890 */
[----:B------:R-:W-:Y:S01]  /*bd40*/  LDSM.16.MT88.4 R176, [R222+0x2900] ;  /* 0x00290000deb0783b */ /* 0x000fe20000004200 */
[----:B------:R-:W-:Y:S02]  /*bd50*/  MUFU.EX2 R197, R197 ;  /* 0x000000c500c57308 */ /* 0x000fe40000000800 */
[C---:B------:R-:W-:Y:S02]  /*bd60*/  FMUL.FTZ R51, R2.reuse, R51 ;  /* 0x0000003302337220 */ /* 0x040fe40000410000 */
[C---:B------:R-:W-:Y:S02]  /*bd70*/  FMUL.FTZ R52, R3.reuse, R52 ;  /* 0x0000003403347220 */ /* 0x040fe40000410000 */
[C---:B--2---:R-:W-:Y:S04]  /*bd80*/  HMMA.16816.F32 R148, R160.reuse, R156, R148 ;  /* 0x0000009ca094723c */ /* 0x044fe80000001894 */
[C---:B------:R-:W-:Y:S01]  /*bd90*/  FMUL.FTZ R53, R3.reuse, R53 ;  /* 0x0000003503357220 */ /* 0x040fe20000410000 */
[----:B------:R-:W2:Y:S01]  /*bda0*/  MUFU.EX2 R198, R198 ;  /* 0x000000c600c67308 */ /* 0x000ea20000000800 */
[C---:B------:R-:W-:Y:S02]  /*bdb0*/  FMUL.FTZ R54, R2.reuse, R54 ;  /* 0x0000003602367220 */ /* 0x040fe40000410000 */
[C---:B------:R-:W-:Y:S01]  /*bdc0*/  HMMA.16816.F32 R152, R160.reuse, R158, R152 ;  /* 0x0000009ea098723c */ /* 0x040fe20000001898 */
[----:B------:R-:W2:Y:S03]  /*bdd0*/  LDSM.16.MT88.4 R156, [R221+0x2100] ;  /* 0x00210000dd9c783b */ /* 0x000ea60000004200 */
[C---:B------:R-:W-:Y:S02]  /*bde0*/  FMUL.FTZ R55, R2.reuse, R55 ;  /* 0x0000003702377220 */ /* 0x040fe40000410000 */
[C---:B------:R-:W-:Y:S01]  /*bdf0*/  FMUL.FTZ R56, R3.reuse, R56 ;  /* 0x0000003803387220 */ /* 0x040fe20000410000 */
[----:B------:R-:W-:Y:S01]  /*be00*/  MUFU.EX2 R199, R199 ;  /* 0x000000c700c77308 */ /* 0x000fe20000000800 */
[C---:B-1----:R-:W-:Y:S04]  /*be10*/  HMMA.16816.F32 R36, R160.reuse, R168, R36 ;  /* 0x000000a8a024723c */ /* 0x042fe80000001824 */
[C---:B------:R-:W-:Y:S02]  /*be20*/  FMUL.FTZ R57, R3.reuse, R57 ;  /* 0x0000003903397220 */ /* 0x040fe40000410000 */
[C---:B------:R-:W-:Y:S02]  /*be30*/  FMUL.FTZ R58, R2.reuse, R58 ;  /* 0x0000003a023a7220 */ /* 0x040fe40000410000 */
[C---:B------:R-:W-:Y:S01]  /*be40*/  HMMA.16816.F32 R40, R160.reuse, R170, R40 ;  /* 0x000000aaa028723c */ /* 0x040fe20000001828 */
[----:B------:R-:W1:Y:S01]  /*be50*/  LDSM.16.MT88.4 R168, [R220+0x2100] ;  /* 0x00210000dca8783b */ /* 0x000e620000004200 */
[----:B------:R-:W-:Y:S02]  /*be60*/  MUFU.EX2 R252, R252 ;  /* 0x000000fc00fc7308 */ /* 0x000fe40000000800 */
        /* <DEDUP_REMOVED lines=107> */
[----:B------:R-:W-:Y:S01]  /*c520*/  HMMA.16816.F32 R128, R160, R14, R128 ;  /* 0x0000000ea080723c */ /* 0x000fe20000001880 */
[----:B------:R-:W3:Y:S02]  /*c530*/  LDSM.16.MT88.4 R160, [R220+0x900] ;  /* 0x00090000dca0783b */ /* 0x000ee40000004200 */
[----:B------:R-:W-:Y:S01]  /*c540*/  MOV R3, R0 ;  /* 0x0000000000037202 */ /* 0x000fe20000000f00 */
[----:B------:R-:W-:Y:S01]  /*c550*/  FFMA.FTZ R184, R2, R239, R184 ;  /* 0x000000ef02b87223 */ /* 0x000fe200000100b8 */
[----:B------:R-:W-:Y:S01]  /*c560*/  MOV R2, R164 ;  /* 0x000000a400027202 */ /* 0x000fe20000000f00 */
[----:B------:R-:W-:Y:S01]  /*c570*/  FADD.FTZ R185, R165, R185 ;  /* 0x000000b9a5b97221 */ /* 0x000fe20000010000 */
[----:B------:R-:W-:Y:S01]  /*c580*/  F2FP.PACK_AB R14, R196, R195 ;  /* 0x000000c3c40e723e */ /* 0x000fe200000000ff */
[----:B------:R-:W-:Y:S01]  /*c590*/  FADD.FTZ R184, R186, R184 ;  /* 0x000000b8bab87221 */ /* 0x000fe20000010000 */
[----:B------:R-:W-:Y:S03]  /*c5a0*/  F2FP.PACK_AB R15, R198, R197 ;  /* 0x000000c5c60f723e */ /* 0x000fe600000000ff */
[----:B------:R-:W-:Y:S02]  /*c5b0*/  FADD.FTZ R166, R166, R185 ;  /* 0x000000b9a6a67221 */ /* 0x000fe40000010000 */
[----:B------:R-:W-:Y:S02]  /*c5c0*/  FADD.FTZ R184, R187, R184 ;  /* 0x000000b8bbb87221 */ /* 0x000fe40000010000 */
[C---:B--2---:R-:W-:Y:S05]  /*c5d0*/  HMMA.16816.F32 R4, R12.reuse, R156, R4 ;  /* 0x0000009c0c04723c */ /* 0x044fea0000001804 */
[----:B------:R-:W-:Y:S02]  /*c5e0*/  FADD.FTZ R166, R167, R166 ;  /* 0x000000a6a7a67221 */ /* 0x000fe40000010000 */
[----:B------:R-:W-:Y:S01]  /*c5f0*/  FADD.FTZ R188, R188, R184 ;  /* 0x000000b8bcbc7221 */ /* 0x000fe20000010000 */
[C---:B------:R-:W-:Y:S01]  /*c600*/  HMMA.16816.F32 R8, R12.reuse, R158, R8 ;  /* 0x0000009e0c08723c */ /* 0x040fe20000001808 */
[----:B------:R-:W2:Y:S03]  /*c610*/  LDSM.16.MT88.4 R156, [R221+0x2900] ;  /* 0x00290000dd9c783b */ /* 0x000ea60000004200 */
        /* <DEDUP_REMOVED lines=9> */
[C---:B-1----:R-:W-:Y:S04]  /*c6b0*/  HMMA.16816.F32 R140, R12.reuse, R168, R140 ;  /* 0x000000a80c8c723c */ /* 0x042fe8000000188c */
[----:B------:R-:W-:Y:S02]  /*c6c0*/  FADD.FTZ R195, R196, R195 ;  /* 0x000000c3c4c37221 */ /* 0x000fe40000010000 */
[----:B------:R-:W-:Y:S02]  /*c6d0*/  FADD.FTZ R198, R198, R194 ;  /* 0x000000c2c6c67221 */ /* 0x000fe40000010000 */
        /* <DEDUP_REMOVED lines=8> */
[C---:B------:R-:W-:Y:S07]  /*c760*/  HMMA.16816.F32 R44, R12.reuse, R176, R44 ;  /* 0x000000b00c2c723c */ /* 0x040fee000000182c */
[--C-:B------:R-:W-:Y:S01]  /*c770*/  FFMA.FTZ R176, R20, c[0x0][0x2d0], -R190.reuse ;  /* 0x0000b40014b07a23 */ /* 0x100fe200000108be */
[C---:B------:R-:W-:Y:S04]  /*c780*/  HMMA.16816.F32 R48, R12.reuse, R178, R48 ;  /* 0x000000b20c30723c */ /* 0x040fe80000001830 */
[----:B------:R-:W-:Y:S01]  /*c790*/  FFMA.FTZ R177, R21, c[0x0][0x2d0], -R190 ;  /* 0x0000b40015b17a23 */ /* 0x000fe200000108be */
[----:B------:R-:W-:Y:S02]  /*c7a0*/  MUFU.EX2 R176, R176 ;  /* 0x000000b000b07308 */ /* 0x000fe40000000800 */
[--C-:B------:R-:W-:Y:S01]  /*c7b0*/  FFMA.FTZ R178, R22, c[0x0][0x2d0], -R189.reuse ;  /* 0x0000b40016b27a23 */ /* 0x100fe200000108bd */
[C---:B--2---:R-:W-:Y:S04]  /*c7c0*/  HMMA.16816.F32 R52, R12.reuse, R156, R52 ;  /* 0x0000009c0c34723c */ /* 0x044fe80000001834 */
[--C-:B------:R-:W-:Y:S02]  /*c7d0*/  FFMA.FTZ R179, R23, c[0x0][0x2d0], -R189.reuse ;  /* 0x0000b40017b37a23 */ /* 0x100fe400000108bd */
[----:B------:R-:W-:Y:S01]  /*c7e0*/  LDSM.16.MT88.4 R20, [R221+0x6900] ;  /* 0x00690000dd14783b */ /* 0x000fe20000004200 */
[----:B------:R-:W-:Y:S01]  /*c7f0*/  MUFU.EX2 R177, R177 ;  /* 0x000000b100b17308 */ /* 0x000fe20000000800 */
[C---:B------:R-:W-:Y:S06]  /*c800*/  HMMA.16816.F32 R56, R12.reuse, R158, R56 ;  /* 0x0000009e0c38723c */ /* 0x040fec0000001838 */
[----:B------:R-:W2:Y:S02]  /*c810*/  LDSM.16.MT88.4 R156, [R220+0x4900] ;  /* 0x00490000dc9c783b */ /* 0x000ea40000004200 */
[C---:B----4-:R-:W-:Y:S01]  /*c820*/  HMMA.16816.F32 R60, R12.reuse, R16, R60 ;  /* 0x000000100c3c723c */ /* 0x050fe2000000183c */
[----:B------:R-:W4:Y:S07]  /*c830*/  MUFU.EX2 R178, R178 ;  /* 0x000000b200b27308 */ /* 0x000f2e0000000800 */
[C---:B------:R-:W-:Y:S01]  /*c840*/  HMMA.16816.F32 R64, R12.reuse, R18, R64 ;  /* 0x000000120c40723c */ /* 0x040fe20000001840 */
[----:B------:R-:W5:Y:S02]  /*c850*/  LDSM.16.MT88.4 R16, [R227+0x6900] ;  /* 0x00690000e310783b */ /* 0x000f640000004200 */
[----:B------:R-:W2:Y:S05]  /*c860*/  MUFU.EX2 R179, R179 ;  /* 0x000000b300b37308 */ /* 0x000eaa0000000800 */
[C---:B-1----:R-:W-:Y:S08]  /*c870*/  HMMA.16816.F32 R68, R12.reuse, R168, R68 ;  /* 0x000000a80c44723c */ /* 0x042ff00000001844 */
[C---:B------:R-:W-:Y:S01]  /*c880*/  HMMA.16816.F32 R72, R12.reuse, R170, R72 ;  /* 0x000000aa0c48723c */ /* 0x040fe20000001848 */
[----:B------:R-:W1:Y:S03]  /*c890*/  LDSM.16.MT88.4 R168, [R222+0x6900] ;  /* 0x00690000dea8783b */ /* 0x000e660000004200 */
[----:B----4-:R-:W-:Y:S04]  /*c8a0*/  FADD.FTZ R198, R178, R198 ;  /* 0x000000c6b2c67221 */ /* 0x010fe80000010000 */
[C---:B------:R-:W-:Y:S07]  /*c8b0*/  HMMA.16816.F32 R76, R12.reuse, R180, R76 ;  /* 0x000000b40c4c723c */ /* 0x040fee000000184c */
[--C-:B------:R-:W-:Y:S01]  /*c8c0*/  FFMA.FTZ R180, R24, c[0x0][0x2d0], -R190.reuse ;  /* 0x0000b40018b47a23 */ /* 0x100fe200000108be */
[C---:B------:R-:W-:Y:S04]  /*c8d0*/  HMMA.16816.F32 R80, R12.reuse, R182, R80 ;  /* 0x000000b60c50723c */ /* 0x040fe80000001850 */
[----:B------:R-:W-:Y:S01]  /*c8e0*/  FFMA.FTZ R181, R25, c[0x0][0x2d0], -R190 ;  /* 0x0000b40019b57a23 */ /* 0x000fe200000108be */
[----:B------:R-:W-:Y:S02]  /*c8f0*/  MUFU.EX2 R180, R180 ;  /* 0x000000b400b47308 */ /* 0x000fe40000000800 */
[--C-:B------:R-:W-:Y:S01]  /*c900*/  FFMA.FTZ R182, R26, c[0x0][0x2d0], -R189.reuse ;  /* 0x0000b4001ab67a23 */ /* 0x100fe200000108bd */
[C---:B---3--:R-:W-:Y:S04]  /*c910*/  HMMA.16816.F32 R84, R12.reuse, R160, R84 ;  /* 0x000000a00c54723c */ /* 0x048fe80000001854 */
[----:B------:R-:W-:Y:S02]  /*c920*/  FFMA.FTZ R183, R27, c[0x0][0x2d0], -R189 ;  /* 0x0000b4001bb77a23 */ /* 0x000fe400000108bd */
[----:B------:R-:W-:Y:S01]  /*c930*/  LDSM.16.MT88.4 R24, [R221+0x1100] ;  /* 0x00110000dd18783b */ /* 0x000fe20000004200 */
[----:B------:R-:W3:Y:S01]  /*c940*/  MUFU.EX2 R181, R181 ;  /* 0x000000b500b57308 */ /* 0x000ee20000000800 */
[C---:B------:R-:W-:Y:S06]  /*c950*/  HMMA.16816.F32 R88, R12.reuse, R162, R88 ;  /* 0x000000a20c58723c */ /* 0x040fec0000001858 */
[----:B------:R-:W-:Y:S02]  /*c960*/  LDSM.16.MT88.4 R160, [R222+0x1100] ;  /* 0x00110000dea0783b */ /* 0x000fe40000004200 */
[C---:B--2---:R-:W-:Y:S01]  /*c970*/  HMMA.16816.F32 R92, R12.reuse, R156, R92 ;  /* 0x0000009c0c5c723c */ /* 0x044fe2000000185c */
[----:B------:R-:W-:Y:S07]  /*c980*/  MUFU.EX2 R182, R182 ;  /* 0x000000b600b67308 */ /* 0x000fee0000000800 */
[C---:B------:R-:W-:Y:S01]  /*c990*/  HMMA.16816.F32 R96, R12.reuse, R158, R96 ;  /* 0x0000009e0c60723c */ /* 0x040fe20000001860 */
[----:B------:R-:W2:Y:S02]  /*c9a0*/  LDSM.16.MT88.4 R156, [R220+0x6900] ;  /* 0x00690000dc9c783b */ /* 0x000ea40000004200 */
[----:B------:R-:W4:Y:S05]  /*c9b0*/  MUFU.EX2 R183, R183 ;  /* 0x000000b700b77308 */ /* 0x000f2a0000000800 */
[C---:B-----5:R-:W-:Y:S08]  /*c9c0*/  HMMA.16816.F32 R100, R12.reuse, R16, R100 ;  /* 0x000000100c64723c */ /* 0x060ff00000001864 */
[C---:B------:R-:W-:Y:S01]  /*c9d0*/  HMMA.16816.F32 R104, R12.reuse, R18, R104 ;  /* 0x000000120c68723c */ /* 0x040fe20000001868 */
[----:B------:R-:W5:Y:S07]  /*c9e0*/  LDSM.16.MT88.4 R16, [R227+0x1100] ;  /* 0x00110000e310783b */ /* 0x000f6e0000004200 */
[C---:B-1----:R-:W-:Y:S08]  /*c9f0*/  HMMA.16816.F32 R108, R12.reuse, R168, R108 ;  /* 0x000000a80c6c723c */ /* 0x042ff0000000186c */
[C---:B------:R-:W-:Y:S01]  /*ca00*/  HMMA.16816.F32 R112, R12.reuse, R170, R112 ;  /* 0x000000aa0c70723c */ /* 0x040fe20000001870 */
[----:B------:R-:W1:Y:S07]  /*ca10*/  LDSM.16.MT88.4 R168, [R220+0x1100] ;  /* 0x00110000dca8783b */ /* 0x000e6e0000004200 */
[C---:B------:R-:W-:Y:S08]  /*ca20*/  HMMA.16816.F32 R116, R12.reuse, R20, R116 ;  /* 0x000000140c74723c */ /* 0x040ff00000001874 */
[C---:B------:R-:W-:Y:S01]  /*ca30*/  HMMA.16816.F32 R120, R12.reuse, R22, R120 ;  /* 0x000000160c78723c */ /* 0x040fe20000001878 */
[----:B------:R-:W1:Y:S07]  /*ca40*/  LDSM.16.MT88.4 R20, [R227+0x3100] ;  /* 0x00310000e314783b */ /* 0x000e6e0000004200 */
[C---:B--2---:R-:W-:Y:S08]  /*ca50*/  HMMA.16816.F32 R124, R12.reuse, R156, R124 ;  /* 0x0000009c0c7c723c */ /* 0x044ff0000000187c */
[----:B------:R-:W-:Y:S01]  /*ca60*/  HMMA.16816.F32 R128, R12, R158, R128 ;  /* 0x0000009e0c80723c */ /* 0x000fe20000001880 */
[----:B------:R-:W-:Y:S06]  /*ca70*/  LDSM.16.MT88.4 R156, [R221+0x3100] ;  /* 0x00310000dd9c783b */ /* 0x000fec0000004200 */
[----:B------:R-:W-:Y:S01]  /*ca80*/  F2FP.PACK_AB R12, R177, R176 ;  /* 0x000000b0b10c723e */ /* 0x000fe200000000ff */
[----:B------:R-:W-:Y:S01]  /*ca90*/  FADD.FTZ R176, R176, R195 ;  /* 0x000000c3b0b07221 */ /* 0x000fe20000010000 */
[----:B------:R-:W-:Y:S03]  /*caa0*/  F2FP.PACK_AB R13, R179, R178 ;  /* 0x000000b2b30d723e */ /* 0x000fe600000000ff */
[----:B---3--:R-:W-:Y:S01]  /*cab0*/  F2FP.PACK_AB R14, R181, R180 ;  /* 0x000000b4b50e723e */ /* 0x008fe200000000ff */
[----:B------:R-:W-:Y:S01]  /*cac0*/  FADD.FTZ R176, R177, R176 ;  /* 0x000000b0b1b07221 */ /* 0x000fe20000010000 */
[----:B----4-:R-:W-:Y:S01]  /*cad0*/  F2FP.PACK_AB R15, R183, R182 ;  /* 0x000000b6b70f723e */ /* 0x010fe200000000ff */
[----:B------:R-:W-:Y:S02]  /*cae0*/  FADD.FTZ R179, R179, R198 ;  /* 0x000000c6b3b37221 */ /* 0x000fe40000010000 */
[----:B------:R-:W-:Y:S02]  /*caf0*/  FADD.FTZ R180, R180, R176 ;  /* 0x000000b0b4b47221 */ /* 0x000fe40000010000 */
[----:B------:R-:W-:Y:S02]  /*cb00*/  FADD.FTZ R179, R182, R179 ;  /* 0x000000b3b6b37221 */ /* 0x000fe40000010000 */
[C---:B-----5:R-:W-:Y:S03]  /*cb10*/  HMMA.16816.F32 R4, R12.reuse, R16, R4 ;  /* 0x000000100c04723c */ /* 0x060fe60000001804 */
[----:B------:R-:W-:Y:S02]  /*cb20*/  FADD.FTZ R180, R181, R180 ;  /* 0x000000b4b5b47221 */ /* 0x000fe40000010000 */
[----:B------:R-:W-:Y:S03]  /*cb30*/  FADD.FTZ R183, R183, R179 ;  /* 0x000000b3b7b77221 */ /* 0x000fe60000010000 */
        /* <DEDUP_REMOVED lines=17> */
[C---:B------:R-:W-:Y:S08]  /*cc50*/  HMMA.16816.F32 R52, R12.reuse, R156, R52 ;  /* 0x0000009c0c34723c */ /* 0x040ff00000001834 */
[C---:B------:R-:W-:Y:S01]  /*cc60*/  HMMA.16816.F32 R56, R12.reuse, R158, R56 ;  /* 0x0000009e0c38723c */ /* 0x040fe20000001838 */
[----:B------:R-:W-:Y:S07]  /*cc70*/  LDSM.16.MT88.4 R156, [R221+0x7100] ;  /* 0x00710000dd9c783b */ /* 0x000fee0000004200 */
[C---:B---3--:R-:W-:Y:S08]  /*cc80*/  HMMA.16816.F32 R60, R12.reuse, R160, R60 ;  /* 0x000000a00c3c723c */ /* 0x048ff0000000183c */
[C---:B------:R-:W-:Y:S08]  /*cc90*/  HMMA.16816.F32 R64, R12.reuse, R162, R64 ;  /* 0x000000a20c40723c */ /* 0x040ff00000001840 */
[C---:B----4-:R-:W-:Y:S08]  /*cca0*/  HMMA.16816.F32 R68, R12.reuse, R24, R68 ;  /* 0x000000180c44723c */ /* 0x050ff00000001844 */
[C---:B------:R-:W-:Y:S01]  /*ccb0*/  HMMA.16816.F32 R72, R12.reuse, R26, R72 ;  /* 0x0000001a0c48723c */ /* 0x040fe20000001848 */
[----:B------:R-:W3:Y:S07]  /*ccc0*/  LDSM.16.MT88.4 R24, [R222+0x7100] ;  /* 0x00710000de18783b */ /* 0x000eee0000004200 */
[C---:B------:R-:W-:Y:S07]  /*ccd0*/  HMMA.16816.F32 R76, R12.reuse, R172, R76 ;  /* 0x000000ac0c4c723c */ /* 0x040fee000000184c */
[--C-:B------:R-:W-:Y:S01]  /*cce0*/  FFMA.FTZ R172, R28, c[0x0][0x2d0], -R190.reuse ;  /* 0x0000b4001cac7a23 */ /* 0x100fe200000108be */
[C---:B------:R-:W-:Y:S04]  /*ccf0*/  HMMA.16816.F32 R80, R12.reuse, R174, R80 ;  /* 0x000000ae0c50723c */ /* 0x040fe80000001850 */
[--C-:B------:R-:W-:Y:S01]  /*cd00*/  FFMA.FTZ R173, R29, c[0x0][0x2d0], -R190.reuse ;  /* 0x0000b4001dad7a23 */ /* 0x100fe200000108be */
[----:B------:R-:W-:Y:S01]  /*cd10*/  MUFU.EX2 R172, R172 ;  /* 0x000000ac00ac7308 */ /* 0x000fe20000000800 */
[----:B------:R-:W-:Y:S02]  /*cd20*/  FFMA.FTZ R190, R33, c[0x0][0x2d0], -R190 ;  /* 0x0000b40021be7a23 */ /* 0x000fe400000108be */
[C---:B-1----:R-:W-:Y:S04]  /*cd30*/  HMMA.16816.F32 R84, R12.reuse, R168, R84 ;  /* 0x000000a80c54723c */ /* 0x042fe80000001854 */
[--C-:B------:R-:W-:Y:S02]  /*cd40*/  FFMA.FTZ R174, R30, c[0x0][0x2d0], -R189.reuse ;  /* 0x0000b4001eae7a23 */ /* 0x100fe400000108bd */
[--C-:B------:R-:W-:Y:S01]  /*cd50*/  FFMA.FTZ R175, R31, c[0x0][0x2d0], -R189.reuse ;  /* 0x0000b4001faf7a23 */ /* 0x100fe200000108bd */
[----:B------:R-:W-:Y:S01]  /*cd60*/  MUFU.EX2 R173, R173 ;  /* 0x000000ad00ad7308 */ /* 0x000fe20000000800 */
[C---:B------:R-:W-:Y:S01]  /*cd70*/  HMMA.16816.F32 R88, R12.reuse, R170, R88 ;  /* 0x000000aa0c58723c */ /* 0x040fe20000001858 */
[----:B------:R-:W-:Y:S03]  /*cd80*/  LDSM.16.MT88.4 R28, [R222+0x1900] ;  /* 0x00190000de1c783b */ /* 0x000fe60000004200 */
[----:B------:R-:W-:Y:S04]  /*cd90*/  FFMA.FTZ R189, R35, c[0x0][0x2d0], -R189 ;  /* 0x0000b40023bd7a23 */ /* 0x000fe800000108bd */
[C---:B--2---:R-:W-:Y:S01]  /*cda0*/  HMMA.16816.F32 R92, R12.reuse, R16, R92 ;  /* 0x000000100c5c723c */ /* 0x044fe2000000185c */
[----:B------:R-:W-:Y:S01]  /*cdb0*/  LDSM.16.MT88.4 R32, [R220+0x1900] ;  /* 0x00190000dc20783b */ /* 0x000fe20000004200 */
[----:B------:R-:W1:Y:S06]  /*cdc0*/  MUFU.EX2 R174, R174 ;  /* 0x000000ae00ae7308 */ /* 0x000e6c0000000800 */
[C---:B------:R-:W-:Y:S01]  /*cdd0*/  HMMA.16816.F32 R96, R12.reuse, R18, R96 ;  /* 0x000000120c60723c */ /* 0x040fe20000001860 */
[----:B------:R-:W2:Y:S03]  /*cde0*/  LDSM.16.MT88.4 R16, [R220+0x7100] ;  /* 0x00710000dc10783b */ /* 0x000ea60000004200 */
[----:B------:R-:W4:Y:S04]  /*cdf0*/  MUFU.EX2 R175, R175 ;  /* 0x000000af00af7308 */ /* 0x000f280000000800 */
[C---:B------:R-:W-:Y:S01]  /*ce00*/  HMMA.16816.F32 R100, R12.reuse, R20, R100 ;  /* 0x000000140c64723c */ /* 0x040fe20000001864 */
[----:B------:R-:W-:Y:S05]  /*ce10*/  LDSM.16.MT88.4 R168, [R227+0x3900] ;  /* 0x00390000e3a8783b */ /* 0x000fea0000004200 */
[----:B------:R-:W-:Y:S02]  /*ce20*/  MUFU.EX2 R190, R190 ;  /* 0x000000be00be7308 */ /* 0x000fe40000000800 */
[C---:B------:R-:W-:Y:S01]  /*ce30*/  HMMA.16816.F32 R104, R12.reuse, R22, R104 ;  /* 0x000000160c68723c */ /* 0x040fe20000001868 */
[----:B------:R-:W5:Y:S03]  /*ce40*/  LDSM.16.MT88.4 R20, [R227+0x1900] ;  /* 0x00190000e314783b */ /* 0x000f660000004200 */
[----:B-1----:R-:W-:Y:S04]  /*ce50*/  FADD.FTZ R183, R174, R183 ;  /* 0x000000b7aeb77221 */ /* 0x002fe80000010000 */
[C---:B---3--:R-:W-:Y:S01]  /*ce60*/  HMMA.16816.F32 R108, R12.reuse, R24, R108 ;  /* 0x000000180c6c723c */ /* 0x048fe2000000186c */
[----:B------:R-:W1:Y:S03]  /*ce70*/  MUFU.EX2 R189, R189 ;  /* 0x000000bd00bd7308 */ /* 0x000e660000000800 */
[----:B----4-:R-:W-:Y:S04]  /*ce80*/  FADD.FTZ R183, R175, R183 ;  /* 0x000000b7afb77221 */ /* 0x010fe80000010000 */
[C---:B------:R-:W-:Y:S01]  /*ce90*/  HMMA.16816.F32 R112, R12.reuse, R26, R112 ;  /* 0x0000001a0c70723c */ /* 0x040fe20000001870 */
[----:B------:R-:W3:Y:S03]  /*cea0*/  LDSM.16.MT88.4 R24, [R221+0x1900] ;  /* 0x00190000dd18783b */ /* 0x000ee60000004200 */
[----:B------:R-:W-:Y:S04]  /*ceb0*/  FADD.FTZ R183, R252, R183 ;  /* 0x000000b7fcb77221 */ /* 0x000fe80000010000 */
[C---:B------:R-:W-:Y:S08]  /*cec0*/  HMMA.16816.F32 R116, R12.reuse, R156, R116 ;  /* 0x0000009c0c74723c */ /* 0x040ff00000001874 */
[C---:B------:R-:W-:Y:S04]  /*ced0*/  HMMA.16816.F32 R120, R12.reuse, R158, R120 ;  /* 0x0000009e0c78723c */ /* 0x040fe80000001878 */
[----:B-1----:R-:W-:Y:S04]  /*cee0*/  FADD.FTZ R239, R189, R183 ;  /* 0x000000b7bdef7221 */ /* 0x002fe80000010000 */
[C---:B--2---:R-:W-:Y:S08]  /*cef0*/  HMMA.16816.F32 R124, R12.reuse, R16, R124 ;  /* 0x000000100c7c723c */ /* 0x044ff0000000187c */
[----:B------:R-:W-:Y:S01]  /*cf00*/  HMMA.16816.F32 R128, R12, R18, R128 ;  /* 0x000000120c80723c */ /* 0x000fe20000001880 */
[----:B------:R-:W1:Y:S06]  /*cf10*/  LDSM.16.MT88.4 R16, [R222+0x3900] ;  /* 0x00390000de10783b */ /* 0x000e6c0000004200 */
[----:B------:R-:W-:Y:S01]  /*cf20*/  F2FP.PACK_AB R12, R173, R172 ;  /* 0x000000acad0c723e */ /* 0x000fe200000000ff */
[----:B------:R-:W-:Y:S01]  /*cf30*/  FADD.FTZ R172, R172, R180 ;  /* 0x000000b4acac7221 */ /* 0x000fe20000010000 */
[----:B------:R-:W-:Y:S03]  /*cf40*/  F2FP.PACK_AB R13, R175, R174 ;  /* 0x000000aeaf0d723e */ /* 0x000fe600000000ff */
[C---:B------:R-:W-:Y:S01]  /*cf50*/  F2FP.PACK_AB R14, R190.reuse, R199 ;  /* 0x000000c7be0e723e */ /* 0x040fe200000000ff */
[----:B------:R-:W-:Y:S01]  /*cf60*/  FADD.FTZ R172, R173, R172 ;  /* 0x000000acadac7221 */ /* 0x000fe20000010000 */
[----:B------:R-:W-:Y:S03]  /*cf70*/  F2FP.PACK_AB R15, R189, R252 ;  /* 0x000000fcbd0f723e */ /* 0x000fe600000000ff */
[----:B------:R-:W-:Y:S04]  /*cf80*/  FADD.FTZ R172, R199, R172 ;  /* 0x000000acc7ac7221 */ /* 0x000fe80000010000 */
[C---:B-----5:R-:W-:Y:S01]  /*cf90*/  HMMA.16816.F32 R160, R12.reuse, R20, R4 ;  /* 0x000000140ca0723c */ /* 0x060fe20000001804 */
[----:B------:R-:W2:Y:S02]  /*cfa0*/  LDSM.16.MT88.4 R4, [R221+0x3900] ;  /* 0x00390000dd04783b */ /* 0x000ea40000004200 */
[----:B------:R-:W-:Y:S05]  /*cfb0*/  FADD.FTZ R240, R190, R172 ;  /* 0x000000acbef07221 */ /* 0x000fea0000010000 */
[C---:B------:R-:W-:Y:S01]  /*cfc0*/  HMMA.16816.F32 R156, R12.reuse, R22, R8 ;  /* 0x000000160c9c723c */ /* 0x040fe20000001808 */
[----:B------:R-:W4:Y:S07]  /*cfd0*/  LDSM.16.MT88.4 R8, [R220+0x3900] ;  /* 0x00390000dc08783b */ /* 0x000f2e0000004200 */
[C---:B------:R-:W-:Y:S01]  /*cfe0*/  HMMA.16816.F32 R132, R12.reuse, R28, R132 ;  /* 0x0000001c0c84723c */ /* 0x040fe20000001884 */
[----:B------:R-:W5:Y:S07]  /*cff0*/  LDSM.16.MT88.4 R20, [R227+0x5900] ;  /* 0x00590000e314783b */ /* 0x000f6e0000004200 */
[C---:B------:R-:W-:Y:S01]  /*d000*/  HMMA.16816.F32 R136, R12.reuse, R30, R136 ;  /* 0x0000001e0c88723c */ /* 0x040fe20000001888 */
[----:B------:R-:W-:Y:S07]  /*d010*/  LDSM.16.MT88.4 R28, [R221+0x5900] ;  /* 0x00590000dd1c783b */ /* 0x000fee0000004200 */
[C---:B---3--:R-:W-:Y:S08]  /*d020*/  HMMA.16816.F32 R140, R12.reuse, R24, R140 ;  /* 0x000000180c8c723c */ /* 0x048ff0000000188c */
[C---:B------:R-:W-:Y:S01]  /*d030*/  HMMA.16816.F32 R144, R12.reuse, R26, R144 ;  /* 0x0000001a0c90723c */ /* 0x040fe20000001890 */
[----:B------:R-:W3:Y:S07]  /*d040*/  LDSM.16.MT88.4 R24, [R222+0x5900] ;  /* 0x00590000de18783b */ /* 0x000eee0000004200 */
[C---:B------:R-:W-:Y:S08]  /*d050*/  HMMA.16816.F32 R148, R12.reuse, R32, R148 ;  /* 0x000000200c94723c */ /* 0x040ff00000001894 */
[C---:B------:R-:W-:Y:S01]  /*d060*/  HMMA.16816.F32 R152, R12.reuse, R34, R152 ;  /* 0x000000220c98723c */ /* 0x040fe20000001898 */
[----:B------:R-:W3:Y:S07]  /*d070*/  LDSM.16.MT88.4 R32, [R220+0x5900] ;  /* 0x00590000dc20783b */ /* 0x000eee0000004200 */
[C---:B------:R-:W-:Y:S08]  /*d080*/  HMMA.16816.F32 R36, R12.reuse, R168, R36 ;  /* 0x000000a80c24723c */ /* 0x040ff00000001824 */
[C---:B------:R-:W-:Y:S08]  /*d090*/  HMMA.16816.F32 R40, R12.reuse, R170, R40 ;  /* 0x000000aa0c28723c */ /* 0x040ff00000001828 */
        /* <DEDUP_REMOVED lines=9> */
[C---:B-----5:R-:W-:Y:S08]  /*d130*/  HMMA.16816.F32 R68, R12.reuse, R20, R68 ;  /* 0x000000140c44723c */ /* 0x060ff00000001844 */
[C---:B------:R-:W-:Y:S08]  /*d140*/  HMMA.16816.F32 R72, R12.reuse, R22, R72 ;  /* 0x000000160c48723c */ /* 0x040ff00000001848 */
[C---:B---3--:R-:W-:Y:S08]  /*d150*/  HMMA.16816.F32 R76, R12.reuse, R24, R76 ;  /* 0x000000180c4c723c */ /* 0x048ff0000000184c */
[C---:B------:R-:W-:Y:S08]  /*d160*/  HMMA.16816.F32 R80, R12.reuse, R26, R80 ;  /* 0x0000001a0c50723c */ /* 0x040ff00000001850 */
[C---:B------:R-:W-:Y:S08]  /*d170*/  HMMA.16816.F32 R84, R12.reuse, R28, R84 ;  /* 0x0000001c0c54723c */ /* 0x040ff00000001854 */
[C---:B------:R-:W-:Y:S08]  /*d180*/  HMMA.16816.F32 R88, R12.reuse, R30, R88 ;  /* 0x0000001e0c58723c */ /* 0x040ff00000001858 */
[C---:B------:R-:W-:Y:S08]  /*d190*/  HMMA.16816.F32 R92, R12.reuse, R32, R92 ;  /* 0x000000200c5c723c */ /* 0x040ff0000000185c */
[C---:B------:R-:W-:Y:S08]  /*d1a0*/  HMMA.16816.F32 R96, R12.reuse, R34, R96 ;  /* 0x000000220c60723c */ /* 0x040ff00000001860 */
[C---:B-1----:R-:W-:Y:S08]  /*d1b0*/  HMMA.16816.F32 R100, R12.reuse, R16, R100 ;  /* 0x000000100c64723c */ /* 0x042ff00000001864 */
[C---:B------:R-:W-:Y:S01]  /*d1c0*/  HMMA.16816.F32 R104, R12.reuse, R18, R104 ;  /* 0x000000120c68723c */ /* 0x040fe20000001868 */
[----:B------:R-:W1:Y:S07]  /*d1d0*/  LDSM.16.MT88.4 R16, [R220+0x7900] ;  /* 0x00790000dc10783b */ /* 0x000e6e0000004200 */
[C---:B--2---:R-:W-:Y:S08]  /*d1e0*/  HMMA.16816.F32 R108, R12.reuse, R4, R108 ;  /* 0x000000040c6c723c */ /* 0x044ff0000000186c */
[C---:B------:R-:W-:Y:S08]  /*d1f0*/  HMMA.16816.F32 R112, R12.reuse, R6, R112 ;  /* 0x000000060c70723c */ /* 0x040ff00000001870 */
[C---:B----4-:R-:W-:Y:S08]  /*d200*/  HMMA.16816.F32 R116, R12.reuse, R8, R116 ;  /* 0x000000080c74723c */ /* 0x050ff00000001874 */
[C---:B------:R-:W-:Y:S08]  /*d210*/  HMMA.16816.F32 R120, R12.reuse, R10, R120 ;  /* 0x0000000a0c78723c */ /* 0x040ff00000001878 */
[C---:B-1----:R-:W-:Y:S08]  /*d220*/  HMMA.16816.F32 R124, R12.reuse, R16, R124 ;  /* 0x000000100c7c723c */ /* 0x042ff0000000187c */
[----:B------:R-:W-:Y:S07]  /*d230*/  HMMA.16816.F32 R128, R12, R18, R128 ;  /* 0x000000120c80723c */ /* 0x000fee0000001880 */
[----:B------:R-:W-:Y:S01]  /*d240*/  MOV R12, R164 ;  /* 0x000000a4000c7202 */ /* 0x000fe20000000f00 */
[----:B------:R-:W-:-:S05]  /*d250*/  @P0 BRA `(.L_x_1004) ;  /* 0xffffcc1000000947 */ /* 0x000fca000383ffff */
.L_x_1001:
[----:B------:R-:W-:-:S06]  /*d260*/  UISETP.GE.AND UP0, UPT, UR21, UR7, UPT ;  /* 0x000000071500728c */ /* 0x000fcc000bf06270 */
[----:B------:R-:W-:-:S13]  /*d270*/  PLOP3.LUT P0, PT, PT, PT, UP0, 0x40, 0x0 ;  /* 0x000000000000781c */ /* 0x000fda0003f0e808 */
[----:B------:R-:W-:Y:S05]  /*d280*/  @P0 BRA `(.L_x_1005) ;  /* 0x0000401000000947 */ /* 0x000fea0003800000 */
[----:B------:R-:W-:Y:S01]  /*d290*/  SHF.R.S32.HI R244, RZ, 0x1f, R235 ;  /* 0x0000001ffff47819 */ /* 0x000fe200000114eb */
[----:B------:R-:W-:Y:S01]  /*d2a0*/  IMAD.MOV.U32 R2, RZ, RZ, R12 ;  /* 0x000000ffff027224 */ /* 0x000fe200078e000c */
[C---:B------:R-:W-:Y:S01]  /*d2b0*/  SHF.L.U64.HI R242, R202.reuse, 0x1, R242 ;  /* 0x00000001caf27819 */ /* 0x040fe200000102f2 */
[----:B------:R-:W-:Y:S01]  /*d2c0*/  IMAD.MOV.U32 R3, RZ, RZ, R0 ;  /* 0x000000ffff037224 */ /* 0x000fe200078e0000 */
[C---:B------:R-:W-:Y:S01]  /*d2d0*/  SHF.L.U64.HI R244, R235.reuse, 0x1, R244 ;  /* 0x00000001ebf47819 */ /* 0x040fe200000102f4 */
[----:B------:R-:W-:Y:S01]  /*d2e0*/  IMAD.SHL.U32 R243, R235, 0x2, RZ ;  /* 0x00000002ebf37824 */ /* 0x000fe200078e00ff */
[----:B------:R-:W-:Y:S01]  /*d2f0*/  SHF.L.U32 R245, R202, 0x1, RZ ;  /* 0x00000001caf57819 */ /* 0x000fe200000006ff */
[C---:B------:R-:W-:Y:S01]  /*d300*/  IMAD.SHL.U32 R246, R201.reuse, 0x2, RZ ;  /* 0x00000002c9f67824 */ /* 0x040fe200078e00ff */
[----:B------:R-:W-:Y:S02]  /*d310*/  SHF.L.U64.HI R241, R201, 0x1, R241 ;  /* 0x00000001c9f17819 */ /* 0x000fe400000102f1 */
[----:B------:R-:W-:-:S02]  /*d320*/  SHF.L.U64.HI R247, R200, 0x1, R203 ;  /* 0x00000001c8f77819 */ /* 0x000fc400000102cb */
[----:B------:R-:W-:Y:S02]  /*d330*/  SHF.L.U32 R248, R200, 0x1, RZ ;  /* 0x00000001c8f87819 */ /* 0x000fe400000006ff */
.L_x_1015:
        /* <DEDUP_REMOVED lines=22> */
[----:B------:R-:W-:Y:S04]  /*d4a0*/  SHFL.IDX PT, R0, R0, 0x1, 0x181f ;  /* 0x00381f0000007f89 */ /* 0x000fe800000e0000 */
[----:B------:R-:W4:Y:S04]  /*d4b0*/  LDSM.16.M88.4 R24, [R229+0x9100] ;  /* 0x00910000e518783b */ /* 0x000f280000000200 */
[----:B------:R-:W5:Y:S04]  /*d4c0*/  SHFL.IDX PT, R28, R28, 0x1, 0x181f ;  /* 0x00381f001c1c7f89 */ /* 0x000f6800000e0000 */
[----:B------:R-:W4:Y:S04]  /*d4d0*/  LDSM.16.M88.4 R164, [R229+0x9900] ;  /* 0x00990000e5a4783b */ /* 0x000f280000000200 */
[----:B------:R-:W-:Y:S04]  /*d4e0*/  LDSM.16.M88.4 R168, [R226+0x10100] ;  /* 0x01010000e2a8783b */ /* 0x000fe80000000200 */
[----:B------:R-:W5:Y:S01]  /*d4f0*/  LDSM.16.M88.4 R172, [R228] ;  /* 0x00000000e4ac783b */ /* 0x000f620000000200 */
[C---:B-1----:R-:W-:Y:S03]  /*d500*/  HMMA.16816.F32 R4, R32.reuse, R8, RZ ;  /* 0x000000082004723c */ /* 0x042fe600000018ff */
[----:B------:R-:W1:Y:S01]  /*d510*/  LDSM.16.M88.4 R176, [R219] ;  /* 0x00000000dbb0783b */ /* 0x000e620000000200 */
[----:B--2---:R-:W-:Y:S03]  /*d520*/  IADD3 R188, P0, R190, R243, RZ ;  /* 0x000000f3bebc7210 */ /* 0x004fe60007f1e0ff */
[----:B------:R-:W2:Y:S01]  /*d530*/  LDSM.16.M88.4 R180, [R218] ;  /* 0x00000000dab4783b */ /* 0x000ea20000000200 */
[C---:B------:R-:W-:Y:S01]  /*d540*/  HMMA.16816.F32 R8, R32.reuse, R10, RZ ;  /* 0x0000000a2008723c */ /* 0x040fe200000018ff */
[----:B---3--:R-:W-:Y:S02]  /*d550*/  IMAD.X R189, R20, 0x1, R244, P0 ;  /* 0x0000000114bd7824 */ /* 0x008fe400000e06f4 */
[----:B------:R-:W3:Y:S01]  /*d560*/  LDSM.16.M88.4 R184, [R217] ;  /* 0x00000000d9b8783b */ /* 0x000ee20000000200 */
[----:B------:R-:W-:Y:S03]  /*d570*/  IADD3 R196, P0, R190, R245, RZ ;  /* 0x000000f5bec47210 */ /* 0x000fe60007f1e0ff */
[----:B------:R-:W-:Y:S01]  /*d580*/  @!PT LDS RZ, [RZ] ;  /* 0x00000000fffff984 */ /* 0x000fe20000000800 */
[----:B------:R-:W-:Y:S01]  /*d590*/  @!PT LDS RZ, [RZ] ;  /* 0x00000000fffff984 */ /* 0x000fe20000000800 */
[----:B------:R-:W-:Y:S01]  /*d5a0*/  @!PT LDS RZ, [RZ] ;  /* 0x00000000fffff984 */ /* 0x000fe20000000800 */
[----:B------:R1:W-:Y:S01]  /*d5b0*/  LDGSTS.E.BYPASS.LTC128B.128 [R238], [R188.64], !P2 ;  /* 0x00000000bcee7fae */ /* 0x0003e2000d101d50 */
[C---:B------:R-:W-:Y:S01]  /*d5c0*/  HMMA.16816.F32 R12, R32.reuse, R16, RZ ;  /* 0x00000010200c723c */ /* 0x040fe200000018ff */
[----:B------:R-:W-:Y:S03]  /*d5d0*/  IMAD.X R197, R20, 0x1, R242, P0 ;  /* 0x0000000114c57824 */ /* 0x000fe600000e06f2 */
[----:B------:R-:W-:Y:S02]  /*d5e0*/  IADD3 R192, P0, R190, R246, RZ ;  /* 0x000000f6bec07210 */ /* 0x000fe40007f1e0ff */
[----:B------:R2:W-:Y:S02]  /*d5f0*/  LDGSTS.E.BYPASS.LTC128B.128 [R238+0x2000], [R196.64], !P6 ;  /* 0x02000000c4ee7fae */ /* 0x0005e4000f101d50 */
[C---:B------:R-:W-:Y:S01]  /*d600*/  HMMA.16816.F32 R16, R32.reuse, R18, RZ ;  /* 0x000000122010723c */ /* 0x040fe200000018ff */
[----:B------:R-:W-:Y:S03]  /*d610*/  IMAD.X R193, R20, 0x1, R241, P0 ;  /* 0x0000000114c17824 */ /* 0x000fe600000e06f1 */
[----:B------:R-:W-:Y:S02]  /*d620*/  IADD3 R190, P0, R190, R248, RZ ;  /* 0x000000f8bebe7210 */ /* 0x000fe40007f1e0ff */
[----:B------:R2:W-:Y:S03]  /*d630*/  LDGSTS.E.BYPASS.LTC128B.128 [R238+0x4000], [R192.64], !P5 ;  /* 0x04000000c0ee7fae */ /* 0x0005e6000e901d50 */
[----:B------:R-:W-:Y:S02]  /*d640*/  IMAD.X R191, R20, 0x1, R247, P0 ;  /* 0x0000000114bf7824 */ /* 0x000fe400000e06f7 */
[C---:B----4-:R-:W-:Y:S01]  /*d650*/  HMMA.16816.F32 R20, R32.reuse, R24, RZ ;  /* 0x000000182014723c */ /* 0x050fe200000018ff */
[----:B------:R-:W-:Y:S02]  /*d660*/  IADD3 R30, P0, R0, R243, RZ ;  /* 0x000000f3001e7210 */ /* 0x000fe40007f1e0ff */
[----:B------:R4:W-:Y:S03]  /*d670*/  LDGSTS.E.BYPASS.LTC128B.128 [R238+0x6000], [R190.64], !P4 ;  /* 0x06000000beee7fae */ /* 0x0009e6000e101d50 */
[----:B-----5:R-:W-:Y:S01]  /*d680*/  IMAD.X R31, R28, 0x1, R244, P0 ;  /* 0x000000011c1f7824 */ /* 0x020fe200000e06f4 */
[----:B------:R-:W-:Y:S01]  /*d690*/  IADD3 R194, P0, R0, R245, RZ ;  /* 0x000000f500c27210 */ /* 0x000fe20007f1e0ff */
[C---:B------:R-:W-:Y:S03]  /*d6a0*/  HMMA.16816.F32 R24, R32.reuse, R26, RZ ;  /* 0x0000001a2018723c */ /* 0x040fe600000018ff */
[----:B------:R5:W-:Y:S01]  /*d6b0*/  LDGSTS.E.BYPASS.LTC128B.128 [R238+0x1000], [R30.64], !P2 ;  /* 0x010000001eee7fae */ /* 0x000be2000d101d50 */
[----:B------:R-:W-:Y:S01]  /*d6c0*/  IMAD.X R195, R28, 0x1, R242, P0 ;  /* 0x000000011cc37824 */ /* 0x000fe200000e06f2 */
[----:B-1----:R-:W-:Y:S04]  /*d6d0*/  IADD3 R188, P0, R0, R246, RZ ;  /* 0x000000f600bc7210 */ /* 0x002fe80007f1e0ff */
[----:B------:R1:W-:Y:S03]  /*d6e0*/  LDGSTS.E.BYPASS.LTC128B.128 [R238+0x3000], [R194.64], !P6 ;  /* 0x03000000c2ee7fae */ /* 0x0003e6000f101d50 */
[----:B------:R-:W-:Y:S01]  /*d6f0*/  IMAD.X R189, R28, 0x1, R241, P0 ;  /* 0x000000011cbd7824 */ /* 0x000fe200000e06f1 */
[----:B--2---:R-:W-:Y:S04]  /*d700*/  IADD3 R192, P0, R0, R248, RZ ;  /* 0x000000f800c07210 */ /* 0x004fe80007f1e0ff */
[----:B------:R4:W-:Y:S01]  /*d710*/  LDGSTS.E.BYPASS.LTC128B.128 [R238+0x5000], [R188.64], !P5 ;  /* 0x05000000bcee7fae */ /* 0x0009e2000e901d50 */
[----:B------:R-:W-:Y:S01]  /*d720*/  IMAD.X R193, R28, 0x1, R247, P0 ;  /* 0x000000011cc17824 */ /* 0x000fe200000e06f7 */
[----:B------:R-:W-:Y:S04]  /*d730*/  PLOP3.LUT P0, PT, PT, PT, UP0, 0x40, 0x0 ;  /* 0x000000000000781c */ /* 0x000fe80003f0e808 */
[----:B------:R1:W-:Y:S04]  /*d740*/  LDGSTS.E.BYPASS.LTC128B.128 [R238+0x7000], [R192.64], !P4 ;  /* 0x07000000c0ee7fae */ /* 0x0003e8000e101d50 */
[----:B------:R-:W-:Y:S01]  /*d750*/  LDSM.16.M88.4 R196, [R224+0x8900] ;  /* 0x00890000e0c4783b */ /* 0x000fe20000000200 */
[C---:B-----5:R-:W-:Y:S03]  /*d760*/  HMMA.16816.F32 R28, R32.reuse, R164, RZ ;  /* 0x000000a4201c723c */ /* 0x060fe600000018ff */
[----:B------:R-:W0:Y:S04]  /*d770*/  LDGDEPBAR ;  /* 0x00000000000079af */ /* 0x000e280000000000 */
[----:B------:R-:W-:Y:S01]  /*d780*/  LDSM.16.M88.4 R200, [R224+0x9900] ;  /* 0x00990000e0c8783b */ /* 0x000fe20000000200 */
[----:B------:R-:W-:Y:S03]  /*d790*/  HMMA.16816.F32 R32, R32, R166, RZ ;  /* 0x000000a62020723c */ /* 0x000fe600000018ff */
[----:B------:R-:W-:Y:S04]  /*d7a0*/  LDSM.16.M88.4 R164, [R224+0x9100] ;  /* 0x00910000e0a4783b */ /* 0x000fe80000000200 */
[----:B----4-:R-:W-:Y:S01]  /*d7b0*/  LDSM.16.M88.4 R188, [R225+0x10100] ;  /* 0x01010000e1bc783b */ /* 0x010fe20000000200 */
[C---:B------:R-:W-:Y:S03]  /*d7c0*/  HMMA.16816.F32 R4, R168.reuse, R172, R4 ;  /* 0x000000aca804723c */ /* 0x040fe60000001804 */
[----:B-1----:R-:W1:Y:S05]  /*d7d0*/  LDSM.16.M88.4 R192, [R224+0x8100] ;  /* 0x00810000e0c0783b */ /* 0x002e6a0000000200 */
[C---:B------:R-:W-:Y:S01]  /*d7e0*/  HMMA.16816.F32 R8, R168.reuse, R174, R8 ;  /* 0x000000aea808723c */ /* 0x040fe20000001808 */
[----:B------:R-:W-:Y:S07]  /*d7f0*/  LDSM.16.M88.4 R172, [R223+0x10100] ;  /* 0x01010000dfac783b */ /* 0x000fee0000000200 */
[C---:B------:R-:W-:Y:S08]  /*d800*/  HMMA.16816.F32 R12, R168.reuse, R176, R12 ;  /* 0x000000b0a80c723c */ /* 0x040ff0000000180c */
[C---:B------:R-:W-:Y:S01]  /*d810*/  HMMA.16816.F32 R16, R168.reuse, R178, R16 ;  /* 0x000000b2a810723c */ /* 0x040fe20000001810 */
[----:B------:R-:W2:Y:S07]  /*d820*/  LDSM.16.M88.4 R176, [R216] ;  /* 0x00000000d8b0783b */ /* 0x000eae0000000200 */
[C---:B------:R-:W-:Y:S08]  /*d830*/  HMMA.16816.F32 R20, R168.reuse, R180, R20 ;  /* 0x000000b4a814723c */ /* 0x040ff00000001814 */
[C---:B------:R-:W-:Y:S01]  /*d840*/  HMMA.16816.F32 R24, R168.reuse, R182, R24 ;  /* 0x000000b6a818723c */ /* 0x040fe20000001818 */
[----:B------:R-:W4:Y:S07]  /*d850*/  LDSM.16.M88.4 R180, [R216+0x800] ;  /* 0x00080000d8b4783b */ /* 0x000f2e0000000200 */
        /* <DEDUP_REMOVED lines=12> */
[----:B------:R-:W1:Y:S07]  /*d920*/  LDSM.16.M88.4 R164, [R230+0x14100] ;  /* 0x01410000e6a4783b */ /* 0x000e6e0000000200 */
[C---:B------:R-:W-:Y:S08]  /*d930*/  HMMA.16816.F32 R28, R188.reuse, R200, R28 ;  /* 0x000000c8bc1c723c */ /* 0x040ff0000000181c */
[----:B------:R-:W-:Y:S01]  /*d940*/  HMMA.16816.F32 R32, R188, R202, R32 ;  /* 0x000000cabc20723c */ /* 0x000fe20000001820 */
[----:B------:R-:W1:Y:S04]  /*d950*/  LDSM.16.M88.4 R188, [R229+0xb100] ;  /* 0x00b10000e5bc783b */ /* 0x000e680000000200 */
[----:B------:R-:W1:Y:S03]  /*d960*/  LDSM.16.M88.4 R200, [R229+0xb900] ;  /* 0x00b90000e5c8783b */ /* 0x000e660000000200 */
[C---:B--2---:R-:W-:Y:S08]  /*d970*/  HMMA.16816.F32 R4, R172.reuse, R176, R4 ;  /* 0x000000b0ac04723c */ /* 0x044ff00000001804 */
[C---:B------:R-:W-:Y:S01]  /*d980*/  HMMA.16816.F32 R8, R172.reuse, R178, R8 ;  /* 0x000000b2ac08723c */ /* 0x040fe20000001808 */
[----:B------:R-:W-:Y:S07]  /*d990*/  LDSM.16.M88.4 R176, [R215] ;  /* 0x00000000d7b0783b */ /* 0x000fee0000000200 */
[C---:B----4-:R-:W-:Y:S08]  /*d9a0*/  HMMA.16816.F32 R12, R172.reuse, R180, R12 ;  /* 0x000000b4ac0c723c */ /* 0x050ff0000000180c */
[C---:B------:R-:W-:Y:S01]  /*d9b0*/  HMMA.16816.F32 R16, R172.reuse, R182, R16 ;  /* 0x000000b6ac10723c */ /* 0x040fe20000001810 */
[----:B------:R-:W-:Y:S07]  /*d9c0*/  LDSM.16.M88.4 R180, [R214] ;  /* 0x00000000d6b4783b */ /* 0x000fee0000000200 */
[C---:B---3--:R-:W-:Y:S08]  /*d9d0*/  HMMA.16816.F32 R20, R172.reuse, R168, R20 ;  /* 0x000000a8ac14723c */ /* 0x048ff00000001814 */
[C---:B------:R-:W-:Y:S01]  /*d9e0*/  HMMA.16816.F32 R24, R172.reuse, R170, R24 ;  /* 0x000000aaac18723c */ /* 0x040fe20000001818 */
[----:B------:R-:W2:Y:S07]  /*d9f0*/  LDSM.16.M88.4 R168, [R226+0x14100] ;  /* 0x01410000e2a8783b */ /* 0x000eae0000000200 */
[C---:B-----5:R-:W-:Y:S08]  /*da00*/  HMMA.16816.F32 R28, R172.reuse, R184, R28 ;  /* 0x000000b8ac1c723c */ /* 0x060ff0000000181c */
[----:B------:R-:W-:Y:S01]  /*da10*/  HMMA.16816.F32 R32, R172, R186, R32 ;  /* 0x000000baac20723c */ /* 0x000fe20000001820 */
[----:B------:R-:W3:Y:S04]  /*da20*/  LDSM.16.M88.4 R172, [R213] ;  /* 0x00000000d5ac783b */ /* 0x000ee80000000200 */
[----:B------:R-:W4:Y:S03]  /*da30*/  LDSM.16.M88.4 R184, [R212] ;  /* 0x00000000d4b8783b */ /* 0x000f260000000200 */
        /* <DEDUP_REMOVED lines=11> */
[----:B------:R-:W5:Y:S04]  /*daf0*/  LDSM.16.M88.4 R164, [R224+0xb100] ;  /* 0x00b10000e0a4783b */ /* 0x000f680000000200 */
[----:B------:R-:W1:Y:S03]  /*db00*/  LDSM.16.M88.4 R200, [R224+0xb900] ;  /* 0x00b90000e0c8783b */ /* 0x000e660000000200 */
[C---:B--2---:R-:W-:Y:S08]  /*db10*/  HMMA.16816.F32 R4, R168.reuse, R176, R4 ;  /* 0x000000b0a804723c */ /* 0x044ff00000001804 */
[C---:B------:R-:W-:Y:S01]  /*db20*/  HMMA.16816.F32 R8, R168.reuse, R178, R8 ;  /* 0x000000b2a808723c */ /* 0x040fe20000001808 */
[----:B------:R-:W-:Y:S07]  /*db30*/  LDSM.16.M88.4 R176, [R216+0x2000] ;  /* 0x00200000d8b0783b */ /* 0x000fee0000000200 */
[C---:B------:R-:W-:Y:S08]  /*db40*/  HMMA.16816.F32 R12, R168.reuse, R180, R12 ;  /* 0x000000b4a80c723c */ /* 0x040ff0000000180c */
[C---:B------:R-:W-:Y:S01]  /*db50*/  HMMA.16816.F32 R16, R168.reuse, R182, R16 ;  /* 0x000000b6a810723c */ /* 0x040fe20000001810 */
[----:B------:R-:W-:Y:S07]  /*db60*/  LDSM.16.M88.4 R180, [R216+0x2800] ;  /* 0x00280000d8b4783b */ /* 0x000fee0000000200 */
[C---:B---3--:R-:W-:Y:S08]  /*db70*/  HMMA.16816.F32 R20, R168.reuse, R172, R20 ;  /* 0x000000aca814723c */ /* 0x048ff00000001814 */
[C---:B------:R-:W-:Y:S01]  /*db80*/  HMMA.16816.F32 R24, R168.reuse, R174, R24 ;  /* 0x000000aea818723c */ /* 0x040fe20000001818 */
[----:B------:R-:W2:Y:S07]  /*db90*/  LDSM.16.M88.4 R172, [R223+0x14100] ;  /* 0x01410000dfac783b */ /* 0x000eae0000000200 */
[C---:B----4-:R-:W-:Y:S08]  /*dba0*/  HMMA.16816.F32 R28, R168.reuse, R184, R28 ;  /* 0x000000b8a81c723c */ /* 0x050ff0000000181c */
[----:B------:R-:W-:Y:S01]  /*dbb0*/  HMMA.16816.F32 R32, R168, R186, R32 ;  /* 0x000000baa820723c */ /* 0x000fe20000001820 */
[----:B------:R-:W3:Y:S04]  /*dbc0*/  LDSM.16.M88.4 R168, [R216+0x3000] ;  /* 0x00300000d8a8783b */ /* 0x000ee80000000200 */
[----:B------:R-:W4:Y:S03]  /*dbd0*/  LDSM.16.M88.4 R184, [R216+0x3800] ;  /* 0x00380000d8b8783b */ /* 0x000f260000000200 */
[C---:B-1----:R-:W-:Y:S08]  /*dbe0*/  HMMA.16816.F32 R4, R188.reuse, R192, R4 ;  /* 0x000000c0bc04723c */ /* 0x042ff00000001804 */
[C---:B------:R-:W-:Y:S01]  /*dbf0*/  HMMA.16816.F32 R8, R188.reuse, R194, R8 ;  /* 0x000000c2bc08723c */ /* 0x040fe20000001808 */
[----:B------:R-:W-:Y:S07]  /*dc00*/  LDSM.16.M88.4 R192, [R229+0xc100] ;  /* 0x00c10000e5c0783b */ /* 0x000fee0000000200 */
[C---:B------:R-:W-:Y:S08]  /*dc10*/  HMMA.16816.F32 R12, R188.reuse, R196, R12 ;  /* 0x000000c4bc0c723c */ /* 0x040ff0000000180c */
[C---:B------:R-:W-:Y:S01]  /*dc20*/  HMMA.16816.F32 R16, R188.reuse, R198, R16 ;  /* 0x000000c6bc10723c */ /* 0x040fe20000001810 */
[----:B------:R-:W-:Y:S07]  /*dc30*/  LDSM.16.M88.4 R196, [R229+0xc900] ;  /* 0x00c90000e5c4783b */ /* 0x000fee0000000200 */
[C---:B-----5:R-:W-:Y:S08]  /*dc40*/  HMMA.16816.F32 R20, R188.reuse, R164, R20 ;  /* 0x000000a4bc14723c */ /* 0x060ff00000001814 */
        /* <DEDUP_REMOVED lines=8> */
[----:B------:R-:W-:Y:S07]  /*dcd0*/  LDSM.16.M88.4 R176, [R211] ;  /* 0x00000000d3b0783b */ /* 0x000fee0000000200 */
[C---:B------:R-:W-:Y:S08]  /*dce0*/  HMMA.16816.F32 R12, R172.reuse, R180, R12 ;  /* 0x000000b4ac0c723c */ /* 0x040ff0000000180c */
[C---:B------:R-:W-:Y:S01]  /*dcf0*/  HMMA.16816.F32 R16, R172.reuse, R182, R16 ;  /* 0x000000b6ac10723c */ /* 0x040fe20000001810 */
[----:B------:R-:W-:Y:S07]  /*dd00*/  LDSM.16.M88.4 R180, [R210] ;  /* 0x00000000d2b4783b */ /* 0x000fee0000000200 */
[C---:B---3--:R-:W-:Y:S08]  /*dd10*/  HMMA.16816.F32 R20, R172.reuse, R168, R20 ;  /* 0x000000a8ac14723c */ /* 0x048ff00000001814 */
[C---:B------:R-:W-:Y:S01]  /*dd20*/  HMMA.16816.F32 R24, R172.reuse, R170, R24 ;  /* 0x000000aaac18723c */ /* 0x040fe20000001818 */
[----:B------:R-:W2:Y:S07]  /*dd30*/  LDSM.16.M88.4 R168, [R226+0x18100] ;  /* 0x01810000e2a8783b */ /* 0x000eae0000000200 */
[C---:B----4-:R-:W-:Y:S08]  /*dd40*/  HMMA.16816.F32 R28, R172.reuse, R184, R28 ;  /* 0x000000b8ac1c723c */ /* 0x050ff0000000181c */
        /* <DEDUP_REMOVED lines=81> */
[C---:B-1----:R-:W-:Y:S01]  /*e260*/  HMMA.16816.F32 R4, R188.reuse, R192, R4 ;  /* 0x000000c0bc04723c */ /* 0x042fe20000001804 */
[----:B------:R-:W-:Y:S04]  /*e270*/  DEPBAR.LE SB0, 0x0 ;  /* 0x000080000000791a */ /* 0x000fe80000000000 */
[----:B------:R-:W-:Y:S03]  /*e280*/  BAR.SYNC.DEFER_BLOCKING 0x0 ;  /* 0x0000000000007b1d */ /* 0x000fe60000010000 */
[C---:B------:R-:W-:Y:S08]  /*e290*/  HMMA.16816.F32 R8, R188.reuse, R194, R8 ;  /* 0x000000c2bc08723c */ /* 0x040ff00000001808 */
[C---:B------:R-:W-:Y:S08]  /*e2a0*/  HMMA.16816.F32 R12, R188.reuse, R196, R12 ;  /* 0x000000c4bc0c723c */ /* 0x040ff0000000180c */
[C---:B------:R-:W-:Y:S08]  /*e2b0*/  HMMA.16816.F32 R16, R188.reuse, R198, R16 ;  /* 0x000000c6bc10723c */ /* 0x040ff00000001810 */
[C---:B-----5:R-:W-:Y:S08]  /*e2c0*/  HMMA.16816.F32 R20, R188.reuse, R164, R20 ;  /* 0x000000a4bc14723c */ /* 0x060ff00000001814 */
[C---:B------:R-:W-:Y:S08]  /*e2d0*/  HMMA.16816.F32 R24, R188.reuse, R166, R24 ;  /* 0x000000a6bc18723c */ /* 0x040ff00000001818 */
[C---:B------:R-:W-:Y:S08]  /*e2e0*/  HMMA.16816.F32 R28, R188.reuse, R200, R28 ;  /* 0x000000c8bc1c723c */ /* 0x040ff0000000181c */
[----:B------:R-:W-:Y:S08]  /*e2f0*/  HMMA.16816.F32 R32, R188, R202, R32 ;  /* 0x000000cabc20723c */ /* 0x000ff00000001820 */
[C---:B--2---:R-:W-:Y:S08]  /*e300*/  HMMA.16816.F32 R4, R172.reuse, R176, R4 ;  /* 0x000000b0ac04723c */ /* 0x044ff00000001804 */
[C---:B------:R-:W-:Y:S08]  /*e310*/  HMMA.16816.F32 R8, R172.reuse, R178, R8 ;  /* 0x000000b2ac08723c */ /* 0x040ff00000001808 */
[C---:B------:R-:W-:Y:S08]  /*e320*/  HMMA.16816.F32 R12, R172.reuse, R180, R12 ;  /* 0x000000b4ac0c723c */ /* 0x040ff0000000180c */
[C---:B------:R-:W-:Y:S08]  /*e330*/  HMMA.16816.F32 R16, R172.reuse, R182, R16 ;  /* 0x000000b6ac10723c */ /* 0x040ff00000001810 */
[C---:B---3--:R-:W-:Y:S08]  /*e340*/  HMMA.16816.F32 R20, R172.reuse, R168, R20 ;  /* 0x000000a8ac14723c */ /* 0x048ff00000001814 */
[C---:B------:R-:W-:Y:S08]  /*e350*/  HMMA.16816.F32 R24, R172.reuse, R170, R24 ;  /* 0x000000aaac18723c */ /* 0x040ff00000001818 */
[C---:B----4-:R-:W-:Y:S08]  /*e360*/  HMMA.16816.F32 R28, R172.reuse, R184, R28 ;  /* 0x000000b8ac1c723c */ /* 0x050ff0000000181c */
[----:B------:R-:W-:Y:S01]  /*e370*/  HMMA.16816.F32 R32, R172, R186, R32 ;  /* 0x000000baac20723c */ /* 0x000fe20000001820 */
[----:B------:R-:W-:-:S07]  /*e380*/  @P0 BRA `(.L_x_1006) ;  /* 0x0000037000000947 */ /* 0x000fce0003800000 */
[----:B------:R-:W-:Y:S01]  /*e390*/  ULEA UR4, UR21, UR10, 0x6 ;  /* 0x0000000a15047291 */ /* 0x000fe2000f8e303f */
[----:B------:R-:W-:Y:S05]  /*e3a0*/  IMAD.MOV.U32 R231, RZ, RZ, RZ ;  /* 0x000000ffffe77224 */ /* 0x000fea00078e00ff */
        /* <DEDUP_REMOVED lines=10> */
[----:B------:R-:W-:Y:S03]  /*e450*/  @!P1 LEA.HI.X R165, R166, c[0x0][0x2a4], R165, 0x2, P0 ;  /* 0x0000a900a6a59a11 */ /* 0x000fe600000f14a5 */
[----:B------:R-:W-:Y:S01]  /*e460*/  IMAD.WIDE.U32 R166, R232, c[0x0][0x1e0], RZ ;  /* 0x00007800e8a67a25 */ /* 0x000fe200078e00ff */
[----:B------:R-:W-:Y:S01]  /*e470*/  SHF.R.S32.HI R0, RZ, 0x1f, R232 ;  /* 0x0000001fff007819 */ /* 0x000fe200000114e8 */
[----:B------:R-:W2:Y:S04]  /*e480*/  @!P1 LDG.E R231, [R164.64] ;  /* 0x00000010a4e79981 */ /* 0x000ea8000c1e1900 */
        /* <DEDUP_REMOVED lines=12> */
[----:B------:R-:W2:Y:S04]  /*e550*/  SHFL.IDX PT, R166, R164, RZ, 0x181f ;  /* 0x00181fffa4a67589 */ /* 0x000ea800000e0000 */
[----:B------:R-:W3:Y:S04]  /*e560*/  SHFL.IDX PT, R0, R0, 0x1, 0x181f ;  /* 0x00381f0000007f89 */ /* 0x000ee800000e0000 */
[----:B------:R-:W4:Y:S01]  /*e570*/  SHFL.IDX PT, R164, R164, 0x1, 0x181f ;  /* 0x00381f00a4a47f89 */ /* 0x000f2200000e0000 */
[C---:B-1----:R-:W-:Y:S05]  /*e580*/  IADD3 R172, P0, R165.reuse, R243, RZ ;  /* 0x000000f3a5ac7210 */ /* 0x042fea0007f1e0ff */
[C-C-:B--2---:R-:W-:Y:S01]  /*e590*/  IMAD.X R173, R166.reuse, 0x1, R244.reuse, P0 ;  /* 0x00000001a6ad7824 */ /* 0x144fe200000e06f4 */
[C---:B------:R-:W-:Y:S04]  /*e5a0*/  IADD3 R170, P0, R165.reuse, R245, RZ ;  /* 0x000000f5a5aa7210 */ /* 0x040fe80007f1e0ff */
[----:B------:R1:W-:Y:S01]  /*e5b0*/  LDGSTS.E.BYPASS.LTC128B.128 [R233+0x8100], [R172.64], !P2 ;  /* 0x08100000ace97fae */ /* 0x0003e2000d101d50 */
[C---:B------:R-:W-:Y:S02]  /*e5c0*/  IADD3.X R171, R166.reuse, R242, RZ, P0, !PT ;  /* 0x000000f2a6ab7210 */ /* 0x040fe400007fe4ff */
[C---:B------:R-:W-:Y:S03]  /*e5d0*/  IADD3 R168, P0, R165.reuse, R246, RZ ;  /* 0x000000f6a5a87210 */ /* 0x040fe60007f1e0ff */
[----:B------:R2:W-:Y:S02]  /*e5e0*/  LDGSTS.E.BYPASS.LTC128B.128 [R233+0xa100], [R170.64], !P6 ;  /* 0x0a100000aae97fae */ /* 0x0005e4000f101d50 */
[C---:B------:R-:W-:Y:S01]  /*e5f0*/  IMAD.X R169, R166.reuse, 0x1, R241, P0 ;  /* 0x00000001a6a97824 */ /* 0x040fe200000e06f1 */
[----:B------:R-:W-:Y:S04]  /*e600*/  IADD3 R174, P0, R165, R248, RZ ;  /* 0x000000f8a5ae7210 */ /* 0x000fe80007f1e0ff */
[----:B------:R1:W-:Y:S01]  /*e610*/  LDGSTS.E.BYPASS.LTC128B.128 [R233+0xc100], [R168.64], !P5 ;  /* 0x0c100000a8e97fae */ /* 0x0003e2000e901d50 */
[----:B------:R-:W-:Y:S01]  /*e620*/  IMAD.X R175, R166, 0x1, R247, P0 ;  /* 0x00000001a6af7824 */ /* 0x000fe200000e06f7 */
[----:B---3--:R-:W-:Y:S04]  /*e630*/  IADD3 R178, P0, R0, R243, RZ ;  /* 0x000000f300b27210 */ /* 0x008fe80007f1e0ff */
[----:B------:R1:W-:Y:S01]  /*e640*/  LDGSTS.E.BYPASS.LTC128B.128 [R233+0xe100], [R174.64], !P4 ;  /* 0x0e100000aee97fae */ /* 0x0003e2000e101d50 */
[----:B----4-:R-:W-:Y:S01]  /*e650*/  IMAD.X R179, R164, 0x1, R244, P0 ;  /* 0x00000001a4b37824 */ /* 0x010fe200000e06f4 */
[----:B------:R-:W-:Y:S04]  /*e660*/  IADD3 R176, P0, R0, R245, RZ ;  /* 0x000000f500b07210 */ /* 0x000fe80007f1e0ff */
[----:B------:R1:W-:Y:S01]  /*e670*/  LDGSTS.E.BYPASS.LTC128B.128 [R233+0x9100], [R178.64], !P2 ;  /* 0x09100000b2e97fae */ /* 0x0003e2000d101d50 */
[----:B------:R-:W-:Y:S02]  /*e680*/  IADD3.X R177, R164, R242, RZ, P0, !PT ;  /* 0x000000f2a4b17210 */ /* 0x000fe400007fe4ff */
[----:B------:R-:W-:Y:S03]  /*e690*/  IADD3 R166, P0, R0, R246, RZ ;  /* 0x000000f600a67210 */ /* 0x000fe60007f1e0ff */
[----:B------:R1:W-:Y:S02]  /*e6a0*/  LDGSTS.E.BYPASS.LTC128B.128 [R233+0xb100], [R176.64], !P6 ;  /* 0x0b100000b0e97fae */ /* 0x0003e4000f101d50 */
[----:B------:R-:W-:Y:S01]  /*e6b0*/  IMAD.X R167, R164, 0x1, R241, P0 ;  /* 0x00000001a4a77824 */ /* 0x000fe200000e06f1 */
[----:B--2---:R-:W-:Y:S04]  /*e6c0*/  IADD3 R170, P0, R0, R248, RZ ;  /* 0x000000f800aa7210 */ /* 0x004fe80007f1e0ff */
[----:B------:R1:W-:Y:S01]  /*e6d0*/  LDGSTS.E.BYPASS.LTC128B.128 [R233+0xd100], [R166.64], !P5 ;  /* 0x0d100000a6e97fae */ /* 0x0003e2000e901d50 */
[----:B------:R-:W-:Y:S05]  /*e6e0*/  IMAD.X R171, R164, 0x1, R247, P0 ;  /* 0x00000001a4ab7824 */ /* 0x000fea00000e06f7 */
[----:B------:R1:W-:Y:S03]  /*e6f0*/  LDGSTS.E.BYPASS.LTC128B.128 [R233+0xf100], [R170.64], !P4 ;  /* 0x0f100000aae97fae */ /* 0x0003e6000e101d50 */
.L_x_1006:
[----:B------:R-:W-:Y:S01]  /*e700*/  PLOP3.LUT P0, PT, PT, PT, UP2, 0x80, 0x0 ;  /* 0x000000000000781c */ /* 0x000fe20003f0f028 */
[----:B------:R-:W0:Y:S01]  /*e710*/  LDGDEPBAR ;  /* 0x00000000000079af */ /* 0x000e220000000000 */
[----:B-1----:R-:W-:Y:S01]  /*e720*/  IMAD.MOV.U32 R174, RZ, RZ, R236 ;  /* 0x000000ffffae7224 */ /* 0x002fe200078e00ec */
[----:B------:R-:W-:Y:S01]  /*e730*/  USHF.L.U32 UR4, UR21, 0x6, URZ ;  /* 0x0000000615047899 */ /* 0x000fe2000800063f */
[----:B------:R-:W-:Y:S09]  /*e740*/  IMAD.U32 R164, RZ, RZ, UR8 ;  /* 0x00000008ffa47e24 */ /* 0x000ff2000f8e00ff */
[----:B------:R-:W-:Y:S01]  /*e750*/  @P0 IMAD.HI.U32 R0, R236, c[0x0][0x2c8], RZ ;  /* 0x0000b200ec000a27 */ /* 0x000fe200078e00ff */
[----:B------:R-:W-:Y:S11]  /*e760*/  PLOP3.LUT P0, PT, PT, PT, UP2, 0x80, 0x0 ;  /* 0x000000000000781c */ /* 0x000ff60003f0f028 */
[----:B------:R-:W-:Y:S02]  /*e770*/  @!UPT UIADD3 URZ, URZ, URZ, URZ ;  /* 0x0000003f3f3ff290 */ /* 0x000fe4000fffe03f */
[----:B------:R-:W-:Y:S01]  /*e780*/  @P0 SHF.R.U32.HI R174, RZ, c[0x0][0x2cc], R0 ;  /* 0x0000b300ffae0a19 */ /* 0x000fe20000011600 */
[----:B------:R-:W-:Y:S01]  /*e790*/  IMAD.U32 R0, RZ, RZ, UR4 ;  /* 0x00000004ff007e24 */ /* 0x000fe2000f8e00ff */
[----:B------:R-:W-:Y:S03]  /*e7a0*/  PLOP3.LUT P0, PT, PT, PT, UP1, 0x40, 0x0 ;  /* 0x000000000000781c */ /* 0x000fe60003f0e818 */
[----:B------:R-:W1:Y:S01]  /*e7b0*/  SHFL.IDX PT, R167, R174, RZ, 0x1c1f ;  /* 0x001c1fffaea77589 */ /* 0x000e6200000e0000 */
[----:B------:R-:W-:Y:S04]  /*e7c0*/  IADD3 R165, -R237, 0x1, -R0 ;  /* 0x00000001eda57810 */ /* 0x000fe80007ffe900 */
        /* <DEDUP_REMOVED lines=21> */
.L_x_1009:
[----:B------:R-:W-:Y:S04]  /*e920*/  MOV R165, c[0x0][0x32c] ;  /* 0x0000cb0000a57a02 */ /* 0x000fe80000000f00 */
[----:B------:R-:W-:Y:S11]  /*e930*/  ISETP.NE.AND P0, PT, R165, 0x1, PT ;  /* 0x00000001a500780c */ /* 0x000ff60003f05270 */
[----:B------:R-:W-:Y:S02]  /*e940*/  @!UPT UIADD3 URZ, URZ, URZ, URZ ;  /* 0x0000003f3f3ff290 */ /* 0x000fe4000fffe03f */
[----:B------:R-:W-:Y:S05]  /*e950*/  @P0 IMAD.HI.U32 R165, R167, c[0x0][0x330], RZ ;  /* 0x0000cc00a7a50a27 */ /* 0x000fea00078e00ff */
[----:B------:R-:W-:Y:S02]  /*e960*/  @P0 SHF.R.U32.HI R167, RZ, c[0x0][0x334], R165 ;  /* 0x0000cd00ffa70a19 */ /* 0x000fe400000116a5 */
.L_x_1010:
[----:B------:R-:W-:Y:S05]  /*e970*/  BSYNC B0 ;  /* 0x0000000000007941 */ /* 0x000fea0003800000 */
.L_x_1008:
[----:B------:R-:W-:Y:S04]  /*e980*/  IMAD R167, R167, c[0x0][0x32c], -R0 ;  /* 0x0000cb00a7a77a24 */ /* 0x000fe800078e0a00 */
[----:B------:R-:W-:Y:S05]  /*e990*/  IMAD.IADD R167, R167, 0x1, -R237 ;  /* 0x00000001a7a77824 */ /* 0x000fea00078e0aed */
[----:B------:R-:W-:Y:S02]  /*e9a0*/  IADD3 R165, R167, c[0x0][0x32c], RZ ;  /* 0x0000cb00a7a57a10 */ /* 0x000fe40007ffe0ff */
[----:B------:R-:W-:Y:S02]  /*e9b0*/  IMNMX R172, R172, R167, !PT ;  /* 0x000000a7acac7217 */ /* 0x000fe40007800200 */
[----:B------:R-:W-:Y:S02]  /*e9c0*/  IMNMX R173, R173, R165, PT ;  /* 0x000000a5adad7217 */ /* 0x000fe40003800200 */
.L_x_1007:
[----:B------:R-:W-:Y:S06]  /*e9d0*/  UISETP.GT.AND UP0, UPT, UR21, -0x1, UPT ;  /* 0xffffffff1500788c */ /* 0x000fec000bf04270 */
[----:B------:R-:W-:Y:S04]  /*e9e0*/  PLOP3.LUT P0, PT, PT, PT, UP0, 0x80, 0x0 ;  /* 0x000000000000781c */ /* 0x000fe80003f0f008 */
[----:B------:R-:W-:Y:S04]  /*e9f0*/  ISETP.GT.AND P0, PT, R172, RZ, P0 ;  /* 0x000000ffac00720c */ /* 0x000fe80000704270 */
        /* <DEDUP_REMOVED lines=25> */
[C---:B------:R-:W-:Y:S01]  /*eb90*/  ISETP.LT.OR P0, PT, R173.reuse, 0x19, P0 ;  /* 0x00000019ad00780c */ /* 0x040fe20000701670 */
        /* <DEDUP_REMOVED lines=57> */
.L_x_1013:
[----:B------:R-:W-:Y:S04]  /*ef30*/  MOV R12, c[0x0][0x32c] ;  /* 0x0000cb00000c7a02 */ /* 0x000fe80000000f00 */
[----:B------:R-:W-:Y:S11]  /*ef40*/  ISETP.NE.AND P0, PT, R12, 0x1, PT ;  /* 0x000000010c00780c */ /* 0x000ff60003f05270 */
[----:B------:R-:W-:Y:S02]  /*ef50*/  @!UPT UIADD3 URZ, URZ, URZ, URZ ;  /* 0x0000003f3f3ff290 */ /* 0x000fe4000fffe03f */
[----:B------:R-:W-:Y:S05]  /*ef60*/  @P0 IMAD.HI.U32 R12, R13, c[0x0][0x330], RZ ;  /* 0x0000cc000d0c0a27 */ /* 0x000fea00078e00ff */
[----:B------:R-:W-:Y:S02]  /*ef70*/  @P0 SHF.R.U32.HI R13, RZ, c[0x0][0x334], R12 ;  /* 0x0000cd00ff0d0a19 */ /* 0x000fe4000001160c */
.L_x_1014:
[----:B------:R-:W-:Y:S05]  /*ef80*/  BSYNC B0 ;  /* 0x0000000000007941 */ /* 0x000fea0003800000 */
.L_x_1012:
[----:B------:R-:W-:Y:S04]  /*ef90*/  IMAD R0, R13, c[0x0][0x32c], -R0 ;  /* 0x0000cb000d007a24 */ /* 0x000fe800078e0a00 */
[----:B------:R-:W-:Y:S05]  /*efa0*/  IMAD.IADD R12, R0, 0x1, -R237 ;  /* 0x00000001000c7824 */ /* 0x000fea00078e0aed */
[----:B------:R-:W-:Y:S02]  /*efb0*/  IADD3 R0, R12, c[0x0][0x32c], RZ ;  /* 0x0000cb000c007a10 */ /* 0x000fe40007ffe0ff */
[----:B------:R-:W-:Y:S02]  /*efc0*/  IMNMX R5, R5, R12, !PT ;  /* 0x0000000c05057217 */ /* 0x000fe40007800200 */
[----:B------:R-:W-:Y:S02]  /*efd0*/  IMNMX R4, R4, R0, PT ;  /* 0x0000000004047217 */ /* 0x000fe40003800200 */
.L_x_1011:
[----:B------:R-:W-:Y:S01]  /*efe0*/  PLOP3.LUT P0, PT, PT, PT, UP0, 0x80, 0x0 ;  /* 0x000000000000781c */ /* 0x000fe20003f0f008 */
[----:B------:R-:W-:Y:S01]  /*eff0*/  LDSM.16.MT88.4 R172, [R222+0x4900] ;  /* 0x00490000deac783b */ /* 0x000fe20000004200 */
        /* <DEDUP_REMOVED lines=69> */
[C---:B------:R-:W-:Y:S01]  /*f450*/  ISETP.GT.AND P0, PT, R5.reuse, 0x28, P0 ;  /* 0x000000280500780c */ /* 0x040fe20000704270 */
[----:B------:R-:W-:Y:S03]  /*f460*/  LDSM.16.MT88.4 R20, [R227+0x100] ;  /* 0x00010000e314783b */ /* 0x000fe60000004200 */
[----:B------:R-:W-:Y:S04]  /*f470*/  ISETP.LT.OR P0, PT, R4, 0x29, P0 ;  /* 0x000000290400780c */ /* 0x000fe80000701670 */
[----:B------:R-:W-:Y:S02]  /*f480*/  FSEL R200, R26, -INF , !P0 ;  /* 0xff8000001ac87808 */ /* 0x000fe40004000000 */
[----:B------:R-:W-:Y:S02]  /*f490*/  PLOP3.LUT P0, PT, PT, PT, UP0, 0x80, 0x0 ;  /* 0x000000000000781c */ /* 0x000fe40003f0f008 */
[----:B------:R-:W-:Y:S02]  /*f4a0*/  FMNMX.FTZ R13, R200, R13, !PT ;  /* 0x0000000dc80d7209 */ /* 0x000fe40007810000 */
[----:B------:R-:W-:Y:S02]  /*f4b0*/  ISETP.GT.AND P0, PT, R5, 0x29, P0 ;  /* 0x000000290500780c */ /* 0x000fe40000704270 */
[----:B-1----:R-:W-:Y:S02]  /*f4c0*/  FMNMX.FTZ R0, R0, R12, !PT ;  /* 0x0000000c00007209 */ /* 0x002fe40007810000 */
[----:B------:R-:W-:Y:S03]  /*f4d0*/  ISETP.LT.OR P0, PT, R4, 0x2a, P0 ;  /* 0x0000002a0400780c */ /* 0x000fe60000701670 */
[----:B------:R-:W-:Y:S01]  /*f4e0*/  FMUL.FTZ R190, R0, c[0x0][0x2d0] ;  /* 0x0000b40000be7a20 */ /* 0x000fe20000410000 */
[----:B------:R-:W-:Y:S02]  /*f4f0*/  FSEL R199, R27, -INF , !P0 ;  /* 0xff8000001bc77808 */ /* 0x000fe40004000000 */
[----:B------:R-:W-:Y:S01]  /*f500*/  PLOP3.LUT P0, PT, PT, PT, UP0, 0x80, 0x0 ;  /* 0x000000000000781c */ /* 0x000fe20003f0f008 */
[----:B------:R-:W-:Y:S01]  /*f510*/  LDSM.16.MT88.4 R24, [R222+0x100] ;  /* 0x00010000de18783b */ /* 0x000fe20000004200 */
[----:B------:R-:W-:Y:S02]  /*f520*/  FMNMX.FTZ R13, R199, R13, !PT ;  /* 0x0000000dc70d7209 */ /* 0x000fe40007810000 */
        /* <DEDUP_REMOVED lines=8> */
[----:B------:R-:W-:Y:S03]  /*f5b0*/  LDSM.16.MT88.4 R28, [R221+0x100] ;  /* 0x00010000dd1c783b */ /* 0x000fe60000004200 */
[C---:B------:R-:W-:Y:S04]  /*f5c0*/  ISETP.GT.AND P0, PT, R5.reuse, 0x38, P0 ;  /* 0x000000380500780c */ /* 0x040fe80000704270 */
[----:B------:R-:W-:Y:S04]  /*f5d0*/  ISETP.LT.OR P0, PT, R4, 0x39, P0 ;  /* 0x000000390400780c */ /* 0x000fe80000701670 */
        /* <DEDUP_REMOVED lines=9> */
[----:B------:R-:W-:Y:S02]  /*f670*/  FMNMX.FTZ R5, R182, R5, !PT ;  /* 0x00000005b6057209 */ /* 0x000fe40007810000 */
        /* <DEDUP_REMOVED lines=11> */
[----:B------:R-:W-:Y:S01]  /*f730*/  LDSM.16.MT88.4 R168, [R227+0x4900] ;  /* 0x00490000e3a8783b */ /* 0x000fe20000004200 */
[--C-:B------:R-:W-:Y:S02]  /*f740*/  FFMA.FTZ R193, R167, c[0x0][0x2d0], -R190.reuse ;  /* 0x0000b400a7c17a23 */ /* 0x100fe400000108be */
[--C-:B------:R-:W-:Y:S02]  /*f750*/  FFMA.FTZ R194, R165, c[0x0][0x2d0], -R190.reuse ;  /* 0x0000b400a5c27a23 */ /* 0x100fe400000108be */
[----:B------:R-:W2:Y:S01]  /*f760*/  MUFU.EX2 R15, R15 ;  /* 0x0000000f000f7308 */ /* 0x000ea20000000800 */
[--C-:B------:R-:W-:Y:S02]  /*f770*/  FFMA.FTZ R251, R251, c[0x0][0x2d0], -R190.reuse ;  /* 0x0000b400fbfb7a23 */ /* 0x100fe400000108be */
[--C-:B------:R-:W-:Y:S01]  /*f780*/  FFMA.FTZ R250, R250, c[0x0][0x2d0], -R190.reuse ;  /* 0x0000b400fafa7a23 */ /* 0x100fe200000108be */
[----:B-1----:R-:W-:Y:S01]  /*f790*/  FMNMX.FTZ R4, R5, R4, !PT ;  /* 0x0000000405047209 */ /* 0x002fe20007810000 */
[--C-:B------:R-:W-:Y:S01]  /*f7a0*/  FFMA.FTZ R249, R249, c[0x0][0x2d0], -R190.reuse ;  /* 0x0000b400f9f97a23 */ /* 0x100fe200000108be */
[----:B------:R-:W-:Y:S01]  /*f7b0*/  FSEL R5, R0, RZ, P0 ;  /* 0x000000ff00057208 */ /* 0x000fe20000000000 */
[--C-:B------:R-:W-:Y:S02]  /*f7c0*/  FFMA.FTZ R201, R201, c[0x0][0x2d0], -R190.reuse ;  /* 0x0000b400c9c97a23 */ /* 0x100fe400000108be */
[----:B------:R-:W1:Y:S01]  /*f7d0*/  SHFL.BFLY PT, R12, R4, 0x1, 0x1f ;  /* 0x0c201f00040c7f89 */ /* 0x000e6200000e0000 */
[----:B------:R-:W-:Y:S01]  /*f7e0*/  MUFU.EX2 R14, R14 ;  /* 0x0000000e000e7308 */ /* 0x000fe20000000800 */
[----:B------:R-:W-:Y:S02]  /*f7f0*/  FADD.FTZ R3, -R5, R3 ;  /* 0x0000000305037221 */ /* 0x000fe40000010100 */
[--C-:B------:R-:W-:Y:S02]  /*f800*/  FFMA.FTZ R189, R189, c[0x0][0x2d0], -R190.reuse ;  /* 0x0000b400bdbd7a23 */ /* 0x100fe400000108be */
[----:B------:R-:W-:Y:S02]  /*f810*/  FMUL.FTZ R3, R3, c[0x0][0x2d0] ;  /* 0x0000b40003037a20 */ /* 0x000fe40000410000 */
[--C-:B------:R-:W-:Y:S02]  /*f820*/  FFMA.FTZ R188, R188, c[0x0][0x2d0], -R190.reuse ;  /* 0x0000b400bcbc7a23 */ /* 0x100fe400000108be */
[--C-:B------:R-:W-:Y:S01]  /*f830*/  FFMA.FTZ R187, R187, c[0x0][0x2d0], -R190.reuse ;  /* 0x0000b400bbbb7a23 */ /* 0x100fe200000108be */
[----:B------:R-:W3:Y:S01]  /*f840*/  MUFU.EX2 R176, R176 ;  /* 0x000000b000b07308 */ /* 0x000ee20000000800 */
[----:B------:R-:W-:Y:S01]  /*f850*/  FFMA.FTZ R190, R185, c[0x0][0x2d0], -R190 ;  /* 0x0000b400b9be7a23 */ /* 0x000fe200000108be */
[----:B--2---:R-:W-:Y:S08]  /*f860*/  F2FP.PACK_AB R16, R15, R177 ;  /* 0x000000b10f10723e */ /* 0x004ff000000000ff */
        /* <DEDUP_REMOVED lines=16> */
[C---:B--2---:R-:W-:Y:S02]  /*f970*/  FMUL.FTZ R4, R3.reuse, R160 ;  /* 0x000000a003047220 */ /* 0x044fe40000410000 */
        /* <DEDUP_REMOVED lines=10> */
[----:B------:R-:W-:Y:S02]  /*fa20*/  FMUL.FTZ R141, R3, R141 ;  /* 0x0000008d038d7220 */ /* 0x000fe40000410000 */
[--C-:B------:R-:W-:Y:S02]  /*fa30*/  FFMA.FTZ R195, R166, c[0x0][0x2d0], -R183.reuse ;  /* 0x0000b400a6c37a23 */ /* 0x100fe400000108b7 */
[--C-:B------:R-:W-:Y:S01]  /*fa40*/  FFMA.FTZ R196, R164, c[0x0][0x2d0], -R183.reuse ;  /* 0x0000b400a4c47a23 */ /* 0x100fe200000108b7 */
[----:B------:R-:W2:Y:S01]  /*fa50*/  MUFU.EX2 R180, R180 ;  /* 0x000000b400b47308 */ /* 0x000ea20000000800 */
[----:B------:R-:W-:Y:S01]  /*fa60*/  LDSM.16.MT88.4 R164, [R221+0x2900] ;  /* 0x00290000dda4783b */ /* 0x000fe20000004200 */
[--C-:B------:R-:W-:Y:S02]  /*fa70*/  FFMA.FTZ R197, R33, c[0x0][0x2d0], -R183.reuse ;  /* 0x0000b40021c57a23 */ /* 0x100fe400000108b7 */
[--C-:B------:R-:W-:Y:S02]  /*fa80*/  FFMA.FTZ R198, R32, c[0x0][0x2d0], -R183.reuse ;  /* 0x0000b40020c67a23 */ /* 0x100fe400000108b7 */
[C---:B------:R-:W-:Y:S02]  /*fa90*/  FMUL.FTZ R144, R3.reuse, R144 ;  /* 0x0000009003907220 */ /* 0x040fe40000410000 */
[C---:B------:R-:W-:Y:S01]  /*faa0*/  FMUL.FTZ R145, R3.reuse, R145 ;  /* 0x0000009103917220 */ /* 0x040fe20000410000 */
[----:B------:R-:W-:Y:S01]  /*fab0*/  LDSM.16.MT88.4 R32, [R221+0x900] ;  /* 0x00090000dd20783b */ /* 0x000fe20000004200 */
[----:B------:R-:W-:Y:S01]  /*fac0*/  MUFU.EX2 R179, R179 ;  /* 0x000000b300b37308 */ /* 0x000fe20000000800 */
[C---:B------:R-:W-:Y:S02]  /*fad0*/  FMUL.FTZ R148, R3.reuse, R148 ;  /* 0x0000009403947220 */ /* 0x040fe40000410000 */
[C---:B------:R-:W-:Y:S02]  /*fae0*/  FMUL.FTZ R149, R3.reuse, R149 ;  /* 0x0000009503957220 */ /* 0x040fe40000410000 */
[C---:B-1----:R-:W-:Y:S02]  /*faf0*/  FMUL.FTZ R6, R2.reuse, R162 ;  /* 0x000000a202067220 */ /* 0x042fe40000410000 */
[C---:B------:R-:W-:Y:S02]  /*fb00*/  FMUL.FTZ R7, R2.reuse, R163 ;  /* 0x000000a302077220 */ /* 0x040fe40000410000 */
[C---:B------:R-:W-:Y:S01]  /*fb10*/  FMUL.FTZ R10, R2.reuse, R158 ;  /* 0x0000009e020a7220 */ /* 0x040fe20000410000 */
[----:B------:R-:W1:Y:S01]  /*fb20*/  MUFU.EX2 R178, R178 ;  /* 0x000000b200b27308 */ /* 0x000e620000000800 */
[C---:B------:R-:W-:Y:S01]  /*fb30*/  FMUL.FTZ R11, R2.reuse, R159 ;  /* 0x0000009f020b7220 */ /* 0x040fe20000410000 */
[----:B------:R-:W-:Y:S01]  /*fb40*/  LDSM.16.MT88.4 R160, [R222+0x2900] ;  /* 0x00290000dea0783b */ /* 0x000fe20000004200 */
[----:B------:R-:W-:Y:S01]  /*fb50*/  FMUL.FTZ R134, R2, R134 ;  /* 0x0000008602867220 */ /* 0x000fe20000410000 */
[----:B--2---:R-:W-:Y:S01]  /*fb60*/  F2FP.PACK_AB R17, R180, R181 ;  /* 0x000000b5b411723e */ /* 0x004fe200000000ff */
        /* <DEDUP_REMOVED lines=10> */
[----:B------:R-:W-:Y:S01]  /*fc10*/  FMUL.FTZ R151, R2, R151 ;  /* 0x0000009702977220 */ /* 0x000fe20000410000 */
[----:B------:R-:W2:Y:S01]  /*fc20*/  MUFU.EX2 R194, R194 ;  /* 0x000000c200c27308 */ /* 0x000ea20000000800 */
[C---:B------:R-:W-:Y:S01]  /*fc30*/  FMUL.FTZ R152, R3.reuse, R152 ;  /* 0x0000009803987220 */ /* 0x040fe20000410000 */
[----:B-1----:R-:W-:Y:S01]  /*fc40*/  F2FP.PACK_AB R19, R178, R179 ;  /* 0x000000b3b213723e */ /* 0x002fe200000000ff */
[C---:B------:R-:W-:Y:S02]  /*fc50*/  FMUL.FTZ R153, R3.reuse, R153 ;  /* 0x0000009903997220 */ /* 0x040fe40000410000 */
[C---:B------:R-:W-:Y:S02]  /*fc60*/  FMUL.FTZ R154, R2.reuse, R154 ;  /* 0x0000009a029a7220 */ /* 0x040fe40000410000 */
[C---:B------:R-:W-:Y:S02]  /*fc70*/  FMUL.FTZ R155, R2.reuse, R155 ;  /* 0x0000009b029b7220 */ /* 0x040fe40000410000 */
[C---:B------:R-:W-:Y:S01]  /*fc80*/  HMMA.16816.F32 R4, R16.reuse, R20, R4 ;  /* 0x000000141004723c */ /* 0x040fe20000001804 */
[----:B------:R-:W-:Y:S04]  /*fc90*/  MUFU.EX2 R195, R195 ;  /* 0x000000c300c37308 */ /* 0x000fe80000000800 */
[C---:B------:R-:W-:Y:S02]  /*fca0*/  FMUL.FTZ R36, R3.reuse, R36 ;  /* 0x0000002403247220 */ /* 0x040fe40000410000 */
[C---:B------:R-:W-:Y:S01]  /*fcb0*/  FMUL.FTZ R37, R3.reuse, R37 ;  /* 0x0000002503257220 */ /* 0x040fe20000410000 */
[C---:B------:R-:W-:Y:S01]  /*fcc0*/  HMMA.16816.F32 R8, R16.reuse, R22, R8 ;  /* 0x000000161008723c */ /* 0x040fe20000001808 */
[----:B------:R-:W1:Y:S02]  /*fcd0*/  LDSM.16.MT88.4 R20, [R220+0x100] ;  /* 0x00010000dc14783b */ /* 0x000e640000004200 */
[----:B------:R-:W3:Y:S01]  /*fce0*/  MUFU.EX2 R196, R196 ;  /* 0x000000c400c47308 */ /* 0x000ee20000000800 */
[C---:B------:R-:W-:Y:S02]  /*fcf0*/  FMUL.FTZ R38, R2.reuse, R38 ;  /* 0x0000002602267220 */ /* 0x040fe40000410000 */
[C---:B------:R-:W-:Y:S02]  /*fd00*/  FMUL.FTZ R39, R2.reuse, R39 ;  /* 0x0000002702277220 */ /* 0x040fe40000410000 */
[C---:B------:R-:W-:Y:S04]  /*fd10*/  HMMA.16816.F32 R132, R16.reuse, R24, R132 ;  /* 0x000000181084723c */ /* 0x040fe80000001884 */
[C---:B------:R-:W-:Y:S01]  /*fd20*/  FMUL.FTZ R40, R3.reuse, R40 ;  /* 0x0000002803287220 */ /* 0x040fe20000410000 */
[----:B------:R-:W-:Y:S01]  /*fd30*/  MUFU.EX2 R197, R197 ;  /* 0x000000c500c57308 */ /* 0x000fe20000000800 */
[C---:B------:R-:W-:Y:S02]  /*fd40*/  FMUL.FTZ R41, R3.reuse, R41 ;  /* 0x0000002903297220 */ /* 0x040fe40000410000 */
[C---:B------:R-:W-:Y:S01]  /*fd50*/  HMMA.16816.F32 R136, R16.reuse, R26, R136 ;  /* 0x0000001a1088723c */ /* 0x040fe20000001888 */
[----:B------:R-:W4:Y:S03]  /*fd60*/  LDSM.16.MT88.4 R24, [R227+0x2100] ;  /* 0x00210000e318783b */ /* 0x000f260000004200 */
[C---:B------:R-:W-:Y:S02]  /*fd70*/  FMUL.FTZ R42, R2.reuse, R42 ;  /* 0x0000002a022a7220 */ /* 0x040fe40000410000 */
[C---:B------:R-:W-:Y:S01]  /*fd80*/  FMUL.FTZ R43, R2.reuse, R43 ;  /* 0x0000002b022b7220 */ /* 0x040fe20000410000 */
[----:B------:R-:W5:Y:S01]  /*fd90*/  MUFU.EX2 R198, R198 ;  /* 0x000000c600c67308 */ /* 0x000f620000000800 */
[C---:B------:R-:W-:Y:S04]  /*fda0*/  HMMA.16816.F32 R140, R16.reuse, R28, R140 ;  /* 0x0000001c108c723c */ /* 0x040fe8000000188c */
[C---:B------:R-:W-:Y:S02]  /*fdb0*/  FMUL.FTZ R44, R3.reuse, R44 ;  /* 0x0000002c032c7220 */ /* 0x040fe40000410000 */
[C---:B------:R-:W-:Y:S02]  /*fdc0*/  FMUL.FTZ R45, R3.reuse, R45 ;  /* 0x0000002d032d7220 */ /* 0x040fe40000410000 */
[C---:B------:R-:W-:Y:S01]  /*fdd0*/  HMMA.16816.F32 R144, R16.reuse, R30, R144 ;  /* 0x0000001e1090723c */ /* 0x040fe20000001890 */
[----:B------:R-:W2:Y:S01]  /*fde0*/  LDSM.16.MT88.4 R28, [R222+0x2100] ;  /* 0x00210000de1c783b */ /* 0x000ea20000004200 */
[----:B------:R-:W-:Y:S02]  /*fdf0*/  MUFU.EX2 R251, R251 ;  /* 0x000000fb00fb7308 */ /* 0x000fe40000000800 */
[C---:B------:R-:W-:Y:S02]  /*fe00*/  FMUL.FTZ R46, R2.reuse, R46 ;  /* 0x0000002e022e7220 */ /* 0x040fe40000410000 */
[C---:B------:R-:W-:Y:S02]  /*fe10*/  FMUL.FTZ R47, R2.reuse, R47 ;  /* 0x0000002f022f7220 */ /* 0x040fe40000410000 */
[C---:B------:R-:W-:Y:S01]  /*fe20*/  FMUL.FTZ R48, R3.reuse, R48 ;  /* 0x0000003003307220 */ /* 0x040fe20000410000 */
[C---:B-1----:R-:W-:Y:S03]  /*fe30*/  HMMA.16816.F32 R148, R16.reuse, R20, R148 ;  /* 0x000000141094723c */ /* 0x042fe60000001894 */
[C---:B------:R-:W-:Y:S01]  /*fe40*/  FMUL.FTZ R49, R3.reuse, R49 ;  /* 0x0000003103317220 */ /* 0x040fe20000410000 */
[----:B------:R-:W-:Y:S01]  /*fe50*/  MUFU.EX2 R250, R250 ;  /* 0x000000fa00fa7308 */ /* 0x000fe20000000800 */
[C---:B------:R-:W-:Y:S02]  /*fe60*/  FMUL.FTZ R50, R2.reuse, R50 ;  /* 0x0000003202327220 */ /* 0x040fe40000410000 */
[C---:B------:R-:W-:Y:S01]  /*fe70*/  FMUL.FTZ R51, R2.reuse, R51 ;  /* 0x0000003302337220 */ /* 0x040fe20000410000 */
[C---:B------:R-:W-:Y:S01]  /*fe80*/  HMMA.16816.F32 R152, R16.reuse, R22, R152 ;  /* 0x000000161098723c */ /* 0x040fe20000001898 */
[----:B------:R-:W1:Y:S03]  /*fe90*/  LDSM.16.MT88.4 R20, [R221+0x2100] ;  /* 0x00210000dd14783b */ /* 0x000e660000004200 */
[C---:B------:R-:W-:Y:S02]  /*fea0*/  FMUL.FTZ R52, R3.reuse, R52 ;  /* 0x0000003403347220 */ /* 0x040fe40000410000 */
[C---:B------:R-:W-:Y:S01]  /*feb0*/  FMUL.FTZ R53, R3.reuse, R53 ;  /* 0x0000003503357220 */ /* 0x040fe20000410000 */
[----:B------:R-:W-:Y:S01]  /*fec0*/  MUFU.EX2 R249, R249 ;  /* 0x000000f900f97308 */ /* 0x000fe20000000800 */
[C---:B----4-:R-:W-:Y:S04]  /*fed0*/  HMMA.16816.F32 R36, R16.reuse, R24, R36 ;  /* 0x000000181024723c */ /* 0x050fe80000001824 */
[C---:B------:R-:W-:Y:S02]  /*fee0*/  FMUL.FTZ R54, R2.reuse, R54 ;  /* 0x0000003602367220 */ /* 0x040fe40000410000 */
[C---:B------:R-:W-:Y:S02]  /*fef0*/  FMUL.FTZ R55, R2.reuse, R55 ;  /* 0x0000003702377220 */ /* 0x040fe40000410000 */
[C---:B------:R-:W-:Y:S01]  /*ff00*/  HMMA.16816.F32 R40, R16.reuse, R26, R40 ;  /* 0x0000001a1028723c */ /* 0x040fe20000001828 */
[----:B------:R-:W4:Y:S01]  /*ff10*/  LDSM.16.MT88.4 R24, [R220+0x2100] ;  /* 0x00210000dc18783b */ /* 0x000f220000004200 */
[----:B------:R-:W-:Y:S02]  /*ff20*/  MUFU.EX2 R201, R201 ;  /* 0x000000c900c97308 */ /* 0x000fe40000000800 */
[C---:B------:R-:W-:Y:S02]  /*ff30*/  FMUL.FTZ R56, R3.reuse, R56 ;  /* 0x0000003803387220 */ /* 0x040fe40000410000 */
[C---:B------:R-:W-:Y:S02]  /*ff40*/  FMUL.FTZ R57, R3.reuse, R57 ;  /* 0x0000003903397220 */ /* 0x040fe40000410000 */
[C---:B--2---:R-:W-:Y:S04]  /*ff50*/  HMMA.16816.F32 R44, R16.reuse, R28, R44 ;  /* 0x0000001c102c723c */ /* 0x044fe8000000182c */
        /* <DEDUP_REMOVED lines=18> */
[C---:B----4-:R-:W-:Y:S04]  /*10080*/  HMMA.16816.F32 R60, R16.reuse, R24, R60 ;  /* 0x00000018103c723c */ /* 0x050fe8000000183c */
[C---:B------:R-:W-:Y:S01]  /*10090*/  FMUL.FTZ R68, R3.reuse, R68 ;  /* 0x0000004403447220 */ /* 0x040fe20000410000 */
[----:B------:R-:W-:Y:S01]  /*100a0*/  MUFU.EX2 R190, R190 ;  /* 0x000000be00be7308 */ /* 0x000fe20000000800 */
[C---:B------:R-:W-:Y:S02]  /*100b0*/  FMUL.FTZ R69, R3.reuse, R69 ;  /* 0x0000004503457220 */ /* 0x040fe40000410000 */
[C---:B------:R-:W-:Y:S01]  /*100c0*/  HMMA.16816.F32 R64, R16.reuse, R26, R64 ;  /* 0x0000001a1040723c */ /* 0x040fe20000001840 */
[----:B------:R-:W4:Y:S03]  /*100d0*/  LDSM.16.MT88.4 R24, [R221+0x4100] ;  /* 0x00410000dd18783b */ /* 0x000f260000004200 */
        /* <DEDUP_REMOVED lines=80> */
[----:B------:R-:W-:Y:S03]  /*105e0*/  FMUL.FTZ R129, R3, R129 ;  /* 0x0000008103817220 */ /* 0x000fe60000410000 */
[C---:B-1----:R-:W-:Y:S03]  /*105f0*/  HMMA.16816.F32 R124, R16.reuse, R20, R124 ;  /* 0x00000014107c723c */ /* 0x042fe6000000187c */
[C---:B------:R-:W-:Y:S02]  /*10600*/  FMUL.FTZ R130, R2.reuse, R130 ;  /* 0x0000008202827220 */ /* 0x040fe40000410000 */
[----:B------:R-:W-:Y:S02]  /*10610*/  FMUL.FTZ R131, R2, R131 ;  /* 0x0000008302837220 */ /* 0x000fe40000410000 */
[--C-:B------:R-:W-:Y:S02]  /*10620*/  FFMA.FTZ R203, R203, c[0x0][0x2d0], -R183.reuse ;  /* 0x0000b400cbcb7a23 */ /* 0x100fe400000108b7 */
[--C-:B------:R-:W-:Y:S03]  /*10630*/  FFMA.FTZ R202, R202, c[0x0][0x2d0], -R183.reuse ;  /* 0x0000b400caca7a23 */ /* 0x100fe600000108b7 */
[----:B------:R-:W-:Y:S01]  /*10640*/  HMMA.16816.F32 R128, R16, R22, R128 ;  /* 0x000000161080723c */ /* 0x000fe20000001880 */
[----:B------:R-:W1:Y:S01]  /*10650*/  LDSM.16.MT88.4 R20, [R220+0x900] ;  /* 0x00090000dc14783b */ /* 0x000e620000004200 */
[----:B------:R-:W1:Y:S01]  /*10660*/  MUFU.EX2 R203, R203 ;  /* 0x000000cb00cb7308 */ /* 0x000e620000000800 */
[--C-:B------:R-:W-:Y:S02]  /*10670*/  FFMA.FTZ R200, R200, c[0x0][0x2d0], -R183.reuse ;  /* 0x0000b400c8c87a23 */ /* 0x100fe400000108b7 */
[--C-:B------:R-:W-:Y:S02]  /*10680*/  FFMA.FTZ R199, R199, c[0x0][0x2d0], -R183.reuse ;  /* 0x0000b400c7c77a23 */ /* 0x100fe400000108b7 */
[----:B------:R-:W-:Y:S01]  /*10690*/  F2FP.PACK_AB R16, R192, R191 ;  /* 0x000000bfc010723e */ /* 0x000fe200000000ff */
[--C-:B------:R-:W-:Y:S01]  /*106a0*/  FFMA.FTZ R185, R186, c[0x0][0x2d0], -R183.reuse ;  /* 0x0000b400bab97a23 */ /* 0x100fe200000108b7 */
[----:B------:R-:W-:Y:S03]  /*106b0*/  F2FP.PACK_AB R18, R194, R193 ;  /* 0x000000c1c212723e */ /* 0x000fe600000000ff */
[----:B---3--:R-:W-:Y:S01]  /*106c0*/  F2FP.PACK_AB R17, R196, R195 ;  /* 0x000000c3c411723e */ /* 0x008fe200000000ff */
[----:B------:R-:W3:Y:S01]  /*106d0*/  MUFU.EX2 R202, R202 ;  /* 0x000000ca00ca7308 */ /* 0x000ee20000000800 */
[----:B-----5:R-:W-:Y:S01]  /*106e0*/  F2FP.PACK_AB R19, R198, R197 ;  /* 0x000000c5c613723e */ /* 0x020fe200000000ff */
[--C-:B------:R-:W-:Y:S02]  /*106f0*/  FFMA.FTZ R184, R184, c[0x0][0x2d0], -R183.reuse ;  /* 0x0000b400b8b87a23 */ /* 0x100fe400000108b7 */
[--C-:B------:R-:W-:Y:S02]  /*10700*/  FFMA.FTZ R182, R182, c[0x0][0x2d0], -R183.reuse ;  /* 0x0000b400b6b67a23 */ /* 0x100fe400000108b7 */
[----:B------:R-:W-:Y:S02]  /*10710*/  FFMA.FTZ R183, R13, c[0x0][0x2d0], -R183 ;  /* 0x0000b4000db77a23 */ /* 0x000fe400000108b7 */
[C---:B----4-:R-:W-:Y:S02]  /*10720*/  HMMA.16816.F32 R4, R16.reuse, R24, R4 ;  /* 0x000000181004723c */ /* 0x050fe40000001804 */
[----:B------:R-:W-:Y:S01]  /*10730*/  MUFU.EX2 R200, R200 ;  /* 0x000000c800c87308 */ /* 0x000fe20000000800 */
[----:B------:R-:W-:Y:S01]  /*10740*/  FFMA.FTZ R177, R3, R240, R177 ;  /* 0x000000f003b17223 */ /* 0x000fe200000100b1 */
[----:B------:R-:W-:Y:S01]  /*10750*/  MOV R3, R0 ;  /* 0x0000000000037202 */ /* 0x000fe20000000f00 */
[----:B------:R-:W-:Y:S01]  /*10760*/  FFMA.FTZ R181, R2, R239, R181 ;  /* 0x000000ef02b57223 */ /* 0x000fe200000100b5 */
[----:B------:R-:W-:Y:S01]  /*10770*/  MOV R2, R12 ;  /* 0x0000000c00027202 */ /* 0x000fe20000000f00 */
[----:B------:R-:W-:Y:S01]  /*10780*/  FADD.FTZ R177, R15, R177 ;  /* 0x000000b10fb17221 */ /* 0x000fe20000010000 */
[C---:B------:R-:W-:Y:S01]  /*10790*/  HMMA.16816.F32 R8, R16.reuse, R26, R8 ;  /* 0x0000001a1008723c */ /* 0x040fe20000001808 */
[----:B------:R-:W4:Y:S03]  /*107a0*/  LDSM.16.MT88.4 R24, [R220+0x2900] ;  /* 0x00290000dc18783b */ /* 0x000f260000004200 */
[----:B------:R-:W5:Y:S01]  /*107b0*/  MUFU.EX2 R199, R199 ;  /* 0x000000c700c77308 */ /* 0x000f620000000800 */
[----:B------:R-:W-:Y:S02]  /*107c0*/  FADD.FTZ R181, R180, R181 ;  /* 0x000000b5b4b57221 */ /* 0x000fe40000010000 */
[----:B------:R-:W-:Y:S01]  /*107d0*/  FADD.FTZ R14, R14, R177 ;  /* 0x000000b10e0e7221 */ /* 0x000fe20000010000 */
[C---:B--2---:R-:W-:Y:S04]  /*107e0*/  HMMA.16816.F32 R132, R16.reuse, R28, R132 ;  /* 0x0000001c1084723c */ /* 0x044fe80000001884 */
[----:B------:R-:W-:Y:S02]  /*107f0*/  FADD.FTZ R181, R179, R181 ;  /* 0x000000b5b3b57221 */ /* 0x000fe40000010000 */
[----:B------:R-:W2:Y:S01]  /*10800*/  MUFU.EX2 R185, R185 ;  /* 0x000000b900b97308 */ /* 0x000ea20000000800 */
[----:B------:R-:W-:Y:S01]  /*10810*/  FADD.FTZ R14, R176, R14 ;  /* 0x0000000eb00e7221 */ /* 0x000fe20000010000 */
[C---:B------:R-:W-:Y:S01]  /*10820*/  HMMA.16816.F32 R136, R16.reuse, R30, R136 ;  /* 0x0000001e1088723c */ /* 0x040fe20000001888 */
[----:B------:R-:W2:Y:S03]  /*10830*/  LDSM.16.MT88.4 R28, [R221+0x4900] ;  /* 0x00490000dd1c783b */ /* 0x000ea60000004200 */
[----:B------:R-:W-:Y:S02]  /*10840*/  FADD.FTZ R178, R178, R181 ;  /* 0x000000b5b2b27221 */ /* 0x000fe40000010000 */
[----:B------:R-:W-:Y:S02]  /*10850*/  FADD.FTZ R191, R191, R14 ;  /* 0x0000000ebfbf7221 */ /* 0x000fe40000010000 */
[C---:B------:R-:W-:Y:S01]  /*10860*/  HMMA.16816.F32 R140, R16.reuse, R32, R140 ;  /* 0x00000020108c723c */ /* 0x040fe2000000188c */
[----:B------:R-:W2:Y:S03]  /*10870*/  MUFU.EX2 R184, R184 ;  /* 0x000000b800b87308 */ /* 0x000ea60000000800 */
[----:B------:R-:W-:Y:S02]  /*10880*/  FADD.FTZ R178, R195, R178 ;  /* 0x000000b2c3b27221 */ /* 0x000fe40000010000 */
[----:B------:R-:W-:Y:S02]  /*10890*/  FADD.FTZ R191, R192, R191 ;  /* 0x000000bfc0bf7221 */ /* 0x000fe40000010000 */
[C---:B------:R-:W-:Y:S01]  /*108a0*/  HMMA.16816.F32 R144, R16.reuse, R34, R144 ;  /* 0x000000221090723c */ /* 0x040fe20000001890 */
[----:B------:R-:W-:Y:S02]  /*108b0*/  LDSM.16.MT88.4 R32, [R222+0x6900] ;  /* 0x00690000de20783b */ /* 0x000fe40000004200 */
[----:B------:R-:W2:Y:S01]  /*108c0*/  MUFU.EX2 R182, R182 ;  /* 0x000000b600b67308 */ /* 0x000ea20000000800 */
[----:B------:R-:W-:Y:S02]  /*108d0*/  FADD.FTZ R196, R196, R178 ;  /* 0x000000b2c4c47221 */ /* 0x000fe40000010000 */
[----:B------:R-:W-:Y:S02]  /*108e0*/  FADD.FTZ R193, R193, R191 ;  /* 0x000000bfc1c17221 */ /* 0x000fe40000010000 */
[C---:B-1----:R-:W-:Y:S04]  /*108f0*/  HMMA.16816.F32 R148, R16.reuse, R20, R148 ;  /* 0x000000141094723c */ /* 0x042fe80000001894 */
[----:B------:R-:W-:Y:S01]  /*10900*/  FADD.FTZ R196, R197, R196 ;  /* 0x000000c4c5c47221 */ /* 0x000fe20000010000 */
[----:B------:R-:W1:Y:S01]  /*10910*/  MUFU.EX2 R183, R183 ;  /* 0x000000b700b77308 */ /* 0x000e620000000800 */
[----:B------:R-:W-:Y:S02]  /*10920*/  FADD.FTZ R193, R194, R193 ;  /* 0x000000c1c2c17221 */ /* 0x000fe40000010000 */
[C---:B------:R-:W-:Y:S01]  /*10930*/  HMMA.16816.F32 R152, R16.reuse, R22, R152 ;  /* 0x000000161098723c */ /* 0x040fe20000001898 */
[----:B------:R-:W1:Y:S03]  /*10940*/  LDSM.16.MT88.4 R20, [R220+0x4900] ;  /* 0x00490000dc14783b */ /* 0x000e660000004200 */
[----:B------:R-:W-:Y:S04]  /*10950*/  FADD.FTZ R198, R198, R196 ;  /* 0x000000c4c6c67221 */ /* 0x000fe80000010000 */
[C---:B------:R-:W-:Y:S04]  /*10960*/  HMMA.16816.F32 R36, R16.reuse, R156, R36 ;  /* 0x0000009c1024723c */ /* 0x040fe80000001824 */
[----:B------:R-:W-:Y:S04]  /*10970*/  FADD.FTZ R198, R203, R198 ;  /* 0x000000c6cbc67221 */ /* 0x000fe80000010000 */
[C---:B------:R-:W-:Y:S01]  /*10980*/  HMMA.16816.F32 R40, R16.reuse, R158, R40 ;  /* 0x0000009e1028723c */ /* 0x040fe20000001828 */
[----:B------:R-:W-:Y:S07]  /*10990*/  LDSM.16.MT88.4 R156, [R227+0x3100] ;  /* 0x00310000e39c783b */ /* 0x000fee0000004200 */
[C---:B------:R-:W-:Y:S08]  /*109a0*/  HMMA.16816.F32 R44, R16.reuse, R160, R44 ;  /* 0x000000a0102c723c */ /* 0x040ff0000000182c */
[C---:B------:R-:W-:Y:S01]  /*109b0*/  HMMA.16816.F32 R48, R16.reuse, R162, R48 ;  /* 0x000000a21030723c */ /* 0x040fe20000001830 */
[----:B------:R-:W-:Y:S07]  /*109c0*/  LDSM.16.MT88.4 R160, [R222+0x3100] ;  /* 0x00310000dea0783b */ /* 0x000fee0000004200 */
[C---:B------:R-:W-:Y:S08]  /*109d0*/  HMMA.16816.F32 R52, R16.reuse, R164, R52 ;  /* 0x000000a41034723c */ /* 0x040ff00000001834 */
[C---:B------:R-:W-:Y:S01]  /*109e0*/  HMMA.16816.F32 R56, R16.reuse, R166, R56 ;  /* 0x000000a61038723c */ /* 0x040fe20000001838 */
[----:B------:R-:W-:Y:S07]  /*109f0*/  LDSM.16.MT88.4 R164, [R222+0x5100] ;  /* 0x00510000dea4783b */ /* 0x000fee0000004200 */
[C---:B----4-:R-:W-:Y:S08]  /*10a00*/  HMMA.16816.F32 R60, R16.reuse, R24, R60 ;  /* 0x00000018103c723c */ /* 0x050ff0000000183c */
[C---:B------:R-:W-:Y:S01]  /*10a10*/  HMMA.16816.F32 R64, R16.reuse, R26, R64 ;  /* 0x0000001a1040723c */ /* 0x040fe20000001840 */
[----:B------:R-:W4:Y:S07]  /*10a20*/  LDSM.16.MT88.4 R24, [R227+0x6900] ;  /* 0x00690000e318783b */ /* 0x000f2e0000004200 */
[C---:B------:R-:W-:Y:S08]  /*10a30*/  HMMA.16816.F32 R68, R16.reuse, R168, R68 ;  /* 0x000000a81044723c */ /* 0x040ff00000001844 */
        /* <DEDUP_REMOVED lines=16> */
[----:B------:R-:W3:Y:S07]  /*10b40*/  LDSM.16.MT88.4 R32, [R222+0x1100] ;  /* 0x00110000de20783b */ /* 0x000eee0000004200 */
        /* <DEDUP_REMOVED lines=8> */
[----:B------:R-:W-:Y:S03]  /*10bd0*/  F2FP.PACK_AB R18, R201, R249 ;  /* 0x000000f9c912723e */ /* 0x000fe600000000ff */
[----:B---3--:R-:W-:Y:S01]  /*10be0*/  F2FP.PACK_AB R17, R202, R203 ;  /* 0x000000cbca11723e */ /* 0x008fe200000000ff */
[----:B------:R-:W-:Y:S01]  /*10bf0*/  FADD.FTZ R251, R250, R251 ;  /* 0x000000fbfafb7221 */ /* 0x000fe20000010000 */
[----:B-----5:R-:W-:Y:S01]  /*10c00*/  F2FP.PACK_AB R19, R199, R200 ;  /* 0x000000c8c713723e */ /* 0x020fe200000000ff */
[----:B------:R-:W-:Y:S02]  /*10c10*/  FADD.FTZ R202, R202, R198 ;  /* 0x000000c6caca7221 */ /* 0x000fe40000010000 */
[----:B------:R-:W-:Y:S02]  /*10c20*/  FADD.FTZ R249, R249, R251 ;  /* 0x000000fbf9f97221 */ /* 0x000fe40000010000 */
[----:B------:R-:W-:Y:S02]  /*10c30*/  FADD.FTZ R202, R200, R202 ;  /* 0x000000cac8ca7221 */ /* 0x000fe40000010000 */
[C---:B----4-:R-:W-:Y:S03]  /*10c40*/  HMMA.16816.F32 R4, R16.reuse, R24, R4 ;  /* 0x000000181004723c */ /* 0x050fe60000001804 */
[----:B------:R-:W-:Y:S02]  /*10c50*/  FADD.FTZ R249, R201, R249 ;  /* 0x000000f9c9f97221 */ /* 0x000fe40000010000 */
[----:B------:R-:W-:Y:S03]  /*10c60*/  FADD.FTZ R199, R199, R202 ;  /* 0x000000cac7c77221 */ /* 0x000fe60000010000 */
[C---:B------:R-:W-:Y:S01]  /*10c70*/  HMMA.16816.F32 R8, R16.reuse, R26, R8 ;  /* 0x0000001a1008723c */ /* 0x040fe20000001808 */
[----:B------:R-:W3:Y:S03]  /*10c80*/  LDSM.16.MT88.4 R24, [R221+0x3100] ;  /* 0x00310000dd18783b */ /* 0x000ee60000004200 */
[----:B------:R-:W-:Y:S04]  /*10c90*/  FADD.FTZ R199, R185, R199 ;  /* 0x000000c7b9c77221 */ /* 0x000fe80000010000 */
[C---:B------:R-:W-:Y:S04]  /*10ca0*/  HMMA.16816.F32 R132, R16.reuse, R32, R132 ;  /* 0x000000201084723c */ /* 0x040fe80000001884 */
[----:B------:R-:W-:Y:S04]  /*10cb0*/  FADD.FTZ R199, R184, R199 ;  /* 0x000000c7b8c77221 */ /* 0x000fe80000010000 */
[C---:B------:R-:W-:Y:S01]  /*10cc0*/  HMMA.16816.F32 R136, R16.reuse, R34, R136 ;  /* 0x000000221088723c */ /* 0x040fe20000001888 */
[----:B------:R-:W4:Y:S03]  /*10cd0*/  LDSM.16.MT88.4 R32, [R220+0x3100] ;  /* 0x00310000dc20783b */ /* 0x000f260000004200 */
[----:B------:R-:W-:Y:S04]  /*10ce0*/  FADD.FTZ R199, R182, R199 ;  /* 0x000000c7b6c77221 */ /* 0x000fe80000010000 */
[C---:B--2---:R-:W-:Y:S04]  /*10cf0*/  HMMA.16816.F32 R140, R16.reuse, R28, R140 ;  /* 0x0000001c108c723c */ /* 0x044fe8000000188c */
[----:B------:R-:W-:Y:S04]  /*10d00*/  FADD.FTZ R239, R183, R199 ;  /* 0x000000c7b7ef7221 */ /* 0x000fe80000010000 */
        /* <DEDUP_REMOVED lines=9> */
[C---:B------:R-:W-:Y:S08]  /*10da0*/  HMMA.16816.F32 R48, R16.reuse, R162, R48 ;  /* 0x000000a21030723c */ /* 0x040ff00000001830 */
[C---:B---3--:R-:W-:Y:S08]  /*10db0*/  HMMA.16816.F32 R52, R16.reuse, R24, R52 ;  /* 0x000000181034723c */ /* 0x048ff00000001834 */
[C---:B------:R-:W-:Y:S01]  /*10dc0*/  HMMA.16816.F32 R56, R16.reuse, R26, R56 ;  /* 0x0000001a1038723c */ /* 0x040fe20000001838 */
[----:B------:R-:W3:Y:S07]  /*10dd0*/  LDSM.16.MT88.4 R24, [R220+0x5100] ;  /* 0x00510000dc18783b */ /* 0x000eee0000004200 */
[C---:B----4-:R-:W-:Y:S08]  /*10de0*/  HMMA.16816.F32 R60, R16.reuse, R32, R60 ;  /* 0x00000020103c723c */ /* 0x050ff0000000183c */
        /* <DEDUP_REMOVED lines=17> */
[C---:B------:R-:W-:Y:S08]  /*10f00*/  HMMA.16816.F32 R108, R16.reuse, R32, R108 ;  /* 0x00000020106c723c */ /* 0x040ff0000000186c */
[C---:B------:R-:W-:Y:S01]  /*10f10*/  HMMA.16816.F32 R112, R16.reuse, R34, R112 ;  /* 0x000000221070723c */ /* 0x040fe20000001870 */
[----:B------:R-:W4:Y:S07]  /*10f20*/  LDSM.16.MT88.4 R32, [R221+0x1900] ;  /* 0x00190000dd20783b */ /* 0x000f2e0000004200 */
[C---:B-1----:R-:W-:Y:S08]  /*10f30*/  HMMA.16816.F32 R116, R16.reuse, R20, R116 ;  /* 0x000000141074723c */ /* 0x042ff00000001874 */
[C---:B------:R-:W-:Y:S01]  /*10f40*/  HMMA.16816.F32 R120, R16.reuse, R22, R120 ;  /* 0x000000161078723c */ /* 0x040fe20000001878 */
[----:B------:R-:W1:Y:S07]  /*10f50*/  LDSM.16.MT88.4 R20, [R220+0x1900] ;  /* 0x00190000dc14783b */ /* 0x000e6e0000004200 */
[C---:B---3--:R-:W-:Y:S08]  /*10f60*/  HMMA.16816.F32 R124, R16.reuse, R24, R124 ;  /* 0x00000018107c723c */ /* 0x048ff0000000187c */
[----:B------:R-:W-:Y:S01]  /*10f70*/  HMMA.16816.F32 R128, R16, R26, R128 ;  /* 0x0000001a1080723c */ /* 0x000fe20000001880 */
[----:B------:R-:W-:Y:S06]  /*10f80*/  LDSM.16.MT88.4 R24, [R221+0x3900] ;  /* 0x00390000dd18783b */ /* 0x000fec0000004200 */
[----:B------:R-:W-:Y:S01]  /*10f90*/  F2FP.PACK_AB R16, R188, R189 ;  /* 0x000000bdbc10723e */ /* 0x000fe200000000ff */
[----:B------:R-:W-:Y:S01]  /*10fa0*/  FADD.FTZ R189, R189, R249 ;  /* 0x000000f9bdbd7221 */ /* 0x000fe20000010000 */
[----:B------:R-:W-:Y:S03]  /*10fb0*/  F2FP.PACK_AB R18, R190, R187 ;  /* 0x000000bbbe12723e */ /* 0x000fe600000000ff */
[----:B------:R-:W-:Y:S01]  /*10fc0*/  F2FP.PACK_AB R17, R184, R185 ;  /* 0x000000b9b811723e */ /* 0x000fe200000000ff */
[----:B------:R-:W-:Y:S01]  /*10fd0*/  FADD.FTZ R189, R188, R189 ;  /* 0x000000bdbcbd7221 */ /* 0x000fe20000010000 */
[----:B------:R-:W-:Y:S03]  /*10fe0*/  F2FP.PACK_AB R19, R183, R182 ;  /* 0x000000b6b713723e */ /* 0x000fe600000000ff */
[----:B------:R-:W-:Y:S04]  /*10ff0*/  FADD.FTZ R189, R187, R189 ;  /* 0x000000bdbbbd7221 */ /* 0x000fe80000010000 */
[C---:B------:R-:W-:Y:S01]  /*11000*/  HMMA.16816.F32 R160, R16.reuse, R156, R4 ;  /* 0x0000009c10a0723c */ /* 0x040fe20000001804 */
[----:B------:R-:W3:Y:S02]  /*11010*/  LDSM.16.MT88.4 R4, [R227+0x3900] ;  /* 0x00390000e304783b */ /* 0x000ee40000004200 */
[----:B------:R-:W-:Y:S05]  /*11020*/  FADD.FTZ R240, R190, R189 ;  /* 0x000000bdbef07221 */ /* 0x000fea0000010000 */
[C---:B------:R-:W-:Y:S01]  /*11030*/  HMMA.16816.F32 R156, R16.reuse, R158, R8 ;  /* 0x0000009e109c723c */ /* 0x040fe20000001808 */
[----:B------:R-:W5:Y:S07]  /*11040*/  LDSM.16.MT88.4 R8, [R222+0x3900] ;  /* 0x00390000de08783b */ /* 0x000f6e0000004200 */
[C---:B--2---:R-:W-:Y:S08]  /*11050*/  HMMA.16816.F32 R132, R16.reuse, R28, R132 ;  /* 0x0000001c1084723c */ /* 0x044ff00000001884 */
        /* <DEDUP_REMOVED lines=8> */
[C---:B---3--:R-:W-:Y:S08]  /*110e0*/  HMMA.16816.F32 R36, R16.reuse, R4, R36 ;  /* 0x000000041024723c */ /* 0x048ff00000001824 */
[C---:B------:R-:W-:Y:S01]  /*110f0*/  HMMA.16816.F32 R40, R16.reuse, R6, R40 ;  /* 0x000000061028723c */ /* 0x040fe20000001828 */
[----:B------:R-:W3:Y:S07]  /*11100*/  LDSM.16.MT88.4 R4, [R222+0x7900] ;  /* 0x00790000de04783b */ /* 0x000eee0000004200 */
[C---:B-----5:R-:W-:Y:S08]  /*11110*/  HMMA.16816.F32 R44, R16.reuse, R8, R44 ;  /* 0x00000008102c723c */ /* 0x060ff0000000182c */
[C---:B------:R-:W-:Y:S01]  /*11120*/  HMMA.16816.F32 R48, R16.reuse, R10, R48 ;  /* 0x0000000a1030723c */ /* 0x040fe20000001830 */
[----:B------:R-:W5:Y:S07]  /*11130*/  LDSM.16.MT88.4 R8, [R221+0x7900] ;  /* 0x00790000dd08783b */ /* 0x000f6e0000004200 */
        /* <DEDUP_REMOVED lines=11> */
[C---:B------:R-:W-:Y:S08]  /*111f0*/  HMMA.16816.F32 R96, R16.reuse, R174, R96 ;  /* 0x000000ae1060723c */ /* 0x040ff00000001860 */
[C---:B-1----:R-:W-:Y:S08]  /*11200*/  HMMA.16816.F32 R100, R16.reuse, R20, R100 ;  /* 0x000000141064723c */ /* 0x042ff00000001864 */
[C---:B------:R-:W-:Y:S01]  /*11210*/  HMMA.16816.F32 R104, R16.reuse, R22, R104 ;  /* 0x000000161068723c */ /* 0x040fe20000001868 */
[----:B------:R-:W1:Y:S07]  /*11220*/  LDSM.16.MT88.4 R20, [R220+0x7900] ;  /* 0x00790000dc14783b */ /* 0x000e6e0000004200 */
[C---:B---3--:R-:W-:Y:S08]  /*11230*/  HMMA.16816.F32 R108, R16.reuse, R4, R108 ;  /* 0x00000004106c723c */ /* 0x048ff0000000186c */
[C---:B------:R-:W-:Y:S08]  /*11240*/  HMMA.16816.F32 R112, R16.reuse, R6, R112 ;  /* 0x000000061070723c */ /* 0x040ff00000001870 */
[C---:B-----5:R-:W-:Y:S08]  /*11250*/  HMMA.16816.F32 R116, R16.reuse, R8, R116 ;  /* 0x000000081074723c */ /* 0x060ff00000001874 */
[C---:B------:R-:W-:Y:S08]  /*11260*/  HMMA.16816.F32 R120, R16.reuse, R10, R120 ;  /* 0x0000000a1078723c */ /* 0x040ff00000001878 */
[C---:B-1----:R-:W-:Y:S08]  /*11270*/  HMMA.16816.F32 R124, R16.reuse, R20, R124 ;  /* 0x00000014107c723c */ /* 0x042ff0000000187c */
[----:B------:R-:W-:Y:S01]  /*11280*/  HMMA.16816.F32 R128, R16, R22, R128 ;  /* 0x000000161080723c */ /* 0x000fe20000001880 */
[----:B------:R-:W-:-:S07]  /*11290*/  @P0 BRA `(.L_x_1015) ;  /* 0xffffc0a000000947 */ /* 0x000fce000383ffff */
.L_x_1005:
[----:B------:R-:W1:Y:S01]  /*112a0*/  SHFL.BFLY PT, R3, R240, 0x2, 0x1f ;  /* 0x0c401f00f0037f89 */ /* 0x000e6200000e0000 */
[----:B------:R-:W-:Y:S01]  /*112b0*/  CS2R R4, SRZ ;  /* 0x0000000000047805 */ /* 0x000fe2000001ff00 */
[----:B------:R-:W-:-:S02]  /*112c0*/  MOV R7, 0xff800000 ;  /* 0xff80000000077802 */ /* 0x000fc40000000f00 */
        /* <DEDUP_REMOVED lines=26> */
[----:B------:R-:W-:Y:S02]  /*11470*/  FMUL.FTZ R137, R5, R137 ;  /* 0x0000008905897220 */ /* 0x000fe40000410000 */
        /* <DEDUP_REMOVED lines=124> */
.L_x_973:
[----:B------:R-:W-:Y:S01]  /*11c40*/  USHF.R.S32.HI UR6, URZ, 0x1f, UR9 ;  /* 0x0000001f3f067899 */ /* 0x000fe20008011409 */
[----:B------:R-:W-:Y:S05]  /*11c50*/  @P2 BRA `(.L_x_1016) ;  /* 0x0000197000002947 */ /* 0x000fea0003800000 */
[----:B------:R-:W3:Y:S01]  /*11c60*/  S2R R0, SR_TID.X ;  /* 0x0000000000007919 */ /* 0x000ee20000002100 */
[----:B------:R-:W-:Y:S01]  /*11c70*/  ULDC.64 UR4, c[0x0][0x490] ;  /* 0x0001240000047ab9 */ /* 0x000fe20000000a00 */
[----:B------:R-:W-:Y:S01]  /*11c80*/  IMAD.MOV.U32 R13, RZ, RZ, c[0x0][0x4e8] ;  /* 0x00013a00ff0d7624 */ /* 0x000fe200078e00ff */
[----:B------:R-:W-:Y:S01]  /*11c90*/  UIMAD UR7, UR6, UR4, URZ ;  /* 0x00000004060772a4 */ /* 0x000fe2000f8e023f */
[----:B------:R-:W4:Y:S01]  /*11ca0*/  S2R R24, SR_CTAID.Z ;  /* 0x0000000000187919 */ /* 0x000f220000002700 */
[----:B--2---:R-:W-:Y:S01]  /*11cb0*/  UIMAD.WIDE.U32 UR10, UR9, UR4, URZ ;  /* 0x00000004090a72a5 */ /* 0x004fe2000f8e003f */
[----:B------:R-:W-:Y:S01]  /*11cc0*/  F2FP.PACK_AB R160, R161, R160 ;  /* 0x000000a0a1a0723e */ /* 0x000fe200000000ff */
[----:B------:R-:W-:Y:S01]  /*11cd0*/  UIMAD UR7, UR9, UR5, UR7 ;  /* 0x00000005090772a4 */ /* 0x000fe2000f8e0207 */
[C---:B------:R-:W-:Y:S01]  /*11ce0*/  ISETP.NE.AND P0, PT, R13.reuse, 0x1, PT ;  /* 0x000000010d00780c */ /* 0x040fe20003f05270 */
[----:B------:R-:W-:Y:S01]  /*11cf0*/  IMAD R13, R13, c[0x0][0x388], RZ ;  /* 0x0000e2000d0d7a24 */ /* 0x000fe200078e02ff */
[----:B------:R-:W-:Y:S01]  /*11d00*/  ULDC.64 UR4, c[0x0][0x3e8] ;  /* 0x0000fa0000047ab9 */ /* 0x000fe20000000a00 */
[----:B------:R-:W-:Y:S01]  /*11d10*/  IMAD.U32 R27, RZ, RZ, UR11 ;  /* 0x0000000bff1b7e24 */ /* 0x000fe2000f8e00ff */
[----:B------:R-:W-:Y:S01]  /*11d20*/  UIMAD UR6, UR6, UR4, URZ ;  /* 0x00000004060672a4 */ /* 0x000fe2000f8e023f */
[----:B------:R-:W-:Y:S01]  /*11d30*/  IMAD.U32 R26, RZ, RZ, UR10 ;  /* 0x0000000aff1a7e24 */ /* 0x000fe2000f8e00ff */
[----:B------:R-:W-:Y:S01]  /*11d40*/  UIMAD.WIDE.U32 UR12, UR9, UR4, URZ ;  /* 0x00000004090c72a5 */ /* 0x000fe2000f8e003f */
[----:B------:R-:W-:Y:S01]  /*11d50*/  F2FP.PACK_AB R162, R163, R162 ;  /* 0x000000a2a3a2723e */ /* 0x000fe200000000ff */
[----:B------:R-:W-:Y:S01]  /*11d60*/  UIMAD UR5, UR9, UR5, UR6 ;  /* 0x00000005090572a4 */ /* 0x000fe2000f8e0206 */
[----:B------:R-:W-:Y:S01]  /*11d70*/  F2FP.PACK_AB R156, R157, R156 ;  /* 0x0000009c9d9c723e */ /* 0x000fe200000000ff */
[----:B------:R-:W-:Y:S01]  /*11d80*/  UIADD3 UR7, UR11, UR7, URZ ;  /* 0x000000070b077290 */ /* 0x000fe2000fffe03f */
[----:B------:R-:W-:Y:S01]  /*11d90*/  F2FP.PACK_AB R158, R159, R158 ;  /* 0x0000009e9f9e723e */ /* 0x000fe200000000ff */
[----:B------:R-:W-:Y:S01]  /*11da0*/  UIADD3 UR5, UR13, UR5, URZ ;  /* 0x000000050d057290 */ /* 0x000fe2000fffe03f */
[----:B------:R-:W-:Y:S01]  /*11db0*/  IMAD.U32 R19, RZ, RZ, UR13 ;  /* 0x0000000dff137e24 */ /* 0x000fe2000f8e00ff */
[----:B------:R-:W-:Y:S01]  /*11dc0*/  F2FP.PACK_AB R132, R133, R132 ;  /* 0x000000848584723e */ /* 0x000fe200000000ff */
[----:B------:R-:W-:Y:S01]  /*11dd0*/  IMAD.U32 R18, RZ, RZ, UR12 ;  /* 0x0000000cff127e24 */ /* 0x000fe2000f8e00ff */
[----:B-1-3--:R-:W-:Y:S01]  /*11de0*/  SHF.R.S32.HI R2, RZ, 0x1f, R0 ;  /* 0x0000001fff027819 */ /* 0x00afe20000011400 */
[----:B------:R-:W-:Y:S01]  /*11df0*/  IMAD.U32 R27, RZ, RZ, UR7 ;  /* 0x00000007ff1b7e24 */ /* 0x000fe2000f8e00ff */
[----:B------:R-:W-:Y:S01]  /*11e00*/  F2FP.PACK_AB R134, R135, R134 ;  /* 0x000000868786723e */ /* 0x000fe200000000ff */
[----:B------:R-:W-:Y:S01]  /*11e10*/  IMAD.U32 R19, RZ, RZ, UR5 ;  /* 0x00000005ff137e24 */ /* 0x000fe2000f8e00ff */
[-C--:B------:R-:W-:Y:S01]  /*11e20*/  LEA.HI R10, R2, R0.reuse, RZ, 0x2 ;  /* 0x00000000020a7211 */ /* 0x080fe200078f10ff */
[----:B----4-:R-:W-:Y:S01]  /*11e30*/  IMAD.WIDE.U32 R26, R24, c[0x0][0x498], R26 ;  /* 0x00012600181a7a25 */ /* 0x010fe200078e001a */
[CC--:B------:R-:W-:Y:S01]  /*11e40*/  LEA.HI R20, R2.reuse, R0.reuse, RZ, 0x5 ;  /* 0x0000000002147211 */ /* 0x0c0fe200078f28ff */
[----:B------:R-:W-:Y:S01]  /*11e50*/  BSSY B0, `(.L_x_1017) ;  /* 0x000011a000007945 */ /* 0x000fe20003800000 */
[----:B------:R-:W-:-:S02]  /*11e60*/  LEA.HI R9, R2, R0, RZ, 0x3 ;  /* 0x0000000002097211 */ /* 0x000fc400078f18ff */
[--C-:B------:R-:W-:Y:S02]  /*11e70*/  SHF.R.S32.HI R22, RZ, 0x2, R10.reuse ;  /* 0x00000002ff167819 */ /* 0x100fe4000001140a */
[----:B------:R-:W-:Y:S02]  /*11e80*/  SHF.R.S32.HI R3, RZ, 0x1f, R10 ;  /* 0x0000001fff037819 */ /* 0x000fe4000001140a */
[----:B------:R-:W-:Y:S02]  /*11e90*/  LOP3.LUT R10, R10, 0xfffffffc, RZ, 0xc0, !PT ;  /* 0xfffffffc0a0a7812 */ /* 0x000fe400078ec0ff */
[----:B------:R-:W-:Y:S02]  /*11ea0*/  LOP3.LUT R11, R20, 0xffffffe0, RZ, 0xc0, !PT ;  /* 0xffffffe0140b7812 */ /* 0x000fe400078ec0ff */
[----:B------:R-:W-:Y:S01]  /*11eb0*/  LOP3.LUT R12, R9, 0xfffffff8, RZ, 0xc0, !PT ;  /* 0xfffffff8090c7812 */ /* 0x000fe200078ec0ff */
[C---:B------:R-:W-:Y:S01]  /*11ec0*/  IMAD.IADD R10, R0.reuse, 0x1, -R10 ;  /* 0x00000001000a7824 */ /* 0x040fe200078e0a0a */
[----:B------:R-:W-:Y:S01]  /*11ed0*/  LEA.HI R3, R3, R22, RZ, 0x3 ;  /* 0x0000001603037211 */ /* 0x000fe200078f18ff */
[----:B------:R-:W-:Y:S01]  /*11ee0*/  IMAD.IADD R11, R0, 0x1, -R11 ;  /* 0x00000001000b7824 */ /* 0x000fe200078e0a0b */
[----:B------:R-:W-:Y:S01]  /*11ef0*/  LEA.HI R2, R2, R0, RZ, 0x6 ;  /* 0x0000000002027211 */ /* 0x000fe200078f30ff */
[----:B------:R-:W-:Y:S01]  /*11f00*/  IMAD.IADD R0, R0, 0x1, -R12 ;  /* 0x0000000100007824 */ /* 0x000fe200078e0a0c */
[----:B------:R-:W-:-:S02]  /*11f10*/  LOP3.LUT R12, R3, 0xfffffff8, RZ, 0xc0, !PT ;  /* 0xfffffff8030c7812 */ /* 0x000fc400078ec0ff */
[----:B------:R-:W-:Y:S01]  /*11f20*/  SHF.R.S32.HI R14, RZ, 0x1f, R24 ;  /* 0x0000001fff0e7819 */ /* 0x000fe20000011418 */
[----:B------:R-:W-:Y:S01]  /*11f30*/  IMAD.SHL.U32 R2, R2, 0x8, RZ ;  /* 0x0000000802027824 */ /* 0x000fe200078e00ff */
[----:B------:R-:W-:Y:S01]  /*11f40*/  SHF.R.S32.HI R9, RZ, 0x3, R9 ;  /* 0x00000003ff097819 */ /* 0x000fe20000011409 */
[----:B------:R-:W-:Y:S01]  /*11f50*/  IMAD.IADD R22, R22, 0x1, -R12 ;  /* 0x0000000116167824 */ /* 0x000fe200078e0a0c */
[----:B------:R-:W-:Y:S01]  /*11f60*/  SHF.R.S32.HI R3, RZ, 0x1f, R11 ;  /* 0x0000001fff037819 */ /* 0x000fe2000001140b */
[----:B------:R-:W1:Y:S01]  /*11f70*/  S2R R12, SR_CTAID.X ;  /* 0x00000000000c7919 */ /* 0x000e620000002500 */
[C---:B------:R-:W-:Y:S01]  /*11f80*/  IMAD R15, R14.reuse, c[0x0][0x498], RZ ;  /* 0x000126000e0f7a24 */ /* 0x040fe200078e02ff */
[--C-:B------:R-:W-:Y:S01]  /*11f90*/  SHF.R.S32.HI R16, RZ, 0x5, R20.reuse ;  /* 0x00000005ff107819 */ /* 0x100fe20000011414 */
[----:B------:R-:W-:Y:S01]  /*11fa0*/  IMAD.SHL.U32 R17, R9, 0x40, RZ ;  /* 0x0000004009117824 */ /* 0x000fe200078e00ff */
[----:B------:R-:W-:Y:S01]  /*11fb0*/  LOP3.LUT P4, RZ, R11, 0x3, RZ, 0xc0, !PT ;  /* 0x000000030bff7812 */ /* 0x000fe2000788c0ff */
[----:B------:R-:W-:Y:S01]  /*11fc0*/  IMAD R14, R14, c[0x0][0x3f0], RZ ;  /* 0x0000fc000e0e7a24 */ /* 0x000fe200078e02ff */
[----:B------:R-:W-:Y:S01]  /*11fd0*/  SHF.R.S32.HI R20, RZ, 0x1f, R20 ;  /* 0x0000001fff147819 */ /* 0x000fe20000011414 */
[C---:B------:R-:W-:Y:S01]  /*11fe0*/  IMAD R15, R24.reuse, c[0x0][0x49c], R15 ;  /* 0x00012700180f7a24 */ /* 0x040fe200078e020f */
[----:B------:R-:W-:Y:S01]  /*11ff0*/  LEA.HI R11, R3, R11, RZ, 0x2 ;  /* 0x0000000b030b7211 */ /* 0x000fe200078f10ff */
[----:B------:R-:W-:Y:S01]  /*12000*/  IMAD R14, R24, c[0x0][0x3f4], R14 ;  /* 0x0000fd00180e7a24 */ /* 0x000fe200078e020e */
[----:B------:R-:W-:Y:S01]  /*12010*/  LOP3.LUT R17, R17, 0x1c0, RZ, 0xc0, !PT ;  /* 0x000001c011117812 */ /* 0x000fe200078ec0ff */
[----:B------:R-:W-:Y:S01]  /*12020*/  IMAD.SHL.U32 R3, R0, 0x8, RZ ;  /* 0x0000000800037824 */ /* 0x000fe200078e00ff */
[----:B------:R-:W-:Y:S01]  /*12030*/  LEA.HI R20, R20, R16, RZ, 0x3 ;  /* 0x0000001014147211 */ /* 0x000fe200078f18ff */
[----:B------:R-:W-:Y:S01]  /*12040*/  IMAD.WIDE.U32 R24, R24, c[0x0][0x3f0], R18 ;  /* 0x0000fc0018187a25 */ /* 0x000fe200078e0012 */
[----:B------:R-:W-:-:S02]  /*12050*/  LEA.HI R18, R10, R10, RZ, 0x1 ;  /* 0x0000000a0a127211 */ /* 0x000fc400078f08ff */
[----:B------:R-:W-:Y:S01]  /*12060*/  LOP3.LUT R20, R20, 0xffffff8, RZ, 0xc0, !PT ;  /* 0x0ffffff814147812 */ /* 0x000fe200078ec0ff */
[----:B------:R-:W-:Y:S01]  /*12070*/  IMAD R19, R0, 0x20, R9 ;  /* 0x0000002000137824 */ /* 0x000fe200078e0209 */
[----:B------:R-:W-:Y:S01]  /*12080*/  SHF.R.U32.HI R0, RZ, 0x3, R17 ;  /* 0x00000003ff007819 */ /* 0x000fe20000011611 */
[----:B------:R-:W-:Y:S01]  /*12090*/  IMAD.IADD R25, R25, 0x1, R14 ;  /* 0x0000000119197824 */ /* 0x000fe200078e020e */
[----:B------:R-:W-:Y:S01]  /*120a0*/  LOP3.LUT R17, R17, 0x38, R3, 0xf8, !PT ;  /* 0x0000003811117812 */ /* 0x000fe200078ef803 */
[----:B------:R-:W-:Y:S01]  /*120b0*/  IMAD.IADD R20, R16, 0x1, -R20 ;  /* 0x0000000110147824 */ /* 0x000fe200078e0a14 */
[----:B------:R-:W-:Y:S01]  /*120c0*/  LOP3.LUT R18, R18, 0x1ffffffe, RZ, 0xc0, !PT ;  /* 0x1ffffffe12127812 */ /* 0x000fe200078ec0ff */
[----:B------:R-:W-:Y:S01]  /*120d0*/  IMAD R16, R16, 0x200, R10 ;  /* 0x0000020010107824 */ /* 0x000fe200078e020a */
[----:B------:R-:W-:Y:S01]  /*120e0*/  LOP3.LUT R0, R17, R0, RZ, 0x3c, !PT ;  /* 0x0000000011007212 */ /* 0x000fe200078e3cff */
[----:B-1----:R-:W-:Y:S01]  /*120f0*/  IMAD R19, R12, 0x80, R19 ;  /* 0x000000800c137824 */ /* 0x002fe200078e0213 */
[----:B------:R-:W-:Y:S01]  /*12100*/  R2P PR, R22, 0x6 ;  /* 0x0000000616007804 */ /* 0x000fe20000000000 */
[----:B------:R-:W-:Y:S01]  /*12110*/  IMAD.IADD R10, R10, 0x1, -R18 ;  /* 0x000000010a0a7824 */ /* 0x000fe200078e0a12 */
[----:B------:R-:W-:Y:S01]  /*12120*/  LOP3.LUT R21, R22, 0x1, RZ, 0xc0, !PT ;  /* 0x0000000116157812 */ /* 0x000fe200078ec0ff */
[----:B------:R-:W-:Y:S01]  /*12130*/  @P0 IMAD.HI.U32 R17, R19, c[0x0][0x4ec], RZ ;  /* 0x00013b0013110a27 */ /* 0x000fe200078e00ff */
[----:B------:R-:W-:-:S02]  /*12140*/  SHF.R.S32.HI R11, RZ, 0x2, R11 ;  /* 0x00000002ff0b7819 */ /* 0x000fc4000001140b */
[----:B------:R-:W-:Y:S01]  /*12150*/  LOP3.LUT R2, R0, 0x7ffffe00, R2, 0xf8, !PT ;  /* 0x7ffffe0000027812 */ /* 0x000fe200078ef802 */
[----:B------:R-:W-:Y:S01]  /*12160*/  IMAD.SHL.U32 R22, R22, 0x40, RZ ;  /* 0x0000004016167824 */ /* 0x000fe200078e00ff */
[----:B------:R-:W-:Y:S01]  /*12170*/  ISETP.NE.U32.AND P3, PT, R21, 0x1, PT ;  /* 0x000000011500780c */ /* 0x000fe20003f65070 */
[----:B------:R-:W-:Y:S01]  /*12180*/  IMAD.MOV.U32 R18, RZ, RZ, R19 ;  /* 0x000000ffff127224 */ /* 0x000fe200078e0013 */
[----:B------:R-:W-:Y:S01]  /*12190*/  @P0 SHF.R.U32.HI R18, RZ, c[0x0][0x4f0], R17 ;  /* 0x00013c00ff120a19 */ /* 0x000fe20000011611 */
[----:B------:R-:W-:Y:S01]  /*121a0*/  IMAD R11, R20, 0x10, R11 ;  /* 0x00000010140b7824 */ /* 0x000fe200078e020b */
[----:B------:R-:W-:Y:S02]  /*121b0*/  LOP3.LUT R22, R22, 0x1c0, RZ, 0xc0, !PT ;  /* 0x000001c016167812 */ /* 0x000fe400078ec0ff */
[--C-:B------:R-:W-:Y:S01]  /*121c0*/  SHF.R.S32.HI R0, RZ, 0x1f, R18.reuse ;  /* 0x0000001fff007819 */ /* 0x100fe20000011412 */
[----:B------:R-:W-:Y:S01]  /*121d0*/  IMAD R10, R10, 0x8, R11 ;  /* 0x000000080a0a7824 */ /* 0x000fe200078e020b */
[----:B------:R-:W-:Y:S01]  /*121e0*/  LEA.HI R22, R22, R22, RZ, 0x1d ;  /* 0x0000001616167211 */ /* 0x000fe200078fe8ff */
[----:B------:R-:W-:Y:S01]  /*121f0*/  IMAD.MOV R14, RZ, RZ, -R18 ;  /* 0x000000ffff0e7224 */ /* 0x000fe200078e0a12 */
[----:B------:R-:W-:Y:S01]  /*12200*/  F2FP.PACK_AB R136, R137, R136 ;  /* 0x000000888988723e */ /* 0x000fe200000000ff */
[----:B------:R-:W-:Y:S01]  /*12210*/  IMAD R0, R0, c[0x0][0x3e0], RZ ;  /* 0x0000f80000007a24 */ /* 0x000fe200078e02ff */
[----:B------:R-:W-:Y:S01]  /*12220*/  F2FP.PACK_AB R138, R139, R138 ;  /* 0x0000008a8b8a723e */ /* 0x000fe200000000ff */
[----:B------:R-:W-:Y:S01]  /*12230*/  IMAD.U32 R16, R16, 0x2, R22 ;  /* 0x0000000210107824 */ /* 0x000fe200078e0016 */
[----:B------:R-:W-:Y:S01]  /*12240*/  F2FP.PACK_AB R140, R141, R140 ;  /* 0x0000008c8d8c723e */ /* 0x000fe200000000ff */
[----:B------:R-:W-:Y:S01]  /*12250*/  IMAD R10, R12, 0x80, R10 ;  /* 0x000000800c0a7824 */ /* 0x000fe200078e020a */
[----:B------:R-:W-:Y:S01]  /*12260*/  F2FP.PACK_AB R142, R143, R142 ;  /* 0x0000008e8f8e723e */ /* 0x000fe200000000ff */
[----:B------:R-:W-:Y:S01]  /*12270*/  IMAD.WIDE.U32 R24, R18, c[0x0][0x3e0], R24 ;  /* 0x0000f80012187a25 */ /* 0x000fe200078e0018 */
[----:B------:R-:W-:-:S02]  /*12280*/  F2FP.PACK_AB R144, R145, R144 ;  /* 0x000000909190723e */ /* 0x000fc400000000ff */
[----:B------:R-:W-:Y:S01]  /*12290*/  F2FP.PACK_AB R146, R147, R146 ;  /* 0x000000929392723e */ /* 0x000fe200000000ff */
[----:B------:R-:W-:Y:S01]  /*122a0*/  IMAD R0, R18, c[0x0][0x3e4], R0 ;  /* 0x0000f90012007a24 */ /* 0x000fe200078e0200 */
[----:B------:R-:W-:Y:S01]  /*122b0*/  F2FP.PACK_AB R148, R149, R148 ;  /* 0x000000949594723e */ /* 0x000fe200000000ff */
[----:B------:R-:W-:Y:S01]  /*122c0*/  IMAD.SHL.U32 R18, R16, 0x2, RZ ;  /* 0x0000000210127824 */ /* 0x000fe200078e00ff */
[----:B------:R-:W-:Y:S01]  /*122d0*/  BAR.SYNC.DEFER_BLOCKING 0x1, 0x100 ;  /* 0x0044000000007b1d */ /* 0x000fe20000010000 */
[----:B------:R-:W-:Y:S01]  /*122e0*/  @P0 IMAD.HI.U32 R16, R10, c[0x0][0x4ec], RZ ;  /* 0x00013b000a100a27 */ /* 0x000fe200078e00ff */
[----:B------:R-:W-:Y:S02]  /*122f0*/  F2FP.PACK_AB R150, R151, R150 ;  /* 0x000000969796723e */ /* 0x000fe400000000ff */
[----:B------:R-:W-:Y:S01]  /*12300*/  F2FP.PACK_AB R152, R153, R152 ;  /* 0x000000989998723e */ /* 0x000fe200000000ff */
[----:B------:R-:W-:Y:S01]  /*12310*/  IMAD R11, R12, 0x80, R11 ;  /* 0x000000800c0b7824 */ /* 0x000fe200078e020b */
[----:B------:R-:W-:Y:S01]  /*12320*/  F2FP.PACK_AB R154, R155, R154 ;  /* 0x0000009a9b9a723e */ /* 0x000fe200000000ff */
[----:B------:R-:W-:Y:S01]  /*12330*/  IMAD.MOV.U32 R17, RZ, RZ, R10 ;  /* 0x000000ffff117224 */ /* 0x000fe200078e000a */
[----:B------:R-:W-:Y:S01]  /*12340*/  @P0 SHF.R.U32.HI R17, RZ, c[0x0][0x4f0], R16 ;  /* 0x00013c00ff110a19 */ /* 0x000fe20000011610 */
[----:B------:R-:W-:Y:S01]  /*12350*/  IMAD.IADD R25, R25, 0x1, R0 ;  /* 0x0000000119197824 */ /* 0x000fe200078e0200 */
[C---:B------:R-:W-:Y:S01]  /*12360*/  ISETP.GE.OR P5, PT, R11.reuse, R13, P4 ;  /* 0x0000000d0b00720c */ /* 0x040fe200027a6670 */
[----:B------:R-:W-:Y:S01]  /*12370*/  IMAD R14, R14, c[0x0][0x4e8], R19 ;  /* 0x00013a000e0e7a24 */ /* 0x000fe200078e0213 */
[----:B------:R-:W-:-:S02]  /*12380*/  IADD3 R11, R11, 0x8, RZ ;  /* 0x000000080b0b7810 */ /* 0x000fc40007ffe0ff */
[----:B------:R-:W-:Y:S01]  /*12390*/  SHF.R.S32.HI R0, RZ, 0x1f, R17 ;  /* 0x0000001fff007819 */ /* 0x000fe20000011411 */
[----:B------:R-:W-:Y:S01]  /*123a0*/  IMAD.WIDE.U32 R22, R14, c[0x0][0x3d8], R24 ;  /* 0x0000f6000e167a25 */ /* 0x000fe200078e0018 */
[----:B------:R-:W-:Y:S02]  /*123b0*/  IADD3 R20, P0, R17, R26, RZ ;  /* 0x0000001a11147210 */ /* 0x000fe40007f1e0ff */
[C---:B------:R-:W-:Y:S02]  /*123c0*/  IADD3 R16, R18.reuse, 0x80, RZ ;  /* 0x0000008012107810 */ /* 0x040fe40007ffe0ff */
[----:B------:R-:W-:Y:S02]  /*123d0*/  ISETP.GE.OR P4, PT, R11, R13, P4 ;  /* 0x0000000d0b00720c */ /* 0x000fe40002786670 */
[----:B------:R-:W-:Y:S02]  /*123e0*/  IADD3 R11, R18, 0x70, RZ ;  /* 0x00000070120b7810 */ /* 0x000fe40007ffe0ff */
[----:B------:R-:W-:Y:S01]  /*123f0*/  IADD3.X R21, R0, R27, R15, P0, !PT ;  /* 0x0000001b00157210 */ /* 0x000fe200007fe40f */
[----:B------:R-:W-:Y:S01]  /*12400*/  IMAD.MOV.U32 R0, RZ, RZ, 0x20 ;  /* 0x00000020ff007424 */ /* 0x000fe200078e00ff */
[----:B------:R-:W-:Y:S01]  /*12410*/  @P3 IADD3 R11, R16, 0x10, RZ ;  /* 0x00000010100b3810 */ /* 0x000fe20007ffe0ff */
[----:B------:R-:W-:Y:S01]  /*12420*/  IMAD.MOV R16, RZ, RZ, -R17 ;  /* 0x000000ffff107224 */ /* 0x000fe200078e0a11 */
[----:B------:R-:W-:Y:S01]  /*12430*/  SHF.R.S32.HI R15, RZ, 0x1f, R14 ;  /* 0x0000001fff0f7819 */ /* 0x000fe2000001140e */
[----:B------:R-:W-:Y:S01]  /*12440*/  STS [R18+0x80], R160 ;  /* 0x000080a012007388 */ /* 0x000fe20000000800 */
[----:B------:R-:W-:Y:S01]  /*12450*/  SEL R0, R0, 0xffffffe0, !P1 ;  /* 0xffffffe000007807 */ /* 0x000fe20004800000 */
[----:B------:R-:W-:Y:S01]  /*12460*/  IMAD R17, R16, c[0x0][0x4e8], R10 ;  /* 0x00013a0010117a24 */ /* 0x000fe200078e020a */
[----:B------:R-:W-:Y:S01]  /*12470*/  F2FP.PACK_AB R36, R37, R36 ;  /* 0x000000242524723e */ /* 0x000fe200000000ff */
[----:B------:R-:W-:Y:S01]  /*12480*/  IMAD R15, R15, c[0x0][0x3d8], RZ ;  /* 0x0000f6000f0f7a24 */ /* 0x000fe200078e02ff */
[----:B------:R-:W-:Y:S01]  /*12490*/  STS [R18+0x480], R162 ;  /* 0x000480a212007388 */ /* 0x000fe20000000800 */
[----:B------:R-:W-:Y:S01]  /*124a0*/  IMAD.MOV.U32 R10, RZ, RZ, 0x40 ;  /* 0x00000040ff0a7424 */ /* 0x000fe200078e00ff */
[----:B------:R-:W-:Y:S01]  /*124b0*/  F2FP.PACK_AB R38, R39, R38 ;  /* 0x000000262726723e */ /* 0x000fe200000000ff */
[----:B------:R-:W-:Y:S01]  /*124c0*/  IMAD R15, R14, c[0x0][0x3dc], R15 ;  /* 0x0000f7000e0f7a24 */ /* 0x000fe200078e020f */
[----:B------:R-:W-:Y:S01]  /*124d0*/  SHF.R.S32.HI R14, RZ, 0x1f, R17 ;  /* 0x0000001fff0e7819 */ /* 0x000fe20000011411 */
[----:B------:R-:W-:Y:S01]  /*124e0*/  IMAD.IADD R16, R18, 0x1, R0 ;  /* 0x0000000112107824 */ /* 0x000fe200078e0200 */
[----:B------:R-:W-:Y:S01]  /*124f0*/  SEL R10, R10, 0xffffffc0, !P2 ;  /* 0xffffffc00a0a7807 */ /* 0x000fe20005000000 */
[----:B------:R-:W-:Y:S01]  /*12500*/  IMAD.IADD R0, R0, 0x1, R11 ;  /* 0x0000000100007824 */ /* 0x000fe200078e020b */
[----:B------:R-:W-:Y:S01]  /*12510*/  STS [R11], R156 ;  /* 0x0000009c0b007388 */ /* 0x000fe20000000800 */
[----:B------:R-:W-:Y:S01]  /*12520*/  IMAD R14, R14, c[0x0][0x488], RZ ;  /* 0x000122000e0e7a24 */ /* 0x000fe200078e02ff */
[----:B------:R-:W-:Y:S01]  /*12530*/  F2FP.PACK_AB R40, R41, R40 ;  /* 0x000000282928723e */ /* 0x000fe200000000ff */
[----:B------:R-:W-:Y:S01]  /*12540*/  IMAD.IADD R19, R18, 0x1, R10 ;  /* 0x0000000112137824 */ /* 0x000fe200078e020a */
[----:B------:R-:W-:Y:S01]  /*12550*/  STS [R11+0x400], R158 ;  /* 0x0004009e0b007388 */ /* 0x000fe20000000800 */
[----:B------:R-:W-:Y:S01]  /*12560*/  IMAD.WIDE.U32 R20, R17, c[0x0][0x488], R20 ;  /* 0x0001220011147a25 */ /* 0x000fe200078e0014 */
[----:B------:R-:W-:-:S02]  /*12570*/  F2FP.PACK_AB R42, R43, R42 ;  /* 0x0000002a2b2a723e */ /* 0x000fc400000000ff */
[----:B------:R-:W-:Y:S01]  /*12580*/  STS [R16+0x80], R132 ;  /* 0x0000808410007388 */ /* 0x000fe20000000800 */
[----:B------:R-:W-:Y:S01]  /*12590*/  IMAD R14, R17, c[0x0][0x48c], R14 ;  /* 0x00012300110e7a24 */ /* 0x000fe200078e020e */
[----:B------:R-:W-:Y:S01]  /*125a0*/  F2FP.PACK_AB R44, R45, R44 ;  /* 0x0000002c2d2c723e */ /* 0x000fe200000000ff */
[C---:B------:R-:W-:Y:S01]  /*125b0*/  IMAD.IADD R17, R10.reuse, 0x1, R11 ;  /* 0x000000010a117824 */ /* 0x040fe200078e020b */
[----:B------:R-:W-:Y:S01]  /*125c0*/  STS [R16+0x480], R134 ;  /* 0x0004808610007388 */ /* 0x000fe20000000800 */
[----:B------:R-:W-:Y:S01]  /*125d0*/  IMAD.IADD R25, R10, 0x1, R16 ;  /* 0x000000010a197824 */ /* 0x000fe200078e0210 */
[----:B------:R-:W-:Y:S01]  /*125e0*/  F2FP.PACK_AB R46, R47, R46 ;  /* 0x0000002e2f2e723e */ /* 0x000fe200000000ff */
[----:B------:R-:W-:Y:S01]  /*125f0*/  IMAD.IADD R10, R0, 0x1, R10 ;  /* 0x00000001000a7824 */ /* 0x000fe200078e020a */
[----:B------:R-:W-:Y:S01]  /*12600*/  STS [R0], R136 ;  /* 0x0000008800007388 */ /* 0x000fe20000000800 */
[----:B------:R-:W-:Y:S01]  /*12610*/  F2FP.PACK_AB R48, R49, R48 ;  /* 0x000000303130723e */ /* 0x000fe200000000ff */
[----:B------:R-:W-:Y:S01]  /*12620*/  IMAD.IADD R14, R21, 0x1, R14 ;  /* 0x00000001150e7824 */ /* 0x000fe200078e020e */
        /* <DEDUP_REMOVED lines=20> */
[----:B------:R-:W-:Y:S01]  /*12770*/  F2FP.PACK_AB R76, R77, R76 ;  /* 0x0000004c4d4c723e */ /* 0x000fe200000000ff */
[----:B------:R-:W-:Y:S01]  /*12780*/  IMAD R75, R12, 0x80, R9 ;  /* 0x000000800c4b7824 */ /* 0x000fe200078e0209 */
        /* <DEDUP_REMOVED lines=32> */
[----:B------:R-:W-:Y:S02]  /*12990*/  LEA R24, P0, R20, c[0x0][0x450], 0x2 ;  /* 0x0001140014187a11 */ /* 0x000fe400078010ff */
        /* <DEDUP_REMOVED lines=9> */
[----:B------:R-:W-:Y:S01]  /*12a30*/  LEA.HI.X R14, R20, c[0x0][0x454], R14, 0x2, P0 ;  /* 0x00011500140e7a11 */ /* 0x000fe200000f140e */
        /* <DEDUP_REMOVED lines=34> */
[----:B-1----:R-:W-:-:S03]  /*12c60*/  LEA R0, P0, R22, c[0x0][0x380], 0x1 ;  /* 0x0000e00016007a11 */ /* 0x002fc600078008ff */
[----:B------:R-:W-:Y:S04]  /*12c70*/  STS [R10+0xc000], R5 ;  /* 0x00c000050a007388 */ /* 0x000fe80000000800 */
[----:B------:R1:W-:Y:S04]  /*12c80*/  STS [R10+0xc400], R4 ;  /* 0x00c400040a007388 */ /* 0x0003e80000000800 */
[----:B------:R-:W-:Y:S04]  /*12c90*/  SHFL.IDX PT, R20, R24, RZ, 0x1c1f ;  /* 0x001c1fff18147589 */ /* 0x000fe800000e0000 */
[----:B------:R-:W2:Y:S04]  /*12ca0*/  SHFL.IDX PT, R21, R14, RZ, 0x1c1f ;  /* 0x001c1fff0e157589 */ /* 0x000ea800000e0000 */
[----:B------:R-:W-:Y:S06]  /*12cb0*/  BAR.SYNC.DEFER_BLOCKING 0x1, 0x100 ;  /* 0x0044000000007b1d */ /* 0x000fec0000010000 */
[----:B------:R-:W-:Y:S04]  /*12cc0*/  SHFL.IDX PT, R26, R24, 0x1, 0x1c1f ;  /* 0x003c1f00181a7f89 */ /* 0x000fe800000e0000 */
[----:B------:R-:W3:Y:S01]  /*12cd0*/  SHFL.IDX PT, R27, R14, 0x1, 0x1c1f ;  /* 0x003c1f000e1b7f89 */ /* 0x000ee200000e0000 */
[----:B-1----:R-:W-:-:S03]  /*12ce0*/  IMAD.SHL.U32 R10, R2, 0x2, RZ ;  /* 0x00000002020a7824 */ /* 0x002fc600078e00ff */
[----:B------:R1:W4:Y:S01]  /*12cf0*/  SHFL.IDX PT, R76, R0, RZ, 0x181f ;  /* 0x00181fff004c7589 */ /* 0x00032200000e0000 */
[----:B------:R-:W-:-:S05]  /*12d00*/  IMAD.IADD R2, R23, 0x1, R15 ;  /* 0x0000000117027824 */ /* 0x000fca00078e020f */
[----:B------:R-:W-:Y:S02]  /*12d10*/  LEA.HI.X R2, R22, c[0x0][0x384], R2, 0x1, P0 ;  /* 0x0000e10016027a11 */ /* 0x000fe400000f0c02 */
[----:B------:R-:W-:Y:S01]  /*12d20*/  ISETP.GE.AND P0, PT, R75, R13, PT ;  /* 0x0000000d4b00720c */ /* 0x000fe20003f06270 */
[----:B--2---:R1:W-:Y:S04]  /*12d30*/  @!P5 ST.E [R20.64], R7 ;  /* 0x000000071400d985 */ /* 0x0043e8000c101910 */
[----:B------:R1:W2:Y:S04]  /*12d40*/  SHFL.IDX PT, R77, R2, RZ, 0x181f ;  /* 0x00181fff024d7589 */ /* 0x0002a800000e0000 */
[----:B---3--:R1:W-:Y:S04]  /*12d50*/  @!P4 ST.E [R26.64], R8 ;  /* 0x000000081a00c985 */ /* 0x0083e8000c101910 */
[----:B------:R1:W3:Y:S04]  /*12d60*/  LDS.128 R60, [R10+0x1080] ;  /* 0x001080000a3c7984 */ /* 0x0002e80000000c00 */
        /* <DEDUP_REMOVED lines=21> */
[----:B------:R-:W4:Y:S01]  /*12ec0*/  LDS.128 R8, [R10+0xc080] ;  /* 0x00c080000a087984 */ /* 0x000f220000000c00 */
        /* <DEDUP_REMOVED lines=16> */
[----:B-1----:R2:W-:Y:S04]  /*12fd0*/  @!P1 ST.E.128 [R14.64], R20 ;  /* 0x000000140e009985 */ /* 0x0025e8000c101d10 */
[----:B----4-:R2:W-:Y:S02]  /*12fe0*/  @!P0 ST.E.128 [R76.64], R8 ;  /* 0x000000084c008985 */ /* 0x0105e4000c101d10 */
.L_x_1018:
[----:B--234-:R-:W-:Y:S05]  /*12ff0*/  BSYNC B0 ;  /* 0x0000000000007941 */ /* 0x01cfea0003800000 */
.L_x_1017:
        /* <DEDUP_REMOVED lines=30> */
.L_x_1020:
[----:B------:R-:W-:Y:S05]  /*131e0*/  BSYNC B0 ;  /* 0x0000000000007941 */ /* 0x000fea0003800000 */
.L_x_1019:
        /* <DEDUP_REMOVED lines=30> */
.L_x_1022:
[----:B------:R-:W-:Y:S05]  /*133d0*/  BSYNC B0 ;  /* 0x0000000000007941 */ /* 0x000fea0003800000 */
.L_x_1021:
[----:B------:R-:W-:Y:S01]  /*133e0*/  IADD3 R75, R75, 0x60, RZ ;  /* 0x000000604b4b7810 */ /* 0x000fe20007ffe0ff */
[----:B---3--:R3:W1:Y:S03]  /*133f0*/  SHFL.IDX PT, R11, R2, 0x3, 0x181f ;  /* 0x00781f00020b7f89 */ /* 0x00866600000e0000 */
[----:B------:R-:W-:Y:S01]  /*13400*/  ISETP.GE.AND P0, PT, R75, R13, PT ;  /* 0x0000000d4b00720c */ /* 0x000fe20003f06270 */
[----:B------:R3:W2:-:S12]  /*13410*/  SHFL.IDX PT, R10, R0, 0x3, 0x181f ;  /* 0x00781f00000a7f89 */ /* 0x00069800000e0000 */
[----:B------:R-:W-:Y:S05]  /*13420*/  @P0 EXIT ;  /* 0x000000000000094d */ /* 0x000fea0003800000 */
[C---:B------:R-:W-:Y:S02]  /*13430*/  IADD3 R9, R3.reuse, 0x40, RZ ;  /* 0x0000004003097810 */ /* 0x040fe40007ffe0ff */
[----:B-123--:R-:W-:Y:S02]  /*13440*/  IADD3 R2, R3, 0x80, RZ ;  /* 0x0000008003027810 */ /* 0x00efe40007ffe0ff */
[----:B------:R-:W-:Y:S02]  /*13450*/  ISETP.GE.AND P1, PT, R9, c[0x0][0x3c8], PT ;  /* 0x0000f20009007a0c */ /* 0x000fe40003f26270 */
[----:B------:R-:W-:Y:S02]  /*13460*/  ISETP.GE.AND P0, PT, R2, c[0x0][0x3c8], PT ;  /* 0x0000f20002007a0c */ /* 0x000fe40003f06270 */
[----:B------:R-:W-:-:S09]  /*13470*/  ISETP.GE.AND P2, PT, R3, c[0x0][0x3c8], PT ;  /* 0x0000f20003007a0c */ /* 0x000fd20003f46270 */
[----:B------:R-:W-:Y:S02]  /*13480*/  @!P1 SHF.R.S32.HI R8, RZ, 0x1f, R9 ;  /* 0x0000001fff089819 */ /* 0x000fe40000011409 */
[----:B------:R-:W-:Y:S02]  /*13490*/  @!P0 SHF.R.S32.HI R0, RZ, 0x1f, R2 ;  /* 0x0000001fff008819 */ /* 0x000fe40000011402 */
[----:B------:R-:W-:Y:S01]  /*134a0*/  @!P1 LEA.HI R8, R8, R9, RZ, 0x3 ;  /* 0x0000000908089211 */ /* 0x000fe200078f18ff */
[C-C-:B------:R-:W-:Y:S01]  /*134b0*/  @!P2 IMAD.WIDE R12, R3.reuse, 0x2, R10.reuse ;  /* 0x00000002030ca825 */ /* 0x140fe200078e020a */
        /* <DEDUP_REMOVED lines=17> */
.L_x_1016:
[----:B------:R-:W3:Y:S01]  /*135d0*/  S2R R9, SR_TID.X ;  /* 0x0000000000097919 */ /* 0x000ee20000002100 */
[----:B------:R-:W-:Y:S03]  /*135e0*/  BSSY B0, `(.L_x_1023) ;  /* 0x0000029000007945 */ /* 0x000fe60003800000 */
[----:B------:R-:W4:Y:S01]  /*135f0*/  S2R R7, SR_CTAID.Z ;  /* 0x0000000000077919 */ /* 0x000f220000002700 */
[----:B---3--:R-:W-:Y:S02]  /*13600*/  ISETP.GT.AND P0, PT, R9, 0x7f, PT ;  /* 0x0000007f0900780c */ /* 0x008fe40003f04270 */
[----:B-1--4-:R-:W-:-:S11]  /*13610*/  SHF.R.S32.HI R2, RZ, 0x1f, R7 ;  /* 0x0000001fff027819 */ /* 0x012fd60000011407 */
[----:B------:R-:W-:Y:S05]  /*13620*/  @P0 BRA `(.L_x_1024) ;  /* 0x0000024000000947 */ /* 0x000fea0003800000 */
[----:B------:R-:W1:Y:S01]  /*13630*/  S2R R3, SR_CTAID.X ;  /* 0x0000000000037919 */ /* 0x000e620000002500 */
[----:B------:R-:W-:-:S05]  /*13640*/  MOV R4, c[0x0][0x4e8] ;  /* 0x00013a0000047a02 */ /* 0x000fca0000000f00 */
[----:B------:R-:W-:Y:S01]  /*13650*/  IMAD R0, R4, c[0x0][0x388], RZ ;  /* 0x0000e20004007a24 */ /* 0x000fe200078e02ff */
[----:B-1----:R-:W-:-:S04]  /*13660*/  LEA R3, R3, R9, 0x7 ;  /* 0x0000000903037211 */ /* 0x002fc800078e38ff */
[----:B------:R-:W-:-:S13]  /*13670*/  ISETP.GE.AND P0, PT, R3, R0, PT ;  /* 0x000000000300720c */ /* 0x000fda0003f06270 */
[----:B------:R-:W-:Y:S05]  /*13680*/  @P0 BRA `(.L_x_1024) ;  /* 0x000001e000000947 */ /* 0x000fea0003800000 */
[----:B------:R-:W-:Y:S01]  /*13690*/  ISETP.NE.AND P0, PT, R4, 0x1, PT ;  /* 0x000000010400780c */ /* 0x000fe20003f05270 */
[----:B------:R-:W-:Y:S01]  /*136a0*/  ULDC.64 UR4, c[0x0][0x490] ;  /* 0x0001240000047ab9 */ /* 0x000fe20000000a00 */
[----:B------:R-:W-:Y:S01]  /*136b0*/  IMAD.MOV.U32 R6, RZ, RZ, R3 ;  /* 0x000000ffff067224 */ /* 0x000fe200078e0003 */
[----:B------:R-:W-:Y:S02]  /*136c0*/  UIMAD UR7, UR6, UR4, URZ ;  /* 0x00000004060772a4 */ /* 0x000fe4000f8e023f */
[----:B--2---:R-:W-:Y:S02]  /*136d0*/  UIMAD.WIDE.U32 UR10, UR9, UR4, URZ ;  /* 0x00000004090a72a5 */ /* 0x004fe4000f8e003f */
[----:B------:R-:W-:-:S04]  /*136e0*/  UIMAD UR4, UR9, UR5, UR7 ;  /* 0x00000005090472a4 */ /* 0x000fc8000f8e0207 */
[----:B------:R-:W-:Y:S01]  /*136f0*/  UIADD3 UR4, UR11, UR4, URZ ;  /* 0x000000040b047290 */ /* 0x000fe2000fffe03f */
[----:B------:R-:W-:Y:S01]  /*13700*/  MOV R4, UR10 ;  /* 0x0000000a00047c02 */ /* 0x000fe20008000f00 */
[----:B------:R-:W-:-:S04]  /*13710*/  @P0 IMAD.HI.U32 R0, R3, c[0x0][0x4ec], RZ ;  /* 0x00013b0003000a27 */ /* 0x000fc800078e00ff */
[----:B------:R-:W-:Y:S01]  /*13720*/  MOV R11, UR4 ;  /* 0x00000004000b7c02 */ /* 0x000fe20008000f00 */
[----:B------:R-:W-:Y:S01]  /*13730*/  IMAD.MOV.U32 R10, RZ, RZ, R4 ;  /* 0x000000ffff0a7224 */ /* 0x000fe200078e0004 */
[----:B------:R-:W-:Y:S01]  /*13740*/  @P0 SHF.R.U32.HI R6, RZ, c[0x0][0x4f0], R0 ;  /* 0x00013c00ff060a19 */ /* 0x000fe20000011600 */
[----:B------:R-:W-:Y:S02]  /*13750*/  IMAD.U32 R5, RZ, RZ, UR11 ;  /* 0x0000000bff057e24 */ /* 0x000fe4000f8e00ff */
[----:B------:R-:W-:-:S04]  /*13760*/  IMAD.WIDE.U32 R10, R7, c[0x0][0x498], R10 ;  /* 0x00012600070a7a25 */ /* 0x000fc800078e000a */
[----:B------:R-:W-:Y:S01]  /*13770*/  IMAD.MOV R0, RZ, RZ, -R6 ;  /* 0x000000ffff007224 */ /* 0x000fe200078e0a06 */
[----:B------:R-:W-:-:S03]  /*13780*/  IADD3 R10, P0, R6, R10, RZ ;  /* 0x0000000a060a7210 */ /* 0x000fc60007f1e0ff */
[----:B------:R-:W-:Y:S01]  /*13790*/  IMAD R5, R0, c[0x0][0x4e8], R3 ;  /* 0x00013a0000057a24 */ /* 0x000fe200078e0203 */
[----:B------:R-:W-:Y:S01]  /*137a0*/  SHF.R.S32.HI R3, RZ, 0x1f, R6 ;  /* 0x0000001fff037819 */ /* 0x000fe20000011406 */
[----:B------:R-:W-:-:S03]  /*137b0*/  IMAD R0, R2, c[0x0][0x498], RZ ;  /* 0x0001260002007a24 */ /* 0x000fc600078e02ff */
[----:B------:R-:W-:Y:S01]  /*137c0*/  SHF.R.S32.HI R4, RZ, 0x1f, R5 ;  /* 0x0000001fff047819 */ /* 0x000fe20000011405 */
[----:B------:R-:W-:-:S04]  /*137d0*/  IMAD R0, R7, c[0x0][0x49c], R0 ;  /* 0x0001270007007a24 */ /* 0x000fc800078e0200 */
[----:B------:R-:W-:Y:S01]  /*137e0*/  IMAD R4, R4, c[0x0][0x488], RZ ;  /* 0x0001220004047a24 */ /* 0x000fe200078e02ff */
[----:B------:R-:W-:Y:S02]  /*137f0*/  IADD3.X R11, R3, R11, R0, P0, !PT ;  /* 0x0000000b030b7210 */ /* 0x000fe400007fe400 */
[----:B------:R-:W-:Y:S01]  /*13800*/  MOV R0, 0xff800000 ;  /* 0xff80000000007802 */ /* 0x000fe20000000f00 */
[C---:B------:R-:W-:Y:S02]  /*13810*/  IMAD R4, R5.reuse, c[0x0][0x48c], R4 ;  /* 0x0001230005047a24 */ /* 0x040fe400078e0204 */
[----:B------:R-:W-:-:S05]  /*13820*/  IMAD.WIDE.U32 R10, R5, c[0x0][0x488], R10 ;  /* 0x00012200050a7a25 */ /* 0x000fca00078e000a */
[----:B------:R-:W-:Y:S02]  /*13830*/  IADD3 R4, R11, R4, RZ ;  /* 0x000000040b047210 */ /* 0x000fe40007ffe0ff */
[----:B------:R-:W-:-:S04]  /*13840*/  LEA R12, P0, R10, c[0x0][0x450], 0x2 ;  /* 0x000114000a0c7a11 */ /* 0x000fc800078010ff */
[----:B------:R-:W-:-:S05]  /*13850*/  LEA.HI.X R13, R10, c[0x0][0x454], R4, 0x2, P0 ;  /* 0x000115000a0d7a11 */ /* 0x000fca00000f1404 */
[----:B------:R1:W-:Y:S04]  /*13860*/  STG.E [R12.64], R0 ;  /* 0x000000000c007986 */ /* 0x0003e8000c101910 */
.L_x_1024:
[----:B------:R-:W-:Y:S05]  /*13870*/  BSYNC B0 ;  /* 0x0000000000007941 */ /* 0x000fea0003800000 */
.L_x_1023:
[----:B-1----:R-:W1:Y:S01]  /*13880*/  S2R R0, SR_CTAID.X ;  /* 0x0000000000007919 */ /* 0x002e620000002500 */
[----:B------:R-:W-:Y:S01]  /*13890*/  SHF.R.S32.HI R5, RZ, 0x1f, R9 ;  /* 0x0000001fff057819 */ /* 0x000fe20000011409 */
[----:B------:R-:W-:Y:S01]  /*138a0*/  IMAD.MOV.U32 R4, RZ, RZ, c[0x0][0x4e8] ;  /* 0x00013a00ff047624 */ /* 0x000fe200078e00ff */
[----:B------:R-:W-:Y:S01]  /*138b0*/  ULDC.64 UR4, c[0x0][0x3e8] ;  /* 0x0000fa0000047ab9 */ /* 0x000fe20000000a00 */
[----:B------:R-:W-:Y:S01]  /*138c0*/  IMAD R2, R2, c[0x0][0x3f0], RZ ;  /* 0x0000fc0002027a24 */ /* 0x000fe200078e02ff */
[----:B------:R-:W-:Y:S01]  /*138d0*/  LEA.HI R5, R5, R9, RZ, 0x3 ;  /* 0x0000000905057211 */ /* 0x000fe200078f18ff */
[----:B------:R-:W-:Y:S01]  /*138e0*/  UIMAD UR6, UR6, UR4, URZ ;  /* 0x00000004060672a4 */ /* 0x000fe2000f8e023f */
[C---:B------:R-:W-:Y:S01]  /*138f0*/  ISETP.NE.AND P0, PT, R4.reuse, 0x1, PT ;  /* 0x000000010400780c */ /* 0x040fe20003f05270 */
[----:B--2---:R-:W-:Y:S01]  /*13900*/  UIMAD.WIDE.U32 UR10, UR9, UR4, URZ ;  /* 0x00000004090a72a5 */ /* 0x004fe2000f8e003f */
        /* <DEDUP_REMOVED lines=10> */
[C---:B------:R-:W-:Y:S01]  /*139b0*/  LEA R6, R9.reuse, R5, 0x5 ;  /* 0x0000000509067211 */ /* 0x040fe200078e28ff */
[----:B------:R-:W-:Y:S01]  /*139c0*/  IMAD.SHL.U32 R9, R9, 0x8, RZ ;  /* 0x0000000809097824 */ /* 0x000fe200078e00ff */
[----:B------:R-:W-:-:S03]  /*139d0*/  MOV R11, UR4 ;  /* 0x00000004000b7c02 */ /* 0x000fc60008000f00 */
[C---:B-1----:R-:W-:Y:S01]  /*139e0*/  IMAD R6, R0.reuse, 0x80, R6 ;  /* 0x0000008000067824 */ /* 0x042fe200078e0206 */
        /* <DEDUP_REMOVED lines=10> */
[----:B------:R-:W-:Y:S01]  /*13a90*/  IMAD R3, R3, c[0x0][0x4e8], R6 ;  /* 0x00013a0003037a24 */ /* 0x000fe200078e0206 */
[C---:B------:R-:W-:Y:S01]  /*13aa0*/  IADD3 R6, R9.reuse, 0xc0, RZ ;  /* 0x000000c009067810 */ /* 0x040fe20007ffe0ff */
[----:B------:R-:W-:Y:S01]  /*13ab0*/  IMAD R7, R8, c[0x0][0x3e4], R7 ;  /* 0x0000f90008077a24 */ /* 0x000fe200078e0207 */
[----:B------:R-:W-:Y:S02]  /*13ac0*/  IADD3 R8, R9, 0x40, RZ ;  /* 0x0000004009087810 */ /* 0x000fe40007ffe0ff */
[----:B------:R-:W-:Y:S02]  /*13ad0*/  SHF.R.S32.HI R2, RZ, 0x1f, R3 ;  /* 0x0000001fff027819 */ /* 0x000fe40000011403 */
[----:B------:R-:W-:Y:S02]  /*13ae0*/  IADD3 R11, R11, R7, RZ ;  /* 0x000000070b0b7210 */ /* 0x000fe40007ffe0ff */
[----:B------:R-:W-:Y:S01]  /*13af0*/  IADD3 R7, R9, 0x80, RZ ;  /* 0x0000008009077810 */ /* 0x000fe20007ffe0ff */
[----:B------:R-:W-:-:S02]  /*13b00*/  IMAD R2, R2, c[0x0][0x3d8], RZ ;  /* 0x0000f60002027a24 */ /* 0x000fc400078e02ff */
[----:B------:R-:W-:-:S04]  /*13b10*/  IMAD.WIDE.U32 R10, R3, c[0x0][0x3d8], R10 ;  /* 0x0000f600030a7a25 */ /* 0x000fc800078e000a */
[----:B------:R-:W-:-:S04]  /*13b20*/  IMAD R2, R3, c[0x0][0x3dc], R2 ;  /* 0x0000f70003027a24 */ /* 0x000fc800078e0202 */
        /* <DEDUP_REMOVED lines=28> */
.L_x_1026:
[----:B------:R-:W-:Y:S05]  /*13cf0*/  BSYNC B0 ;  /* 0x0000000000007941 */ /* 0x000fea0003800000 */
.L_x_1025:
        /* <DEDUP_REMOVED lines=27> */
.L_x_1028:
[----:B------:R-:W-:Y:S05]  /*13eb0*/  BSYNC B0 ;  /* 0x0000000000007941 */ /* 0x000fea0003800000 */
.L_x_1027:
        /* <DEDUP_REMOVED lines=27> */
.L_x_1030:
[----:B------:R-:W-:Y:S05]  /*14070*/  BSYNC B0 ;  /* 0x0000000000007941 */ /* 0x000fea0003800000 */
.L_x_1029:
        /* <DEDUP_REMOVED lines=28> */
.L_x_1031:
        /* <DEDUP_REMOVED lines=12> */
.L_x_1783:


//--------------------- .text._ZN7cutlass13device_kernelIN5flash19enable_sm80_to_sm89INS1_16FlashAttnFwdSm80INS1_25CollectiveMainloopFwdSm80ILi8ELi1ELb0EN4cute5tupleIJNS5_1CILi128EEENS7_ILi64EEENS7_ILi256EEEEEELi256ENS_6half_tEfNS_4arch4Sm80ELb0ELb1ELb0ELb1ELb1ELb0ELb1ELb0EEENS1_21CollectiveEpilogueFwdINS6_IJS8_SA_S9_EEENS6_IJNS7_ILi1EEESI_SI_EEESC_SE_Li256ELb1ELb1ELb0ELb0EEENS1_19SingleTileSchedulerILb1ELb0ELb1ELi128EEEEEEEEEvNT_6ParamsE --------------------------
	.section	.text._ZN7cutlass13device_kernelIN5flash19enable_sm80_to_sm89INS1_16FlashAttnFwdSm80INS1_25CollectiveMainloopFwdSm80ILi8ELi1ELb0EN4cute5tupleIJNS5_1CILi128EEENS7_ILi64EEENS7_ILi256EEEEEELi256ENS_6half_tEfNS_4arch4Sm80ELb0ELb1ELb0ELb1ELb1ELb0ELb1ELb0EEENS1_21CollectiveEpilogueFwdINS6_IJS8_SA_S9_EEENS6_IJNS7_ILi1EEESI_SI_EEESC_SE_Li256ELb1ELb1ELb0ELb0EEENS1_19SingleTileSchedulerILb1ELb0ELb1ELi128EEEEEEEEEvNT_6ParamsE,"ax",@progbits
	.sectioninfo	@"SHI_REGISTERS=255"
	.align	128
.text._ZN7cutlass13device_kernelIN5flash19enable_sm80_to_sm89INS1_16FlashAttnFwdSm80INS1_25CollectiveMainloopFwdSm80ILi8ELi1ELb0EN4cute5tupleIJNS5_1CILi128EEENS7_ILi64EEENS7_ILi256EEEEEELi256ENS_6half_tEfNS_4arch4Sm80ELb0ELb1ELb0ELb1ELb1ELb0ELb1ELb0EEENS1_21CollectiveEpilogueFwdINS6_IJS8_SA_S9_EEENS6_IJNS7_ILi1EEESI_SI_EEESC_SE_Li256ELb1ELb1ELb0ELb0EEENS1_19SingleTileSchedulerILb1ELb0ELb1ELi128EEEEEEEEEvNT_6ParamsE:
        .type           _ZN7cutlass13device_kernelIN5flash19enable_sm80_to_sm89INS1_16FlashAttnFwdSm80INS1_25CollectiveMainloopFwdSm80ILi8ELi1ELb0EN4cute5tupleIJNS5_1CILi128EEENS7_ILi64EEENS7_ILi256EEEEEELi256ENS_6half_tEfNS_4arch4Sm80ELb0ELb1ELb0ELb1ELb1ELb0ELb1ELb0EEENS1_21CollectiveEpilogueFwdINS6_IJS8_SA_S9_EEENS6_IJNS7_ILi1EEESI_SI_EEESC_SE_Li256ELb1ELb1ELb0ELb0EEENS1_19SingleTileSchedulerILb1ELb0ELb1ELi128EEEEEEEEEvNT_6ParamsE,@function
        .size           _ZN7cutlass13device_kernelIN5flash19enable_sm80_to_sm89INS1_16FlashAttnFwdSm80INS1_25CollectiveMainloopFwdSm80ILi8ELi1ELb0EN4cute5tupleIJNS5_1CILi128EEENS7_ILi64EEENS7_ILi256EEEEEELi256ENS_6half_tEfNS_4arch4Sm80ELb0ELb1ELb0ELb1ELb1ELb0ELb1ELb0EEENS1_21CollectiveEpilogueFwdINS6_IJS8_SA_S9_EEENS6_IJNS7_ILi1EEESI_SI_EEESC_SE_Li256ELb1ELb1ELb0ELb0EEENS1_19SingleTileSchedulerILb1ELb0ELb1ELi128EEEEEEEEEvNT_6ParamsE,(.L_x_1784 - _ZN7cutlass13device_kernelIN5flash19enable_sm80_to_sm89INS1_16FlashAttnFwdSm80INS1_25CollectiveMainloopFwdSm80ILi8ELi1ELb0EN4cute5tupleIJNS5_1CILi128EEENS7_ILi64EEENS7_ILi256EEEEEELi256ENS_6half_tEfNS_4arch4Sm80ELb0ELb1ELb0ELb1ELb1ELb0ELb1ELb0EEENS1_21CollectiveEpilogueFwdINS6_IJS8_SA_S9_EEENS6_IJNS7_ILi1EEESI_SI_EEESC_SE_Li256ELb1ELb1ELb0ELb0EEENS1_19SingleTileSchedulerILb1ELb0ELb1ELi128EEEEEEEEEvNT_6ParamsE)
        .other          _ZN7cutlass13device_kernelIN5flash19enable_sm80_to_sm89INS1_16FlashAttnFwdSm80INS1_25CollectiveMainloopFwdSm80ILi8ELi1ELb0EN4cute5tupleIJNS5_1CILi128EEENS7_ILi64EEENS7_ILi256EEEEEELi256ENS_6half_tEfNS_4arch4Sm80ELb0ELb1ELb0ELb1ELb1ELb0ELb1ELb0EEENS1_21CollectiveEpilogueFwdINS6_IJS8_SA_S9_EEENS6_IJNS7_ILi1EEESI_SI_EEESC_SE_Li256ELb1ELb1ELb0ELb0EEENS1_19SingleTileSchedulerILb1ELb0ELb1ELi128EEEEEEEEEvNT_6ParamsE,@"STO_CUDA_ENTRY STV_DEFAULT"
_ZN7cutlass13device_kernelIN5flash19enable_sm80_to_sm89INS1_16FlashAttnFwdSm80INS1_25CollectiveMainloopFwdSm80ILi8ELi1ELb0EN4cute5tupleIJNS5_1CILi128EEENS7_ILi64EEENS7_ILi256EEEEEELi256ENS_6half_tEfNS_4arch4Sm80ELb0ELb1ELb0ELb1ELb1ELb0ELb1ELb0EEENS1_21CollectiveEpilogueFwdINS6_IJS8_SA_S9_EEENS6_IJNS7_ILi1EEESI_SI_EEESC_SE_Li256ELb1ELb1ELb0ELb0EEENS1_19SingleTileSchedulerILb1ELb0ELb1ELi128EEEEEEEEEvNT_6ParamsE:
        /* <DEDUP_REMOVED lines=20> */
.L_x_1033:
        /* <DEDUP_REMOVED lines=13> */
.L_x_1035:
[----:B------:R-:W-:Y:S02]  /*0210*/  ULDC UR5, c[0x0][0x54c] ;  /* 0x0001530000057ab9 */ /* 0x000fe40000000800 */
.L_x_1034:
[----:B------:R-:W-:Y:S02]  /*0220*/  ULDC UR4, c[0x0][0x548] ;  /* 0x0001520000047ab9 */ /* 0x000fe40000000800 */
[----:B------:R-:W-:-:S02]  /*0230*/  USHF.L.U32 UR26, UR27, 0x7, URZ ;  /* 0x000000071b1a7899 */ /* 0x000fc4000800063f */
[----:B------:R-:W-:-:S04]  /*0240*/  UIMAD UR4, UR5, UR4, URZ ;  /* 0x00000004050472a4 */ /* 0x000fc8000f8e023f */
[----:B------:R-:W-:-:S04]  /*0250*/  UISETP.GE.AND UP0, UPT, UR26, UR4, UPT ;  /* 0x000000041a00728c */ /* 0x000fc8000bf06270 */
[----:B------:R-:W-:Y:S01]  /*0260*/  USEL UR13, UR13, 0xffffffff, !UP0 ;  /* 0xffffffff0d0d7887 */ /* 0x000fe2000c000000 */
[----:B------:R-:W-:Y:S05]  /*0270*/  BRA `(.L_x_1036) ;  /* 0x000001b000007947 */ /* 0x000fea0003800000 */
.L_x_1032:
        /* <DEDUP_REMOVED lines=8> */
.L_x_1037:
        /* <DEDUP_REMOVED lines=13> */
.L_x_1039:
[----:B------:R-:W-:Y:S02]  /*03d0*/  ULDC UR5, c[0x0][0x54c] ;  /* 0x0001530000057ab9 */ /* 0x000fe40000000800 */
.L_x_1038:
[----:B------:R-:W-:Y:S02]  /*03e0*/  ULDC UR4, c[0x0][0x548] ;  /* 0x0001520000047ab9 */ /* 0x000fe40000000800 */
[----:B------:R-:W-:-:S02]  /*03f0*/  USHF.L.U32 UR26, UR27, 0x7, URZ ;  /* 0x000000071b1a7899 */ /* 0x000fc4000800063f */
[----:B------:R-:W-:-:S04]  /*0400*/  UIMAD UR4, UR5, UR4, URZ ;  /* 0x00000004050472a4 */ /* 0x000fc8000f8e023f */
[----:B------:R-:W-:-:S04]  /*0410*/  UISETP.GE.AND UP0, UPT, UR26, UR4, UPT ;  /* 0x000000041a00728c */ /* 0x000fc8000bf06270 */
[----:B------:R-:W-:-:S06]  /*0420*/  USEL UR13, UR13, 0xffffffff, !UP0 ;  /* 0xffffffff0d0d7887 */ /* 0x000fcc000c000000 */
.L_x_1036:
        /* <DEDUP_REMOVED lines=42> */
[----:B------:R1:W2:Y:S04]  /*06d0*/  LDG.E R0, [R4.64] ;  /* 0x0000001204007981 */ /* 0x0002a8000c1e1900 */
[----:B-1----:R-:W4:Y:S01]  /*06e0*/  LDG.E R4, [R4.64+0x4] ;  /* 0x0000041204047981 */ /* 0x002f22000c1e1900 */
[----:B--23--:R-:W1:Y:S08]  /*06f0*/  R2UR UR12, R0 ;  /* 0x00000000000c73c2 */ /* 0x00ce7000000e0000 */
[----:B----4-:R-:W1:Y:S02]  /*0700*/  R2UR UR4, R4 ;  /* 0x00000000040473c2 */ /* 0x010e6400000e0000 */
[----:B-1----:R-:W-:-:S06]  /*0710*/  UIADD3 UR12, -UR12, UR4, URZ ;  /* 0x000000040c0c7290 */ /* 0x002fcc000fffe13f */
.L_x_1040:
        /* <DEDUP_REMOVED lines=10> */
.L_x_1041:
        /* <DEDUP_REMOVED lines=12> */
.L_x_1042:
[----:B------:R-:W-:Y:S02]  /*0880*/  ULDC UR4, c[0x0][0x2c4] ;  /* 0x0000b10000047ab9 */ /* 0x000fe40000000800 */
[----:B------:R-:W-:-:S02]  /*0890*/  UISETP.NE.AND UP2, UPT, UR4, 0x1, UPT ;  /* 0x000000010400788c */ /* 0x000fc4000bf45270 */
[----:B------:R-:W-:Y:S02]  /*08a0*/  ULDC.64 UR6, c[0x0][0x2c8] ;  /* 0x0000b20000067ab9 */ /* 0x000fe40000000a00 */
[----:B------:R-:W-:Y:S02]  /*08b0*/  ULDC.64 UR4, c[0x0][0x328] ;  /* 0x0000ca0000047ab9 */ /* 0x000fe40000000a00 */
[----:B------:R-:W-:Y:S02]  /*08c0*/  UISETP.GE.AND UP1, UPT, UR5, 0x1, UPT ;  /* 0x000000010500788c */ /* 0x000fe4000bf26270 */
[----:B------:R-:W-:Y:S02]  /*08d0*/  UIADD3 UR8, -UR11, UR8, URZ ;  /* 0x000000080b087290 */ /* 0x000fe4000fffe13f */
[----:B------:R-:W-:Y:S02]  /*08e0*/  UIADD3 UR15, UR26, 0x7f, URZ ;  /* 0x0000007f1a0f7890 */ /* 0x000fe4000fffe03f */
[----:B------:R-:W-:Y:S01]  /*08f0*/  @UP2 UIADD3 UR16, UR26, 0x7f, URZ ;  /* 0x0000007f1a102890 */ /* 0x000fe2000fffe03f */
[----:B------:R-:W-:-:S03]  /*0900*/  PLOP3.LUT P0, PT, PT, PT, UP1, 0x40, 0x0 ;  /* 0x000000000000781c */ /* 0x000fc60003f0e818 */
[----:B------:R-:W-:Y:S02]  /*0910*/  UIMAD.WIDE.U32 UR16, UR16, UR6, URZ ;  /* 0x00000006101072a5 */ /* 0x000fe4000f8e003f */
[----:B---3--:R-:W-:Y:S02]  /*0920*/  UIADD3 UR6, UR8, 0x1, -UR12 ;  /* 0x0000000108067890 */ /* 0x008fe4000fffe80c */
[----:B------:R-:W-:-:S04]  /*0930*/  @UP2 USHF.R.U32.HI UR15, URZ, UR7, UR17 ;  /* 0x000000073f0f2299 */ /* 0x000fc80008011611 */
[----:B------:R-:W-:-:S04]  /*0940*/  UIADD3 UR6, UR6, UR15, URZ ;  /* 0x0000000f06067290 */ /* 0x000fc8000fffe03f */
[----:B------:R-:W-:Y:S01]  /*0950*/  UIADD3 UR4, UR6, UR4, URZ ;  /* 0x0000000406047290 */ /* 0x000fe2000fffe03f */
        /* <DEDUP_REMOVED lines=11> */
.L_x_1044:
[----:B------:R-:W-:Y:S02]  /*0a10*/  UISETP.NE.AND UP0, UPT, UR5, 0x1, UPT ;  /* 0x000000010500788c */ /* 0x000fe4000bf05270 */
[----:B------:R-:W-:Y:S02]  /*0a20*/  ULDC.64 UR6, c[0x0][0x330] ;  /* 0x0000cc0000067ab9 */ /* 0x000fe40000000a00 */
[----:B------:R-:W-:-:S07]  /*0a30*/  UIMAD.WIDE.U32 UR16, UR15, UR6, URZ ;  /* 0x000000060f1072a5 */ /* 0x000fce000f8e003f */
[----:B------:R-:W-:Y:S02]  /*0a40*/  @UP0 USHF.R.U32.HI UR15, URZ, UR7, UR17 ;  /* 0x000000073f0f0299 */ /* 0x000fe40008011611 */
.L_x_1045:
[----:B------:R-:W-:Y:S02]  /*0a50*/  ULDC UR6, c[0x0][0x32c] ;  /* 0x0000cb0000067ab9 */ /* 0x000fe40000000800 */
[----:B------:R-:W-:-:S04]  /*0a60*/  UIMAD UR6, UR15, UR5, UR6 ;  /* 0x000000050f0672a4 */ /* 0x000fc8000f8e0206 */
[----:B------:R-:W-:-:S04]  /*0a70*/  UISETP.LT.AND UP0, UPT, UR4, UR6, UPT ;  /* 0x000000060400728c */ /* 0x000fc8000bf01270 */
[----:B------:R-:W-:Y:S02]  /*0a80*/  USEL UR4, UR4, UR6, UP0 ;  /* 0x0000000604047287 */ /* 0x000fe40008000000 */
.L_x_1043:
[----:B------:R-:W-:Y:S01]  /*0a90*/  UIADD3 UR17, UR8, 0x3f, URZ ;  /* 0x0000003f08117890 */ /* 0x000fe2000fffe03f */
[----:B------:R-:W-:Y:S01]  /*0aa0*/  PLOP3.LUT P0, PT, PT, PT, UP1, 0x40, 0x0 ;  /* 0x000000000000781c */ /* 0x000fe20003f0e818 */
[----:B------:R-:W-:Y:S02]  /*0ab0*/  UIADD3 UR15, UR4, 0x3f, URZ ;  /* 0x0000003f040f7890 */ /* 0x000fe4000fffe03f */
[----:B------:R-:W-:Y:S02]  /*0ac0*/  ULDC.64 UR6, c[0x0][0x2c8] ;  /* 0x0000b20000067ab9 */ /* 0x000fe40000000a00 */
[----:B------:R-:W-:Y:S02]  /*0ad0*/  UIMAD.WIDE.U32 UR22, UR26, UR6, URZ ;  /* 0x000000061a1672a5 */ /* 0x000fe4000f8e003f */
[----:B------:R-:W-:Y:S02]  /*0ae0*/  USHF.R.S32.HI UR16, URZ, 0x1f, UR17 ;  /* 0x0000001f3f107899 */ /* 0x000fe40008011411 */
[----:B------:R-:W-:-:S02]  /*0af0*/  USHF.R.S32.HI UR6, URZ, 0x1f, UR15 ;  /* 0x0000001f3f067899 */ /* 0x000fc4000801140f */
[----:B------:R-:W-:Y:S02]  /*0b00*/  ULEA.HI UR16, UR16, UR17, URZ, 0x6 ;  /* 0x0000001110107291 */ /* 0x000fe4000f8f303f */
[----:B------:R-:W-:Y:S02]  /*0b10*/  ULEA.HI UR6, UR6, UR15, URZ, 0x6 ;  /* 0x0000000f06067291 */ /* 0x000fe4000f8f303f */
[----:B------:R-:W-:Y:S02]  /*0b20*/  UMOV UR4, UR26 ;  /* 0x0000001a00047c82 */ /* 0x000fe40008000000 */
[----:B------:R-:W-:Y:S02]  /*0b30*/  @UP2 USHF.R.U32.HI UR4, URZ, UR7, UR23 ;  /* 0x000000073f042299 */ /* 0x000fe40008011617 */
[----:B------:R-:W-:Y:S02]  /*0b40*/  USHF.R.S32.HI UR16, URZ, 0x6, UR16 ;  /* 0x000000063f107899 */ /* 0x000fe40008011410 */
[----:B------:R-:W-:-:S02]  /*0b50*/  USHF.R.S32.HI UR22, URZ, 0x6, UR6 ;  /* 0x000000063f167899 */ /* 0x000fc40008011406 */
[----:B------:R-:W-:Y:S02]  /*0b60*/  UIADD3 UR23, UR8, -UR12, URZ ;  /* 0x8000000c08177290 */ /* 0x000fe4000fffe03f */
[----:B------:R-:W-:Y:S02]  /*0b70*/  UISETP.LT.AND UP0, UPT, UR16, UR22, UPT ;  /* 0x000000161000728c */ /* 0x000fe4000bf01270 */
[----:B------:R-:W-:Y:S02]  /*0b80*/  UIADD3 UR7, UR23, UR4, URZ ;  /* 0x0000000417077290 */ /* 0x000fe4000fffe03f */
[----:B------:R-:W-:Y:S02]  /*0b90*/  ULDC UR6, c[0x0][0x324] ;  /* 0x0000c90000067ab9 */ /* 0x000fe40000000800 */
[----:B------:R-:W-:Y:S02]  /*0ba0*/  USEL UR22, UR16, UR22, UP0 ;  /* 0x0000001610167287 */ /* 0x000fe40008000000 */
[----:B------:R-:W-:Y:S01]  /*0bb0*/  UIADD3 UR6, UR7, -UR6, URZ ;  /* 0x8000000607067290 */ /* 0x000fe2000fffe03f */
        /* <DEDUP_REMOVED lines=12> */
.L_x_1047:
[----:B------:R-:W-:-:S03]  /*0c80*/  UISETP.NE.AND UP0, UPT, UR5, 0x1, UPT ;  /* 0x000000010500788c */ /* 0x000fc6000bf05270 */
[----:B------:R-:W-:Y:S02]  /*0c90*/  ULDC.64 UR4, c[0x0][0x330] ;  /* 0x0000cc0000047ab9 */ /* 0x000fe40000000a00 */
[----:B------:R-:W-:-:S07]  /*0ca0*/  UIMAD.WIDE.U32 UR16, UR7, UR4, URZ ;  /* 0x00000004071072a5 */ /* 0x000fce000f8e003f */
[----:B------:R-:W-:Y:S02]  /*0cb0*/  @UP0 UMOV UR15, UR17 ;  /* 0x00000011000f0c82 */ /* 0x000fe40008000000 */
[----:B------:R-:W-:Y:S02]  /*0cc0*/  @UP0 USHF.R.U32.HI UR7, URZ, UR5, UR15 ;  /* 0x000000053f070299 */ /* 0x000fe4000801160f */
.L_x_1048:
[----:B------:R-:W-:Y:S02]  /*0cd0*/  ULDC UR4, c[0x0][0x32c] ;  /* 0x0000cb0000047ab9 */ /* 0x000fe40000000800 */
[----:B------:R-:W-:-:S04]  /*0ce0*/  UIMAD UR4, UR7, UR4, URZ ;  /* 0x00000004070472a4 */ /* 0x000fc8000f8e023f */
[----:B------:R-:W-:-:S04]  /*0cf0*/  UISETP.LT.AND UP0, UPT, UR6, UR4, UPT ;  /* 0x000000040600728c */ /* 0x000fc8000bf01270 */
[----:B------:R-:W-:-:S04]  /*0d00*/  USEL UR6, UR6, UR4, !UP0 ;  /* 0x0000000406067287 */ /* 0x000fc8000c000000 */
.L_x_1046:
[----:B------:R-:W-:Y:S01]  /*0d10*/  USHF.R.S32.HI UR4, URZ, 0x1f, UR6 ;  /* 0x0000001f3f047899 */ /* 0x000fe20008011406 */
[----:B------:R-:W-:Y:S01]  /*0d20*/  PLOP3.LUT P2, PT, PT, PT, PT, 0x80, 0x0 ;  /* 0x000000000000781c */ /* 0x000fe20003f4f070 */
[----:B------:R-:W-:Y:S01]  /*0d30*/  IMAD.MOV.U32 R3, RZ, RZ, RZ ;  /* 0x000000ffff037224 */ /* 0x000fe200078e00ff */
[----:B------:R-:W-:Y:S01]  /*0d40*/  MOV R4, RZ ;  /* 0x000000ff00047202 */ /* 0x000fe20000000f00 */
[----:B------:R-:W-:Y:S01]  /*0d50*/  ULEA.HI UR4, UR4, UR6, URZ, 0x6 ;  /* 0x0000000604047291 */ /* 0x000fe2000f8f303f */
[----:B------:R-:W-:Y:S01]  /*0d60*/  IMAD.MOV.U32 R130, RZ, RZ, RZ ;  /* 0x000000ffff827224 */ /* 0x000fe200078e00ff */
[----:B------:R-:W-:Y:S01]  /*0d70*/  CS2R R126, SRZ ;  /* 0x00000000007e7805 */ /* 0x000fe2000001ff00 */
[----:B------:R-:W-:Y:S01]  /*0d80*/  IMAD.MOV.U32 R128, RZ, RZ, RZ ;  /* 0x000000ffff807224 */ /* 0x000fe200078e00ff */
        /* <DEDUP_REMOVED lines=88> */
[----:B------:R-:W-:Y:S01]  /*1310*/  USHF.R.S32.HI UR9, URZ, 0x1f, UR13 ;  /* 0x0000001f3f097899 */ /* 0x000fe2000801140d */
[----:B------:R-:W-:Y:S01]  /*1320*/  PLOP3.LUT P0, PT, PT, PT, UP2, 0x80, 0x0 ;  /* 0x000000000000781c */ /* 0x000fe20003f0f028 */
[----:B------:R-:W-:Y:S01]  /*1330*/  IMAD.IADD R15, R83, 0x1, -R15 ;  /* 0x00000001530f7824 */ /* 0x000fe200078e0a0f */
[----:B------:R-:W-:Y:S01]  /*1340*/  ULDC.64 UR4, c[0x0][0x1b8] ;  /* 0x00006e0000047ab9 */ /* 0x000fe20000000a00 */
[----:B------:R-:W-:Y:S01]  /*1350*/  IMAD.SHL.U32 R231, R12, 0x40, RZ ;  /* 0x000000400ce77824 */ /* 0x000fe200078e00ff */
[----:B------:R-:W-:Y:S01]  /*1360*/  UIADD3 UR15, UR15, UR6, URZ ;  /* 0x000000060f0f7290 */ /* 0x000fe2000fffe03f */
[C---:B------:R-:W-:Y:S01]  /*1370*/  IMAD R235, R15.reuse, 0x20, R12 ;  /* 0x000000200feb7824 */ /* 0x040fe200078e020c */
[----:B------:R-:W-:Y:S01]  /*1380*/  UIMAD UR6, UR20, UR4, URZ ;  /* 0x00000004140672a4 */ /* 0x000fe2000f8e023f */
[----:B------:R-:W-:Y:S01]  /*1390*/  IMAD.SHL.U32 R203, R15, 0x8, RZ ;  /* 0x000000080fcb7824 */ /* 0x000fe200078e00ff */
[----:B------:R-:W-:Y:S01]  /*13a0*/  USEL UR9, UR9, URZ, !UP3 ;  /* 0x0000003f09097287 */ /* 0x000fe2000d800000 */
[----:B------:R-:W-:Y:S01]  /*13b0*/  LOP3.LUT R231, R231, 0x1c0, RZ, 0xc0, !PT ;  /* 0x000001c0e7e77812 */ /* 0x000fe200078ec0ff */
[----:B------:R-:W-:Y:S01]  /*13c0*/  UIMAD UR6, UR10, UR5, UR6 ;  /* 0x000000050a0672a4 */ /* 0x000fe2000f8e0206 */
[----:B------:R-:W-:Y:S01]  /*13d0*/  IADD3 R0, R235, UR26, RZ ;  /* 0x0000001aeb007c10 */ /* 0x000fe2000fffe0ff */
[----:B------:R-:W-:Y:S01]  /*13e0*/  UIMAD.WIDE.U32 UR16, UR10, UR4, UR14 ;  /* 0x000000040a1072a5 */ /* 0x000fe2000f8e000e */
[C---:B------:R-:W-:Y:S01]  /*13f0*/  IADD3 R14, R203.reuse, 0x40, RZ ;  /* 0x00000040cb0e7810 */ /* 0x040fe20007ffe0ff */
[----:B------:R-:W-:Y:S01]  /*1400*/  USEL UR14, UR13, URZ, !UP3 ;  /* 0x0000003f0d0e7287 */ /* 0x000fe2000d800000 */
[C---:B------:R-:W-:Y:S01]  /*1410*/  IADD3 R13, R203.reuse, 0x80, RZ ;  /* 0x00000080cb0d7810 */ /* 0x040fe20007ffe0ff */
[----:B------:R-:W-:Y:S01]  /*1420*/  ULDC.64 UR4, c[0x0][0x1c0] ;  /* 0x0000700000047ab9 */ /* 0x000fe20000000a00 */
[----:B-1----:R-:W-:Y:S01]  /*1430*/  @P1 IMAD.HI.U32 R3, R0, c[0x0][0x2c8], RZ ;  /* 0x0000b20000031a27 */ /* 0x002fe200078e00ff */
[----:B------:R-:W-:Y:S01]  /*1440*/  UIMAD UR9, UR9, UR4, URZ ;  /* 0x00000004090972a4 */ /* 0x000fe2000f8e023f */
[----:B------:R-:W-:Y:S01]  /*1450*/  LEA.HI R8, R84, R83, RZ, 0x6 ;  /* 0x0000005354087211 */ /* 0x000fe200078f30ff */
[----:B------:R-:W-:Y:S01]  /*1460*/  UIADD3 UR17, UR17, UR6, URZ ;  /* 0x0000000611117290 */ /* 0x000fe2000fffe03f */
[--C-:B------:R-:W-:Y:S01]  /*1470*/  IMAD.MOV.U32 R5, RZ, RZ, R0.reuse ;  /* 0x000000ffff057224 */ /* 0x100fe200078e0000 */
[----:B------:R-:W-:Y:S01]  /*1480*/  UIMAD UR5, UR14, UR5, UR9 ;  /* 0x000000050e0572a4 */ /* 0x000fe2000f8e0209 */
[----:B------:R-:W-:Y:S01]  /*1490*/  @P0 SHF.R.U32.HI R5, RZ, c[0x0][0x2cc], R3 ;  /* 0x0000b300ff050a19 */ /* 0x000fe20000011603 */
[----:B------:R-:W-:Y:S01]  /*14a0*/  UIMAD.WIDE.U32 UR14, UR14, UR4, UR16 ;  /* 0x000000040e0e72a5 */ /* 0x000fe2000f8e0010 */
[----:B------:R-:W-:Y:S01]  /*14b0*/  ISETP.GE.AND P4, PT, R203, c[0x0][0x198], PT ;  /* 0x00006600cb007a0c */ /* 0x000fe20003f86270 */
[----:B------:R-:W-:Y:S01]  /*14c0*/  IMAD.SHL.U32 R8, R8, 0x8, RZ ;  /* 0x0000000808087824 */ /* 0x000fe200078e00ff */
[--C-:B------:R-:W-:Y:S01]  /*14d0*/  SHF.R.S32.HI R4, RZ, 0x1f, R5.reuse ;  /* 0x0000001fff047819 */ /* 0x100fe20000011405 */
[----:B------:R-:W-:Y:S01]  /*14e0*/  UIADD3 UR5, UR15, UR5, URZ ;  /* 0x000000050f057290 */ /* 0x000fe2000fffe03f */
[----:B------:R-:W-:Y:S01]  /*14f0*/  IMAD.MOV R3, RZ, RZ, -R5 ;  /* 0x000000ffff037224 */ /* 0x000fe200078e0a05 */
[----:B------:R-:W-:Y:S01]  /*1500*/  ULDC UR4, c[0x0][0x2c4] ;  /* 0x0000b10000047ab9 */ /* 0x000fe20000000800 */
[----:B------:R-:W-:Y:S01]  /*1510*/  IMAD.U32 R7, RZ, RZ, UR15 ;  /* 0x0000000fff077e24 */ /* 0x000fe2000f8e00ff */
[----:B------:R-:W-:Y:S01]  /*1520*/  UIMAD UR4, UR12, UR4, URZ ;  /* 0x000000040c0472a4 */ /* 0x000fe2000f8e023f */
[----:B------:R-:W-:Y:S01]  /*1530*/  IMAD R3, R3, c[0x0][0x2c4], R0 ;  /* 0x0000b10003037a24 */ /* 0x000fe200078e0200 */
[----:B------:R-:W-:Y:S01]  /*1540*/  ISETP.GE.AND P3, PT, R14, c[0x0][0x198], PT ;  /* 0x000066000e007a0c */ /* 0x000fe20003f66270 */
[----:B------:R-:W-:Y:S01]  /*1550*/  IMAD.U32 R6, RZ, RZ, UR14 ;  /* 0x0000000eff067e24 */ /* 0x000fe2000f8e00ff */
[----:B------:R-:W-:Y:S01]  /*1560*/  ISETP.GE.AND P6, PT, R13, c[0x0][0x198], PT ;  /* 0x000066000d007a0c */ /* 0x000fe20003fc6270 */
[----:B------:R-:W-:Y:S01]  /*1570*/  IMAD.U32 R7, RZ, RZ, UR5 ;  /* 0x00000005ff077e24 */ /* 0x000fe2000f8e00ff */
[----:B------:R-:W-:Y:S01]  /*1580*/  SHF.R.S32.HI R0, RZ, 0x1f, R3 ;  /* 0x0000001fff007819 */ /* 0x000fe20000011403 */
[----:B------:R-:W-:Y:S01]  /*1590*/  IMAD R4, R4, c[0x0][0x1b0], RZ ;  /* 0x00006c0004047a24 */ /* 0x000fe200078e02ff */
[----:B------:R-:W-:Y:S01]  /*15a0*/  BSSY B0, `(.L_x_1050) ;  /* 0x0000036000007945 */ /* 0x000fe20003800000 */
[----:B------:R-:W-:-:S04]  /*15b0*/  IMAD.WIDE.U32 R6, R5, c[0x0][0x1b0], R6 ;  /* 0x00006c0005067a25 */ /* 0x000fc800078e0006 */
[----:B------:R-:W-:Y:S02]  /*15c0*/  IMAD R4, R5, c[0x0][0x1b4], R4 ;  /* 0x00006d0005047a24 */ /* 0x000fe400078e0204 */
[----:B------:R-:W-:Y:S02]  /*15d0*/  IMAD R0, R0, c[0x0][0x1a8], RZ ;  /* 0x00006a0000007a24 */ /* 0x000fe400078e02ff */
[----:B------:R-:W-:Y:S01]  /*15e0*/  IMAD.IADD R7, R7, 0x1, R4 ;  /* 0x0000000107077824 */ /* 0x000fe200078e0204 */
[----:B------:R-:W-:Y:S01]  /*15f0*/  LEA.HI R4, R84, R83, RZ, 0x4 ;  /* 0x0000005354047211 */ /* 0x000fe200078f20ff */
[C---:B------:R-:W-:Y:S02]  /*1600*/  IMAD R5, R3.reuse, c[0x0][0x1ac], R0 ;  /* 0x00006b0003057a24 */ /* 0x040fe400078e0200 */
[----:B------:R-:W-:Y:S01]  /*1610*/  IMAD.WIDE.U32 R6, R3, c[0x0][0x1a8], R6 ;  /* 0x00006a0003067a25 */ /* 0x000fe200078e0006 */
[----:B------:R-:W-:-:S03]  /*1620*/  LOP3.LUT R0, R4, 0xfffffff0, RZ, 0xc0, !PT ;  /* 0xfffffff004007812 */ /* 0x000fc600078ec0ff */
[----:B------:R-:W-:Y:S01]  /*1630*/  IMAD.IADD R7, R7, 0x1, R5 ;  /* 0x0000000107077824 */ /* 0x000fe200078e0205 */
[----:B------:R-:W-:Y:S01]  /*1640*/  LEA R16, P0, R6, c[0x0][0x160], 0x1 ;  /* 0x0000580006107a11 */ /* 0x000fe200078008ff */
[----:B------:R-:W-:Y:S01]  /*1650*/  IMAD.IADD R0, R83, 0x1, -R0 ;  /* 0x0000000153007824 */ /* 0x000fe200078e0a00 */
[----:B------:R-:W-:Y:S01]  /*1660*/  IADD3 R5, R12, UR26, RZ ;  /* 0x0000001a0c057c10 */ /* 0x000fe2000fffe0ff */
[----:B------:R-:W-:Y:S01]  /*1670*/  IMAD.MOV.U32 R3, RZ, RZ, 0x10 ;  /* 0x00000010ff037424 */ /* 0x000fe200078e00ff */
[----:B------:R-:W-:Y:S01]  /*1680*/  LEA.HI.X R7, R6, c[0x0][0x164], R7, 0x1, P0 ;  /* 0x0000590006077a11 */ /* 0x000fe200000f0c07 */
[----:B------:R1:W3:Y:S01]  /*1690*/  SHFL.IDX PT, R18, R16, RZ, 0x181f ;  /* 0x00181fff10127589 */ /* 0x0002e200000e0000 */
[----:B------:R-:W-:Y:S02]  /*16a0*/  SHF.R.S32.HI R6, RZ, 0x1f, R0 ;  /* 0x0000001fff067819 */ /* 0x000fe40000011400 */
[----:B------:R-:W-:Y:S01]  /*16b0*/  ISETP.GE.AND P0, PT, R5, UR4, PT ;  /* 0x0000000405007c0c */ /* 0x000fe2000bf06270 */
[----:B------:R1:W4:Y:S01]  /*16c0*/  SHFL.IDX PT, R19, R7, RZ, 0x181f ;  /* 0x00181fff07137589 */ /* 0x00032200000e0000 */
[----:B------:R-:W-:-:S04]  /*16d0*/  LEA.HI R6, R6, R0, RZ, 0x3 ;  /* 0x0000000006067211 */ /* 0x000fc800078f18ff */
[----:B------:R-:W-:-:S05]  /*16e0*/  LOP3.LUT R9, R6, 0xfffffff8, RZ, 0xc0, !PT ;  /* 0xfffffff806097812 */ /* 0x000fca00078ec0ff */
[----:B------:R-:W-:Y:S01]  /*16f0*/  IMAD.IADD R9, R0, 0x1, -R9 ;  /* 0x0000000100097824 */ /* 0x000fe200078e0a09 */
[----:B------:R-:W-:-:S04]  /*1700*/  IADD3 R0, R203, 0xc0, RZ ;  /* 0x000000c0cb007810 */ /* 0x000fc80007ffe0ff */
[----:B------:R-:W-:Y:S01]  /*1710*/  ISETP.GE.AND P5, PT, R0, c[0x0][0x198], PT ;  /* 0x0000660000007a0c */ /* 0x000fe20003fa6270 */
[----:B--2---:R2:W5:Y:S03]  /*1720*/  @P2 R2UR UR9, R2 ;  /* 0x00000000020923c2 */ /* 0x00456600000e0000 */
[----:B------:R-:W-:Y:S01]  /*1730*/  R2P PR, R9, 0x6 ;  /* 0x0000000609007804 */ /* 0x000fe20000000000 */
[----:B-----5:R-:W-:-:S04]  /*1740*/  @!UP0 UMOV UR9, UR13 ;  /* 0x0000000d00098c82 */ /* 0x020fc80008000000 */
[----:B------:R-:W-:Y:S02]  /*1750*/  SEL R3, R3, 0xfffffff0, !P1 ;  /* 0xfffffff003037807 */ /* 0x000fe40004800000 */
[----:B--2---:R-:W-:Y:S02]  /*1760*/  SHF.R.U32.HI R2, RZ, 0x3, R231 ;  /* 0x00000003ff027819 */ /* 0x004fe400000116e7 */
[----:B------:R-:W-:-:S04]  /*1770*/  LOP3.LUT R231, R231, 0x38, R203, 0xf8, !PT ;  /* 0x00000038e7e77812 */ /* 0x000fc800078ef8cb */
[----:B------:R-:W-:Y:S01]  /*1780*/  LOP3.LUT R231, R231, R2, RZ, 0x3c, !PT ;  /* 0x00000002e7e77212 */ /* 0x000fe200078e3cff */
[----:B------:R-:W-:-:S03]  /*1790*/  IMAD.MOV.U32 R2, RZ, RZ, 0x20 ;  /* 0x00000020ff027424 */ /* 0x000fc600078e00ff */
[----:B------:R-:W-:Y:S02]  /*17a0*/  LOP3.LUT R231, R231, 0xfffffe00, R8, 0xf8, !PT ;  /* 0xfffffe00e7e77812 */ /* 0x000fe400078ef808 */
[----:B------:R-:W-:Y:S01]  /*17b0*/  SEL R2, R2, 0xffffffe0, !P2 ;  /* 0xffffffe002027807 */ /* 0x000fe20005000000 */
[----:B------:R-:W-:Y:S05]  /*17c0*/  @P0 BRA `(.L_x_1051) ;  /* 0x0000013000000947 */ /* 0x000fea0003800000 */
[----:B-1-34-:R-:W-:Y:S01]  /*17d0*/  SHF.R.S32.HI R11, RZ, 0x1f, R14 ;  /* 0x0000001fff0b7819 */ /* 0x01afe2000001140e */
        /* <DEDUP_REMOVED lines=18> */
.L_x_1051:
[----:B-1-34-:R-:W-:Y:S05]  /*1900*/  BSYNC B0 ;  /* 0x0000000000007941 */ /* 0x01afea0003800000 */
.L_x_1050:
        /* <DEDUP_REMOVED lines=25> */
.L_x_1053:
[----:B------:R-:W-:Y:S05]  /*1aa0*/  BSYNC B0 ;  /* 0x0000000000007941 */ /* 0x000fea0003800000 */
.L_x_1052:
        /* <DEDUP_REMOVED lines=25> */
.L_x_1055:
[----:B------:R-:W-:Y:S05]  /*1c40*/  BSYNC B0 ;  /* 0x0000000000007941 */ /* 0x000fea0003800000 */
.L_x_1054:
[----:B-12---:R-:W-:Y:S01]  /*1c50*/  SHFL.IDX PT, R16, R16, 0x3, 0x181f ;  /* 0x00781f0010107f89 */ /* 0x006fe200000e0000 */
[----:B------:R-:W-:Y:S01]  /*1c60*/  IADD3 R5, R5, 0x60, RZ ;  /* 0x0000006005057810 */ /* 0x000fe20007ffe0ff */
[----:B------:R-:W-:Y:S01]  /*1c70*/  UIADD3 UR28, UR22, -0x1, URZ ;  /* 0xffffffff161c7890 */ /* 0x000fe2000fffe03f */
[----:B------:R-:W-:Y:S01]  /*1c80*/  SHF.R.S32.HI R202, RZ, 0x1f, R14 ;  /* 0x0000001fffca7819 */ /* 0x000fe2000001140e */
[----:B---3--:R-:W1:Y:S01]  /*1c90*/  SHFL.IDX PT, R17, R7, 0x3, 0x181f ;  /* 0x00781f0007117f89 */ /* 0x008e6200000e0000 */
[----:B------:R-:W-:Y:S01]  /*1ca0*/  ISETP.GE.AND P0, PT, R5, UR4, PT ;  /* 0x0000000405007c0c */ /* 0x000fe2000bf06270 */
[----:B------:R-:W-:Y:S01]  /*1cb0*/  IMAD.MOV.U32 R232, RZ, RZ, c[0x0][0x2b8] ;  /* 0x0000ae00ffe87624 */ /* 0x000fe200078e00ff */
[----:B------:R-:W-:Y:S01]  /*1cc0*/  SHF.R.S32.HI R201, RZ, 0x1f, R13 ;  /* 0x0000001fffc97819 */ /* 0x000fe2000001140d */
[----:B------:R-:W-:Y:S01]  /*1cd0*/  USHF.L.U32 UR21, UR28, 0x6, URZ ;  /* 0x000000061c157899 */ /* 0x000fe2000800063f */
        /* <DEDUP_REMOVED lines=8> */
[----:B------:R-:W-:Y:S01]  /*1d60*/  LOP3.LUT R202, R202, 0xfffffff8, RZ, 0xc0, !PT ;  /* 0xfffffff8caca7812 */ /* 0x000fe200078ec0ff */
[----:B------:R-:W-:Y:S01]  /*1d70*/  UIMAD.WIDE.U32 UR14, UR9, UR4, URZ ;  /* 0x00000004090e72a5 */ /* 0x000fe2000f8e003f */
[----:B------:R-:W-:Y:S01]  /*1d80*/  LOP3.LUT R201, R201, 0xfffffff8, RZ, 0xc0, !PT ;  /* 0xfffffff8c9c97812 */ /* 0x000fe200078ec0ff */
[----:B------:R-:W-:Y:S01]  /*1d90*/  UIMAD UR6, UR9, UR5, UR6 ;  /* 0x00000005090672a4 */ /* 0x000fe2000f8e0206 */
[----:B------:R-:W-:Y:S01]  /*1da0*/  ISETP.NE.AND P2, PT, R232, 0x1, PT ;  /* 0x00000001e800780c */ /* 0x000fe20003f45270 */
[----:B------:R-:W-:Y:S01]  /*1db0*/  IMAD.MOV.U32 R233, RZ, RZ, RZ ;  /* 0x000000ffffe97224 */ /* 0x000fe200078e00ff */
[----:B------:R-:W-:Y:S01]  /*1dc0*/  LOP3.LUT R200, R200, 0xfffffff8, RZ, 0xc0, !PT ;  /* 0xfffffff8c8c87812 */ /* 0x000fe200078ec0ff */
[----:B------:R-:W-:Y:S01]  /*1dd0*/  UIADD3 UR6, UR15, UR6, URZ ;  /* 0x000000060f067290 */ /* 0x000fe2000fffe03f */
[----:B------:R-:W-:Y:S01]  /*1de0*/  IADD3 R8, R235, UR21, RZ ;  /* 0x00000015eb087c10 */ /* 0x000fe2000fffe0ff */
[----:B------:R-:W-:Y:S01]  /*1df0*/  ULDC.64 UR4, c[0x0][0x1e8] ;  /* 0x00007a0000047ab9 */ /* 0x000fe20000000a00 */
[----:B-1--4-:R-:W-:-:S02]  /*1e00*/  @!P0 IMAD.WIDE R18, R203, 0x2, R16 ;  /* 0x00000002cb128825 */ /* 0x012fc400078e0210 */
[C---:B------:R-:W-:Y:S02]  /*1e10*/  ISETP.GE.AND P1, PT, R8.reuse, UR8, PT ;  /* 0x0000000808007c0c */ /* 0x040fe4000bf26270 */
[----:B------:R-:W-:Y:S01]  /*1e20*/  IADD3 R234, R8, UR11, RZ ;  /* 0x0000000b08ea7c10 */ /* 0x000fe2000fffe0ff */
        /* <DEDUP_REMOVED lines=18> */
[----:B------:R3:W2:Y:S01]  /*1f50*/  @!P1 LDG.E R233, [R10.64] ;  /* 0x000000120ae99981 */ /* 0x0006a2000c1e1900 */
[----:B------:R-:W-:Y:S01]  /*1f60*/  IMAD.MOV R5, RZ, RZ, -R5 ;  /* 0x000000ffff057224 */ /* 0x000fe200078e0a05 */
[----:B------:R-:W-:Y:S01]  /*1f70*/  UIMAD.WIDE.U32 UR16, UR10, UR4, URZ ;  /* 0x000000040a1072a5 */ /* 0x000fe2000f8e003f */
[----:B------:R-:W-:Y:S01]  /*1f80*/  SHF.R.S32.HI R8, RZ, 0x4, R4 ;  /* 0x00000004ff087819 */ /* 0x000fe20000011404 */
[----:B------:R-:W-:Y:S01]  /*1f90*/  UIMAD UR4, UR20, UR4, URZ ;  /* 0x00000004140472a4 */ /* 0x000fe2000f8e023f */
[----:B------:R-:W-:Y:S01]  /*1fa0*/  IMAD R234, R5, c[0x0][0x2b8], R234 ;  /* 0x0000ae0005ea7a24 */ /* 0x000fe200078e02ea */
[----:B------:R-:W-:Y:S01]  /*1fb0*/  ISETP.GE.AND P3, PT, R203, c[0x0][0x1d4], PT ;  /* 0x00007500cb007a0c */ /* 0x000fe20003f66270 */
[----:B------:R-:W-:Y:S01]  /*1fc0*/  IMAD.SHL.U32 R229, R12, 0x8, RZ ;  /* 0x000000080ce57824 */ /* 0x000fe200078e00ff */
[----:B------:R-:W-:Y:S01]  /*1fd0*/  UIMAD UR4, UR10, UR5, UR4 ;  /* 0x000000050a0472a4 */ /* 0x000fe2000f8e0204 */
[----:B------:R-:W-:Y:S01]  /*1fe0*/  LEA.HI R7, R4, R8, RZ, 0x1 ;  /* 0x0000000804077211 */ /* 0x000fe200078f08ff */
[----:B-1----:R-:W-:Y:S01]  /*1ff0*/  IMAD.WIDE.U32 R18, R234, c[0x0][0x208], RZ ;  /* 0x00008200ea127a25 */ /* 0x002fe200078e00ff */
[----:B------:R-:W-:Y:S01]  /*2000*/  SHF.R.S32.HI R20, RZ, 0x1f, R234 ;  /* 0x0000001fff147819 */ /* 0x000fe200000114ea */
[----:B------:R-:W-:Y:S01]  /*2010*/  UIADD3 UR9, UR17, UR4, URZ ;  /* 0x0000000411097290 */ /* 0x000fe2000fffe03f */
[----:B------:R-:W-:Y:S01]  /*2020*/  LOP3.LUT R7, R7, 0xfffffffe, RZ, 0xc0, !PT ;  /* 0xfffffffe07077812 */ /* 0x000fe200078ec0ff */
[----:B------:R-:W-:Y:S01]  /*2030*/  IMAD.U32 R80, RZ, RZ, UR21 ;  /* 0x00000015ff507e24 */ /* 0x000fe2000f8e00ff */
[----:B------:R-:W-:Y:S01]  /*2040*/  ULDC.64 UR4, c[0x0][0x210] ;  /* 0x0000840000047ab9 */ /* 0x000fe20000000a00 */
[C---:B------:R-:W-:Y:S01]  /*2050*/  IMAD R5, R20.reuse, c[0x0][0x1e0], RZ ;  /* 0x0000780014057a24 */ /* 0x040fe200078e02ff */
[----:B------:R-:W-:Y:S01]  /*2060*/  UIMAD UR20, UR20, UR4, URZ ;  /* 0x00000004141472a4 */ /* 0x000fe2000f8e023f */
[----:B------:R-:W-:Y:S01]  /*2070*/  IMAD R20, R20, c[0x0][0x208], RZ ;  /* 0x0000820014147a24 */ /* 0x000fe200078e02ff */
[----:B------:R-:W-:Y:S01]  /*2080*/  UIMAD.WIDE.U32 UR24, UR10, UR4, URZ ;  /* 0x000000040a1872a5 */ /* 0x000fe2000f8e003f */
[C---:B------:R-:W-:Y:S01]  /*2090*/  IMAD R5, R234.reuse, c[0x0][0x1e4], R5 ;  /* 0x00007900ea057a24 */ /* 0x040fe200078e0205 */
[----:B------:R-:W-:Y:S01]  /*20a0*/  UIMAD UR20, UR10, UR5, UR20 ;  /* 0x000000050a1472a4 */ /* 0x000fe2000f8e0214 */
[----:B------:R-:W-:Y:S01]  /*20b0*/  IMAD R20, R234, c[0x0][0x20c], R20 ;  /* 0x00008300ea147a24 */ /* 0x000fe200078e0214 */
[----:B------:R-:W-:Y:S01]  /*20c0*/  IADD3 R12, -R12, UR8, -R80 ;  /* 0x000000080c0c7c10 */ /* 0x000fe2000fffe950 */
[----:B------:R-:W-:Y:S01]  /*20d0*/  IMAD.IADD R7, R8, 0x1, -R7 ;  /* 0x0000000108077824 */ /* 0x000fe200078e0a07 */
[----:B------:R-:W-:Y:S01]  /*20e0*/  UIADD3 UR20, UR25, UR20, URZ ;  /* 0x0000001419147290 */ /* 0x000fe2000fffe03f */
[----:B---3--:R-:W-:Y:S01]  /*20f0*/  IMAD.WIDE.U32 R10, R234, c[0x0][0x1e0], RZ ;  /* 0x00007800ea0a7a25 */ /* 0x008fe200078e00ff */
[----:B------:R-:W-:Y:S01]  /*2100*/  ISETP.GE.AND P1, PT, R12, 0x1, PT ;  /* 0x000000010c00780c */ /* 0x000fe20003f26270 */
[----:B------:R-:W-:Y:S01]  /*2110*/  UISETP.GT.AND UP0, UPT, UR28, UR7, UPT ;  /* 0x000000071c00728c */ /* 0x000fe2000bf04270 */
[----:B------:R-:W-:Y:S01]  /*2120*/  ISETP.GE.AND P5, PT, R14, c[0x0][0x1d4], PT ;  /* 0x000075000e007a0c */ /* 0x000fe20003fa6270 */
[----:B------:R-:W-:Y:S01]  /*2130*/  IMAD.IADD R11, R11, 0x1, R5 ;  /* 0x000000010b0b7824 */ /* 0x000fe200078e0205 */
[----:B------:R-:W-:Y:S01]  /*2140*/  ISETP.GE.AND P4, PT, R13, c[0x0][0x1d4], PT ;  /* 0x000075000d007a0c */ /* 0x000fe20003f86270 */
[----:B------:R-:W-:Y:S01]  /*2150*/  IMAD.IADD R21, R19, 0x1, R20 ;  /* 0x0000000113157824 */ /* 0x000fe200078e0214 */
[----:B------:R-:W-:Y:S01]  /*2160*/  ISETP.GE.AND P6, PT, R0, c[0x0][0x1d4], PT ;  /* 0x0000750000007a0c */ /* 0x000fe20003fc6270 */
[----:B------:R-:W-:Y:S01]  /*2170*/  IMAD.MOV.U32 R20, RZ, RZ, R18 ;  /* 0x000000ffff147224 */ /* 0x000fe200078e0012 */
[----:B------:R-:W-:Y:S01]  /*2180*/  LEA.HI R86, R84, R83, RZ, 0x5 ;  /* 0x0000005354567211 */ /* 0x000fe200078f28ff */
[----:B------:R-:W-:Y:S01]  /*2190*/  IMAD.SHL.U32 R9, R9, 0x40, RZ ;  /* 0x0000004009097824 */ /* 0x000fe200078e00ff */
[----:B------:R-:W-:Y:S01]  /*21a0*/  ISETP.GE.AND P2, PT, R203, c[0x0][0x1d4], PT ;  /* 0x00007500cb007a0c */ /* 0x000fe20003f46270 */
[----:B------:R-:W-:Y:S01]  /*21b0*/  IMAD.SHL.U32 R81, R7, 0x8, RZ ;  /* 0x0000000807517824 */ /* 0x000fe200078e00ff */
[----:B------:R-:W-:Y:S01]  /*21c0*/  SHF.R.S32.HI R85, RZ, 0x5, R86 ;  /* 0x00000005ff557819 */ /* 0x000fe20000011456 */
[----:B------:R-:W-:Y:S01]  /*21d0*/  IMAD.SHL.U32 R82, R6, 0x40, RZ ;  /* 0x0000004006527824 */ /* 0x000fe200078e00ff */
[----:B------:R-:W-:-:S02]  /*21e0*/  LOP3.LUT R9, R9, 0x1c0, RZ, 0xc0, !PT ;  /* 0x000001c009097812 */ /* 0x000fc400078ec0ff */
[----:B------:R-:W-:Y:S02]  /*21f0*/  SEL R244, RZ, 0x10, P6 ;  /* 0x00000010fff47807 */ /* 0x000fe40003000000 */
[----:B------:R-:W-:Y:S02]  /*2200*/  LOP3.LUT R81, R9, 0x8, R81, 0xf8, !PT ;  /* 0x0000000809517812 */ /* 0x000fe400078ef851 */
[----:B------:R-:W-:Y:S02]  /*2210*/  LOP3.LUT R82, R82, 0xfffffe00, RZ, 0xc0, !PT ;  /* 0xfffffe0052527812 */ /* 0x000fe400078ec0ff */
[----:B------:R-:W-:Y:S02]  /*2220*/  IADD3 R238, R231, 0x100, RZ ;  /* 0x00000100e7ee7810 */ /* 0x000fe40007ffe0ff */
[----:B------:R-:W-:Y:S01]  /*2230*/  SHF.R.S32.HI R243, RZ, 0x1f, R202 ;  /* 0x0000001ffff37819 */ /* 0x000fe200000114ca */
[----:B------:R-:W-:Y:S01]  /*2240*/  IMAD R230, R85, 0x400, R82 ;  /* 0x0000040055e67824 */ /* 0x000fe200078e0252 */
[----:B------:R-:W-:-:S02]  /*2250*/  SHF.R.S32.HI R242, RZ, 0x1f, R201 ;  /* 0x0000001ffff27819 */ /* 0x000fc400000114c9 */
[----:B------:R-:W-:Y:S02]  /*2260*/  SHF.R.S32.HI R241, RZ, 0x1f, R200 ;  /* 0x0000001ffff17819 */ /* 0x000fe400000114c8 */
[----:B--2---:R-:W-:Y:S01]  /*2270*/  SHF.R.S32.HI R16, RZ, 0x1f, R233 ;  /* 0x0000001fff107819 */ /* 0x004fe200000114e9 */
[----:B------:R-:W-:-:S04]  /*2280*/  IMAD.WIDE.U32 R10, R233, c[0x0][0x1f0], R10 ;  /* 0x00007c00e90a7a25 */ /* 0x000fc800078e000a */
[----:B------:R-:W-:Y:S01]  /*2290*/  IMAD R5, R16, c[0x0][0x1f0], RZ ;  /* 0x00007c0010057a24 */ /* 0x000fe200078e02ff */
[----:B------:R-:W-:Y:S01]  /*22a0*/  IADD3 R4, P0, R10, UR16, RZ ;  /* 0x000000100a047c10 */ /* 0x000fe2000ff1e0ff */
[----:B------:R-:W-:Y:S02]  /*22b0*/  IMAD R16, R16, c[0x0][0x218], RZ ;  /* 0x0000860010107a24 */ /* 0x000fe400078e02ff */
[C---:B------:R-:W-:Y:S02]  /*22c0*/  IMAD R5, R233.reuse, c[0x0][0x1f4], R5 ;  /* 0x00007d00e9057a24 */ /* 0x040fe400078e0205 */
[----:B------:R-:W-:-:S03]  /*22d0*/  IMAD.WIDE.U32 R20, R233, c[0x0][0x218], R20 ;  /* 0x00008600e9147a25 */ /* 0x000fc600078e0014 */
[----:B------:R-:W-:Y:S01]  /*22e0*/  IADD3.X R5, R11, UR9, R5, P0, !PT ;  /* 0x000000090b057c10 */ /* 0x000fe200087fe405 */
[----:B------:R-:W-:Y:S01]  /*22f0*/  IMAD.SHL.U32 R11, R15, 0x40, RZ ;  /* 0x000000400f0b7824 */ /* 0x000fe200078e00ff */
[----:B------:R-:W-:Y:S01]  /*2300*/  LEA R10, P0, R4, c[0x0][0x1c8], 0x1 ;  /* 0x00007200040a7a11 */ /* 0x000fe200078008ff */
[----:B------:R-:W-:-:S03]  /*2310*/  IMAD R16, R233, c[0x0][0x21c], R16 ;  /* 0x00008700e9107a24 */ /* 0x000fc600078e0210 */
[----:B------:R-:W-:Y:S01]  /*2320*/  LEA.HI.X R4, R4, c[0x0][0x1cc], R5, 0x1, P0 ;  /* 0x0000730004047a11 */ /* 0x000fe200000f0c05 */
[----:B------:R-:W-:Y:S01]  /*2330*/  SHFL.IDX PT, R18, R10, RZ, 0x181f ;  /* 0x00181fff0a127589 */ /* 0x000fe200000e0000 */
[----:B------:R-:W-:Y:S02]  /*2340*/  LOP3.LUT R11, R11, 0x1c0, RZ, 0xc0, !PT ;  /* 0x000001c00b0b7812 */ /* 0x000fe400078ec0ff */
[----:B------:R-:W-:Y:S01]  /*2350*/  IADD3 R5, P0, R20, UR24, RZ ;  /* 0x0000001814057c10 */ /* 0x000fe2000ff1e0ff */
[----:B------:R-:W1:Y:S01]  /*2360*/  SHFL.IDX PT, R19, R4, RZ, 0x181f ;  /* 0x00181fff04137589 */ /* 0x000e6200000e0000 */
[----:B------:R-:W-:Y:S02]  /*2370*/  LOP3.LUT R229, R11, 0x8, R229, 0xf8, !PT ;  /* 0x000000080be57812 */ /* 0x000fe400078ef8e5 */
[----:B------:R-:W-:Y:S01]  /*2380*/  SHF.R.U32.HI R11, RZ, 0x3, R11 ;  /* 0x00000003ff0b7819 */ /* 0x000fe2000001160b */
[----:B------:R-:W-:Y:S01]  /*2390*/  SHFL.IDX PT, R10, R10, 0x1, 0x181f ;  /* 0x00381f000a0a7f89 */ /* 0x000fe200000e0000 */
[----:B------:R-:W-:-:S02]  /*23a0*/  IADD3.X R16, R21, UR20, R16, P0, !PT ;  /* 0x0000001415107c10 */ /* 0x000fc400087fe410 */
[----:B------:R-:W-:Y:S02]  /*23b0*/  LEA R8, P0, R5, c[0x0][0x1f8], 0x1 ;  /* 0x00007e0005087a11 */ /* 0x000fe400078008ff */
[----:B------:R-:W-:Y:S02]  /*23c0*/  LOP3.LUT R229, R229, R11, RZ, 0x3c, !PT ;  /* 0x0000000be5e57212 */ /* 0x000fe400078e3cff */
[----:B------:R-:W-:Y:S01]  /*23d0*/  LEA.HI.X R16, R5, c[0x0][0x1fc], R16, 0x1, P0 ;  /* 0x00007f0005107a11 */ /* 0x000fe200000f0c10 */
[----:B------:R-:W2:Y:S01]  /*23e0*/  SHFL.IDX PT, R11, R4, 0x1, 0x181f ;  /* 0x00381f00040b7f89 */ /* 0x000ea200000e0000 */
[----:B------:R-:W-:Y:S01]  /*23f0*/  LOP3.LUT P0, RZ, R15, 0x2, RZ, 0xc0, !PT ;  /* 0x000000020fff7812 */ /* 0x000fe2000780c0ff */
[----:B------:R-:W-:Y:S01]  /*2400*/  IMAD R229, R7, 0x200, R229 ;  /* 0x0000020007e57824 */ /* 0x000fe200078e02e5 */
[----:B------:R-:W-:Y:S01]  /*2410*/  SHF.R.U32.HI R7, RZ, 0x3, R9 ;  /* 0x00000003ff077819 */ /* 0x000fe20000011609 */
[----:B------:R-:W3:Y:S02]  /*2420*/  SHFL.IDX PT, R28, R8, RZ, 0x181f ;  /* 0x00181fff081c7589 */ /* 0x000ee400000e0000 */
[----:B------:R-:W-:Y:S01]  /*2430*/  IMAD.SHL.U32 R229, R229, 0x2, RZ ;  /* 0x00000002e5e57824 */ /* 0x000fe200078e00ff */
[----:B------:R-:W-:Y:S01]  /*2440*/  LOP3.LUT R81, R81, R7, RZ, 0x3c, !PT ;  /* 0x0000000751517212 */ /* 0x000fe200078e3cff */
[----:B------:R-:W4:Y:S01]  /*2450*/  SHFL.IDX PT, R5, R16, RZ, 0x181f ;  /* 0x00181fff10057589 */ /* 0x000f2200000e0000 */
[----:B------:R-:W-:-:S02]  /*2460*/  IMAD.WIDE R6, R200, 0x2, RZ ;  /* 0x00000002c8067825 */ /* 0x000fc400078e02ff */
[C---:B------:R-:W-:Y:S01]  /*2470*/  IADD3 R17, R229.reuse, 0x8100, RZ ;  /* 0x00008100e5117810 */ /* 0x040fe20007ffe0ff */
[----:B------:R-:W5:Y:S01]  /*2480*/  SHFL.IDX PT, R8, R8, 0x1, 0x181f ;  /* 0x00381f0008087f89 */ /* 0x000f6200000e0000 */
[----:B------:R-:W-:Y:S01]  /*2490*/  IADD3 R228, R229, 0x8120, RZ ;  /* 0x00008120e5e47810 */ /* 0x000fe20007ffe0ff */
[--C-:B-1----:R-:W-:Y:S01]  /*24a0*/  @P1 IMAD.WIDE R22, R203, 0x2, R18.reuse ;  /* 0x00000002cb161825 */ /* 0x102fe200078e0212 */
[----:B------:R-:W-:Y:S01]  /*24b0*/  @P0 IADD3 R228, R17, -0x20, RZ ;  /* 0xffffffe011e40810 */ /* 0x000fe20007ffe0ff */
[----:B------:R1:W1:Y:S01]  /*24c0*/  SHFL.IDX PT, R4, R16, 0x1, 0x181f ;  /* 0x00381f0010047f89 */ /* 0x00026200000e0000 */
[----:B------:R-:W-:Y:S01]  /*24d0*/  ISETP.GT.AND P0, PT, R12, 0x20, PT ;  /* 0x000000200c00780c */ /* 0x000fe20003f04270 */
[----:B------:R-:W-:Y:S01]  /*24e0*/  @P1 IMAD.WIDE R20, R202, 0x2, R18 ;  /* 0x00000002ca141825 */ /* 0x000fe200078e0212 */
[C---:B------:R-:W-:Y:S01]  /*24f0*/  IADD3 R219, R228.reuse, 0x800, RZ ;  /* 0x00000800e4db7810 */ /* 0x040fe20007ffe0ff */
[----:B------:R5:W-:Y:S01]  /*2500*/  @P1 LDGSTS.E.BYPASS.LTC128B.128 [R231+0x8100], [R22.64], !P3 ;  /* 0x0810000016e71fae */ /* 0x000be2000d901d52 */
[C---:B------:R-:W-:Y:S01]  /*2510*/  IADD3 R218, R228.reuse, 0x1000, RZ ;  /* 0x00001000e4da7810 */ /* 0x040fe20007ffe0ff */
[----:B------:R-:W-:Y:S01]  /*2520*/  IMAD.IADD R230, R81, 0x1, R230 ;  /* 0x0000000151e67824 */ /* 0x000fe200078e02e6 */
[C---:B------:R-:W-:Y:S01]  /*2530*/  IADD3 R217, R228.reuse, 0x1800, RZ ;  /* 0x00001800e4d97810 */ /* 0x040fe20007ffe0ff */
[----:B------:R3:W-:Y:S01]  /*2540*/  @P1 LDGSTS.E.BYPASS.LTC128B.128 [R231+0xa100], [R20.64], !P5 ;  /* 0x0a10000014e71fae */ /* 0x0007e2000e901d52 */
[----:B------:R-:W-:Y:S01]  /*2550*/  IADD3 R215, R228, 0x2000, RZ ;  /* 0x00002000e4d77810 */ /* 0x000fe20007ffe0ff */
[----:B------:R-:W-:Y:S01]  /*2560*/  IMAD.SHL.U32 R230, R230, 0x2, RZ ;  /* 0x00000002e6e67824 */ /* 0x000fe200078e00ff */
[----:B------:R-:W-:-:S02]  /*2570*/  IADD3 R214, R228, 0x2800, RZ ;  /* 0x00002800e4d67810 */ /* 0x000fc40007ffe0ff */
[C---:B------:R-:W-:Y:S01]  /*2580*/  IADD3 R213, R228.reuse, 0x3000, RZ ;  /* 0x00003000e4d57810 */ /* 0x040fe20007ffe0ff */
[----:B--2---:R-:W-:Y:S01]  /*2590*/  @P0 IMAD.WIDE R24, R201, 0x2, R10 ;  /* 0x00000002c9180825 */ /* 0x004fe200078e020a */
[C---:B------:R-:W-:Y:S02]  /*25a0*/  IADD3 R212, R228.reuse, 0x3800, RZ ;  /* 0x00003800e4d47810 */ /* 0x040fe40007ffe0ff */
[C---:B------:R-:W-:Y:S01]  /*25b0*/  IADD3 R211, R228.reuse, 0x4000, RZ ;  /* 0x00004000e4d37810 */ /* 0x040fe20007ffe0ff */
[--C-:B------:R-:W-:Y:S01]  /*25c0*/  IMAD R226, R3, 0x2, R230.reuse ;  /* 0x0000000203e27824 */ /* 0x100fe200078e02e6 */
[----:B------:R-:W-:Y:S01]  /*25d0*/  IADD3 R210, R228, 0x4800, RZ ;  /* 0x00004800e4d27810 */ /* 0x000fe20007ffe0ff */
[----:B------:R-:W-:Y:S01]  /*25e0*/  IMAD R225, R2, 0x2, R230 ;  /* 0x0000000202e17824 */ /* 0x000fe200078e02e6 */
[----:B------:R-:W-:Y:S01]  /*25f0*/  IADD3 R209, R228, 0x5000, RZ ;  /* 0x00005000e4d17810 */ /* 0x000fe20007ffe0ff */
[----:B------:R-:W-:Y:S01]  /*2600*/  IMAD R223, R2, 0x2, R226 ;  /* 0x0000000202df7824 */ /* 0x000fe200078e02e2 */
[C---:B------:R-:W-:Y:S01]  /*2610*/  IADD3 R208, R228.reuse, 0x5800, RZ ;  /* 0x00005800e4d07810 */ /* 0x040fe20007ffe0ff */
[----:B-1----:R-:W-:Y:S01]  /*2620*/  IMAD.WIDE R16, R203, 0x2, RZ ;  /* 0x00000002cb107825 */ /* 0x002fe200078e02ff */
[----:B------:R-:W-:-:S02]  /*2630*/  IADD3 R207, R228, 0x6000, RZ ;  /* 0x00006000e4cf7810 */ /* 0x000fc40007ffe0ff */
[C---:B------:R-:W-:Y:S02]  /*2640*/  IADD3 R206, R228.reuse, 0x6800, RZ ;  /* 0x00006800e4ce7810 */ /* 0x040fe40007ffe0ff */
[C---:B------:R-:W-:Y:S02]  /*2650*/  IADD3 R205, R228.reuse, 0x7000, RZ ;  /* 0x00007000e4cd7810 */ /* 0x040fe40007ffe0ff */
[----:B------:R-:W-:Y:S01]  /*2660*/  IADD3 R204, R228, 0x7800, RZ ;  /* 0x00007800e4cc7810 */ /* 0x000fe20007ffe0ff */
[----:B---3--:R-:W-:-:S04]  /*2670*/  @P1 IMAD.WIDE R20, R201, 0x2, R18 ;  /* 0x00000002c9141825 */ /* 0x008fc800078e0212 */
[----:B------:R-:W-:Y:S01]  /*2680*/  @P1 IMAD.WIDE R18, R200, 0x2, R18 ;  /* 0x00000002c8121825 */ /* 0x000fe200078e0212 */
[----:B------:R1:W-:Y:S04]  /*2690*/  @P1 LDGSTS.E.BYPASS.LTC128B.128 [R231+0xc100], [R20.64], !P4 ;  /* 0x0c10000014e71fae */ /* 0x0003e8000e101d52 */
[----:B------:R2:W-:Y:S01]  /*26a0*/  @P1 LDGSTS.E.BYPASS.LTC128B.128 [R231+0xe100], [R18.64], !P6 ;  /* 0x0e10000012e71fae */ /* 0x0005e2000f101d52 */
[----:B------:R-:W-:-:S05]  /*26b0*/  IADD3 R38, P1, R28, R16, RZ ;  /* 0x000000101c267210 */ /* 0x000fca0007f3e0ff */
[----:B----4-:R-:W-:Y:S01]  /*26c0*/  IMAD.X R39, R5, 0x1, R17, P1 ;  /* 0x0000000105277824 */ /* 0x010fe200008e0611 */
[----:B-----5:R-:W-:-:S05]  /*26d0*/  IADD3 R22, P1, R16, R8, RZ ;  /* 0x0000000810167210 */ /* 0x020fca0007f3e0ff */
[----:B------:R-:W-:Y:S02]  /*26e0*/  IMAD.X R23, R17, 0x1, R4, P1 ;  /* 0x0000000111177824 */ /* 0x000fe400008e0604 */
[----:B------:R-:W-:-:S05]  /*26f0*/  IMAD.WIDE R16, R202, 0x2, RZ ;  /* 0x00000002ca107825 */ /* 0x000fca00078e02ff */
[----:B------:R-:W-:Y:S01]  /*2700*/  IADD3 R36, P1, R28, R16, RZ ;  /* 0x000000101c247210 */ /* 0x000fe20007f3e0ff */
[----:B-1----:R-:W-:-:S04]  /*2710*/  @P0 IMAD.WIDE R20, R203, 0x2, R10 ;  /* 0x00000002cb140825 */ /* 0x002fc800078e020a */
[--C-:B--2---:R-:W-:Y:S01]  /*2720*/  @P0 IMAD.WIDE R18, R202, 0x2, R10.reuse ;  /* 0x00000002ca120825 */ /* 0x104fe200078e020a */
[----:B------:R1:W-:Y:S03]  /*2730*/  @P0 LDGSTS.E.BYPASS.LTC128B.128 [R231+0x9100], [R20.64], !P3 ;  /* 0x0910000014e70fae */ /* 0x0003e6000d901d52 */
[----:B------:R-:W-:Y:S01]  /*2740*/  @P0 IMAD.WIDE R10, R200, 0x2, R10 ;  /* 0x00000002c80a0825 */ /* 0x000fe200078e020a */
[----:B------:R2:W-:Y:S03]  /*2750*/  @P0 LDGSTS.E.BYPASS.LTC128B.128 [R231+0xb100], [R18.64], !P5 ;  /* 0x0b10000012e70fae */ /* 0x0005e6000e901d52 */
[----:B------:R-:W-:Y:S01]  /*2760*/  IMAD.X R37, R5, 0x1, R17, P1 ;  /* 0x0000000105257824 */ /* 0x000fe200008e0611 */
[----:B------:R3:W-:Y:S04]  /*2770*/  @P0 LDGSTS.E.BYPASS.LTC128B.128 [R231+0xd100], [R24.64], !P4 ;  /* 0x0d10000018e70fae */ /* 0x0007e8000e101d52 */
[----:B------:R4:W-:Y:S04]  /*2780*/  @P0 LDGSTS.E.BYPASS.LTC128B.128 [R231+0xf100], [R10.64], !P6 ;  /* 0x0f1000000ae70fae */ /* 0x0009e8000f101d52 */
[----:B------:R-:W0:Y:S01]  /*2790*/  LDGDEPBAR ;  /* 0x00000000000079af */ /* 0x000e220000000000 */
[----:B-1----:R-:W-:-:S05]  /*27a0*/  IADD3 R20, P0, R16, R8, RZ ;  /* 0x0000000810147210 */ /* 0x002fca0007f1e0ff */
[----:B------:R-:W-:Y:S02]  /*27b0*/  IMAD.X R21, R17, 0x1, R4, P0 ;  /* 0x0000000111157824 */ /* 0x000fe400000e0604 */
[----:B----4-:R-:W-:Y:S01]  /*27c0*/  IMAD.WIDE R10, R201, 0x2, RZ ;  /* 0x00000002c90a7825 */ /* 0x010fe200078e02ff */
[----:B------:R-:W-:-:S04]  /*27d0*/  DEPBAR.LE SB0, 0x1 ;  /* 0x000080400000791a */ /* 0x000fc80000000000 */
[----:B------:R-:W-:Y:S01]  /*27e0*/  IADD3 R30, P1, R28, R10, RZ ;  /* 0x0000000a1c1e7210 */ /* 0x000fe20007f3e0ff */
[----:B------:R-:W-:-:S04]  /*27f0*/  DEPBAR.LE SB0, 0x0 ;  /* 0x000080000000791a */ /* 0x000fc80000000000 */
[----:B------:R-:W-:Y:S01]  /*2800*/  BAR.SYNC.DEFER_BLOCKING 0x0 ;  /* 0x0000000000007b1d */ /* 0x000fe20000010000 */
[----:B------:R-:W-:Y:S01]  /*2810*/  IADD3 R10, P0, R10, R8, RZ ;  /* 0x000000080a0a7210 */ /* 0x000fe20007f1e0ff */
[----:B------:R-:W-:Y:S01]  /*2820*/  IMAD.X R31, R5, 0x1, R11, P1 ;  /* 0x00000001051f7824 */ /* 0x000fe200008e060b */
[----:B------:R-:W-:-:S03]  /*2830*/  IADD3 R28, P1, R28, R6, RZ ;  /* 0x000000061c1c7210 */ /* 0x000fc60007f3e0ff */
[----:B------:R-:W-:Y:S01]  /*2840*/  IMAD.X R11, R11, 0x1, R4, P0 ;  /* 0x000000010b0b7824 */ /* 0x000fe200000e0604 */
[----:B------:R-:W-:Y:S01]  /*2850*/  IADD3 R8, P0, R6, R8, RZ ;  /* 0x0000000806087210 */ /* 0x000fe20007f1e0ff */
[----:B------:R-:W-:Y:S01]  /*2860*/  IMAD.X R29, R5, 0x1, R7, P1 ;  /* 0x00000001051d7824 */ /* 0x000fe200008e0607 */
[----:B------:R-:W-:-:S03]  /*2870*/  ISETP.GE.AND P1, PT, R14, c[0x0][0x1d4], PT ;  /* 0x000075000e007a0c */ /* 0x000fc60003f26270 */
[----:B------:R-:W-:Y:S01]  /*2880*/  IMAD.X R9, R7, 0x1, R4, P0 ;  /* 0x0000000107097824 */ /* 0x000fe200000e0604 */
[C---:B------:R-:W-:Y:S02]  /*2890*/  ISETP.LT.OR P0, PT, R12.reuse, 0x1, P2 ;  /* 0x000000010c00780c */ /* 0x040fe40001701670 */
[----:B------:R-:W-:Y:S01]  /*28a0*/  ISETP.GE.AND P2, PT, R13, c[0x0][0x1d4], PT ;  /* 0x000075000d007a0c */ /* 0x000fe20003f46270 */
[----:B------:R-:W-:Y:S04]  /*28b0*/  LDSM.16.M88.4 R68, [R230+0x10100] ;  /* 0x01010000e644783b */ /* 0x000fe80000000200 */
[----:B------:R-:W-:Y:S04]  /*28c0*/  LDSM.16.M88.4 R48, [R226+0x10100] ;  /* 0x01010000e230783b */ /* 0x000fe80000000200 */
[----:B------:R-:W1:Y:S04]  /*28d0*/  LDSM.16.M88.4 R40, [R229+0x8100] ;  /* 0x00810000e528783b */ /* 0x000e680000000200 */
[----:B------:R-:W-:Y:S04]  /*28e0*/  LDSM.16.M88.4 R32, [R229+0x8900] ;  /* 0x00890000e520783b */ /* 0x000fe80000000200 */
[----:B---3--:R-:W-:Y:S04]  /*28f0*/  LDSM.16.M88.4 R24, [R229+0x9100] ;  /* 0x00910000e518783b */ /* 0x008fe80000000200 */
[----:B------:R-:W-:Y:S04]  /*2900*/  LDSM.16.M88.4 R4, [R229+0x9900] ;  /* 0x00990000e504783b */ /* 0x000fe80000000200 */
[----:B------:R-:W3:Y:S04]  /*2910*/  LDSM.16.M88.4 R56, [R228] ;  /* 0x00000000e438783b */ /* 0x000ee80000000200 */
[----:B--2---:R-:W2:Y:S04]  /*2920*/  LDSM.16.M88.4 R16, [R228+0x800] ;  /* 0x00080000e410783b */ /* 0x004ea80000000200 */
[----:B------:R-:W4:Y:S04]  /*2930*/  LDSM.16.M88.4 R60, [R228+0x1000] ;  /* 0x00100000e43c783b */ /* 0x000f280000000200 */
[----:B------:R-:W5:Y:S04]  /*2940*/  LDSM.16.M88.4 R52, [R228+0x1800] ;  /* 0x00180000e434783b */ /* 0x000f680000000200 */
[----:B------:R-:W-:Y:S01]  /*2950*/  @!PT LDS RZ, [RZ] ;  /* 0x00000000fffff984 */ /* 0x000fe20000000800 */
[----:B------:R-:W-:Y:S01]  /*2960*/  @!PT LDS RZ, [RZ] ;  /* 0x00000000fffff984 */ /* 0x000fe20000000800 */
[----:B------:R-:W-:Y:S01]  /*2970*/  @!PT LDS RZ, [RZ] ;  /* 0x00000000fffff984 */ /* 0x000fe20000000800 */
[----:B------:R2:W-:Y:S01]  /*2980*/  LDGSTS.E.BYPASS.LTC128B.128 [R231+0x100], [R38.64], !P0 ;  /* 0x0010000026e77fae */ /* 0x0005e2000c101d52 */
[C---:B------:R-:W-:Y:S01]  /*2990*/  ISETP.LT.OR P0, PT, R12.reuse, 0x1, P1 ;  /* 0x000000010c00780c */ /* 0x040fe20000f01670 */
[C---:B-1----:R-:W-:Y:S11]  /*29a0*/  HMMA.16816.F32 R44, R68.reuse, R40, RZ ;  /* 0x00000028442c723c */ /* 0x042ff600000018ff */
[----:B------:R-:W-:Y:S01]  /*29b0*/  @!UPT UIADD3 URZ, URZ, URZ, URZ ;  /* 0x0000003f3f3ff290 */ /* 0x000fe2000fffe03f */
[----:B------:R2:W-:Y:S01]  /*29c0*/  LDGSTS.E.BYPASS.LTC128B.128 [R231+0x2100], [R36.64], !P0 ;  /* 0x0210000024e77fae */ /* 0x0005e2000c101d52 */
[----:B------:R-:W-:Y:S01]  /*29d0*/  ISETP.LT.OR P0, PT, R12, 0x1, P2 ;  /* 0x000000010c00780c */ /* 0x000fe20001701670 */
[----:B------:R-:W-:Y:S01]  /*29e0*/  HMMA.16816.F32 R40, R68, R42, RZ ;  /* 0x0000002a4428723c */ /* 0x000fe200000018ff */
[----:B------:R-:W-:Y:S01]  /*29f0*/  ISETP.GE.AND P2, PT, R0, c[0x0][0x1d4], PT ;  /* 0x0000750000007a0c */ /* 0x000fe20003f46270 */
[----:B------:R-:W-:-:S10]  /*2a00*/  IMAD.MOV.U32 R0, RZ, RZ, 0x40 ;  /* 0x00000040ff007424 */ /* 0x000fd400078e00ff */
[----:B------:R1:W-:Y:S01]  /*2a10*/  LDGSTS.E.BYPASS.LTC128B.128 [R231+0x4100], [R30.64], !P0 ;  /* 0x041000001ee77fae */ /* 0x0003e2000c101d52 */
[----:B------:R-:W-:Y:S01]  /*2a20*/  ISETP.LT.OR P0, PT, R12, 0x1, P2 ;  /* 0x000000010c00780c */ /* 0x000fe20001701670 */
[C---:B---3--:R-:W-:Y:S10]  /*2a30*/  HMMA.16816.F32 R44, R48.reuse, R56, R44 ;  /* 0x00000038302c723c */ /* 0x048ff4000000182c */
[----:B------:R-:W-:Y:S02]  /*2a40*/  HMMA.16816.F32 R40, R48, R58, R40 ;  /* 0x0000003a3028723c */ /* 0x000fe40000001828 */
[----:B------:R1:W-:Y:S01]  /*2a50*/  LDGSTS.E.BYPASS.LTC128B.128 [R231+0x6100], [R28.64], !P0 ;  /* 0x061000001ce77fae */ /* 0x0003e2000c101d52 */
[----:B------:R-:W-:-:S04]  /*2a60*/  ISETP.GE.AND P0, PT, R203, c[0x0][0x1d4], PT ;  /* 0x00007500cb007a0c */ /* 0x000fc80003f06270 */
[C---:B------:R-:W-:Y:S01]  /*2a70*/  ISETP.LT.OR P0, PT, R12.reuse, 0x21, P0 ;  /* 0x000000210c00780c */ /* 0x040fe20000701670 */
[C---:B--2---:R-:W-:Y:S08]  /*2a80*/  HMMA.16816.F32 R36, R68.reuse, R32, RZ ;  /* 0x000000204424723c */ /* 0x044ff000000018ff */
[----:B------:R-:W-:Y:S04]  /*2a90*/  HMMA.16816.F32 R32, R68, R34, RZ ;  /* 0x000000224420723c */ /* 0x000fe800000018ff */
[----:B------:R2:W-:Y:S01]  /*2aa0*/  LDGSTS.E.BYPASS.LTC128B.128 [R231+0x1100], [R22.64], !P0 ;  /* 0x0110000016e77fae */ /* 0x0005e2000c101d52 */
[----:B------:R-:W-:-:S02]  /*2ab0*/  ISETP.LT.OR P0, PT, R12, 0x21, P1 ;  /* 0x000000210c00780c */ /* 0x000fc40000f01670 */
[----:B------:R-:W-:-:S04]  /*2ac0*/  ISETP.GE.AND P1, PT, R13, c[0x0][0x1d4], PT ;  /* 0x000075000d007a0c */ /* 0x000fc80003f26270 */
[----:B------:R-:W-:Y:S01]  /*2ad0*/  ISETP.LT.OR P1, PT, R12, 0x21, P1 ;  /* 0x000000210c00780c */ /* 0x000fe20000f21670 */
[C---:B-1----:R-:W-:Y:S06]  /*2ae0*/  HMMA.16816.F32 R28, R68.reuse, R24, RZ ;  /* 0x00000018441c723c */ /* 0x042fec00000018ff */
[----:B------:R2:W-:Y:S01]  /*2af0*/  LDGSTS.E.BYPASS.LTC128B.128 [R231+0x3100], [R20.64], !P0 ;  /* 0x0310000014e77fae */ /* 0x0005e2000c101d52 */
[----:B------:R-:W-:Y:S01]  /*2b00*/  LOP3.LUT P0, RZ, R15, 0x4, RZ, 0xc0, !PT ;  /* 0x000000040fff7812 */ /* 0x000fe2000780c0ff */
[----:B------:R-:W-:Y:S03]  /*2b10*/  HMMA.16816.F32 R24, R68, R26, RZ ;  /* 0x0000001a4418723c */ /* 0x000fe600000018ff */
[----:B------:R-:W-:Y:S01]  /*2b20*/  SEL R0, R0, 0xffffffc0, !P0 ;  /* 0xffffffc000007807 */ /* 0x000fe20004000000 */
[----:B------:R1:W-:Y:S01]  /*2b30*/  LDGSTS.E.BYPASS.LTC128B.128 [R231+0x5100], [R10.64], !P1 ;  /* 0x051000000ae77fae */ /* 0x0003e2000c901d52 */
[----:B------:R-:W-:-:S02]  /*2b40*/  ISETP.LT.OR P0, PT, R12, 0x21, P2 ;  /* 0x000000210c00780c */ /* 0x000fc40001701670 */
[----:B------:R-:W-:Y:S01]  /*2b50*/  ISETP.GT.AND P2, PT, R235, 0x3f, PT ;  /* 0x0000003feb00780c */ /* 0x000fe20003f44270 */
[----:B------:R-:W-:Y:S01]  /*2b60*/  IMAD.IADD R224, R229, 0x1, R0 ;  /* 0x00000001e5e07824 */ /* 0x000fe200078e0200 */
[----:B------:R-:W-:Y:S01]  /*2b70*/  HMMA.16816.F32 R36, R48, R16, R36 ;  /* 0x000000103024723c */ /* 0x000fe20000001824 */
[----:B------:R-:W-:-:S07]  /*2b80*/  IMAD.IADD R216, R0, 0x1, R228 ;  /* 0x0000000100d87824 */ /* 0x000fce00078e02e4 */
[----:B------:R-:W-:Y:S01]  /*2b90*/  HMMA.16816.F32 R32, R48, R18, R32 ;  /* 0x000000123020723c */ /* 0x000fe20000001820 */
[----:B------:R1:W-:Y:S01]  /*2ba0*/  LDGSTS.E.BYPASS.LTC128B.128 [R231+0x7100], [R8.64], !P0 ;  /* 0x0710000008e77fae */ /* 0x0003e2000c101d52 */
[----:B------:R-:W-:-:S03]  /*2bb0*/  PLOP3.LUT P0, PT, PT, PT, UP0, 0x40, 0x0 ;  /* 0x000000000000781c */ /* 0x000fc60003f0e808 */
[----:B------:R-:W-:Y:S03]  /*2bc0*/  LDSM.16.M88.4 R12, [R224+0x8900] ;  /* 0x00890000e00c783b */ /* 0x000fe60000000200 */
[C---:B--2---:R-:W-:Y:S01]  /*2bd0*/  HMMA.16816.F32 R20, R68.reuse, R4, RZ ;  /* 0x000000044414723c */ /* 0x044fe200000018ff */
[----:B------:R-:W-:Y:S04]  /*2be0*/  LDSM.16.M88.4 R56, [R224+0x9100] ;  /* 0x00910000e038783b */ /* 0x000fe80000000200 */
[----:B------:R-:W-:Y:S03]  /*2bf0*/  LDSM.16.M88.4 R16, [R224+0x9900] ;  /* 0x00990000e010783b */ /* 0x000fe60000000200 */
[----:B------:R-:W-:Y:S01]  /*2c00*/  HMMA.16816.F32 R68, R68, R6, RZ ;  /* 0x000000064444723c */ /* 0x000fe200000018ff */
[----:B------:R-:W2:Y:S04]  /*2c10*/  LDSM.16.M88.4 R4, [R225+0x10100] ;  /* 0x01010000e104783b */ /* 0x000ea80000000200 */
[----:B------:R-:W-:Y:S03]  /*2c20*/  LDSM.16.M88.4 R72, [R216+0x3000] ;  /* 0x00300000d848783b */ /* 0x000fe60000000200 */
[C---:B----4-:R-:W-:Y:S01]  /*2c30*/  HMMA.16816.F32 R28, R48.reuse, R60, R28 ;  /* 0x0000003c301c723c */ /* 0x050fe2000000181c */
[----:B------:R-:W-:Y:S04]  /*2c40*/  LDSM.16.M88.4 R64, [R229+0xd100] ;  /* 0x00d10000e540783b */ /* 0x000fe80000000200 */
[----:B-1----:R-:W1:Y:S03]  /*2c50*/  LDSM.16.M88.4 R8, [R224+0x8100] ;  /* 0x00810000e008783b */ /* 0x002e660000000200 */
[C---:B------:R-:W-:Y:S01]  /*2c60*/  HMMA.16816.F32 R24, R48.reuse, R62, R24 ;  /* 0x0000003e3018723c */ /* 0x040fe20000001818 */
[----:B------:R-:W-:Y:S04]  /*2c70*/  LDSM.16.M88.4 R60, [R224+0xb900] ;  /* 0x00b90000e03c783b */ /* 0x000fe80000000200 */
[----:B------:R-:W-:Y:S03]  /*2c80*/  LDSM.16.M88.4 R76, [R224+0xd900] ;  /* 0x00d90000e04c783b */ /* 0x000fe60000000200 */
[C---:B-----5:R-:W-:Y:S01]  /*2c90*/  HMMA.16816.F32 R20, R48.reuse, R52, R20 ;  /* 0x000000343014723c */ /* 0x060fe20000001814 */
[----:B------:R-:W0:Y:S07]  /*2ca0*/  LDGDEPBAR ;  /* 0x00000000000079af */ /* 0x000e2e0000000000 */
[----:B------:R-:W-:Y:S01]  /*2cb0*/  HMMA.16816.F32 R68, R48, R54, R68 ;  /* 0x000000363044723c */ /* 0x000fe20000001844 */
[----:B------:R-:W-:Y:S04]  /*2cc0*/  LDSM.16.M88.4 R48, [R223+0x10100] ;  /* 0x01010000df30783b */ /* 0x000fe80000000200 */
[----:B------:R-:W3:Y:S03]  /*2cd0*/  LDSM.16.M88.4 R52, [R216+0x800] ;  /* 0x00080000d834783b */ /* 0x000ee60000000200 */
[C---:B--2---:R-:W-:Y:S08]  /*2ce0*/  HMMA.16816.F32 R36, R4.reuse, R12, R36 ;  /* 0x0000000c0424723c */ /* 0x044ff00000001824 */
[C---:B------:R-:W-:Y:S01]  /*2cf0*/  HMMA.16816.F32 R32, R4.reuse, R14, R32 ;  /* 0x0000000e0420723c */ /* 0x040fe20000001820 */
[----:B------:R-:W-:Y:S07]  /*2d00*/  LDSM.16.M88.4 R12, [R216+0x1000] ;  /* 0x00100000d80c783b */ /* 0x000fee0000000200 */
[C---:B-1----:R-:W-:Y:S08]  /*2d10*/  HMMA.16816.F32 R44, R4.reuse, R8, R44 ;  /* 0x00000008042c723c */ /* 0x042ff0000000182c */
[C---:B------:R-:W-:Y:S01]  /*2d20*/  HMMA.16816.F32 R40, R4.reuse, R10, R40 ;  /* 0x0000000a0428723c */ /* 0x040fe20000001828 */
[----:B------:R-:W1:Y:S07]  /*2d30*/  LDSM.16.M88.4 R8, [R216] ;  /* 0x00000000d808783b */ /* 0x000e6e0000000200 */
[C---:B------:R-:W-:Y:S08]  /*2d40*/  HMMA.16816.F32 R28, R4.reuse, R56, R28 ;  /* 0x00000038041c723c */ /* 0x040ff0000000181c */
[C---:B------:R-:W-:Y:S01]  /*2d50*/  HMMA.16816.F32 R24, R4.reuse, R58, R24 ;  /* 0x0000003a0418723c */ /* 0x040fe20000001818 */
[----:B------:R-:W2:Y:S07]  /*2d60*/  LDSM.16.M88.4 R56, [R216+0x1800] ;  /* 0x00180000d838783b */ /* 0x000eae0000000200 */
[C---:B------:R-:W-:Y:S08]  /*2d70*/  HMMA.16816.F32 R20, R4.reuse, R16, R20 ;  /* 0x000000100414723c */ /* 0x040ff00000001814 */
[----:B------:R-:W-:Y:S01]  /*2d80*/  HMMA.16816.F32 R68, R4, R18, R68 ;  /* 0x000000120444723c */ /* 0x000fe20000001844 */
[----:B------:R-:W-:Y:S04]  /*2d90*/  LDSM.16.M88.4 R4, [R230+0x14100] ;  /* 0x01410000e604783b */ /* 0x000fe80000000200 */
[----:B------:R-:W4:Y:S03]  /*2da0*/  LDSM.16.M88.4 R16, [R229+0xa100] ;  /* 0x00a10000e510783b */ /* 0x000f260000000200 */
[C---:B---3--:R-:W-:Y:S08]  /*2db0*/  HMMA.16816.F32 R36, R48.reuse, R52, R36 ;  /* 0x000000343024723c */ /* 0x048ff00000001824 */
[C---:B-1----:R-:W-:Y:S08]  /*2dc0*/  HMMA.16816.F32 R44, R48.reuse, R8, R44 ;  /* 0x00000008302c723c */ /* 0x042ff0000000182c */
[C---:B------:R-:W-:Y:S01]  /*2dd0*/  HMMA.16816.F32 R40, R48.reuse, R10, R40 ;  /* 0x0000000a3028723c */ /* 0x040fe20000001828 */
[----:B------:R-:W1:Y:S07]  /*2de0*/  LDSM.16.M88.4 R8, [R229+0xa900] ;  /* 0x00a90000e508783b */ /* 0x000e6e0000000200 */
[C---:B------:R-:W-:Y:S01]  /*2df0*/  HMMA.16816.F32 R32, R48.reuse, R54, R32 ;  /* 0x000000363020723c */ /* 0x040fe20000001820 */
[----:B------:R-:W3:Y:S07]  /*2e00*/  LDSM.16.M88.4 R52, [R229+0xb100] ;  /* 0x00b10000e534783b */ /* 0x000eee0000000200 */
[C---:B------:R-:W-:Y:S08]  /*2e10*/  HMMA.16816.F32 R28, R48.reuse, R12, R28 ;  /* 0x0000000c301c723c */ /* 0x040ff0000000181c */
[C---:B------:R-:W-:Y:S01]  /*2e20*/  HMMA.16816.F32 R24, R48.reuse, R14, R24 ;  /* 0x0000000e3018723c */ /* 0x040fe20000001818 */
[----:B------:R-:W5:Y:S07]  /*2e30*/  LDSM.16.M88.4 R12, [R229+0xb900] ;  /* 0x00b90000e50c783b */ /* 0x000f6e0000000200 */
[C---:B--2---:R-:W-:Y:S08]  /*2e40*/  HMMA.16816.F32 R20, R48.reuse, R56, R20 ;  /* 0x000000383014723c */ /* 0x044ff00000001814 */
[----:B------:R-:W-:Y:S01]  /*2e50*/  HMMA.16816.F32 R68, R48, R58, R68 ;  /* 0x0000003a3044723c */ /* 0x000fe20000001844 */
[----:B------:R-:W-:Y:S04]  /*2e60*/  LDSM.16.M88.4 R48, [R228+0x2000] ;  /* 0x00200000e430783b */ /* 0x000fe80000000200 */
[----:B------:R-:W-:Y:S03]  /*2e70*/  LDSM.16.M88.4 R56, [R228+0x3000] ;  /* 0x00300000e438783b */ /* 0x000fe60000000200 */
[C---:B----4-:R-:W-:Y:S08]  /*2e80*/  HMMA.16816.F32 R44, R4.reuse, R16, R44 ;  /* 0x00000010042c723c */ /* 0x050ff0000000182c */
        /* <DEDUP_REMOVED lines=10> */
[----:B------:R-:W-:Y:S04]  /*2f30*/  LDSM.16.M88.4 R12, [R225+0x14100] ;  /* 0x01410000e10c783b */ /* 0x000fe80000000200 */
[----:B------:R-:W4:Y:S03]  /*2f40*/  LDSM.16.M88.4 R4, [R224+0xa100] ;  /* 0x00a10000e004783b */ /* 0x000f260000000200 */
        /* <DEDUP_REMOVED lines=16> */
[C---:B--2---:R-:W-:Y:S08]  /*3050*/  HMMA.16816.F32 R36, R12.reuse, R48, R36 ;  /* 0x000000300c24723c */ /* 0x044ff00000001824 */
[C---:B------:R-:W-:Y:S01]  /*3060*/  HMMA.16816.F32 R32, R12.reuse, R50, R32 ;  /* 0x000000320c20723c */ /* 0x040fe20000001820 */
[----:B------:R-:W-:Y:S07]  /*3070*/  LDSM.16.M88.4 R48, [R229+0xc100] ;  /* 0x00c10000e530783b */ /* 0x000fee0000000200 */
[C---:B-1----:R-:W-:Y:S08]  /*3080*/  HMMA.16816.F32 R28, R12.reuse, R8, R28 ;  /* 0x000000080c1c723c */ /* 0x042ff0000000181c */
[C---:B------:R-:W-:Y:S01]  /*3090*/  HMMA.16816.F32 R24, R12.reuse, R10, R24 ;  /* 0x0000000a0c18723c */ /* 0x040fe20000001818 */
[----:B------:R-:W1:Y:S07]  /*30a0*/  LDSM.16.M88.4 R8, [R230+0x18100] ;  /* 0x01810000e608783b */ /* 0x000e6e0000000200 */
        /* <DEDUP_REMOVED lines=8> */
[C---:B------:R-:W-:Y:S01]  /*3130*/  HMMA.16816.F32 R32, R52.reuse, R6, R32 ;  /* 0x000000063420723c */ /* 0x040fe20000001820 */
[----:B------:R-:W3:Y:S07]  /*3140*/  LDSM.16.M88.4 R4, [R228+0x4000] ;  /* 0x00400000e404783b */ /* 0x000eee0000000200 */
[C---:B------:R-:W-:Y:S08]  /*3150*/  HMMA.16816.F32 R28, R52.reuse, R72, R28 ;  /* 0x00000048341c723c */ /* 0x040ff0000000181c */
[C---:B------:R-:W-:Y:S01]  /*3160*/  HMMA.16816.F32 R24, R52.reuse, R74, R24 ;  /* 0x0000004a3418723c */ /* 0x040fe20000001818 */
[----:B------:R-:W-:Y:S07]  /*3170*/  LDSM.16.M88.4 R72, [R225+0x18100] ;  /* 0x01810000e148783b */ /* 0x000fee0000000200 */
[C---:B------:R-:W-:Y:S08]  /*3180*/  HMMA.16816.F32 R20, R52.reuse, R56, R20 ;  /* 0x000000383414723c */ /* 0x040ff00000001814 */
[----:B------:R-:W-:Y:S01]  /*3190*/  HMMA.16816.F32 R68, R52, R58, R68 ;  /* 0x0000003a3444723c */ /* 0x000fe20000001844 */
[----:B------:R-:W4:Y:S04]  /*31a0*/  LDSM.16.M88.4 R56, [R228+0x4800] ;  /* 0x00480000e438783b */ /* 0x000f280000000200 */
[----:B------:R-:W3:Y:S03]  /*31b0*/  LDSM.16.M88.4 R52, [R228+0x5000] ;  /* 0x00500000e434783b */ /* 0x000ee60000000200 */
[C---:B-1----:R-:W-:Y:S08]  /*31c0*/  HMMA.16816.F32 R44, R8.reuse, R48, R44 ;  /* 0x00000030082c723c */ /* 0x042ff0000000182c */
[C---:B------:R-:W-:Y:S01]  /*31d0*/  HMMA.16816.F32 R40, R8.reuse, R50, R40 ;  /* 0x000000320828723c */ /* 0x040fe20000001828 */
[----:B------:R-:W1:Y:S07]  /*31e0*/  LDSM.16.M88.4 R48, [R228+0x5800] ;  /* 0x00580000e430783b */ /* 0x000e6e0000000200 */
[C---:B--2---:R-:W-:Y:S08]  /*31f0*/  HMMA.16816.F32 R36, R8.reuse, R12, R36 ;  /* 0x0000000c0824723c */ /* 0x044ff00000001824 */
[C---:B------:R-:W-:Y:S01]  /*3200*/  HMMA.16816.F32 R32, R8.reuse, R14, R32 ;  /* 0x0000000e0820723c */ /* 0x040fe20000001820 */
[----:B------:R-:W-:Y:S07]  /*3210*/  LDSM.16.M88.4 R12, [R224+0xc100] ;  /* 0x00c10000e00c783b */ /* 0x000fee0000000200 */
[C---:B------:R-:W-:Y:S08]  /*3220*/  HMMA.16816.F32 R28, R8.reuse, R64, R28 ;  /* 0x00000040081c723c */ /* 0x040ff0000000181c */
[C---:B------:R-:W-:Y:S01]  /*3230*/  HMMA.16816.F32 R24, R8.reuse, R66, R24 ;  /* 0x000000420818723c */ /* 0x040fe20000001818 */
[----:B------:R-:W-:Y:S07]  /*3240*/  LDSM.16.M88.4 R64, [R223+0x18100] ;  /* 0x01810000df40783b */ /* 0x000fee0000000200 */
[C---:B-----5:R-:W-:Y:S08]  /*3250*/  HMMA.16816.F32 R20, R8.reuse, R60, R20 ;  /* 0x0000003c0814723c */ /* 0x060ff00000001814 */
[----:B------:R-:W-:Y:S01]  /*3260*/  HMMA.16816.F32 R68, R8, R62, R68 ;  /* 0x0000003e0844723c */ /* 0x000fe20000001844 */
[----:B------:R-:W2:Y:S04]  /*3270*/  LDSM.16.M88.4 R8, [R224+0xc900] ;  /* 0x00c90000e008783b */ /* 0x000ea80000000200 */
[----:B------:R-:W-:Y:S03]  /*3280*/  LDSM.16.M88.4 R60, [R216+0x4000] ;  /* 0x00400000d83c783b */ /* 0x000fe60000000200 */
[C---:B---3--:R-:W-:Y:S08]  /*3290*/  HMMA.16816.F32 R44, R16.reuse, R4, R44 ;  /* 0x00000004102c723c */ /* 0x048ff0000000182c */
[C---:B------:R-:W-:Y:S01]  /*32a0*/  HMMA.16816.F32 R40, R16.reuse, R6, R40 ;  /* 0x000000061028723c */ /* 0x040fe20000001828 */
[----:B------:R-:W3:Y:S07]  /*32b0*/  LDSM.16.M88.4 R4, [R224+0xd100] ;  /* 0x00d10000e004783b */ /* 0x000eee0000000200 */
[C---:B----4-:R-:W-:Y:S08]  /*32c0*/  HMMA.16816.F32 R36, R16.reuse, R56, R36 ;  /* 0x000000381024723c */ /* 0x050ff00000001824 */
[C---:B------:R-:W-:Y:S01]  /*32d0*/  HMMA.16816.F32 R32, R16.reuse, R58, R32 ;  /* 0x0000003a1020723c */ /* 0x040fe20000001820 */
[----:B------:R-:W4:Y:S07]  /*32e0*/  LDSM.16.M88.4 R56, [R216+0x4800] ;  /* 0x00480000d838783b */ /* 0x000f2e0000000200 */
[C---:B------:R-:W-:Y:S08]  /*32f0*/  HMMA.16816.F32 R28, R16.reuse, R52, R28 ;  /* 0x00000034101c723c */ /* 0x040ff0000000181c */
[C---:B------:R-:W-:Y:S01]  /*3300*/  HMMA.16816.F32 R24, R16.reuse, R54, R24 ;  /* 0x000000361018723c */ /* 0x040fe20000001818 */
[----:B------:R-:W5:Y:S07]  /*3310*/  LDSM.16.M88.4 R52, [R216+0x5000] ;  /* 0x00500000d834783b */ /* 0x000f6e0000000200 */
[C---:B-1----:R-:W-:Y:S08]  /*3320*/  HMMA.16816.F32 R20, R16.reuse, R48, R20 ;  /* 0x000000301014723c */ /* 0x042ff00000001814 */
        /* <DEDUP_REMOVED lines=11> */
[----:B------:R-:W1:Y:S07]  /*33e0*/  LDSM.16.M88.4 R12, [R229+0xe100] ;  /* 0x00e10000e50c783b */ /* 0x000e6e0000000200 */
[C---:B------:R-:W-:Y:S08]  /*33f0*/  HMMA.16816.F32 R20, R72.reuse, R76, R20 ;  /* 0x0000004c4814723c */ /* 0x040ff00000001814 */
[----:B------:R-:W-:Y:S08]  /*3400*/  HMMA.16816.F32 R68, R72, R78, R68 ;  /* 0x0000004e4844723c */ /* 0x000ff00000001844 */
        /* <DEDUP_REMOVED lines=9> */
[C---:B-1----:R-:W-:Y:S01]  /*34a0*/  HMMA.16816.F32 R72, R64.reuse, R48, R20 ;  /* 0x000000304048723c */ /* 0x042fe20000001814 */
[----:B------:R-:W1:Y:S07]  /*34b0*/  LDSM.16.M88.4 R20, [R228+0x6800] ;  /* 0x00680000e414783b */ /* 0x000e6e0000000200 */
[----:B------:R-:W-:Y:S01]  /*34c0*/  HMMA.16816.F32 R68, R64, R50, R68 ;  /* 0x000000324044723c */ /* 0x000fe20000001844 */
[----:B------:R-:W5:Y:S04]  /*34d0*/  LDSM.16.M88.4 R48, [R228+0x7000] ;  /* 0x00700000e430783b */ /* 0x000f680000000200 */
[----:B------:R-:W-:Y:S03]  /*34e0*/  LDSM.16.M88.4 R64, [R216+0x6800] ;  /* 0x00680000d840783b */ /* 0x000fe60000000200 */
[C---:B--2---:R-:W-:Y:S08]  /*34f0*/  HMMA.16816.F32 R36, R16.reuse, R8, R36 ;  /* 0x000000081024723c */ /* 0x044ff00000001824 */
[C---:B------:R-:W-:Y:S01]  /*3500*/  HMMA.16816.F32 R32, R16.reuse, R10, R32 ;  /* 0x0000000a1020723c */ /* 0x040fe20000001820 */
[----:B------:R-:W2:Y:S07]  /*3510*/  LDSM.16.M88.4 R8, [R228+0x7800] ;  /* 0x00780000e408783b */ /* 0x000eae0000000200 */
[C---:B---3--:R-:W-:Y:S08]  /*3520*/  HMMA.16816.F32 R28, R16.reuse, R4, R28 ;  /* 0x00000004101c723c */ /* 0x048ff0000000181c */
[C---:B------:R-:W-:Y:S01]  /*3530*/  HMMA.16816.F32 R24, R16.reuse, R6, R24 ;  /* 0x000000061018723c */ /* 0x040fe20000001818 */
[----:B------:R-:W-:Y:S07]  /*3540*/  LDSM.16.M88.4 R4, [R224+0xe100] ;  /* 0x00e10000e004783b */ /* 0x000fee0000000200 */
[C---:B------:R-:W-:Y:S08]  /*3550*/  HMMA.16816.F32 R44, R16.reuse, R12, R44 ;  /* 0x0000000c102c723c */ /* 0x040ff0000000182c */
[C---:B------:R-:W-:Y:S01]  /*3560*/  HMMA.16816.F32 R40, R16.reuse, R14, R40 ;  /* 0x0000000e1028723c */ /* 0x040fe20000001828 */
[----:B------:R-:W3:Y:S07]  /*3570*/  LDSM.16.M88.4 R12, [R225+0x1c100] ;  /* 0x01c10000e10c783b */ /* 0x000eee0000000200 */
[C---:B----4-:R-:W-:Y:S08]  /*3580*/  HMMA.16816.F32 R72, R16.reuse, R52, R72 ;  /* 0x000000341048723c */ /* 0x050ff00000001848 */
[----:B------:R-:W-:Y:S01]  /*3590*/  HMMA.16816.F32 R68, R16, R54, R68 ;  /* 0x000000361044723c */ /* 0x000fe20000001844 */
[----:B------:R-:W-:Y:S04]  /*35a0*/  LDSM.16.M88.4 R16, [R224+0xf100] ;  /* 0x00f10000e010783b */ /* 0x000fe80000000200 */
[----:B------:R-:W-:Y:S03]  /*35b0*/  LDSM.16.M88.4 R52, [R216+0x6000] ;  /* 0x00600000d834783b */ /* 0x000fe60000000200 */
[C---:B-1----:R-:W-:Y:S08]  /*35c0*/  HMMA.16816.F32 R36, R60.reuse, R20, R36 ;  /* 0x000000143c24723c */ /* 0x042ff00000001824 */
[C---:B------:R-:W-:Y:S01]  /*35d0*/  HMMA.16816.F32 R32, R60.reuse, R22, R32 ;  /* 0x000000163c20723c */ /* 0x040fe20000001820 */
[----:B------:R-:W1:Y:S07]  /*35e0*/  LDSM.16.M88.4 R20, [R224+0xe900] ;  /* 0x00e90000e014783b */ /* 0x000e6e0000000200 */
[C---:B-----5:R-:W-:Y:S08]  /*35f0*/  HMMA.16816.F32 R28, R60.reuse, R48, R28 ;  /* 0x000000303c1c723c */ /* 0x060ff0000000181c */
[C---:B------:R-:W-:Y:S01]  /*3600*/  HMMA.16816.F32 R24, R60.reuse, R50, R24 ;  /* 0x000000323c18723c */ /* 0x040fe20000001818 */
[----:B------:R-:W4:Y:S07]  /*3610*/  LDSM.16.M88.4 R48, [R224+0xf900] ;  /* 0x00f90000e030783b */ /* 0x000f2e0000000200 */
[C---:B------:R-:W-:Y:S08]  /*3620*/  HMMA.16816.F32 R44, R60.reuse, R56, R44 ;  /* 0x000000383c2c723c */ /* 0x040ff0000000182c */
[C---:B------:R-:W-:Y:S01]  /*3630*/  HMMA.16816.F32 R40, R60.reuse, R58, R40 ;  /* 0x0000003a3c28723c */ /* 0x040fe20000001828 */
[----:B------:R-:W5:Y:S07]  /*3640*/  LDSM.16.M88.4 R56, [R223+0x1c100] ;  /* 0x01c10000df38783b */ /* 0x000f6e0000000200 */
[C---:B--2---:R-:W-:Y:S08]  /*3650*/  HMMA.16816.F32 R72, R60.reuse, R8, R72 ;  /* 0x000000083c48723c */ /* 0x044ff00000001848 */
[----:B------:R-:W-:Y:S01]  /*3660*/  HMMA.16816.F32 R68, R60, R10, R68 ;  /* 0x0000000a3c44723c */ /* 0x000fe20000001844 */
[----:B------:R-:W2:Y:S04]  /*3670*/  LDSM.16.M88.4 R60, [R216+0x7000] ;  /* 0x00700000d83c783b */ /* 0x000ea80000000200 */
[----:B------:R-:W2:Y:S01]  /*3680*/  LDSM.16.M88.4 R8, [R216+0x7800] ;  /* 0x00780000d808783b */ /* 0x000ea20000000200 */
[----:B------:R-:W-:-:S04]  /*3690*/  DEPBAR.LE SB0, 0x0 ;  /* 0x000080000000791a */ /* 0x000fc80000000000 */
[C---:B---3--:R-:W-:Y:S08]  /*36a0*/  HMMA.16816.F32 R44, R12.reuse, R4, R44 ;  /* 0x000000040c2c723c */ /* 0x048ff0000000182c */
[C---:B------:R-:W-:Y:S08]  /*36b0*/  HMMA.16816.F32 R40, R12.reuse, R6, R40 ;  /* 0x000000060c28723c */ /* 0x040ff00000001828 */
[C---:B-1----:R-:W-:Y:S08]  /*36c0*/  HMMA.16816.F32 R36, R12.reuse, R20, R36 ;  /* 0x000000140c24723c */ /* 0x042ff00000001824 */
[C---:B------:R-:W-:Y:S08]  /*36d0*/  HMMA.16816.F32 R32, R12.reuse, R22, R32 ;  /* 0x000000160c20723c */ /* 0x040ff00000001820 */
[C---:B------:R-:W-:Y:S08]  /*36e0*/  HMMA.16816.F32 R28, R12.reuse, R16, R28 ;  /* 0x000000100c1c723c */ /* 0x040ff0000000181c */
[C---:B------:R-:W-:Y:S08]  /*36f0*/  HMMA.16816.F32 R24, R12.reuse, R18, R24 ;  /* 0x000000120c18723c */ /* 0x040ff00000001818 */
[C---:B----4-:R-:W-:Y:S08]  /*3700*/  HMMA.16816.F32 R72, R12.reuse, R48, R72 ;  /* 0x000000300c48723c */ /* 0x050ff00000001848 */
[----:B------:R-:W-:Y:S07]  /*3710*/  HMMA.16816.F32 R68, R12, R50, R68 ;  /* 0x000000320c44723c */ /* 0x000fee0000001844 */
[----:B------:R-:W-:Y:S01]  /*3720*/  SHF.R.S32.HI R13, RZ, 0x1f, R203 ;  /* 0x0000001fff0d7819 */ /* 0x000fe200000114cb */
[C---:B-----5:R-:W-:Y:S08]  /*3730*/  HMMA.16816.F32 R44, R56.reuse, R52, R44 ;  /* 0x00000034382c723c */ /* 0x060ff0000000182c */
[C---:B------:R-:W-:Y:S08]  /*3740*/  HMMA.16816.F32 R40, R56.reuse, R54, R40 ;  /* 0x000000363828723c */ /* 0x040ff00000001828 */
[C---:B------:R-:W-:Y:S08]  /*3750*/  HMMA.16816.F32 R36, R56.reuse, R64, R36 ;  /* 0x000000403824723c */ /* 0x040ff00000001824 */
[C---:B------:R-:W-:Y:S08]  /*3760*/  HMMA.16816.F32 R32, R56.reuse, R66, R32 ;  /* 0x000000423820723c */ /* 0x040ff00000001820 */
[C---:B--2---:R-:W-:Y:S08]  /*3770*/  HMMA.16816.F32 R28, R56.reuse, R60, R28 ;  /* 0x0000003c381c723c */ /* 0x044ff0000000181c */
[C---:B------:R-:W-:Y:S08]  /*3780*/  HMMA.16816.F32 R24, R56.reuse, R62, R24 ;  /* 0x0000003e3818723c */ /* 0x040ff00000001818 */
[C---:B------:R-:W-:Y:S08]  /*3790*/  HMMA.16816.F32 R72, R56.reuse, R8, R72 ;  /* 0x000000083848723c */ /* 0x040ff00000001848 */
[----:B------:R-:W-:Y:S01]  /*37a0*/  HMMA.16816.F32 R68, R56, R10, R68 ;  /* 0x0000000a3844723c */ /* 0x000fe20000001844 */
[----:B------:R-:W-:Y:S06]  /*37b0*/  BAR.SYNC.DEFER_BLOCKING 0x0 ;  /* 0x0000000000007b1d */ /* 0x000fec0000010000 */
[----:B------:R-:W-:Y:S05]  /*37c0*/  @P0 BRA `(.L_x_1056) ;  /* 0x000004e000000947 */ /* 0x000fea0003800000 */
[----:B------:R-:W-:Y:S01]  /*37d0*/  ISETP.NE.AND P1, PT, R232, 0x1, PT ;  /* 0x00000001e800780c */ /* 0x000fe20003f25270 */
[----:B------:R-:W-:Y:S01]  /*37e0*/  IMAD.MOV.U32 R233, RZ, RZ, RZ ;  /* 0x000000ffffe97224 */ /* 0x000fe200078e00ff */
[----:B------:R-:W-:-:S04]  /*37f0*/  IADD3 R234, R235, UR11, R80 ;  /* 0x0000000bebea7c10 */ /* 0x000fc8000fffe050 */
[----:B------:R-:W-:-:S05]  /*3800*/  IADD3 R234, R234, -0x40, RZ ;  /* 0xffffffc0eaea7810 */ /* 0x000fca0007ffe0ff */
[----:B------:R-:W-:Y:S02]  /*3810*/  IMAD.MOV.U32 R0, RZ, RZ, R234 ;  /* 0x000000ffff007224 */ /* 0x000fe400078e00ea */
[----:B------:R-:W-:-:S05]  /*3820*/  @P1 IMAD.HI.U32 R4, R234, c[0x0][0x2bc], RZ ;  /* 0x0000af00ea041a27 */ /* 0x000fca00078e00ff */
        /* <DEDUP_REMOVED lines=13> */
[----:B------:R-:W-:Y:S01]  /*3900*/  IADD3 R22, -R8, 0x10, RZ ;  /* 0x0000001008167810 */ /* 0x000fe20007ffe1ff */
[----:B------:R-:W-:Y:S01]  /*3910*/  IMAD.SHL.U32 R6, R201, 0x2, RZ ;  /* 0x00000002c9067824 */ /* 0x000fe200078e00ff */
[----:B------:R-:W-:-:S02]  /*3920*/  SHF.R.S32.HI R0, RZ, 0x1f, R234 ;  /* 0x0000001fff007819 */ /* 0x000fc400000114ea */
[----:B------:R-:W-:Y:S02]  /*3930*/  LOP3.LUT R48, R48, 0xf, RZ, 0xc0, !PT ;  /* 0x0000000f30307812 */ /* 0x000fe400078ec0ff */
[----:B------:R-:W-:Y:S01]  /*3940*/  SHF.L.U64.HI R14, R203, 0x1, R13 ;  /* 0x00000001cb0e7819 */ /* 0x000fe2000001020d */
[----:B------:R-:W-:Y:S01]  /*3950*/  IMAD R0, R0, c[0x0][0x1e0], RZ ;  /* 0x0000780000007a24 */ /* 0x000fe200078e02ff */
[----:B------:R-:W-:Y:S02]  /*3960*/  LOP3.LUT R22, R22, 0xf, RZ, 0xc0, !PT ;  /* 0x0000000f16167812 */ /* 0x000fe400078ec0ff */
[----:B------:R-:W-:Y:S01]  /*3970*/  SHF.L.U64.HI R10, R202, 0x1, R243 ;  /* 0x00000001ca0a7819 */ /* 0x000fe200000102f3 */
[----:B------:R-:W-:Y:S01]  /*3980*/  IMAD R0, R234, c[0x0][0x1e4], R0 ;  /* 0x00007900ea007a24 */ /* 0x000fe200078e0200 */
[----:B------:R-:W-:Y:S02]  /*3990*/  IADD3 R17, -R244, 0x10, RZ ;  /* 0x00000010f4117810 */ /* 0x000fe40007ffe1ff */
[----:B------:R-:W-:-:S02]  /*39a0*/  SHF.L.U64.HI R7, R201, 0x1, R242 ;  /* 0x00000001c9077819 */ /* 0x000fc400000102f2 */
[----:B------:R-:W-:Y:S01]  /*39b0*/  LOP3.LUT R17, R17, 0xf, RZ, 0xc0, !PT ;  /* 0x0000000f11117812 */ /* 0x000fe200078ec0ff */
[----:B-1----:R-:W-:-:S04]  /*39c0*/  IMAD.WIDE.U32 R4, R234, c[0x0][0x1e0], RZ ;  /* 0x00007800ea047a25 */ /* 0x002fc800078e00ff */
[----:B------:R-:W-:Y:S01]  /*39d0*/  IMAD.IADD R5, R5, 0x1, R0 ;  /* 0x0000000105057824 */ /* 0x000fe200078e0200 */
[----:B--2---:R-:W-:-:S03]  /*39e0*/  SHF.R.S32.HI R0, RZ, 0x1f, R233 ;  /* 0x0000001fff007819 */ /* 0x004fc600000114e9 */
[----:B------:R-:W-:-:S04]  /*39f0*/  IMAD.WIDE.U32 R4, R233, c[0x0][0x1f0], R4 ;  /* 0x00007c00e9047a25 */ /* 0x000fc800078e0004 */
[----:B------:R-:W-:Y:S01]  /*3a00*/  IMAD R0, R0, c[0x0][0x1f0], RZ ;  /* 0x00007c0000007a24 */ /* 0x000fe200078e02ff */
[----:B------:R-:W-:Y:S02]  /*3a10*/  IADD3 R15, P0, R4, UR16, RZ ;  /* 0x00000010040f7c10 */ /* 0x000fe4000ff1e0ff */
[----:B------:R-:W-:Y:S01]  /*3a20*/  SHF.L.U64.HI R4, R200, 0x1, R241 ;  /* 0x00000001c8047819 */ /* 0x000fe200000102f1 */
[----:B------:R-:W-:-:S05]  /*3a30*/  IMAD R0, R233, c[0x0][0x1f4], R0 ;  /* 0x00007d00e9007a24 */ /* 0x000fca00078e0200 */
[----:B------:R-:W-:Y:S02]  /*3a40*/  IADD3.X R0, R5, UR9, R0, P0, !PT ;  /* 0x0000000905007c10 */ /* 0x000fe400087fe400 */
[C---:B------:R-:W-:Y:S02]  /*3a50*/  LEA R16, P0, R15.reuse, c[0x0][0x1c8], 0x1 ;  /* 0x000072000f107a11 */ /* 0x040fe400078008ff */
[----:B------:R-:W-:Y:S02]  /*3a60*/  SEL R5, RZ, 0x10, P4 ;  /* 0x00000010ff057807 */ /* 0x000fe40002000000 */
[----:B------:R-:W-:Y:S01]  /*3a70*/  LEA.HI.X R15, R15, c[0x0][0x1cc], R0, 0x1, P0 ;  /* 0x000073000f0f7a11 */ /* 0x000fe200000f0c00 */
[----:B------:R-:W1:Y:S01]  /*3a80*/  SHFL.IDX PT, R18, R16, 0x1, 0x181f ;  /* 0x00381f0010127f89 */ /* 0x000e6200000e0000 */
[----:B------:R-:W-:Y:S01]  /*3a90*/  IADD3 R20, -R5, 0x10, RZ ;  /* 0x0000001005147810 */ /* 0x000fe20007ffe1ff */
[----:B------:R-:W-:Y:S02]  /*3aa0*/  IMAD.SHL.U32 R0, R200, 0x2, RZ ;  /* 0x00000002c8007824 */ /* 0x000fe400078e00ff */
[----:B------:R-:W2:Y:S01]  /*3ab0*/  SHFL.IDX PT, R19, R15, 0x1, 0x181f ;  /* 0x00381f000f137f89 */ /* 0x000ea200000e0000 */
[----:B------:R-:W-:-:S03]  /*3ac0*/  LOP3.LUT R20, R20, 0xf, RZ, 0xc0, !PT ;  /* 0x0000000f14147812 */ /* 0x000fc600078ec0ff */
        /* <DEDUP_REMOVED lines=10> */
[----:B---3--:R-:W-:-:S05]  /*3b70*/  IADD3 R50, P0, R16, R12, RZ ;  /* 0x0000000c10327210 */ /* 0x008fca0007f1e0ff */
[----:B----4-:R-:W-:Y:S01]  /*3b80*/  IMAD.X R51, R15, 0x1, R14, P0 ;  /* 0x000000010f337824 */ /* 0x010fe200000e060e */
        /* <DEDUP_REMOVED lines=18> */
.L_x_1056:
[----:B------:R-:W-:Y:S01]  /*3cb0*/  LOP3.LUT R0, R86, 0xffffffe0, RZ, 0xc0, !PT ;  /* 0xffffffe056007812 */ /* 0x000fe200078ec0ff */
[----:B------:R-:W-:Y:S01]  /*3cc0*/  UIADD3 UR21, UR8, 0x1, -UR21 ;  /* 0x0000000108157890 */ /* 0x000fe2000fffe815 */
[----:B------:R-:W-:Y:S01]  /*3cd0*/  LEA.HI R5, R84, R83, RZ, 0x2 ;  /* 0x0000005354057211 */ /* 0x000fe200078f10ff */
[----:B------:R-:W0:Y:S01]  /*3ce0*/  LDGDEPBAR ;  /* 0x00000000000079af */ /* 0x000e220000000000 */
[----:B-1----:R-:W-:Y:S01]  /*3cf0*/  SHF.R.S32.HI R6, RZ, 0x1f, R85 ;  /* 0x0000001fff067819 */ /* 0x002fe20000011455 */
        /* <DEDUP_REMOVED lines=8> */
[----:B------:R-:W-:Y:S01]  /*3d80*/  ULOP3.LUT UR21, URZ, UR21, URZ, 0x33, !UPT ;  /* 0x000000153f157292 */ /* 0x000fe2000f8e333f */
[----:B------:R-:W-:-:S02]  /*3d90*/  LEA.HI R4, R4, R0, RZ, 0x2 ;  /* 0x0000000004047211 */ /* 0x000fc400078f10ff */
[----:B------:R-:W-:Y:S01]  /*3da0*/  LEA.HI R5, R83, R83, RZ, 0x1 ;  /* 0x0000005353057211 */ /* 0x000fe200078f08ff */
[----:B------:R-:W-:Y:S01]  /*3db0*/  IMAD.IADD R85, R85, 0x1, -R6 ;  /* 0x0000000155557824 */ /* 0x000fe200078e0a06 */
[----:B------:R-:W-:Y:S02]  /*3dc0*/  PLOP3.LUT P0, PT, PT, PT, UP2, 0x80, 0x0 ;  /* 0x000000000000781c */ /* 0x000fe40003f0f028 */
[C---:B------:R-:W-:Y:S02]  /*3dd0*/  LEA.HI.SX32 R6, R4.reuse, UR26, 0x1e ;  /* 0x0000001a04067c11 */ /* 0x040fe4000f8ff2ff */
[----:B------:R-:W-:Y:S02]  /*3de0*/  LOP3.LUT R5, R5, 0x1ffffffe, RZ, 0xc0, !PT ;  /* 0x1ffffffe05057812 */ /* 0x000fe400078ec0ff */
[----:B------:R-:W-:Y:S01]  /*3df0*/  LOP3.LUT R237, R4, 0x7ffffffc, RZ, 0xc0, !PT ;  /* 0x7ffffffc04ed7812 */ /* 0x000fe200078ec0ff */
[----:B------:R-:W-:Y:S02]  /*3e00*/  IMAD R6, R85, 0x10, R6 ;  /* 0x0000001055067824 */ /* 0x000fe400078e0206 */
[----:B------:R-:W-:-:S02]  /*3e10*/  IMAD.IADD R5, R83, 0x1, -R5 ;  /* 0x0000000153057824 */ /* 0x000fc400078e0a05 */
[----:B------:R-:W-:Y:S02]  /*3e20*/  IMAD.IADD R237, R0, 0x1, -R237 ;  /* 0x0000000100ed7824 */ /* 0x000fe400078e0aed */
[----:B------:R-:W-:Y:S02]  /*3e30*/  IMAD R236, R5, 0x8, R6 ;  /* 0x0000000805ec7824 */ /* 0x000fe400078e0206 */
[----:B------:R-:W-:Y:S02]  /*3e40*/  IMAD.SHL.U32 R237, R237, 0x2, RZ ;  /* 0x00000002eded7824 */ /* 0x000fe400078e00ff */
[----:B------:R-:W-:Y:S01]  /*3e50*/  @P0 IMAD.HI.U32 R5, R236, c[0x0][0x2c8], RZ ;  /* 0x0000b200ec050a27 */ /* 0x000fe200078e00ff */
[----:B------:R-:W-:Y:S02]  /*3e60*/  PLOP3.LUT P0, PT, PT, PT, UP2, 0x80, 0x0 ;  /* 0x000000000000781c */ /* 0x000fe40003f0f028 */
[----:B------:R-:W-:Y:S01]  /*3e70*/  IADD3 R7, R7, -UR12, -R237 ;  /* 0x8000000c07077c10 */ /* 0x000fe2000fffe8ed */
[----:B------:R-:W-:Y:S01]  /*3e80*/  IMAD.MOV.U32 R9, RZ, RZ, R236 ;  /* 0x000000ffff097224 */ /* 0x000fe200078e00ec */
[----:B------:R-:W-:Y:S01]  /*3e90*/  IADD3 R0, -R237, UR8, -R80 ;  /* 0x00000008ed007c10 */ /* 0x000fe2000fffe950 */
[----:B------:R-:W-:Y:S01]  /*3ea0*/  IMAD.IADD R4, R82, 0x1, R81 ;  /* 0x0000000152047824 */ /* 0x000fe200078e0251 */
[----:B------:R-:W-:-:S02]  /*3eb0*/  IADD3 R8, R7, c[0x0][0x328], RZ ;  /* 0x0000ca0007087a10 */ /* 0x000fc40007ffe0ff */
        /* <DEDUP_REMOVED lines=20> */
.L_x_1059:
[----:B------:R-:W-:-:S04]  /*4000*/  MOV R5, 0x1 ;  /* 0x0000000100057802 */ /* 0x000fc80000000f00 */
[----:B------:R-:W-:-:S13]  /*4010*/  ISETP.NE.AND P0, PT, R5, c[0x0][0x32c], PT ;  /* 0x0000cb0005007a0c */ /* 0x000fda0003f05270 */
[----:B------:R-:W-:-:S05]  /*4020*/  @P0 IMAD.HI.U32 R5, R6, c[0x0][0x330], RZ ;  /* 0x0000cc0006050a27 */ /* 0x000fca00078e00ff */
[----:B------:R-:W-:Y:S02]  /*4030*/  @P0 SHF.R.U32.HI R6, RZ, c[0x0][0x334], R5 ;  /* 0x0000cd00ff060a19 */ /* 0x000fe40000011605 */
.L_x_1060:
[----:B------:R-:W-:Y:S05]  /*4040*/  BSYNC B0 ;  /* 0x0000000000007941 */ /* 0x000fea0003800000 */
.L_x_1058:
[----:B------:R-:W-:-:S04]  /*4050*/  IMAD R6, R6, c[0x0][0x32c], -R80 ;  /* 0x0000cb0006067a24 */ /* 0x000fc800078e0a50 */
[----:B------:R-:W-:-:S05]  /*4060*/  IMAD.IADD R6, R6, 0x1, -R237 ;  /* 0x0000000106067824 */ /* 0x000fca00078e0aed */
[----:B------:R-:W-:Y:S02]  /*4070*/  IADD3 R5, R6, c[0x0][0x32c], RZ ;  /* 0x0000cb0006057a10 */ /* 0x000fe40007ffe0ff */
[----:B------:R-:W-:Y:S02]  /*4080*/  IMNMX R10, R10, R6, !PT ;  /* 0x000000060a0a7217 */ /* 0x000fe40007800200 */
[----:B------:R-:W-:Y:S02]  /*4090*/  IMNMX R11, R11, R5, PT ;  /* 0x000000050b0b7217 */ /* 0x000fe40003800200 */
.L_x_1057:
        /* <DEDUP_REMOVED lines=9> */
[--C-:B-1----:R-:W-:Y:S02]  /*4130*/  IMAD.IADD R8, R8, 0x1, R9.reuse ;  /* 0x0000000108087824 */ /* 0x102fe400078e0209 */
[----:B------:R-:W-:Y:S01]  /*4140*/  IMAD.IADD R7, R7, 0x1, R9 ;  /* 0x0000000107077824 */ /* 0x000fe200078e0209 */
[----:B------:R-:W-:Y:S02]  /*4150*/  ISETP.LT.OR P0, PT, R11, 0x9, P0 ;  /* 0x000000090b00780c */ /* 0x000fe40000701670 */
[----:B------:R-:W-:Y:S02]  /*4160*/  IMNMX R0, R8, R0, PT ;  /* 0x0000000008007217 */ /* 0x000fe40003800200 */
[----:B------:R-:W-:-:S02]  /*4170*/  FSEL R40, R40, -INF , !P0 ;  /* 0xff80000028287808 */ /* 0x000fc40004000000 */
        /* <DEDUP_REMOVED lines=39> */
[----:B------:R-:W-:-:S13]  /*43f0*/  PLOP3.LUT P0, PT, PT, PT, UP1, 0x40, 0x0 ;  /* 0x000000000000781c */ /* 0x000fda0003f0e818 */
        /* <DEDUP_REMOVED lines=13> */
.L_x_1063:
[----:B------:R-:W-:-:S04]  /*44d0*/  MOV R8, 0x1 ;  /* 0x0000000100087802 */ /* 0x000fc80000000f00 */
[----:B------:R-:W-:-:S13]  /*44e0*/  ISETP.NE.AND P0, PT, R8, c[0x0][0x32c], PT ;  /* 0x0000cb0008007a0c */ /* 0x000fda0003f05270 */
[----:B------:R-:W-:-:S05]  /*44f0*/  @P0 IMAD.HI.U32 R8, R9, c[0x0][0x330], RZ ;  /* 0x0000cc0009080a27 */ /* 0x000fca00078e00ff */
[----:B------:R-:W-:Y:S02]  /*4500*/  @P0 SHF.R.U32.HI R9, RZ, c[0x0][0x334], R8 ;  /* 0x0000cd00ff090a19 */ /* 0x000fe40000011608 */
.L_x_1064:
[----:B------:R-:W-:Y:S05]  /*4510*/  BSYNC B0 ;  /* 0x0000000000007941 */ /* 0x000fea0003800000 */
.L_x_1062:
[----:B------:R-:W-:-:S04]  /*4520*/  IMAD R9, R9, c[0x0][0x32c], -R80 ;  /* 0x0000cb0009097a24 */ /* 0x000fc800078e0a50 */
[----:B------:R-:W-:-:S05]  /*4530*/  IMAD.IADD R9, R9, 0x1, -R237 ;  /* 0x0000000109097824 */ /* 0x000fca00078e0aed */
[----:B------:R-:W-:Y:S02]  /*4540*/  IADD3 R8, R9, c[0x0][0x32c], RZ ;  /* 0x0000cb0009087a10 */ /* 0x000fe40007ffe0ff */
[----:B------:R-:W-:Y:S02]  /*4550*/  IMNMX R7, R7, R9, !PT ;  /* 0x0000000907077217 */ /* 0x000fe40007800200 */
[----:B------:R-:W-:Y:S02]  /*4560*/  IMNMX R0, R0, R8, PT ;  /* 0x0000000800007217 */ /* 0x000fe40003800200 */
.L_x_1061:
[----:B------:R-:W-:Y:S01]  /*4570*/  ISETP.GT.AND P0, PT, R7, 0x8, P1 ;  /* 0x000000080700780c */ /* 0x000fe20000f04270 */
[----:B------:R-:W-:Y:S01]  /*4580*/  IMAD.SHL.U32 R227, R4, 0x2, RZ ;  /* 0x0000000204e37824 */ /* 0x000fe200078e00ff */
[----:B------:R-:W-:Y:S01]  /*4590*/  FMNMX.FTZ R11, R44, R45, !PT ;  /* 0x0000002d2c0b7209 */ /* 0x000fe20007810000 */
[----:B------:R-:W-:Y:S01]  /*45a0*/  @UP2 USHF.L.U32 UR27, UR27, 0x7, URZ ;  /* 0x000000071b1b2899 */ /* 0x000fe2000800063f */
        /* <DEDUP_REMOVED lines=9> */
[----:B------:R-:W-:Y:S01]  /*4640*/  ULDC.64 UR4, c[0x0][0x2c8] ;  /* 0x0000b20000047ab9 */ /* 0x000fe20000000a00 */
[----:B------:R-:W-:Y:S01]  /*4650*/  ISETP.LT.OR P0, PT, R0, 0xa, P0 ;  /* 0x0000000a0000780c */ /* 0x000fe20000701670 */
[----:B------:R-:W-:Y:S01]  /*4660*/  LDSM.16.MT88.4 R156, [R227+0x100] ;  /* 0x00010000e39c783b */ /* 0x000fe20000004200 */
[----:B------:R-:W-:Y:S01]  /*4670*/  FMNMX.FTZ R11, R6, R11, !PT ;  /* 0x0000000b060b7209 */ /* 0x000fe20007810000 */
[----:B------:R-:W-:Y:S01]  /*4680*/  UIMAD.WIDE.U32 UR28, UR27, UR4, URZ ;  /* 0x000000041b1c72a5 */ /* 0x000fe2000f8e003f */
[----:B------:R-:W-:Y:S01]  /*4690*/  FSEL R43, R43, -INF , !P0 ;  /* 0xff8000002b2b7808 */ /* 0x000fe20004000000 */
[----:B------:R-:W-:Y:S01]  /*46a0*/  LDSM.16.MT88.4 R144, [R221+0x100] ;  /* 0x00010000dd90783b */ /* 0x000fe20000004200 */
[----:B------:R-:W-:Y:S01]  /*46b0*/  ISETP.GT.AND P0, PT, R7, 0x10, P1 ;  /* 0x000000100700780c */ /* 0x000fe20000f04270 */
[----:B------:R-:W-:Y:S01]  /*46c0*/  UIADD3 UR22, UR22, -0x2, URZ ;  /* 0xfffffffe16167890 */ /* 0x000fe2000fffe03f */
[----:B------:R-:W-:Y:S01]  /*46d0*/  FMNMX.FTZ R11, R5, R11, !PT ;  /* 0x0000000b050b7209 */ /* 0x000fe20007810000 */
[----:B------:R-:W-:Y:S01]  /*46e0*/  LDSM.16.MT88.4 R152, [R220+0x100] ;  /* 0x00010000dc98783b */ /* 0x000fe20000004200 */
[----:B------:R-:W-:Y:S01]  /*46f0*/  ISETP.LT.OR P0, PT, R0, 0x11, P0 ;  /* 0x000000110000780c */ /* 0x000fe20000701670 */
[----:B------:R-:W-:Y:S01]  /*4700*/  @UP2 UMOV UR27, UR29 ;  /* 0x0000001d001b2c82 */ /* 0x000fe20008000000 */
[----:B------:R-:W-:Y:S01]  /*4710*/  FMNMX.FTZ R11, R32, R11, !PT ;  /* 0x0000000b200b7209 */ /* 0x000fe20007810000 */
[----:B------:R-:W-:Y:S01]  /*4720*/  LDSM.16.MT88.4 R48, [R222+0x2100] ;  /* 0x00210000de30783b */ /* 0x000fe20000004200 */
[----:B------:R-:W-:Y:S01]  /*4730*/  FSEL R10, R38, -INF , !P0 ;  /* 0xff800000260a7808 */ /* 0x000fe20004000000 */
[----:B------:R-:W-:Y:S01]  /*4740*/  @UP2 USHF.R.U32.HI UR26, URZ, UR5, UR27 ;  /* 0x000000053f1a2299 */ /* 0x000fe2000801161b */
[----:B------:R-:W-:Y:S01]  /*4750*/  ISETP.GT.AND P0, PT, R7, 0x11, P1 ;  /* 0x000000110700780c */ /* 0x000fe20000f04270 */
[----:B------:R-:W-:Y:S01]  /*4760*/  LDSM.16.MT88.4 R56, [R221+0x2100] ;  /* 0x00210000dd38783b */ /* 0x000fe20000004200 */
[----:B------:R-:W-:Y:S01]  /*4770*/  FMNMX.FTZ R11, R33, R11, !PT ;  /* 0x0000000b210b7209 */ /* 0x000fe20007810000 */
[----:B------:R-:W-:Y:S01]  /*4780*/  UIADD3 UR4, UR23, UR26, URZ ;  /* 0x0000001a17047290 */ /* 0x000fe2000fffe03f */
[----:B------:R-:W-:Y:S01]  /*4790*/  ISETP.LT.OR P0, PT, R0, 0x12, P0 ;  /* 0x000000120000780c */ /* 0x000fe20000701670 */
[----:B------:R-:W-:Y:S01]  /*47a0*/  LDSM.16.MT88.4 R64, [R220+0x2100] ;  /* 0x00210000dc40783b */ /* 0x000fe20000004200 */
[----:B------:R-:W-:Y:S01]  /*47b0*/  FMNMX.FTZ R11, R180, R11, !PT ;  /* 0x0000000bb40b7209 */ /* 0x000fe20007810000 */
[----:B------:R-:W-:Y:S01]  /*47c0*/  ULDC UR23, c[0x0][0x328] ;  /* 0x0000ca0000177ab9 */ /* 0x000fe20000000800 */
[----:B------:R-:W-:Y:S01]  /*47d0*/  FSEL R9, R39, -INF , !P0 ;  /* 0xff80000027097808 */ /* 0x000fe20004000000 */
[----:B------:R-:W-:Y:S01]  /*47e0*/  LDSM.16.MT88.4 R80, [R222+0x4100] ;  /* 0x00410000de50783b */ /* 0x000fe20000004200 */
[----:B------:R-:W-:Y:S01]  /*47f0*/  ISETP.GT.AND P0, PT, R7, 0x18, P1 ;  /* 0x000000180700780c */ /* 0x000fe20000f04270 */
[----:B------:R-:W-:Y:S01]  /*4800*/  UIADD3 UR23, UR4, UR23, URZ ;  /* 0x0000001704177290 */ /* 0x000fe2000fffe03f */
[----:B------:R-:W-:Y:S01]  /*4810*/  FMNMX.FTZ R11, R181, R11, !PT ;  /* 0x0000000bb50b7209 */ /* 0x000fe20007810000 */
[----:B------:R-:W-:Y:S01]  /*4820*/  LDSM.16.MT88.4 R88, [R221+0x4100] ;  /* 0x00410000dd58783b */ /* 0x000fe20000004200 */
[----:B------:R-:W-:-:S02]  /*4830*/  ISETP.LT.OR P0, PT, R0, 0x19, P0 ;  /* 0x000000190000780c */ /* 0x000fc40000701670 */
[----:B------:R-:W-:Y:S01]  /*4840*/  FMNMX.FTZ R11, R182, R11, !PT ;  /* 0x0000000bb60b7209 */ /* 0x000fe20007810000 */
[----:B------:R-:W-:Y:S01]  /*4850*/  LDSM.16.MT88.4 R96, [R220+0x4100] ;  /* 0x00410000dc60783b */ /* 0x000fe20000004200 */
[----:B------:R-:W-:Y:S02]  /*4860*/  FSEL R8, R34, -INF , !P0 ;  /* 0xff80000022087808 */ /* 0x000fe40004000000 */
[----:B------:R-:W-:Y:S01]  /*4870*/  ISETP.GT.AND P0, PT, R7, 0x19, P1 ;  /* 0x000000190700780c */ /* 0x000fe20000f04270 */
[----:B------:R-:W-:Y:S01]  /*4880*/  LDSM.16.MT88.4 R104, [R227+0x6100] ;  /* 0x00610000e368783b */ /* 0x000fe20000004200 */
[----:B------:R-:W-:Y:S02]  /*4890*/  FMNMX.FTZ R11, R183, R11, !PT ;  /* 0x0000000bb70b7209 */ /* 0x000fe40007810000 */
        /* <DEDUP_REMOVED lines=9> */
[----:B------:R-:W-:Y:S02]  /*4930*/  FMNMX.FTZ R11, R167, R11, !PT ;  /* 0x0000000ba70b7209 */ /* 0x000fe40007810000 */
[----:B------:R-:W-:-:S02]  /*4940*/  FSEL R187, R30, -INF , !P0 ;  /* 0xff8000001ebb7808 */ /* 0x000fc40004000000 */
[----:B------:R-:W-:Y:S02]  /*4950*/  ISETP.GT.AND P0, PT, R7, 0x21, P1 ;  /* 0x000000210700780c */ /* 0x000fe40000f04270 */
[----:B------:R-:W-:Y:S02]  /*4960*/  FMNMX.FTZ R11, R165, R11, !PT ;  /* 0x0000000ba50b7209 */ /* 0x000fe40007810000 */
[----:B------:R-:W-:-:S03]  /*4970*/  ISETP.LT.OR P0, PT, R0, 0x22, P0 ;  /* 0x000000220000780c */ /* 0x000fc60000701670 */
[----:B------:R-:W1:Y:S01]  /*4980*/  SHFL.BFLY PT, R12, R11, 0x2, 0x1f ;  /* 0x0c401f000b0c7f89 */ /* 0x000e6200000e0000 */
[----:B------:R-:W-:Y:S02]  /*4990*/  FSEL R189, R31, -INF , !P0 ;  /* 0xff8000001fbd7808 */ /* 0x000fe40004000000 */
[----:B------:R-:W-:Y:S01]  /*49a0*/  ISETP.GT.AND P0, PT, R7, 0x28, P1 ;  /* 0x000000280700780c */ /* 0x000fe20000f04270 */
[----:B------:R-:W-:Y:S03]  /*49b0*/  LDSM.16.MT88.4 R28, [R221+0x900] ;  /* 0x00090000dd1c783b */ /* 0x000fe60000004200 */
        /* <DEDUP_REMOVED lines=13> */
[----:B------:R-:W-:Y:S01]  /*4a90*/  ISETP.GT.AND P0, PT, R7, 0x1, P1 ;  /* 0x000000010700780c */ /* 0x000fe20000f04270 */
[----:B------:R-:W-:Y:S03]  /*4aa0*/  LDSM.16.MT88.4 R72, [R227+0x4100] ;  /* 0x00410000e348783b */ /* 0x000fe60000004200 */
        /* <DEDUP_REMOVED lines=12> */
[----:B------:R-:W-:Y:S02]  /*4b70*/  FMNMX.FTZ R14, R10, R14, !PT ;  /* 0x0000000e0a0e7209 */ /* 0x000fe40007810000 */
[----:B------:R-:W-:Y:S02]  /*4b80*/  ISETP.LT.OR P0, PT, R0, 0x3a, P0 ;  /* 0x0000003a0000780c */ /* 0x000fe40000701670 */
[----:B------:R-:W-:Y:S02]  /*4b90*/  FMNMX.FTZ R14, R9, R14, !PT ;  /* 0x0000000e090e7209 */ /* 0x000fe40007810000 */
[----:B------:R-:W-:-:S02]  /*4ba0*/  FSEL R184, R71, -INF , !P0 ;  /* 0xff80000047b87808 */ /* 0x000fc40004000000 */
        /* <DEDUP_REMOVED lines=9> */
[----:B------:R-:W-:Y:S02]  /*4c40*/  FMNMX.FTZ R7, R184, R0, !PT ;  /* 0x00000000b8077209 */ /* 0x000fe40007810000 */
        /* <DEDUP_REMOVED lines=18> */
[----:B------:R-:W-:Y:S01]  /*4d70*/  LDSM.16.MT88.4 R32, [R227+0x900] ;  /* 0x00090000e320783b */ /* 0x000fe20000004200 */
[--C-:B------:R-:W-:Y:S01]  /*4d80*/  FFMA.FTZ R180, R180, c[0x0][0x2d0], -R166.reuse ;  /* 0x0000b400b4b47a23 */ /* 0x100fe200000108a6 */
[----:B-1----:R-:W-:Y:S01]  /*4d90*/  FMNMX.FTZ R12, R12, R7, !PT ;  /* 0x000000070c0c7209 */ /* 0x002fe20007810000 */
[--C-:B------:R-:W-:Y:S01]  /*4da0*/  FFMA.FTZ R181, R181, c[0x0][0x2d0], -R166.reuse ;  /* 0x0000b400b5b57a23 */ /* 0x100fe200000108a6 */
[----:B------:R-:W-:Y:S01]  /*4db0*/  LDSM.16.MT88.4 R4, [R220+0x6100] ;  /* 0x00610000dc04783b */ /* 0x000fe20000004200 */
        /* <DEDUP_REMOVED lines=14> */
[----:B------:R-:W-:-:S02]  /*4ea0*/  FFMA.FTZ R175, R42, c[0x0][0x2d0], -R186 ;  /* 0x0000b4002aaf7a23 */ /* 0x000fc400000108ba */
[--C-:B------:R-:W-:Y:S01]  /*4eb0*/  FFMA.FTZ R169, R43, c[0x0][0x2d0], -R186.reuse ;  /* 0x0000b4002ba97a23 */ /* 0x100fe200000108ba */
[----:B------:R-:W-:Y:S01]  /*4ec0*/  MUFU.EX2 R172, R172 ;  /* 0x000000ac00ac7308 */ /* 0x000fe20000000800 */
[----:B------:R-:W2:Y:S01]  /*4ed0*/  LDSM.16.MT88.4 R40, [R227+0x2100] ;  /* 0x00210000e328783b */ /* 0x000ea20000004200 */
[--C-:B------:R-:W-:Y:S02]  /*4ee0*/  FFMA.FTZ R168, R10, c[0x0][0x2d0], -R186.reuse ;  /* 0x0000b4000aa87a23 */ /* 0x100fe400000108ba */
[--C-:B------:R-:W-:Y:S02]  /*4ef0*/  FFMA.FTZ R14, R9, c[0x0][0x2d0], -R186.reuse ;  /* 0x0000b400090e7a23 */ /* 0x100fe400000108ba */
[--C-:B------:R-:W-:Y:S02]  /*4f00*/  FFMA.FTZ R3, R8, c[0x0][0x2d0], -R186.reuse ;  /* 0x0000b40008037a23 */ /* 0x100fe400000108ba */
[----:B------:R-:W3:Y:S01]  /*4f10*/  MUFU.EX2 R174, R174 ;  /* 0x000000ae00ae7308 */ /* 0x000ee20000000800 */
[----:B------:R-:W4:Y:S01]  /*4f20*/  LDSM.16.MT88.4 R8, [R222+0x900] ;  /* 0x00090000de08783b */ /* 0x000f220000004200 */
[----:B-1----:R-:W-:Y:S01]  /*4f30*/  F2FP.PACK_AB R130, R173, R177 ;  /* 0x000000b1ad82723e */ /* 0x002fe200000000ff */
[----:B------:R-:W-:-:S02]  /*4f40*/  FFMA.FTZ R2, R16, c[0x0][0x2d0], -R186 ;  /* 0x0000b40010027a23 */ /* 0x000fc400000108ba */
[----:B------:R-:W1:Y:S01]  /*4f50*/  LDSM.16.MT88.4 R16, [R222+0x2900] ;  /* 0x00290000de10783b */ /* 0x000e620000004200 */
[--C-:B------:R-:W-:Y:S02]  /*4f60*/  FFMA.FTZ R187, R187, c[0x0][0x2d0], -R186.reuse ;  /* 0x0000b400bbbb7a23 */ /* 0x100fe400000108ba */
[----:B------:R-:W-:Y:S01]  /*4f70*/  MUFU.EX2 R175, R175 ;  /* 0x000000af00af7308 */ /* 0x000fe20000000800 */
[--C-:B------:R-:W-:Y:S02]  /*4f80*/  FFMA.FTZ R189, R189, c[0x0][0x2d0], -R186.reuse ;  /* 0x0000b400bdbd7a23 */ /* 0x100fe400000108ba */
[--C-:B------:R-:W-:Y:S02]  /*4f90*/  FFMA.FTZ R190, R190, c[0x0][0x2d0], -R186.reuse ;  /* 0x0000b400bebe7a23 */ /* 0x100fe400000108ba */
[----:B------:R-:W-:Y:S02]  /*4fa0*/  FFMA.FTZ R191, R191, c[0x0][0x2d0], -R186 ;  /* 0x0000b400bfbf7a23 */ /* 0x000fe400000108ba */
[----:B------:R-:W-:Y:S01]  /*4fb0*/  FFMA.FTZ R240, R165, c[0x0][0x2d0], -R166 ;  /* 0x0000b400a5f07a23 */ /* 0x000fe200000108a6 */
[----:B------:R-:W5:Y:S01]  /*4fc0*/  MUFU.EX2 R169, R169 ;  /* 0x000000a900a97308 */ /* 0x000f620000000800 */
[----:B---3--:R-:W-:Y:S01]  /*4fd0*/  F2FP.PACK_AB R129, R174, R172 ;  /* 0x000000acae81723e */ /* 0x008fe200000000ff */
[----:B------:R-:W-:-:S02]  /*4fe0*/  FFMA.FTZ R195, R164, c[0x0][0x2d0], -R186 ;  /* 0x0000b400a4c37a23 */ /* 0x000fc400000108ba */
[--C-:B------:R-:W-:Y:S01]  /*4ff0*/  FFMA.FTZ R188, R188, c[0x0][0x2d0], -R186.reuse ;  /* 0x0000b400bcbc7a23 */ /* 0x100fe200000108ba */
[----:B------:R-:W-:Y:S01]  /*5000*/  LDSM.16.MT88.4 R164, [R227+0x1900] ;  /* 0x00190000e3a4783b */ /* 0x000fe20000004200 */
[--C-:B------:R-:W-:Y:S02]  /*5010*/  FFMA.FTZ R185, R185, c[0x0][0x2d0], -R186.reuse ;  /* 0x0000b400b9b97a23 */ /* 0x100fe400000108ba */
[----:B------:R-:W-:Y:S01]  /*5020*/  MUFU.EX2 R176, R176 ;  /* 0x000000b000b07308 */ /* 0x000fe20000000800 */
[----:B------:R-:W-:Y:S02]  /*5030*/  FFMA.FTZ R239, R184, c[0x0][0x2d0], -R186 ;  /* 0x0000b400b8ef7a23 */ /* 0x000fe400000108ba */
[----:B------:R-:W-:Y:S02]  /*5040*/  FADD.FTZ R178, R179, R178 ;  /* 0x000000b2b3b27221 */ /* 0x000fe40000010000 */
[----:B------:R-:W-:Y:S02]  /*5050*/  FADD.FTZ R172, R172, R174 ;  /* 0x000000aeacac7221 */ /* 0x000fe40000010000 */
[----:B------:R-:W-:Y:S01]  /*5060*/  FADD.FTZ R177, R177, R178 ;  /* 0x000000b2b1b17221 */ /* 0x000fe20000010000 */
[----:B-----5:R-:W-:Y:S01]  /*5070*/  F2FP.PACK_AB R131, R169, R175 ;  /* 0x000000afa983723e */ /* 0x020fe200000000ff */
[----:B------:R-:W3:Y:S01]  /*5080*/  MUFU.EX2 R171, R171 ;  /* 0x000000ab00ab7308 */ /* 0x000ee20000000800 */
[----:B------:R-:W-:-:S02]  /*5090*/  FADD.FTZ R175, R175, R172 ;  /* 0x000000acafaf7221 */ /* 0x000fc40000010000 */
[----:B------:R-:W-:Y:S02]  /*50a0*/  FADD.FTZ R177, R173, R177 ;  /* 0x000000b1adb17221 */ /* 0x000fe40000010000 */
        /* <DEDUP_REMOVED lines=11> */
[C---:B--2---:R-:W-:Y:S02]  /*5160*/  HMMA.16816.F32 R36, R128.reuse, R40, RZ ;  /* 0x000000288024723c */ /* 0x044fe400000018ff */
[----:B------:R-:W2:Y:S06]  /*5170*/  MUFU.EX2 R2, R2 ;  /* 0x0000000200027308 */ /* 0x000eac0000000800 */
        /* <DEDUP_REMOVED lines=49> */
[----:B--2---:R-:W-:Y:S01]  /*5490*/  F2FP.PACK_AB R7, R2, R3 ;  /* 0x000000030207723e */ /* 0x004fe200000000ff */
[----:B------:R-:W-:Y:S02]  /*54a0*/  FADD.FTZ R170, R170, R176 ;  /* 0x000000b0aaaa7221 */ /* 0x000fe40000010000 */
[----:B------:R-:W-:Y:S02]  /*54b0*/  FADD.FTZ R3, R3, R168 ;  /* 0x000000a803037221 */ /* 0x000fe40000010000 */
[----:B------:R-:W-:-:S02]  /*54c0*/  FADD.FTZ R170, R15, R170 ;  /* 0x000000aa0faa7221 */ /* 0x000fc40000010000 */
[----:B----4-:R-:W-:Y:S01]  /*54d0*/  HMMA.16816.F32 R132, R4, R8, R132 ;  /* 0x000000080484723c */ /* 0x010fe20000001884 */
        /* <DEDUP_REMOVED lines=10> */
[C---:B--2---:R-:W-:Y:S08]  /*5580*/  HMMA.16816.F32 R52, R4.reuse, R8, R52 ;  /* 0x000000080434723c */ /* 0x044ff00000001834 */
[C---:B------:R-:W-:Y:S01]  /*5590*/  HMMA.16816.F32 R56, R4.reuse, R10, R56 ;  /* 0x0000000a0438723c */ /* 0x040fe20000001838 */
[----:B------:R-:W2:Y:S07]  /*55a0*/  LDSM.16.MT88.4 R8, [R220+0x4900] ;  /* 0x00490000dc08783b */ /* 0x000eae0000004200 */
[C---:B-1----:R-:W-:Y:S08]  /*55b0*/  HMMA.16816.F32 R84, R4.reuse, R16, R84 ;  /* 0x000000100454723c */ /* 0x042ff00000001854 */
[C---:B------:R-:W-:Y:S01]  /*55c0*/  HMMA.16816.F32 R88, R4.reuse, R18, R88 ;  /* 0x000000120458723c */ /* 0x040fe20000001858 */
[----:B------:R-:W1:Y:S07]  /*55d0*/  LDSM.16.MT88.4 R16, [R221+0x6900] ;  /* 0x00690000dd10783b */ /* 0x000e6e0000004200 */
        /* <DEDUP_REMOVED lines=45> */
[----:B------:R-:W-:Y:S01]  /*58b0*/  HMMA.16816.F32 R40, R4, R18, R40 ;  /* 0x000000120428723c */ /* 0x000fe20000001828 */
[----:B------:R-:W1:Y:S01]  /*58c0*/  LDSM.16.MT88.4 R16, [R221+0x5100] ;  /* 0x00510000dd10783b */ /* 0x000e620000004200 */
[----:B------:R-:W-:-:S04]  /*58d0*/  FADD.FTZ R190, R195, R190 ;  /* 0x000000bec3be7221 */ /* 0x000fc80000010000 */
[----:B------:R-:W-:Y:S02]  /*58e0*/  FADD.FTZ R190, R188, R190 ;  /* 0x000000bebcbe7221 */ /* 0x000fe40000010000 */
        /* <DEDUP_REMOVED lines=17> */
[----:B------:R-:W5:Y:S07]  /*5a00*/  LDSM.16.MT88.4 R32, [R227+0x5100] ;  /* 0x00510000e320783b */ /* 0x000f6e0000004200 */
[C---:B------:R-:W-:Y:S08]  /*5a10*/  HMMA.16816.F32 R148, R4.reuse, R28, R148 ;  /* 0x0000001c0494723c */ /* 0x040ff00000001894 */
        /* <DEDUP_REMOVED lines=36> */
[----:B------:R-:W-:-:S07]  /*5c60*/  FADD.FTZ R240, R240, R193 ;  /* 0x000000c1f0f07221 */ /* 0x000fce0000010000 */
[C---:B------:R-:W-:Y:S01]  /*5c70*/  HMMA.16816.F32 R40, R4.reuse, R18, R40 ;  /* 0x000000120428723c */ /* 0x040fe20000001828 */
[----:B------:R-:W1:Y:S07]  /*5c80*/  LDSM.16.MT88.4 R16, [R227+0x5900] ;  /* 0x00590000e310783b */ /* 0x000e6e0000004200 */
[C---:B--2---:R-:W-:Y:S08]  /*5c90*/  HMMA.16816.F32 R52, R4.reuse, R8, R52 ;  /* 0x000000080434723c */ /* 0x044ff00000001834 */
[C---:B------:R-:W-:Y:S01]  /*5ca0*/  HMMA.16816.F32 R56, R4.reuse, R10, R56 ;  /* 0x0000000a0438723c */ /* 0x040fe20000001838 */
[----:B------:R-:W2:Y:S07]  /*5cb0*/  LDSM.16.MT88.4 R8, [R227+0x7900] ;  /* 0x00790000e308783b */ /* 0x000eae0000004200 */
        /* <DEDUP_REMOVED lines=49> */
.L_x_1066:
[----:B------:R-:W-:Y:S02]  /*5fd0*/  UMOV UR5, 0x1 ;  /* 0x0000000100057882 */ /* 0x000fe40000000000 */
[----:B------:R-:W-:Y:S02]  /*5fe0*/  ULDC UR4, c[0x0][0x32c] ;  /* 0x0000cb0000047ab9 */ /* 0x000fe40000000800 */
[----:B------:R-:W-:-:S03]  /*5ff0*/  UISETP.NE.AND UP0, UPT, UR5, UR4, UPT ;  /* 0x000000040500728c */ /* 0x000fc6000bf05270 */
[----:B------:R-:W-:Y:S02]  /*6000*/  ULDC.64 UR4, c[0x0][0x330] ;  /* 0x0000cc0000047ab9 */ /* 0x000fe40000000a00 */
[----:B------:R-:W-:-:S07]  /*6010*/  UIMAD.WIDE.U32 UR28, UR26, UR4, URZ ;  /* 0x000000041a1c72a5 */ /* 0x000fce000f8e003f */
[----:B------:R-:W-:Y:S02]  /*6020*/  @UP0 UMOV UR27, UR29 ;  /* 0x0000001d001b0c82 */ /* 0x000fe40008000000 */
[----:B------:R-:W-:Y:S02]  /*6030*/  @UP0 USHF.R.U32.HI UR26, URZ, UR5, UR27 ;  /* 0x000000053f1a0299 */ /* 0x000fe4000801161b */
.L_x_1067:
[----:B------:R-:W-:Y:S02]  /*6040*/  ULDC UR4, c[0x0][0x32c] ;  /* 0x0000cb0000047ab9 */ /* 0x000fe40000000800 */
[----:B------:R-:W-:-:S04]  /*6050*/  UIMAD UR4, UR26, UR4, UR4 ;  /* 0x000000041a0472a4 */ /* 0x000fc8000f8e0204 */
[----:B------:R-:W-:-:S04]  /*6060*/  UISETP.LT.AND UP0, UPT, UR23, UR4, UPT ;  /* 0x000000041700728c */ /* 0x000fc8000bf01270 */
[----:B------:R-:W-:-:S04]  /*6070*/  USEL UR23, UR23, UR4, UP0 ;  /* 0x0000000417177287 */ /* 0x000fc80008000000 */
.L_x_1065:
        /* <DEDUP_REMOVED lines=18> */
.L_x_1079:
        /* <DEDUP_REMOVED lines=25> */
[----:B------:R-:W-:Y:S01]  /*6330*/  IMAD R0, R233, c[0x0][0x21c], R0 ;  /* 0x00008700e9007a24 */ /* 0x000fe200078e0200 */
[----:B------:R-:W-:Y:S01]  /*6340*/  IADD3 R14, -R244, 0x10, RZ ;  /* 0x00000010f40e7810 */ /* 0x000fe20007ffe1ff */
[----:B------:R-:W-:Y:S01]  /*6350*/  IMAD.IADD R7, R7, 0x1, R4 ;  /* 0x0000000107077824 */ /* 0x000fe200078e0204 */
[----:B------:R-:W-:Y:S02]  /*6360*/  SHF.L.U64.HI R4, R200, 0x1, R241 ;  /* 0x00000001c8047819 */ /* 0x000fe400000102f1 */
[----:B------:R-:W-:Y:S01]  /*6370*/  LOP3.LUT R14, R14, 0xf, RZ, 0xc0, !PT ;  /* 0x0000000f0e0e7812 */ /* 0x000fe200078ec0ff */
[----:B------:R-:W-:Y:S05]  /*6380*/  IMAD.WIDE.U32 R6, R233, c[0x0][0x218], R6 ;  /* 0x00008600e9067a25 */ /* 0x000fea00078e0006 */
[----:B------:R-:W-:Y:S04]  /*6390*/  IADD3 R5, P0, R6, UR24, RZ ;  /* 0x0000001806057c10 */ /* 0x000fe8000ff1e0ff */
[----:B------:R-:W-:Y:S02]  /*63a0*/  IADD3.X R0, R7, UR20, R0, P0, !PT ;  /* 0x0000001407007c10 */ /* 0x000fe400087fe400 */
[C---:B------:R-:W-:Y:S04]  /*63b0*/  LEA R6, P0, R5.reuse, c[0x0][0x1f8], 0x1 ;  /* 0x00007e0005067a11 */ /* 0x040fe800078008ff */
[----:B------:R-:W-:Y:S01]  /*63c0*/  LEA.HI.X R5, R5, c[0x0][0x1fc], R0, 0x1, P0 ;  /* 0x00007f0005057a11 */ /* 0x000fe200000f0c00 */
[----:B------:R-:W5:Y:S01]  /*63d0*/  SHFL.IDX PT, R7, R6, 0x1, 0x181f ;  /* 0x00381f0006077f89 */ /* 0x000f6200000e0000 */
[----:B------:R-:W-:Y:S03]  /*63e0*/  IMAD.SHL.U32 R0, R200, 0x2, RZ ;  /* 0x00000002c8007824 */ /* 0x000fe600078e00ff */
[----:B------:R-:W4:Y:S04]  /*63f0*/  SHFL.IDX PT, R12, R5, 0x1, 0x181f ;  /* 0x00381f00050c7f89 */ /* 0x000f2800000e0000 */
[----:B------:R-:W3:Y:S04]  /*6400*/  SHFL.IDX PT, R6, R6, RZ, 0x181f ;  /* 0x00181fff06067589 */ /* 0x000ee800000e0000 */
[----:B------:R-:W2:Y:S01]  /*6410*/  SHFL.IDX PT, R5, R5, RZ, 0x181f ;  /* 0x00181fff05057589 */ /* 0x000ea200000e0000 */
[-C--:B-----5:R-:W-:Y:S04]  /*6420*/  IADD3 R22, P1, P0, R22, R7.reuse, R249 ;  /* 0x0000000716167210 */ /* 0x0a0fe8000783e0f9 */
[-C--:B----4-:R-:W-:Y:S02]  /*6430*/  IADD3.X R23, RZ, R12.reuse, R250, P1, P0 ;  /* 0x0000000cff177210 */ /* 0x090fe40000fe04fa */
[-C--:B------:R-:W-:Y:S04]  /*6440*/  IADD3 R20, P1, P0, R20, R7.reuse, R246 ;  /* 0x0000000714147210 */ /* 0x080fe8000783e0f6 */
[-CC-:B------:R-:W-:Y:S02]  /*6450*/  IADD3.X R21, RZ, R12.reuse, R247.reuse, P1, P0 ;  /* 0x0000000cff157210 */ /* 0x180fe40000fe04f7 */
[----:B------:R-:W-:Y:S04]  /*6460*/  IADD3 R14, P1, P0, R14, R7, R0 ;  /* 0x000000070e0e7210 */ /* 0x000fe8000783e000 */
[--C-:B------:R-:W-:Y:S02]  /*6470*/  IADD3.X R15, RZ, R12, R4.reuse, P1, P0 ;  /* 0x0000000cff0f7210 */ /* 0x100fe40000fe0404 */
[C---:B---3--:R-:W-:Y:S05]  /*6480*/  IADD3 R28, P0, R6.reuse, R0, RZ ;  /* 0x00000000061c7210 */ /* 0x048fea0007f1e0ff */
        /* <DEDUP_REMOVED lines=22> */
.L_x_1069:
        /* <DEDUP_REMOVED lines=204> */
[----:B------:R-:W-:Y:S01]  /*72b0*/  ISETP.NE.AND P1, PT, R232, 0x1, PT ;  /* 0x00000001e800780c */ /* 0x000fe20003f25270 */
[----:B------:R-:W-:Y:S01]  /*72c0*/  ULEA UR5, UR22, UR11, 0x6 ;  /* 0x0000000b16057291 */ /* 0x000fe2000f8e303f */
[----:B------:R-:W-:Y:S01]  /*72d0*/  IADD3 R174, -R248, 0x10, RZ ;  /* 0x00000010f8ae7810 */ /* 0x000fe20007ffe1ff */
[----:B------:R-:W-:Y:S01]  /*72e0*/  IMAD.MOV.U32 R233, RZ, RZ, RZ ;  /* 0x000000ffffe97224 */ /* 0x000fe200078e00ff */
[----:B------:R-:W-:Y:S02]  /*72f0*/  IADD3 R172, -R245, 0x10, RZ ;  /* 0x00000010f5ac7810 */ /* 0x000fe40007ffe1ff */
[----:B------:R-:W-:Y:S01]  /*7300*/  LOP3.LUT R174, R174, 0xf, RZ, 0xc0, !PT ;  /* 0x0000000faeae7812 */ /* 0x000fe200078ec0ff */
[----:B------:R-:W-:Y:S01]  /*7310*/  IMAD.U32 R234, RZ, RZ, UR5 ;  /* 0x00000005ffea7e24 */ /* 0x000fe2000f8e00ff */
[----:B------:R-:W-:Y:S02]  /*7320*/  LOP3.LUT R172, R172, 0xf, RZ, 0xc0, !PT ;  /* 0x0000000facac7812 */ /* 0x000fe400078ec0ff */
[----:B------:R-:W-:Y:S02]  /*7330*/  IADD3 R170, -R244, 0x10, RZ ;  /* 0x00000010f4aa7810 */ /* 0x000fe40007ffe1ff */
[----:B------:R-:W-:Y:S02]  /*7340*/  IADD3 R234, R234, -0x40, R235 ;  /* 0xffffffc0eaea7810 */ /* 0x000fe40007ffe0eb */
[----:B------:R-:W-:Y:S03]  /*7350*/  LOP3.LUT R170, R170, 0xf, RZ, 0xc0, !PT ;  /* 0x0000000faaaa7812 */ /* 0x000fe600078ec0ff */
        /* <DEDUP_REMOVED lines=11> */
[----:B------:R1:W2:Y:S04]  /*7410*/  @!P2 LDG.E R233, [R164.64] ;  /* 0x00000012a4e9a981 */ /* 0x0002a8000c1e1900 */
[----:B------:R-:W-:Y:S04]  /*7420*/  IMAD R0, R0, c[0x0][0x1e0], RZ ;  /* 0x0000780000007a24 */ /* 0x000fe800078e02ff */
[----:B------:R-:W-:Y:S04]  /*7430*/  IMAD R0, R234, c[0x0][0x1e4], R0 ;  /* 0x00007900ea007a24 */ /* 0x000fe800078e0200 */
[----:B------:R-:W-:Y:S01]  /*7440*/  IMAD.IADD R167, R167, 0x1, R0 ;  /* 0x00000001a7a77824 */ /* 0x000fe200078e0200 */
[----:B-1----:R-:W-:Y:S02]  /*7450*/  SHF.L.U64.HI R164, R200, 0x1, R241 ;  /* 0x00000001c8a47819 */ /* 0x002fe400000102f1 */
[----:B--2---:R-:W-:Y:S01]  /*7460*/  SHF.R.S32.HI R165, RZ, 0x1f, R233 ;  /* 0x0000001fffa57819 */ /* 0x004fe200000114e9 */
[----:B------:R-:W-:Y:S04]  /*7470*/  IMAD.WIDE.U32 R166, R233, c[0x0][0x1f0], R166 ;  /* 0x00007c00e9a67a25 */ /* 0x000fe800078e00a6 */
[----:B------:R-:W-:Y:S01]  /*7480*/  IMAD R165, R165, c[0x0][0x1f0], RZ ;  /* 0x00007c00a5a57a24 */ /* 0x000fe200078e02ff */
[----:B------:R-:W-:Y:S03]  /*7490*/  IADD3 R0, P0, R166, UR16, RZ ;  /* 0x00000010a6007c10 */ /* 0x000fe6000ff1e0ff */
[----:B------:R-:W-:Y:S05]  /*74a0*/  IMAD R165, R233, c[0x0][0x1f4], R165 ;  /* 0x00007d00e9a57a24 */ /* 0x000fea00078e02a5 */
[----:B------:R-:W-:Y:S02]  /*74b0*/  IADD3.X R165, R167, UR9, R165, P0, !PT ;  /* 0x00000009a7a57c10 */ /* 0x000fe400087fe4a5 */
[C---:B------:R-:W-:Y:S04]  /*74c0*/  LEA R166, P0, R0.reuse, c[0x0][0x1c8], 0x1 ;  /* 0x0000720000a67a11 */ /* 0x040fe800078008ff */
[----:B------:R-:W-:Y:S01]  /*74d0*/  LEA.HI.X R165, R0, c[0x0][0x1cc], R165, 0x1, P0 ;  /* 0x0000730000a57a11 */ /* 0x000fe200000f0ca5 */
[----:B------:R-:W1:Y:S01]  /*74e0*/  SHFL.IDX PT, R167, R166, 0x1, 0x181f ;  /* 0x00381f00a6a77f89 */ /* 0x000e6200000e0000 */
[----:B------:R-:W-:Y:S03]  /*74f0*/  IMAD.SHL.U32 R0, R200, 0x2, RZ ;  /* 0x00000002c8007824 */ /* 0x000fe600078e00ff */
[----:B------:R-:W2:Y:S04]  /*7500*/  SHFL.IDX PT, R168, R165, 0x1, 0x181f ;  /* 0x00381f00a5a87f89 */ /* 0x000ea800000e0000 */
[----:B------:R-:W3:Y:S04]  /*7510*/  SHFL.IDX PT, R166, R166, RZ, 0x181f ;  /* 0x00181fffa6a67589 */ /* 0x000ee800000e0000 */
[----:B------:R-:W4:Y:S01]  /*7520*/  SHFL.IDX PT, R165, R165, RZ, 0x181f ;  /* 0x00181fffa5a57589 */ /* 0x000f2200000e0000 */
[-C--:B-1----:R-:W-:Y:S04]  /*7530*/  IADD3 R174, P1, P0, R174, R167.reuse, R249 ;  /* 0x000000a7aeae7210 */ /* 0x082fe8000783e0f9 */
[-C--:B--2---:R-:W-:Y:S02]  /*7540*/  IADD3.X R175, RZ, R168.reuse, R250, P1, P0 ;  /* 0x000000a8ffaf7210 */ /* 0x084fe40000fe04fa */
[-C--:B------:R-:W-:Y:S04]  /*7550*/  IADD3 R172, P1, P0, R172, R167.reuse, R246 ;  /* 0x000000a7acac7210 */ /* 0x080fe8000783e0f6 */
[-CC-:B------:R-:W-:Y:S02]  /*7560*/  IADD3.X R173, RZ, R168.reuse, R247.reuse, P1, P0 ;  /* 0x000000a8ffad7210 */ /* 0x180fe40000fe04f7 */
[----:B------:R-:W-:Y:S04]  /*7570*/  IADD3 R170, P1, P0, R170, R167, R0 ;  /* 0x000000a7aaaa7210 */ /* 0x000fe8000783e000 */
[--C-:B------:R-:W-:Y:S02]  /*7580*/  IADD3.X R171, RZ, R168, R164.reuse, P1, P0 ;  /* 0x000000a8ffab7210 */ /* 0x100fe40000fe04a4 */
[C---:B---3--:R-:W-:Y:S05]  /*7590*/  IADD3 R176, P0, R166.reuse, R0, RZ ;  /* 0x00000000a6b07210 */ /* 0x048fea0007f1e0ff */
        /* <DEDUP_REMOVED lines=22> */
.L_x_1070:
        /* <DEDUP_REMOVED lines=33> */
.L_x_1073:
[----:B------:R-:W-:Y:S04]  /*7910*/  MOV R166, 0x1 ;  /* 0x0000000100a67802 */ /* 0x000fe80000000f00 */
[----:B------:R-:W-:Y:S11]  /*7920*/  ISETP.NE.AND P0, PT, R166, c[0x0][0x32c], PT ;  /* 0x0000cb00a6007a0c */ /* 0x000ff60003f05270 */
[----:B------:R-:W-:Y:S02]  /*7930*/  @!UPT UIADD3 URZ, URZ, URZ, URZ ;  /* 0x0000003f3f3ff290 */ /* 0x000fe4000fffe03f */
[----:B------:R-:W-:Y:S05]  /*7940*/  @P0 IMAD.HI.U32 R166, R167, c[0x0][0x330], RZ ;  /* 0x0000cc00a7a60a27 */ /* 0x000fea00078e00ff */
[----:B------:R-:W-:Y:S02]  /*7950*/  @P0 SHF.R.U32.HI R167, RZ, c[0x0][0x334], R166 ;  /* 0x0000cd00ffa70a19 */ /* 0x000fe400000116a6 */
.L_x_1074:
[----:B------:R-:W-:Y:S05]  /*7960*/  BSYNC B0 ;  /* 0x0000000000007941 */ /* 0x000fea0003800000 */
.L_x_1072:
[----:B------:R-:W-:Y:S04]  /*7970*/  IMAD R167, R167, c[0x0][0x32c], -R0 ;  /* 0x0000cb00a7a77a24 */ /* 0x000fe800078e0a00 */
[----:B------:R-:W-:Y:S05]  /*7980*/  IMAD.IADD R167, R167, 0x1, -R237 ;  /* 0x00000001a7a77824 */ /* 0x000fea00078e0aed */
[----:B------:R-:W-:Y:S02]  /*7990*/  IADD3 R166, R167, c[0x0][0x32c], RZ ;  /* 0x0000cb00a7a67a10 */ /* 0x000fe40007ffe0ff */
[----:B------:R-:W-:Y:S02]  /*79a0*/  IMNMX R168, R168, R167, !PT ;  /* 0x000000a7a8a87217 */ /* 0x000fe40007800200 */
[----:B------:R-:W-:Y:S02]  /*79b0*/  IMNMX R169, R169, R166, PT ;  /* 0x000000a6a9a97217 */ /* 0x000fe40003800200 */
.L_x_1071:
        /* <DEDUP_REMOVED lines=85> */
.L_x_1077:
[----:B------:R-:W-:Y:S04]  /*7f10*/  MOV R4, 0x1 ;  /* 0x0000000100047802 */ /* 0x000fe80000000f00 */
[----:B------:R-:W-:Y:S11]  /*7f20*/  ISETP.NE.AND P0, PT, R4, c[0x0][0x32c], PT ;  /* 0x0000cb0004007a0c */ /* 0x000ff60003f05270 */
[----:B------:R-:W-:Y:S02]  /*7f30*/  @!UPT UIADD3 URZ, URZ, URZ, URZ ;  /* 0x0000003f3f3ff290 */ /* 0x000fe4000fffe03f */
[----:B------:R-:W-:Y:S05]  /*7f40*/  @P0 IMAD.HI.U32 R4, R5, c[0x0][0x330], RZ ;  /* 0x0000cc0005040a27 */ /* 0x000fea00078e00ff */
[----:B------:R-:W-:Y:S02]  /*7f50*/  @P0 SHF.R.U32.HI R5, RZ, c[0x0][0x334], R4 ;  /* 0x0000cd00ff050a19 */ /* 0x000fe40000011604 */
.L_x_1078:
[----:B------:R-:W-:Y:S05]  /*7f60*/  BSYNC B0 ;  /* 0x0000000000007941 */ /* 0x000fea0003800000 */
.L_x_1076:
[----:B------:R-:W-:Y:S04]  /*7f70*/  IMAD R0, R5, c[0x0][0x32c], -R0 ;  /* 0x0000cb0005007a24 */ /* 0x000fe800078e0a00 */
[----:B------:R-:W-:Y:S05]  /*7f80*/  IMAD.IADD R4, R0, 0x1, -R237 ;  /* 0x0000000100047824 */ /* 0x000fea00078e0aed */
[----:B------:R-:W-:Y:S02]  /*7f90*/  IADD3 R0, R4, c[0x0][0x32c], RZ ;  /* 0x0000cb0004007a10 */ /* 0x000fe40007ffe0ff */
[----:B------:R-:W-:Y:S02]  /*7fa0*/  IMNMX R164, R164, R4, !PT ;  /* 0x00000004a4a47217 */ /* 0x000fe40007800200 */
[----:B------:R-:W-:Y:S02]  /*7fb0*/  IMNMX R165, R165, R0, PT ;  /* 0x00000000a5a57217 */ /* 0x000fe40003800200 */
.L_x_1075:
        /* <DEDUP_REMOVED lines=52> */
[----:B------:R-:W-:Y:S01]  /*8300*/  FMNMX.FTZ R5, R193, R5, !PT ;  /* 0x00000005c1057209 */ /* 0x000fe20007810000 */
[----:B------:R-:W1:Y:S01]  /*8310*/  SHFL.BFLY PT, R4, R0, 0x2, 0x1f ;  /* 0x0c401f0000047f89 */ /* 0x000e6200000e0000 */
[----:B------:R-:W-:Y:S04]  /*8320*/  ISETP.LT.OR P0, PT, R165, 0x1a, P0 ;  /* 0x0000001aa500780c */ /* 0x000fe80000701670 */
        /* <DEDUP_REMOVED lines=105> */
[----:B------:R-:W-:Y:S02]  /*89c0*/  FMUL.FTZ R33, R3, R153 ;  /* 0x0000009903217220 */ /* 0x000fe40000410000 */
[--C-:B------:R-:W-:Y:S02]  /*89d0*/  FFMA.FTZ R177, R177, c[0x0][0x2d0], -R172.reuse ;  /* 0x0000b400b1b17a23 */ /* 0x100fe400000108ac */
[--C-:B------:R-:W-:Y:S01]  /*89e0*/  FFMA.FTZ R175, R175, c[0x0][0x2d0], -R172.reuse ;  /* 0x0000b400afaf7a23 */ /* 0x100fe200000108ac */
[----:B------:R-:W2:Y:S01]  /*89f0*/  MUFU.EX2 R184, R184 ;  /* 0x000000b800b87308 */ /* 0x000ea20000000800 */
[--C-:B------:R-:W-:Y:S02]  /*8a00*/  FFMA.FTZ R173, R173, c[0x0][0x2d0], -R172.reuse ;  /* 0x0000b400adad7a23 */ /* 0x100fe400000108ac */
        /* <DEDUP_REMOVED lines=8> */
[C---:B------:R-:W-:Y:S01]  /*8a90*/  FMUL.FTZ R6, R2.reuse, R162 ;  /* 0x000000a202067220 */ /* 0x040fe20000410000 */
[----:B------:R-:W-:Y:S01]  /*8aa0*/  MOV R162, R16 ;  /* 0x0000001000a27202 */ /* 0x000fe20000000f00 */
[C---:B------:R-:W-:Y:S01]  /*8ab0*/  FMUL.FTZ R10, R2.reuse, R158 ;  /* 0x0000009e020a7220 */ /* 0x040fe20000410000 */
[----:B------:R-:W1:Y:S01]  /*8ac0*/  MUFU.EX2 R182, R182 ;  /* 0x000000b600b67308 */ /* 0x000e620000000800 */
[----:B------:R-:W-:Y:S02]  /*8ad0*/  FMUL.FTZ R11, R2, R159 ;  /* 0x0000009f020b7220 */ /* 0x000fe40000410000 */
[C---:B------:R-:W-:Y:S01]  /*8ae0*/  FMUL.FTZ R16, R3.reuse, R136 ;  /* 0x0000008803107220 */ /* 0x040fe20000410000 */
        /* <DEDUP_REMOVED lines=13> */
[C---:B------:R-:W-:Y:S01]  /*8bc0*/  FMUL.FTZ R42, R2.reuse, R42 ;  /* 0x0000002a022a7220 */ /* 0x040fe20000410000 */
[----:B------:R-:W-:Y:S01]  /*8bd0*/  LDSM.16.MT88.4 R144, [R222+0x900] ;  /* 0x00090000de90783b */ /* 0x000fe20000004200 */
[----:B------:R-:W-:Y:S01]  /*8be0*/  FMUL.FTZ R43, R2, R43 ;  /* 0x0000002b022b7220 */ /* 0x000fe20000410000 */
        /* <DEDUP_REMOVED lines=151> */
[C---:B------:R-:W-:Y:S03]  /*9560*/  FMUL.FTZ R127, R2.reuse, R127 ;  /* 0x0000007f027f7220 */ /* 0x040fe60000410000 */
[----:B------:R-:W5:Y:S01]  /*9570*/  MUFU.EX2 R194, R194 ;  /* 0x000000c200c27308 */ /* 0x000f620000000800 */
[----:B------:R-:W-:Y:S02]  /*9580*/  FFMA.FTZ R195, R195, c[0x0][0x2d0], -R172 ;  /* 0x0000b400c3c37a23 */ /* 0x000fe400000108ac */
[C---:B------:R-:W-:Y:S01]  /*9590*/  FMUL.FTZ R128, R3.reuse, R128 ;  /* 0x0000008003807220 */ /* 0x040fe20000410000 */
[C---:B-1----:R-:W-:Y:S03]  /*95a0*/  HMMA.16816.F32 R124, R168.reuse, R132, R124 ;  /* 0x00000084a87c723c */ /* 0x042fe6000000187c */
[C---:B------:R-:W-:Y:S02]  /*95b0*/  FMUL.FTZ R129, R3.reuse, R129 ;  /* 0x0000008103817220 */ /* 0x040fe40000410000 */
[C---:B------:R-:W-:Y:S01]  /*95c0*/  FMUL.FTZ R130, R2.reuse, R130 ;  /* 0x0000008202827220 */ /* 0x040fe20000410000 */
[----:B------:R-:W-:Y:S01]  /*95d0*/  MUFU.EX2 R197, R197 ;  /* 0x000000c500c57308 */ /* 0x000fe20000000800 */
[----:B------:R-:W-:Y:S01]  /*95e0*/  FMUL.FTZ R131, R2, R131 ;  /* 0x0000008302837220 */ /* 0x000fe20000410000 */
[----:B------:R-:W-:Y:S01]  /*95f0*/  F2FP.PACK_AB R132, R188, R187 ;  /* 0x000000bbbc84723e */ /* 0x000fe200000000ff */
[----:B------:R-:W-:Y:S03]  /*9600*/  FFMA.FTZ R181, R3, R240, R181 ;  /* 0x000000f003b57223 */ /* 0x000fe600000100b5 */
[----:B--2---:R-:W-:Y:S01]  /*9610*/  F2FP.PACK_AB R133, R192, R191 ;  /* 0x000000bfc085723e */ /* 0x004fe200000000ff */
[----:B------:R-:W-:Y:S01]  /*9620*/  FFMA.FTZ R185, R2, R239, R185 ;  /* 0x000000ef02b97223 */ /* 0x000fe200000100b9 */
[----:B------:R-:W-:Y:S02]  /*9630*/  HMMA.16816.F32 R128, R168, R134, R128 ;  /* 0x00000086a880723c */ /* 0x000fe40000001880 */
[----:B------:R-:W-:Y:S01]  /*9640*/  MUFU.EX2 R196, R196 ;  /* 0x000000c400c47308 */ /* 0x000fe20000000800 */
[----:B------:R-:W-:Y:S01]  /*9650*/  MOV R3, R0 ;  /* 0x0000000000037202 */ /* 0x000fe20000000f00 */
[----:B------:R-:W-:Y:S02]  /*9660*/  FADD.FTZ R181, R167, R181 ;  /* 0x000000b5a7b57221 */ /* 0x000fe40000010000 */
[----:B------:R-:W-:Y:S01]  /*9670*/  FADD.FTZ R185, R184, R185 ;  /* 0x000000b9b8b97221 */ /* 0x000fe20000010000 */
[----:B------:R-:W-:Y:S01]  /*9680*/  F2FP.PACK_AB R134, R190, R189 ;  /* 0x000000bdbe86723e */ /* 0x000fe200000000ff */
[----:B------:R-:W-:Y:S01]  /*9690*/  FADD.FTZ R166, R166, R181 ;  /* 0x000000b5a6a67221 */ /* 0x000fe20000010000 */
[----:B-----5:R-:W-:Y:S03]  /*96a0*/  F2FP.PACK_AB R135, R194, R193 ;  /* 0x000000c1c287723e */ /* 0x020fe600000000ff */
[----:B------:R-:W-:Y:S01]  /*96b0*/  MOV R171, R162 ;  /* 0x000000a200ab7202 */ /* 0x000fe20000000f00 */
[----:B------:R-:W-:Y:S01]  /*96c0*/  MUFU.EX2 R195, R195 ;  /* 0x000000c300c37308 */ /* 0x000fe20000000800 */
[----:B------:R-:W-:Y:S01]  /*96d0*/  MOV R170, R161 ;  /* 0x000000a100aa7202 */ /* 0x000fe20000000f00 */
[----:B------:R-:W-:Y:S01]  /*96e0*/  FADD.FTZ R185, R183, R185 ;  /* 0x000000b9b7b97221 */ /* 0x000fe20000010000 */
[C---:B---3--:R-:W-:Y:S05]  /*96f0*/  HMMA.16816.F32 R4, R132.reuse, R136, R4 ;  /* 0x000000888404723c */ /* 0x048fea0000001804 */
[----:B------:R-:W-:Y:S01]  /*9700*/  MOV R169, R160 ;  /* 0x000000a000a97202 */ /* 0x000fe20000000f00 */
[----:B------:R-:W-:Y:S01]  /*9710*/  FADD.FTZ R166, R180, R166 ;  /* 0x000000a6b4a67221 */ /* 0x000fe20000010000 */
[----:B------:R-:W-:Y:S01]  /*9720*/  LDSM.16.MT88.4 R160, [R222+0x4900] ;  /* 0x00490000dea0783b */ /* 0x000fe20000004200 */
[C---:B------:R-:W-:Y:S04]  /*9730*/  HMMA.16816.F32 R8, R132.reuse, R138, R8 ;  /* 0x0000008a8408723c */ /* 0x040fe80000001808 */
[----:B------:R-:W-:Y:S02]  /*9740*/  FADD.FTZ R182, R182, R185 ;  /* 0x000000b9b6b67221 */ /* 0x000fe40000010000 */
[----:B------:R-:W-:Y:S01]  /*9750*/  FADD.FTZ R187, R187, R166 ;  /* 0x000000a6bbbb7221 */ /* 0x000fe20000010000 */
[----:B------:R-:W1:Y:S01]  /*9760*/  LDSM.16.MT88.4 R136, [R222+0x2900] ;  /* 0x00290000de88783b */ /* 0x000e620000004200 */
        /* <DEDUP_REMOVED lines=11> */
[----:B------:R-:W2:Y:S03]  /*9820*/  LDSM.16.MT88.4 R140, [R221+0x2900] ;  /* 0x00290000dd8c783b */ /* 0x000ea60000004200 */
[----:B------:R-:W-:Y:S04]  /*9830*/  FADD.FTZ R194, R194, R192 ;  /* 0x000000c0c2c27221 */ /* 0x000fe80000010000 */
        /* <DEDUP_REMOVED lines=12> */
[C---:B------:R-:W-:Y:S07]  /*9900*/  HMMA.16816.F32 R60, R132.reuse, R144, R60 ;  /* 0x00000090843c723c */ /* 0x040fee000000183c */
[--C-:B------:R-:W-:Y:S01]  /*9910*/  FFMA.FTZ R144, R169, c[0x0][0x2d0], -R186.reuse ;  /* 0x0000b400a9907a23 */ /* 0x100fe200000108ba */
[C---:B------:R-:W-:Y:S03]  /*9920*/  HMMA.16816.F32 R64, R132.reuse, R146, R64 ;  /* 0x000000928440723c */ /* 0x040fe60000001840 */
[----:B------:R4:W-:Y:S05]  /*9930*/  MUFU.EX2 R169, R144 ;  /* 0x0000009000a97308 */ /* 0x0009ea0000000800 */
[C---:B------:R-:W-:Y:S08]  /*9940*/  HMMA.16816.F32 R68, R132.reuse, R156, R68 ;  /* 0x0000009c8444723c */ /* 0x040ff00000001844 */
[C---:B------:R-:W-:Y:S01]  /*9950*/  HMMA.16816.F32 R72, R132.reuse, R158, R72 ;  /* 0x0000009e8448723c */ /* 0x040fe20000001848 */
[----:B------:R-:W-:Y:S07]  /*9960*/  LDSM.16.MT88.4 R156, [R220+0x1100] ;  /* 0x00110000dc9c783b */ /* 0x000fee0000004200 */
[C---:B------:R-:W-:Y:S01]  /*9970*/  HMMA.16816.F32 R76, R132.reuse, R160, R76 ;  /* 0x000000a0844c723c */ /* 0x040fe2000000184c */
[----:B----4-:R-:W4:Y:S07]  /*9980*/  LDSM.16.MT88.4 R144, [R222+0x6900] ;  /* 0x00690000de90783b */ /* 0x010f2e0000004200 */
[C---:B------:R-:W-:Y:S01]  /*9990*/  HMMA.16816.F32 R80, R132.reuse, R162, R80 ;  /* 0x000000a28450723c */ /* 0x040fe20000001850 */
[----:B------:R-:W-:Y:S07]  /*99a0*/  LDSM.16.MT88.4 R160, [R222+0x5100] ;  /* 0x00510000dea0783b */ /* 0x000fee0000004200 */
[C---:B---3--:R-:W-:Y:S07]  /*99b0*/  HMMA.16816.F32 R84, R132.reuse, R148, R84 ;  /* 0x000000948454723c */ /* 0x048fee0000001854 */
[--C-:B------:R-:W-:Y:S01]  /*99c0*/  FFMA.FTZ R148, R170, c[0x0][0x2d0], -R186.reuse ;  /* 0x0000b400aa947a23 */ /* 0x100fe200000108ba */
[C---:B------:R-:W-:Y:S03]  /*99d0*/  HMMA.16816.F32 R88, R132.reuse, R150, R88 ;  /* 0x000000968458723c */ /* 0x040fe60000001858 */
[----:B------:R3:W5:Y:S01]  /*99e0*/  MUFU.EX2 R170, R148 ;  /* 0x0000009400aa7308 */ /* 0x0007620000000800 */
[----:B------:R-:W-:Y:S04]  /*99f0*/  FFMA.FTZ R186, R174, c[0x0][0x2d0], -R186 ;  /* 0x0000b400aeba7a23 */ /* 0x000fe800000108ba */
[C---:B-1----:R-:W-:Y:S05]  /*9a00*/  HMMA.16816.F32 R92, R132.reuse, R136, R92 ;  /* 0x00000088845c723c */ /* 0x042fea000000185c */
[----:B------:R-:W-:Y:S02]  /*9a10*/  MUFU.EX2 R186, R186 ;  /* 0x000000ba00ba7308 */ /* 0x000fe40000000800 */
[--C-:B------:R-:W-:Y:S01]  /*9a20*/  FFMA.FTZ R136, R171, c[0x0][0x2d0], -R172.reuse ;  /* 0x0000b400ab887a23 */ /* 0x100fe200000108ac */
[C---:B------:R-:W-:Y:S04]  /*9a30*/  HMMA.16816.F32 R96, R132.reuse, R138, R96 ;  /* 0x0000008a8460723c */ /* 0x040fe80000001860 */
[----:B------:R-:W-:Y:S03]  /*9a40*/  FFMA.FTZ R172, R165, c[0x0][0x2d0], -R172 ;  /* 0x0000b400a5ac7a23 */ /* 0x000fe600000108ac */
[----:B------:R1:W1:Y:S01]  /*9a50*/  MUFU.EX2 R168, R136 ;  /* 0x0000008800a87308 */ /* 0x0002620000000800 */
[C---:B--2---:R-:W-:Y:S01]  /*9a60*/  HMMA.16816.F32 R100, R132.reuse, R140, R100 ;  /* 0x0000008c8464723c */ /* 0x044fe20000001864 */
[----:B---3--:R-:W2:Y:S07]  /*9a70*/  LDSM.16.MT88.4 R148, [R221+0x6900] ;  /* 0x00690000dd94783b */ /* 0x008eae0000004200 */
[C---:B------:R-:W-:Y:S01]  /*9a80*/  HMMA.16816.F32 R104, R132.reuse, R142, R104 ;  /* 0x0000008e8468723c */ /* 0x040fe20000001868 */
[----:B------:R-:W-:Y:S01]  /*9a90*/  MUFU.EX2 R171, R177 ;  /* 0x000000b100ab7308 */ /* 0x000fe20000000800 */
[----:B------:R-:W-:Y:S06]  /*9aa0*/  LDSM.16.MT88.4 R140, [R227+0x1100] ;  /* 0x00110000e38c783b */ /* 0x000fec0000004200 */
[C---:B----4-:R-:W-:Y:S03]  /*9ab0*/  HMMA.16816.F32 R108, R132.reuse, R144, R108 ;  /* 0x00000090846c723c */ /* 0x050fe6000000186c */
[----:B------:R-:W-:Y:S01]  /*9ac0*/  MUFU.EX2 R165, R172 ;  /* 0x000000ac00a57308 */ /* 0x000fe20000000800 */
[----:B-1----:R-:W1:Y:S04]  /*9ad0*/  LDSM.16.MT88.4 R136, [R220+0x6900] ;  /* 0x00690000dc88783b */ /* 0x002e680000004200 */
[C---:B------:R-:W-:Y:S04]  /*9ae0*/  HMMA.16816.F32 R112, R132.reuse, R146, R112 ;  /* 0x000000928470723c */ /* 0x040fe80000001870 */
[----:B------:R-:W3:Y:S04]  /*9af0*/  LDSM.16.MT88.4 R144, [R221+0x1100] ;  /* 0x00110000dd90783b */ /* 0x000ee80000004200 */
[C---:B--2---:R-:W-:Y:S08]  /*9b00*/  HMMA.16816.F32 R116, R132.reuse, R148, R116 ;  /* 0x000000948474723c */ /* 0x044ff00000001874 */
[C---:B------:R-:W-:Y:S01]  /*9b10*/  HMMA.16816.F32 R120, R132.reuse, R150, R120 ;  /* 0x000000968478723c */ /* 0x040fe20000001878 */
[----:B------:R-:W-:Y:S07]  /*9b20*/  LDSM.16.MT88.4 R148, [R221+0x3100] ;  /* 0x00310000dd94783b */ /* 0x000fee0000004200 */
[C---:B-1----:R-:W-:Y:S08]  /*9b30*/  HMMA.16816.F32 R124, R132.reuse, R136, R124 ;  /* 0x00000088847c723c */ /* 0x042ff0000000187c */
[----:B------:R-:W-:Y:S01]  /*9b40*/  HMMA.16816.F32 R128, R132, R138, R128 ;  /* 0x0000008a8480723c */ /* 0x000fe20000001880 */
[----:B------:R-:W1:Y:S06]  /*9b50*/  LDSM.16.MT88.4 R136, [R227+0x3100] ;  /* 0x00310000e388783b */ /* 0x000e6c0000004200 */
[----:B-----5:R-:W-:Y:S02]  /*9b60*/  F2FP.PACK_AB R132, R170, R169 ;  /* 0x000000a9aa84723e */ /* 0x020fe400000000ff */
[----:B------:R-:W-:Y:S03]  /*9b70*/  F2FP.PACK_AB R134, R198, R199 ;  /* 0x000000c7c686723e */ /* 0x000fe600000000ff */
[----:B------:R-:W-:Y:S02]  /*9b80*/  F2FP.PACK_AB R133, R197, R168 ;  /* 0x000000a8c585723e */ /* 0x000fe400000000ff */
[----:B------:R-:W-:Y:S07]  /*9b90*/  F2FP.PACK_AB R135, R195, R196 ;  /* 0x000000c4c387723e */ /* 0x000fee00000000ff */
[C---:B------:R-:W-:Y:S08]  /*9ba0*/  HMMA.16816.F32 R4, R132.reuse, R140, R4 ;  /* 0x0000008c8404723c */ /* 0x040ff00000001804 */
[C---:B------:R-:W-:Y:S01]  /*9bb0*/  HMMA.16816.F32 R8, R132.reuse, R142, R8 ;  /* 0x0000008e8408723c */ /* 0x040fe20000001808 */
[----:B------:R-:W2:Y:S07]  /*9bc0*/  LDSM.16.MT88.4 R140, [R222+0x3100] ;  /* 0x00310000de8c783b */ /* 0x000eae0000004200 */
[C---:B------:R-:W-:Y:S08]  /*9bd0*/  HMMA.16816.F32 R12, R132.reuse, R152, R12 ;  /* 0x00000098840c723c */ /* 0x040ff0000000180c */
[C---:B------:R-:W-:Y:S01]  /*9be0*/  HMMA.16816.F32 R16, R132.reuse, R154, R16 ;  /* 0x0000009a8410723c */ /* 0x040fe20000001810 */
[----:B------:R-:W4:Y:S07]  /*9bf0*/  LDSM.16.MT88.4 R152, [R220+0x3100] ;  /* 0x00310000dc98783b */ /* 0x000f2e0000004200 */
[C---:B---3--:R-:W-:Y:S08]  /*9c00*/  HMMA.16816.F32 R20, R132.reuse, R144, R20 ;  /* 0x000000908414723c */ /* 0x048ff00000001814 */
        /* <DEDUP_REMOVED lines=14> */
[C---:B----4-:R-:W-:Y:S07]  /*9cf0*/  HMMA.16816.F32 R60, R132.reuse, R152, R60 ;  /* 0x00000098843c723c */ /* 0x050fee000000183c */
[----:B------:R-:W-:Y:S01]  /*9d00*/  MOV R153, R169 ;  /* 0x000000a900997202 */ /* 0x000fe20000000f00 */
[C---:B------:R-:W-:Y:S01]  /*9d10*/  HMMA.16816.F32 R64, R132.reuse, R154, R64 ;  /* 0x0000009a8440723c */ /* 0x040fe20000001840 */
[----:B------:R-:W-:Y:S03]  /*9d20*/  MUFU.EX2 R169, R176 ;  /* 0x000000b000a97308 */ /* 0x000fe60000000800 */
[----:B------:R-:W-:Y:S04]  /*9d30*/  MOV R152, R168 ;  /* 0x000000a800987202 */ /* 0x000fe80000000f00 */
[C---:B---3--:R-:W-:Y:S03]  /*9d40*/  HMMA.16816.F32 R68, R132.reuse, R144, R68 ;  /* 0x000000908444723c */ /* 0x048fe60000001844 */
[----:B------:R-:W-:Y:S05]  /*9d50*/  MUFU.EX2 R168, R175 ;  /* 0x000000af00a87308 */ /* 0x000fea0000000800 */
[C---:B------:R-:W-:Y:S01]  /*9d60*/  HMMA.16816.F32 R72, R132.reuse, R146, R72 ;  /* 0x000000928448723c */ /* 0x040fe20000001848 */
[----:B------:R-:W3:Y:S07]  /*9d70*/  LDSM.16.MT88.4 R144, [R222+0x7100] ;  /* 0x00710000de90783b */ /* 0x000eee0000004200 */
[C---:B------:R-:W-:Y:S01]  /*9d80*/  HMMA.16816.F32 R76, R132.reuse, R160, R76 ;  /* 0x000000a0844c723c */ /* 0x040fe2000000184c */
[----:B------:R-:W-:Y:S06]  /*9d90*/  MUFU.EX2 R161, R178 ;  /* 0x000000b200a17308 */ /* 0x000fec0000000800 */
[----:B------:R-:W-:Y:S01]  /*9da0*/  MOV R160, R170 ;  /* 0x000000aa00a07202 */ /* 0x000fe20000000f00 */
[C---:B------:R-:W-:Y:S03]  /*9db0*/  HMMA.16816.F32 R80, R132.reuse, R162, R80 ;  /* 0x000000a28450723c */ /* 0x040fe60000001850 */
[----:B------:R4:W2:Y:S05]  /*9dc0*/  MUFU.EX2 R163, R179 ;  /* 0x000000b300a37308 */ /* 0x0008aa0000000800 */
[C---:B-----5:R-:W-:Y:S05]  /*9dd0*/  HMMA.16816.F32 R84, R132.reuse, R156, R84 ;  /* 0x0000009c8454723c */ /* 0x060fea0000001854 */
[----:B------:R5:W2:Y:S03]  /*9de0*/  MUFU.EX2 R170, R173 ;  /* 0x000000ad00aa7308 */ /* 0x000aa60000000800 */
[C---:B------:R-:W-:Y:S01]  /*9df0*/  HMMA.16816.F32 R88, R132.reuse, R158, R88 ;  /* 0x0000009e8458723c */ /* 0x040fe20000001858 */
[----:B------:R-:W-:Y:S07]  /*9e00*/  LDSM.16.MT88.4 R156, [R227+0x1900] ;  /* 0x00190000e39c783b */ /* 0x000fee0000004200 */
[C---:B-1----:R-:W-:Y:S01]  /*9e10*/  HMMA.16816.F32 R92, R132.reuse, R136, R92 ;  /* 0x00000088845c723c */ /* 0x042fe2000000185c */
[----:B----4-:R-:W-:Y:S07]  /*9e20*/  LDSM.16.MT88.4 R176, [R222+0x3900] ;  /* 0x00390000deb0783b */ /* 0x010fee0000004200 */
[C---:B------:R-:W-:Y:S01]  /*9e30*/  HMMA.16816.F32 R96, R132.reuse, R138, R96 ;  /* 0x0000008a8460723c */ /* 0x040fe20000001860 */
[----:B------:R-:W1:Y:S07]  /*9e40*/  LDSM.16.MT88.4 R136, [R220+0x7100] ;  /* 0x00710000dc88783b */ /* 0x000e6e0000004200 */
[C---:B--2---:R-:W-:Y:S01]  /*9e50*/  HMMA.16816.F32 R100, R132.reuse, R140, R100 ;  /* 0x0000008c8464723c */ /* 0x044fe20000001864 */
[----:B-----5:R-:W-:Y:S07]  /*9e60*/  LDSM.16.MT88.4 R172, [R227+0x3900] ;  /* 0x00390000e3ac783b */ /* 0x020fee0000004200 */
[C---:B------:R-:W-:Y:S01]  /*9e70*/  HMMA.16816.F32 R104, R132.reuse, R142, R104 ;  /* 0x0000008e8468723c */ /* 0x040fe20000001868 */
[----:B------:R-:W2:Y:S07]  /*9e80*/  LDSM.16.MT88.4 R140, [R222+0x1900] ;  /* 0x00190000de8c783b */ /* 0x000eae0000004200 */
[C---:B---3--:R-:W-:Y:S08]  /*9e90*/  HMMA.16816.F32 R108, R132.reuse, R144, R108 ;  /* 0x00000090846c723c */ /* 0x048ff0000000186c */
[C---:B------:R-:W-:Y:S01]  /*9ea0*/  HMMA.16816.F32 R112, R132.reuse, R146, R112 ;  /* 0x000000928470723c */ /* 0x040fe20000001870 */
[----:B------:R-:W3:Y:S07]  /*9eb0*/  LDSM.16.MT88.4 R144, [R221+0x1900] ;  /* 0x00190000dd90783b */ /* 0x000eee0000004200 */
        /* <DEDUP_REMOVED lines=13> */
[----:B------:R-:W-:Y:S02]  /*9f90*/  MOV R139, R168 ;  /* 0x000000a8008b7202 */ /* 0x000fe40000000f00 */
[----:B------:R-:W-:Y:S02]  /*9fa0*/  F2FP.PACK_AB R168, R136, R150 ;  /* 0x0000009688a8723e */ /* 0x000fe400000000ff */
[-C--:B------:R-:W-:Y:S02]  /*9fb0*/  F2FP.PACK_AB R170, R186, R138.reuse ;  /* 0x0000008abaaa723e */ /* 0x080fe400000000ff */
[----:B------:R-:W-:Y:S02]  /*9fc0*/  F2FP.PACK_AB R169, R139, R137 ;  /* 0x000000898ba9723e */ /* 0x000fe400000000ff */
[-C--:B------:R-:W-:Y:S07]  /*9fd0*/  F2FP.PACK_AB R171, R165, R135.reuse ;  /* 0x00000087a5ab723e */ /* 0x080fee00000000ff */
[C---:B------:R-:W-:Y:S01]  /*9fe0*/  HMMA.16816.F32 R160, R168.reuse, R156, R4 ;  /* 0x0000009ca8a0723c */ /* 0x040fe20000001804 */
[----:B------:R-:W1:Y:S07]  /*9ff0*/  LDSM.16.MT88.4 R4, [R221+0x3900] ;  /* 0x00390000dd04783b */ /* 0x000e6e0000004200 */
[C---:B------:R-:W-:Y:S07]  /*a000*/  HMMA.16816.F32 R156, R168.reuse, R158, R8 ;  /* 0x0000009ea89c723c */ /* 0x040fee0000001808 */
[----:B------:R-:W-:Y:S02]  /*a010*/  MOV R8, R135 ;  /* 0x0000008700087202 */ /* 0x000fe40000000f00 */
[C---:B--2---:R-:W-:Y:S03]  /*a020*/  HMMA.16816.F32 R132, R168.reuse, R140, R12 ;  /* 0x0000008ca884723c */ /* 0x044fe6000000180c */
[----:B------:R-:W-:Y:S02]  /*a030*/  MOV R9, R138 ;  /* 0x0000008a00097202 */ /* 0x000fe40000000f00 */
[----:B------:R-:W-:Y:S02]  /*a040*/  MOV R10, R139 ;  /* 0x0000008b000a7202 */ /* 0x000fe40000000f00 */
[----:B------:R-:W-:Y:S02]  /*a050*/  MOV R11, R136 ;  /* 0x00000088000b7202 */ /* 0x000fe40000000f00 */
[----:B------:R-:W-:Y:S02]  /*a060*/  MOV R15, R137 ;  /* 0x00000089000f7202 */ /* 0x000fe40000000f00 */
[C---:B------:R-:W-:Y:S07]  /*a070*/  HMMA.16816.F32 R136, R168.reuse, R142, R16 ;  /* 0x0000008ea888723c */ /* 0x040fee0000001810 */
[----:B------:R-:W-:Y:S01]  /*a080*/  MOV R19, R150 ;  /* 0x0000009600137202 */ /* 0x000fe20000000f00 */
[C---:B---3--:R-:W-:Y:S04]  /*a090*/  HMMA.16816.F32 R140, R168.reuse, R144, R20 ;  /* 0x00000090a88c723c */ /* 0x048fe80000001814 */
[----:B------:R-:W-:Y:S02]  /*a0a0*/  MOV R18, R15 ;  /* 0x0000000f00127202 */ /* 0x000fe40000000f00 */
[----:B------:R-:W-:Y:S01]  /*a0b0*/  LDSM.16.MT88.4 R12, [R227+0x5900] ;  /* 0x00590000e30c783b */ /* 0x000fe20000004200 */
[----:B------:R-:W-:Y:S01]  /*a0c0*/  MOV R21, R151 ;  /* 0x0000009700157202 */ /* 0x000fe20000000f00 */
[C---:B------:R-:W-:Y:S04]  /*a0d0*/  HMMA.16816.F32 R144, R168.reuse, R146, R24 ;  /* 0x00000092a890723c */ /* 0x040fe80000001818 */
[----:B------:R-:W-:Y:S02]  /*a0e0*/  MOV R22, R148 ;  /* 0x0000009400167202 */ /* 0x000fe40000000f00 */
[----:B------:R-:W-:Y:S01]  /*a0f0*/  MOV R23, R149 ;  /* 0x0000009500177202 */ /* 0x000fe20000000f00 */
[----:B------:R-:W-:Y:S01]  /*a100*/  LDSM.16.MT88.4 R24, [R220+0x5900] ;  /* 0x00590000dc18783b */ /* 0x000fe20000004200 */
[C---:B----4-:R-:W-:Y:S07]  /*a110*/  HMMA.16816.F32 R148, R168.reuse, R152, R28 ;  /* 0x00000098a894723c */ /* 0x050fee000000181c */
[----:B------:R-:W-:Y:S01]  /*a120*/  LDSM.16.MT88.4 R28, [R227+0x7900] ;  /* 0x00790000e31c783b */ /* 0x000fe20000004200 */
        /* <DEDUP_REMOVED lines=10> */
[----:B------:R-:W-:Y:S02]  /*a1d0*/  MOV R172, R19 ;  /* 0x0000001300ac7202 */ /* 0x000fe40000000f00 */
[----:B------:R-:W3:Y:S01]  /*a1e0*/  LDSM.16.MT88.4 R16, [R222+0x5900] ;  /* 0x00590000de10783b */ /* 0x000ee20000004200 */
[----:B------:R-:W-:Y:S01]  /*a1f0*/  MOV R175, R21 ;  /* 0x0000001500af7202 */ /* 0x000fe20000000f00 */
[C---:B------:R-:W-:Y:S04]  /*a200*/  HMMA.16816.F32 R48, R168.reuse, R178, R48 ;  /* 0x000000b2a830723c */ /* 0x040fe80000001830 */
[----:B------:R-:W-:Y:S02]  /*a210*/  MOV R174, R22 ;  /* 0x0000001600ae7202 */ /* 0x000fe40000000f00 */
[----:B------:R-:W-:Y:S02]  /*a220*/  MOV R177, R23 ;  /* 0x0000001700b17202 */ /* 0x000fe40000000f00 */
[C---:B-1----:R-:W-:Y:S01]  /*a230*/  HMMA.16816.F32 R52, R168.reuse, R4, R52 ;  /* 0x00000004a834723c */ /* 0x042fe20000001834 */
[----:B------:R-:W1:Y:S03]  /*a240*/  LDSM.16.MT88.4 R20, [R221+0x5900] ;  /* 0x00590000dd14783b */ /* 0x000e660000004200 */
[----:B------:R-:W-:Y:S02]  /*a250*/  FADD.FTZ R2, R177, R2 ;  /* 0x00000002b1027221 */ /* 0x000fe40000010000 */
[----:B------:R-:W-:Y:S02]  /*a260*/  FADD.FTZ R194, R174, R194 ;  /* 0x000000c2aec27221 */ /* 0x000fe40000010000 */
[C---:B------:R-:W-:Y:S01]  /*a270*/  HMMA.16816.F32 R56, R168.reuse, R6, R56 ;  /* 0x00000006a838723c */ /* 0x040fe20000001838 */
[----:B------:R-:W4:Y:S03]  /*a280*/  LDSM.16.MT88.4 R4, [R222+0x7900] ;  /* 0x00790000de04783b */ /* 0x000f260000004200 */
[----:B------:R-:W-:Y:S02]  /*a290*/  FADD.FTZ R2, R175, R2 ;  /* 0x00000002af027221 */ /* 0x000fe40000010000 */
[----:B------:R-:W-:Y:S02]  /*a2a0*/  FADD.FTZ R197, R197, R194 ;  /* 0x000000c2c5c57221 */ /* 0x000fe40000010000 */
[----:B------:R-:W-:Y:S04]  /*a2b0*/  FADD.FTZ R199, R199, R2 ;  /* 0x00000002c7c77221 */ /* 0x000fe80000010000 */
[----:B------:R-:W-:Y:S01]  /*a2c0*/  FADD.FTZ R197, R196, R197 ;  /* 0x000000c5c4c57221 */ /* 0x000fe20000010000 */
[C---:B--2---:R-:W-:Y:S03]  /*a2d0*/  HMMA.16816.F32 R60, R168.reuse, R8, R60 ;  /* 0x00000008a83c723c */ /* 0x044fe6000000183c */
[----:B------:R-:W-:Y:S02]  /*a2e0*/  FADD.FTZ R2, R198, R199 ;  /* 0x000000c7c6027221 */ /* 0x000fe40000010000 */
        /* <DEDUP_REMOVED lines=10> */
[----:B------:R-:W5:Y:S03]  /*a390*/  LDSM.16.MT88.4 R12, [R220+0x7900] ;  /* 0x00790000dc0c783b */ /* 0x000f660000004200 */
[----:B------:R-:W-:Y:S02]  /*a3a0*/  FADD.FTZ R195, R35, R195 ;  /* 0x000000c323c37221 */ /* 0x000fe40000010000 */
[----:B------:R-:W-:Y:S01]  /*a3b0*/  FADD.FTZ R240, R186, R2 ;  /* 0x00000002baf07221 */ /* 0x000fe20000010000 */
[-C--:B------:R-:W-:Y:S01]  /*a3c0*/  MOV R2, R164.reuse ;  /* 0x000000a400027202 */ /* 0x080fe20000000f00 */
[C---:B---3--:R-:W-:Y:S04]  /*a3d0*/  HMMA.16816.F32 R76, R168.reuse, R16, R76 ;  /* 0x00000010a84c723c */ /* 0x048fe8000000184c */
[----:B------:R-:W-:Y:S04]  /*a3e0*/  FADD.FTZ R239, R165, R195 ;  /* 0x000000c3a5ef7221 */ /* 0x000fe80000010000 */
[C---:B------:R-:W-:Y:S08]  /*a3f0*/  HMMA.16816.F32 R80, R168.reuse, R18, R80 ;  /* 0x00000012a850723c */ /* 0x040ff00000001850 */
        /* <DEDUP_REMOVED lines=10> */
[C---:B-----5:R-:W-:Y:S07]  /*a4a0*/  HMMA.16816.F32 R124, R168.reuse, R12, R124 ;  /* 0x0000000ca87c723c */ /* 0x060fee000000187c */
[----:B------:R-:W-:Y:S01]  /*a4b0*/  MOV R12, R164 ;  /* 0x000000a4000c7202 */ /* 0x000fe20000000f00 */
[----:B------:R-:W-:Y:S01]  /*a4c0*/  HMMA.16816.F32 R128, R168, R14, R128 ;  /* 0x0000000ea880723c */ /* 0x000fe20000001880 */
[----:B------:R-:W-:-:S07]  /*a4d0*/  @P0 BRA `(.L_x_1079) ;  /* 0xffffbcc000000947 */ /* 0x000fce000383ffff */
.L_x_1068:
        /* <DEDUP_REMOVED lines=26> */
.L_x_1081:
[----:B------:R-:W-:Y:S02]  /*a680*/  UMOV UR5, 0x1 ;  /* 0x0000000100057882 */ /* 0x000fe40000000000 */
[----:B------:R-:W-:Y:S02]  /*a690*/  ULDC UR4, c[0x0][0x32c] ;  /* 0x0000cb0000047ab9 */ /* 0x000fe40000000800 */
[----:B------:R-:W-:-:S03]  /*a6a0*/  UISETP.NE.AND UP0, UPT, UR5, UR4, UPT ;  /* 0x000000040500728c */ /* 0x000fc6000bf05270 */
[----:B------:R-:W-:Y:S02]  /*a6b0*/  ULDC.64 UR4, c[0x0][0x330] ;  /* 0x0000cc0000047ab9 */ /* 0x000fe40000000a00 */
[----:B------:R-:W-:-:S07]  /*a6c0*/  UIMAD.WIDE.U32 UR28, UR26, UR4, URZ ;  /* 0x000000041a1c72a5 */ /* 0x000fce000f8e003f */
[----:B------:R-:W-:Y:S02]  /*a6d0*/  @UP0 UMOV UR27, UR29 ;  /* 0x0000001d001b0c82 */ /* 0x000fe40008000000 */
[----:B------:R-:W-:Y:S02]  /*a6e0*/  @UP0 USHF.R.U32.HI UR26, URZ, UR5, UR27 ;  /* 0x000000053f1a0299 */ /* 0x000fe4000801161b */
.L_x_1082:
[----:B------:R-:W-:Y:S02]  /*a6f0*/  ULDC UR4, c[0x0][0x32c] ;  /* 0x0000cb0000047ab9 */ /* 0x000fe40000000800 */
[----:B------:R-:W-:-:S04]  /*a700*/  UIMAD UR4, UR26, UR4, URZ ;  /* 0x000000041a0472a4 */ /* 0x000fc8000f8e023f */
[----:B------:R-:W-:-:S04]  /*a710*/  UISETP.LT.AND UP0, UPT, UR23, UR4, UPT ;  /* 0x000000041700728c */ /* 0x000fc8000bf01270 */
[----:B------:R-:W-:-:S04]  /*a720*/  USEL UR23, UR23, UR4, !UP0 ;  /* 0x0000000417177287 */ /* 0x000fc8000c000000 */
.L_x_1080:
        /* <DEDUP_REMOVED lines=20> */
.L_x_1086:
        /* <DEDUP_REMOVED lines=69> */
.L_x_1084:
        /* <DEDUP_REMOVED lines=273> */
.L_x_1085:
[----:B-1----:R-:W-:Y:S01]  /*bdd0*/  FMNMX.FTZ R166, R4, R3, !PT ;  /* 0x0000000304a67209 */ /* 0x002fe20007810000 */
[----:B------:R-:W-:Y:S01]  /*bde0*/  LDSM.16.MT88.4 R168, [R227+0x100] ;  /* 0x00010000e3a8783b */ /* 0x000fe20000004200 */
        /* <DEDUP_REMOVED lines=391> */
[C---:B---3--:R-:W-:Y:S01]  /*d660*/  HMMA.16816.F32 R60, R12.reuse, R160, R60 ;  /* 0x000000a00c3c723c */ /* 0x048fe2000000183c */
[----:B------:R3:W-:Y:S07]  /*d670*/  MUFU.EX2 R161, R34 ;  /* 0x0000002200a17308 */ /* 0x0007ee0000000800 */
[C---:B------:R-:W-:Y:S08]  /*d680*/  HMMA.16816.F32 R64, R12.reuse, R162, R64 ;  /* 0x000000a20c40723c */ /* 0x040ff00000001840 */
[C---:B----4-:R-:W-:Y:S08]  /*d690*/  HMMA.16816.F32 R68, R12.reuse, R24, R68 ;  /* 0x000000180c44723c */ /* 0x050ff00000001844 */
[C---:B------:R-:W-:Y:S01]  /*d6a0*/  HMMA.16816.F32 R72, R12.reuse, R26, R72 ;  /* 0x0000001a0c48723c */ /* 0x040fe20000001848 */
[----:B------:R-:W4:Y:S07]  /*d6b0*/  LDSM.16.MT88.4 R24, [R222+0x7100] ;  /* 0x00710000de18783b */ /* 0x000f2e0000004200 */
        /* <DEDUP_REMOVED lines=14> */
[----:B---3--:R-:W-:Y:S01]  /*d7a0*/  LDSM.16.MT88.4 R32, [R220+0x1900] ;  /* 0x00190000dc20783b */ /* 0x008fe20000004200 */
[----:B------:R-:W1:Y:S06]  /*d7b0*/  MUFU.EX2 R174, R174 ;  /* 0x000000ae00ae7308 */ /* 0x000e6c0000000800 */
[C---:B------:R-:W-:Y:S01]  /*d7c0*/  HMMA.16816.F32 R96, R12.reuse, R18, R96 ;  /* 0x000000120c60723c */ /* 0x040fe20000001860 */
[----:B------:R-:W2:Y:S03]  /*d7d0*/  LDSM.16.MT88.4 R16, [R220+0x7100] ;  /* 0x00710000dc10783b */ /* 0x000ea60000004200 */
[----:B------:R-:W3:Y:S04]  /*d7e0*/  MUFU.EX2 R175, R175 ;  /* 0x000000af00af7308 */ /* 0x000ee80000000800 */
[C---:B------:R-:W-:Y:S01]  /*d7f0*/  HMMA.16816.F32 R100, R12.reuse, R20, R100 ;  /* 0x000000140c64723c */ /* 0x040fe20000001864 */
[----:B------:R-:W-:Y:S05]  /*d800*/  LDSM.16.MT88.4 R168, [R227+0x3900] ;  /* 0x00390000e3a8783b */ /* 0x000fea0000004200 */
[----:B------:R-:W5:Y:S02]  /*d810*/  MUFU.EX2 R190, R190 ;  /* 0x000000be00be7308 */ /* 0x000f640000000800 */
[C---:B------:R-:W-:Y:S01]  /*d820*/  HMMA.16816.F32 R104, R12.reuse, R22, R104 ;  /* 0x000000160c68723c */ /* 0x040fe20000001868 */
[----:B------:R-:W5:Y:S03]  /*d830*/  LDSM.16.MT88.4 R20, [R227+0x1900] ;  /* 0x00190000e314783b */ /* 0x000f660000004200 */
[----:B-1----:R-:W-:Y:S04]  /*d840*/  FADD.FTZ R183, R174, R183 ;  /* 0x000000b7aeb77221 */ /* 0x002fe80000010000 */
[C---:B----4-:R-:W-:Y:S01]  /*d850*/  HMMA.16816.F32 R108, R12.reuse, R24, R108 ;  /* 0x000000180c6c723c */ /* 0x050fe2000000186c */
[----:B------:R-:W1:Y:S03]  /*d860*/  MUFU.EX2 R189, R189 ;  /* 0x000000bd00bd7308 */ /* 0x000e660000000800 */
[----:B---3--:R-:W-:Y:S04]  /*d870*/  FADD.FTZ R183, R175, R183 ;  /* 0x000000b7afb77221 */ /* 0x008fe80000010000 */
[C---:B------:R-:W-:Y:S01]  /*d880*/  HMMA.16816.F32 R112, R12.reuse, R26, R112 ;  /* 0x0000001a0c70723c */ /* 0x040fe20000001870 */
[----:B------:R-:W3:Y:S07]  /*d890*/  LDSM.16.MT88.4 R24, [R221+0x1900] ;  /* 0x00190000dd18783b */ /* 0x000eee0000004200 */
[C---:B------:R-:W-:Y:S07]  /*d8a0*/  HMMA.16816.F32 R116, R12.reuse, R156, R116 ;  /* 0x0000009c0c74723c */ /* 0x040fee0000001874 */
[----:B------:R-:W-:Y:S01]  /*d8b0*/  MOV R157, R161 ;  /* 0x000000a1009d7202 */ /* 0x000fe20000000f00 */
[C---:B------:R-:W-:Y:S08]  /*d8c0*/  HMMA.16816.F32 R120, R12.reuse, R158, R120 ;  /* 0x0000009e0c78723c */ /* 0x040ff00000001878 */
[C---:B--2---:R-:W-:Y:S08]  /*d8d0*/  HMMA.16816.F32 R124, R12.reuse, R16, R124 ;  /* 0x000000100c7c723c */ /* 0x044ff0000000187c */
[----:B------:R-:W-:Y:S01]  /*d8e0*/  HMMA.16816.F32 R128, R12, R18, R128 ;  /* 0x000000120c80723c */ /* 0x000fe20000001880 */
[----:B------:R-:W2:Y:S06]  /*d8f0*/  LDSM.16.MT88.4 R16, [R222+0x3900] ;  /* 0x00390000de10783b */ /* 0x000eac0000004200 */
[----:B------:R-:W-:Y:S01]  /*d900*/  F2FP.PACK_AB R12, R173, R172 ;  /* 0x000000acad0c723e */ /* 0x000fe200000000ff */
[----:B------:R-:W-:Y:S01]  /*d910*/  FADD.FTZ R172, R172, R180 ;  /* 0x000000b4acac7221 */ /* 0x000fe20000010000 */
[----:B------:R-:W-:Y:S03]  /*d920*/  F2FP.PACK_AB R13, R175, R174 ;  /* 0x000000aeaf0d723e */ /* 0x000fe600000000ff */
[C---:B-----5:R-:W-:Y:S01]  /*d930*/  F2FP.PACK_AB R14, R190.reuse, R199 ;  /* 0x000000c7be0e723e */ /* 0x060fe200000000ff */
[----:B------:R-:W-:Y:S01]  /*d940*/  FADD.FTZ R172, R173, R172 ;  /* 0x000000acadac7221 */ /* 0x000fe20000010000 */
[-C--:B-1----:R-:W-:Y:S03]  /*d950*/  F2FP.PACK_AB R15, R189, R157.reuse ;  /* 0x0000009dbd0f723e */ /* 0x082fe600000000ff */
[----:B------:R-:W-:Y:S04]  /*d960*/  FADD.FTZ R172, R199, R172 ;  /* 0x000000acc7ac7221 */ /* 0x000fe80000010000 */
[C---:B------:R-:W-:Y:S03]  /*d970*/  HMMA.16816.F32 R160, R12.reuse, R20, R4 ;  /* 0x000000140ca0723c */ /* 0x040fe60000001804 */
[----:B------:R-:W-:Y:S04]  /*d980*/  FADD.FTZ R240, R190, R172 ;  /* 0x000000acbef07221 */ /* 0x000fe80000010000 */
[----:B------:R-:W-:Y:S02]  /*d990*/  MOV R7, R157 ;  /* 0x0000009d00077202 */ /* 0x000fe40000000f00 */
[C---:B------:R-:W-:Y:S01]  /*d9a0*/  HMMA.16816.F32 R156, R12.reuse, R22, R8 ;  /* 0x000000160c9c723c */ /* 0x040fe20000001808 */
[----:B------:R-:W-:Y:S07]  /*d9b0*/  LDSM.16.MT88.4 R8, [R220+0x3900] ;  /* 0x00390000dc08783b */ /* 0x000fee0000004200 */
[C---:B------:R-:W-:Y:S01]  /*d9c0*/  HMMA.16816.F32 R132, R12.reuse, R28, R132 ;  /* 0x0000001c0c84723c */ /* 0x040fe20000001884 */
[----:B------:R-:W-:Y:S06]  /*d9d0*/  LDSM.16.MT88.4 R20, [R227+0x5900] ;  /* 0x00590000e314783b */ /* 0x000fec0000004200 */
[----:B------:R-:W-:Y:S01]  /*d9e0*/  MOV R29, R7 ;  /* 0x00000007001d7202 */ /* 0x000fe20000000f00 */
        /* <DEDUP_REMOVED lines=9> */
[----:B------:R-:W-:Y:S01]  /*da80*/  MOV R169, R29 ;  /* 0x0000001d00a97202 */ /* 0x000fe20000000f00 */
        /* <DEDUP_REMOVED lines=14> */
[C---:B------:R-:W-:Y:S08]  /*db70*/  HMMA.16816.F32 R72, R12.reuse, R22, R72 ;  /* 0x000000160c48723c */ /* 0x040ff00000001848 */
[C---:B---3--:R-:W-:Y:S08]  /*db80*/  HMMA.16816.F32 R76, R12.reuse, R24, R76 ;  /* 0x000000180c4c723c */ /* 0x048ff0000000184c */
[C---:B------:R-:W-:Y:S08]  /*db90*/  HMMA.16816.F32 R80, R12.reuse, R26, R80 ;  /* 0x0000001a0c50723c */ /* 0x040ff00000001850 */
[C---:B----4-:R-:W-:Y:S08]  /*dba0*/  HMMA.16816.F32 R84, R12.reuse, R28, R84 ;  /* 0x0000001c0c54723c */ /* 0x050ff00000001854 */
[C---:B------:R-:W-:Y:S08]  /*dbb0*/  HMMA.16816.F32 R88, R12.reuse, R30, R88 ;  /* 0x0000001e0c58723c */ /* 0x040ff00000001858 */
[C---:B------:R-:W-:Y:S08]  /*dbc0*/  HMMA.16816.F32 R92, R12.reuse, R32, R92 ;  /* 0x000000200c5c723c */ /* 0x040ff0000000185c */
[C---:B------:R-:W-:Y:S08]  /*dbd0*/  HMMA.16816.F32 R96, R12.reuse, R34, R96 ;  /* 0x000000220c60723c */ /* 0x040ff00000001860 */
[C---:B--2---:R-:W-:Y:S08]  /*dbe0*/  HMMA.16816.F32 R100, R12.reuse, R16, R100 ;  /* 0x000000100c64723c */ /* 0x044ff00000001864 */
[C---:B------:R-:W-:Y:S01]  /*dbf0*/  HMMA.16816.F32 R104, R12.reuse, R18, R104 ;  /* 0x000000120c68723c */ /* 0x040fe20000001868 */
[----:B------:R-:W2:Y:S07]  /*dc00*/  LDSM.16.MT88.4 R16, [R220+0x7900] ;  /* 0x00790000dc10783b */ /* 0x000eae0000004200 */
[C---:B-1----:R-:W-:Y:S08]  /*dc10*/  HMMA.16816.F32 R108, R12.reuse, R4, R108 ;  /* 0x000000040c6c723c */ /* 0x042ff0000000186c */
[C---:B------:R-:W-:Y:S08]  /*dc20*/  HMMA.16816.F32 R112, R12.reuse, R6, R112 ;  /* 0x000000060c70723c */ /* 0x040ff00000001870 */
[C---:B-----5:R-:W-:Y:S08]  /*dc30*/  HMMA.16816.F32 R116, R12.reuse, R8, R116 ;  /* 0x000000080c74723c */ /* 0x060ff00000001874 */
[C---:B------:R-:W-:Y:S08]  /*dc40*/  HMMA.16816.F32 R120, R12.reuse, R10, R120 ;  /* 0x0000000a0c78723c */ /* 0x040ff00000001878 */
[C---:B--2---:R-:W-:Y:S08]  /*dc50*/  HMMA.16816.F32 R124, R12.reuse, R16, R124 ;  /* 0x000000100c7c723c */ /* 0x044ff0000000187c */
[----:B------:R-:W-:Y:S07]  /*dc60*/  HMMA.16816.F32 R128, R12, R18, R128 ;  /* 0x000000120c80723c */ /* 0x000fee0000001880 */
[----:B------:R-:W-:Y:S01]  /*dc70*/  MOV R12, R164 ;  /* 0x000000a4000c7202 */ /* 0x000fe20000000f00 */
[----:B------:R-:W-:-:S05]  /*dc80*/  @P0 BRA `(.L_x_1086) ;  /* 0xffffcbe000000947 */ /* 0x000fca000383ffff */
.L_x_1083:
        /* <DEDUP_REMOVED lines=14> */
.L_x_1097:
[----:B------:R-:W-:Y:S04]  /*dd70*/  DEPBAR.LE SB0, 0x0 ;  /* 0x000080000000791a */ /* 0x000fe80000000000 */
[----:B------:R-:W-:Y:S01]  /*dd80*/  BAR.SYNC.DEFER_BLOCKING 0x0 ;  /* 0x0000000000007b1d */ /* 0x000fe20000010000 */
[----:B------:R-:W-:Y:S01]  /*dd90*/  SHF.R.S32.HI R0, RZ, 0x1f, R234 ;  /* 0x0000001fff007819 */ /* 0x000fe200000114ea */
[----:B------:R-:W-:Y:S01]  /*dda0*/  IMAD.WIDE.U32 R4, R234, c[0x0][0x208], RZ ;  /* 0x00008200ea047a25 */ /* 0x000fe200078e00ff */
[----:B------:R-:W-:Y:S01]  /*ddb0*/  SHF.R.S32.HI R28, RZ, 0x1f, R233 ;  /* 0x0000001fff1c7819 */ /* 0x000fe200000114e9 */
[----:B------:R-:W-:Y:S02]  /*ddc0*/  UISETP.GT.AND UP0, UPT, UR22, UR7, UPT ;  /* 0x000000071600728c */ /* 0x000fe4000bf04270 */
        /* <DEDUP_REMOVED lines=255> */
[----:B------:R-:W-:Y:S01]  /*edc0*/  ISETP.NE.AND P1, PT, R232, 0x1, PT ;  /* 0x00000001e800780c */ /* 0x000fe20003f25270 */
[----:B------:R-:W-:Y:S04]  /*edd0*/  IMAD.MOV.U32 R233, RZ, RZ, RZ ;  /* 0x000000ffffe97224 */ /* 0x000fe800078e00ff */
        /* <DEDUP_REMOVED lines=52> */
[----:B------:R1:W-:Y:S03]  /*f120*/  LDGSTS.E.BYPASS.LTC128B.128 [R231+0xf100], [R170.64], !P6 ;  /* 0x0f100000aae77fae */ /* 0x0003e6000f101d52 */
.L_x_1088:
        /* <DEDUP_REMOVED lines=33> */
.L_x_1091:
[----:B------:R-:W-:Y:S04]  /*f340*/  MOV R166, 0x1 ;  /* 0x0000000100a67802 */ /* 0x000fe80000000f00 */
[----:B------:R-:W-:Y:S11]  /*f350*/  ISETP.NE.AND P0, PT, R166, c[0x0][0x32c], PT ;  /* 0x0000cb00a6007a0c */ /* 0x000ff60003f05270 */
[----:B------:R-:W-:Y:S02]  /*f360*/  @!UPT UIADD3 URZ, URZ, URZ, URZ ;  /* 0x0000003f3f3ff290 */ /* 0x000fe4000fffe03f */
[----:B------:R-:W-:Y:S05]  /*f370*/  @P0 IMAD.HI.U32 R166, R167, c[0x0][0x330], RZ ;  /* 0x0000cc00a7a60a27 */ /* 0x000fea00078e00ff */
[----:B------:R-:W-:Y:S02]  /*f380*/  @P0 SHF.R.U32.HI R167, RZ, c[0x0][0x334], R166 ;  /* 0x0000cd00ffa70a19 */ /* 0x000fe400000116a6 */
.L_x_1092:
[----:B------:R-:W-:Y:S05]  /*f390*/  BSYNC B0 ;  /* 0x0000000000007941 */ /* 0x000fea0003800000 */
.L_x_1090:
[----:B------:R-:W-:Y:S04]  /*f3a0*/  IMAD R167, R167, c[0x0][0x32c], -R0 ;  /* 0x0000cb00a7a77a24 */ /* 0x000fe800078e0a00 */
[----:B------:R-:W-:Y:S05]  /*f3b0*/  IMAD.IADD R167, R167, 0x1, -R237 ;  /* 0x00000001a7a77824 */ /* 0x000fea00078e0aed */
[----:B------:R-:W-:Y:S02]  /*f3c0*/  IADD3 R166, R167, c[0x0][0x32c], RZ ;  /* 0x0000cb00a7a67a10 */ /* 0x000fe40007ffe0ff */
[----:B------:R-:W-:Y:S02]  /*f3d0*/  IMNMX R172, R172, R167, !PT ;  /* 0x000000a7acac7217 */ /* 0x000fe40007800200 */
[----:B------:R-:W-:Y:S02]  /*f3e0*/  IMNMX R173, R173, R166, PT ;  /* 0x000000a6adad7217 */ /* 0x000fe40003800200 */
.L_x_1089:
        /* <DEDUP_REMOVED lines=85> */
.L_x_1095:
[----:B------:R-:W-:Y:S04]  /*f940*/  MOV R12, 0x1 ;  /* 0x00000001000c7802 */ /* 0x000fe80000000f00 */
[----:B------:R-:W-:Y:S11]  /*f950*/  ISETP.NE.AND P0, PT, R12, c[0x0][0x32c], PT ;  /* 0x0000cb000c007a0c */ /* 0x000ff60003f05270 */
[----:B------:R-:W-:Y:S02]  /*f960*/  @!UPT UIADD3 URZ, URZ, URZ, URZ ;  /* 0x0000003f3f3ff290 */ /* 0x000fe4000fffe03f */
[----:B------:R-:W-:Y:S05]  /*f970*/  @P0 IMAD.HI.U32 R12, R13, c[0x0][0x330], RZ ;  /* 0x0000cc000d0c0a27 */ /* 0x000fea00078e00ff */
[----:B------:R-:W-:Y:S02]  /*f980*/  @P0 SHF.R.U32.HI R13, RZ, c[0x0][0x334], R12 ;  /* 0x0000cd00ff0d0a19 */ /* 0x000fe4000001160c */
.L_x_1096:
[----:B------:R-:W-:Y:S05]  /*f990*/  BSYNC B0 ;  /* 0x0000000000007941 */ /* 0x000fea0003800000 */
.L_x_1094:
[----:B------:R-:W-:Y:S04]  /*f9a0*/  IMAD R0, R13, c[0x0][0x32c], -R0 ;  /* 0x0000cb000d007a24 */ /* 0x000fe800078e0a00 */
[----:B------:R-:W-:Y:S05]  /*f9b0*/  IMAD.IADD R12, R0, 0x1, -R237 ;  /* 0x00000001000c7824 */ /* 0x000fea00078e0aed */
[----:B------:R-:W-:Y:S02]  /*f9c0*/  IADD3 R0, R12, c[0x0][0x32c], RZ ;  /* 0x0000cb000c007a10 */ /* 0x000fe40007ffe0ff */
[----:B------:R-:W-:Y:S02]  /*f9d0*/  IMNMX R5, R5, R12, !PT ;  /* 0x0000000c05057217 */ /* 0x000fe40007800200 */
[----:B------:R-:W-:Y:S02]  /*f9e0*/  IMNMX R4, R4, R0, PT ;  /* 0x0000000004047217 */ /* 0x000fe40003800200 */
.L_x_1093:
        /* <DEDUP_REMOVED lines=556> */
.L_x_1087:
[----:B------:R-:W1:Y:S01]  /*11cb0*/  SHFL.BFLY PT, R5, R240, 0x2, 0x1f ;  /* 0x0c401f00f0057f89 */ /* 0x000e6200000e0000 */
[----:B------:R-:W-:-:S02]  /*11cc0*/  MOV R4, RZ ;  /* 0x000000ff00047202 */ /* 0x000fc40000000f00 */
[----:B------:R-:W-:Y:S01]  /*11cd0*/  MOV R7, 0xff800000 ;  /* 0xff80000000077802 */ /* 0x000fe20000000f00 */
        /* <DEDUP_REMOVED lines=152> */
.L_x_1049:
        /* <DEDUP_REMOVED lines=66> */
[----:B------:R-:W-:Y:S01]  /*12a80*/  IMAD.IADD R16, R13, 0x1, R4 ;  /* 0x000000010d107824 */ /* 0x000fe200078e0204 */
        /* <DEDUP_REMOVED lines=99> */
[----:B------:R-:W-:Y:S04]  /*130c0*/  STS [R16+0xc000], R120 ;  /* 0x00c0007810007388 */ /* 0x000fe80000000800 */
[----:B------:R-:W-:Y:S01]  /*130d0*/  STS [R16+0xc400], R122 ;  /* 0x00c4007a10007388 */ /* 0x000fe20000000800 */
[----:B-1----:R-:W-:-:S03]  /*130e0*/  IMAD.U32 R14, RZ, RZ, UR4 ;  /* 0x00000004ff0e7e24 */ /* 0x002fc6000f8e00ff */
[----:B------:R-:W-:Y:S04]  /*130f0*/  STS [R17+0xc080], R124 ;  /* 0x00c0807c11007388 */ /* 0x000fe80000000800 */
[----:B------:R-:W-:Y:S04]  /*13100*/  STS [R17+0xc480], R126 ;  /* 0x00c4807e11007388 */ /* 0x000fe80000000800 */
[----:B------:R-:W-:Y:S04]  /*13110*/  STS [R13+0xc000], R128 ;  /* 0x00c000800d007388 */ /* 0x000fe80000000800 */
[----:B------:R1:W-:Y:S01]  /*13120*/  STS [R13+0xc400], R3 ;  /* 0x00c400030d007388 */ /* 0x0003e20000000800 */
[----:B--2---:R-:W-:Y:S01]  /*13130*/  IMAD.U32 R15, RZ, RZ, UR5 ;  /* 0x00000005ff0f7e24 */ /* 0x004fe2000f8e00ff */
[----:B------:R-:W-:-:S02]  /*13140*/  ULDC.64 UR4, c[0x0][0x508] ;  /* 0x0001420000047ab9 */ /* 0x000fc40000000a00 */
[----:B------:R-:W-:Y:S01]  /*13150*/  BAR.SYNC.DEFER_BLOCKING 0x1, 0x100 ;  /* 0x0044000000007b1d */ /* 0x000fe20000010000 */
[----:B------:R-:W-:-:S04]  /*13160*/  UISETP.NE.U32.AND UP0, UPT, URZ, UR4, UPT ;  /* 0x000000043f00728c */ /* 0x000fc8000bf05070 */
[----:B------:R-:W-:Y:S01]  /*13170*/  UISETP.NE.AND.EX UP0, UPT, URZ, UR5, UPT, UP0 ;  /* 0x000000053f00728c */ /* 0x000fe2000bf05300 */
[----:B-1----:R-:W2:Y:S02]  /*13180*/  @P0 LDG.E R3, [R14.64] ;  /* 0x000000120e030981 */ /* 0x002ea4000c1e1900 */
[----:B------:R-:W-:-:S03]  /*13190*/  ULDC.64 UR4, c[0x0][0x508] ;  /* 0x0001420000047ab9 */ /* 0x000fc60000000a00 */
[----:B------:R-:W-:-:S05]  /*131a0*/  PLOP3.LUT P1, PT, PT, PT, UP0, 0x80, 0x0 ;  /* 0x000000000000781c */ /* 0x000fca0003f2f008 */
[----:B------:R-:W-:Y:S01]  /*131b0*/  @UP0 UIMAD.WIDE UR4, UR13, UR6, UR4 ;  /* 0x000000060d0402a5 */ /* 0x000fe2000f8e0204 */
[----:B------:R-:W-:-:S05]  /*131c0*/  IMAD.MOV.U32 R4, RZ, RZ, c[0x0][0x388] ;  /* 0x0000e200ff047624 */ /* 0x000fca00078e00ff */
        /* <DEDUP_REMOVED lines=14> */
.L_x_1099:
[----:B-1----:R-:W-:Y:S01]  /*132b0*/  LOP3.LUT R3, R9, 0xffffffe0, RZ, 0xc0, !PT ;  /* 0xffffffe009037812 */ /* 0x002fe200078ec0ff */
[----:B------:R-:W-:Y:S01]  /*132c0*/  IMAD.MOV.U32 R9, RZ, RZ, c[0x0][0x4e8] ;  /* 0x00013a00ff097624 */ /* 0x000fe200078e00ff */
[----:B------:R-:W-:Y:S01]  /*132d0*/  SHF.R.S32.HI R6, RZ, 0x1f, R11 ;  /* 0x0000001fff067819 */ /* 0x000fe2000001140b */
[----:B------:R-:W1:Y:S01]  /*132e0*/  S2R R75, SR_CTAID.X ;  /* 0x00000000004b7919 */ /* 0x000e620000002500 */
[----:B------:R-:W-:Y:S01]  /*132f0*/  LEA.HI R10, R5, R5, RZ, 0x1 ;  /* 0x00000005050a7211 */ /* 0x000fe200078f08ff */
[----:B------:R-:W-:Y:S01]  /*13300*/  IMAD.IADD R3, R0, 0x1, -R3 ;  /* 0x0000000100037824 */ /* 0x000fe200078e0a03 */
[----:B------:R-:W-:Y:S01]  /*13310*/  ISETP.NE.AND P1, PT, R9, 0x1, PT ;  /* 0x000000010900780c */ /* 0x000fe20003f25270 */
[----:B------:R-:W-:Y:S01]  /*13320*/  ULDC.64 UR6, c[0x0][0x490] ;  /* 0x0001240000067ab9 */ /* 0x000fe20000000a00 */
[----:B------:R-:W-:Y:S01]  /*13330*/  LEA.HI R6, R6, R11, RZ, 0x3 ;  /* 0x0000000b06067211 */ /* 0x000fe200078f18ff */
[----:B------:R-:W-:Y:S01]  /*13340*/  USHF.R.S32.HI UR11, URZ, 0x1f, UR13 ;  /* 0x0000001f3f0b7899 */ /* 0x000fe2000801140d */
[----:B------:R-:W-:Y:S01]  /*13350*/  SHF.R.S32.HI R9, RZ, 0x1f, R3 ;  /* 0x0000001fff097819 */ /* 0x000fe20000011403 */
[----:B------:R-:W-:Y:S01]  /*13360*/  ULDC.64 UR4, c[0x0][0x3a0] ;  /* 0x0000e80000047ab9 */ /* 0x000fe20000000a00 */
[----:B------:R-:W-:Y:S01]  /*13370*/  LOP3.LUT R6, R6, 0xffffff8, RZ, 0xc0, !PT ;  /* 0x0ffffff806067812 */ /* 0x000fe200078ec0ff */
[----:B------:R-:W-:Y:S01]  /*13380*/  UIMAD UR9, UR8, UR6, URZ ;  /* 0x00000006080972a4 */ /* 0x000fe2000f8e023f */
[----:B------:R-:W-:Y:S01]  /*13390*/  LEA.HI R9, R9, R3, RZ, 0x2 ;  /* 0x0000000309097211 */ /* 0x000fe200078f10ff */
[----:B------:R-:W-:Y:S01]  /*133a0*/  UMOV UR14, UR20 ;  /* 0x00000014000e7c82 */ /* 0x000fe20008000000 */
[----:B------:R-:W-:Y:S01]  /*133b0*/  LOP3.LUT R10, R10, 0x1ffffffe, RZ, 0xc0, !PT ;  /* 0x1ffffffe0a0a7812 */ /* 0x000fe200078ec0ff */
[----:B------:R-:W-:Y:S01]  /*133c0*/  IMAD.IADD R6, R11, 0x1, -R6 ;  /* 0x000000010b067824 */ /* 0x000fe200078e0a06 */
[----:B------:R-:W-:Y:S01]  /*133d0*/  SHF.R.S32.HI R9, RZ, 0x2, R9 ;  /* 0x00000002ff097819 */ /* 0x000fe20000011409 */
[----:B------:R-:W-:Y:S01]  /*133e0*/  UMOV UR15, UR21 ;  /* 0x00000015000f7c82 */ /* 0x000fe20008000000 */
[----:B------:R-:W-:Y:S01]  /*133f0*/  LOP3.LUT P2, RZ, R3, 0x3, RZ, 0xc0, !PT ;  /* 0x0000000303ff7812 */ /* 0x000fe2000784c0ff */
[----:B------:R-:W-:Y:S01]  /*13400*/  IMAD.IADD R5, R5, 0x1, -R10 ;  /* 0x0000000105057824 */ /* 0x000fe200078e0a0a */
[----:B------:R-:W-:Y:S01]  /*13410*/  UIMAD UR12, UR21, UR4, URZ ;  /* 0x00000004150c72a4 */ /* 0x000fe2000f8e023f */
[----:B------:R-:W-:Y:S01]  /*13420*/  IMAD R6, R6, 0x10, R9 ;  /* 0x0000001006067824 */ /* 0x000fe200078e0209 */
[----:B------:R-:W-:Y:S01]  /*13430*/  USEL UR11, UR11, URZ, !UP1 ;  /* 0x0000003f0b0b7287 */ /* 0x000fe2000c800000 */
[CC--:B------:R-:W-:Y:S01]  /*13440*/  LEA.HI R3, R2.reuse, R0.reuse, RZ, 0x3 ;  /* 0x0000000002037211 */ /* 0x0c0fe200078f18ff */
[----:B------:R-:W-:Y:S01]  /*13450*/  UIMAD.WIDE.U32 UR14, UR10, UR6, UR14 ;  /* 0x000000060a0e72a5 */ /* 0x000fe2000f8e000e */
[----:B------:R-:W-:Y:S01]  /*13460*/  IMAD R5, R5, 0x8, R6 ;  /* 0x0000000805057824 */ /* 0x000fe200078e0206 */
[----:B------:R-:W-:Y:S01]  /*13470*/  UIMAD UR9, UR10, UR7, UR9 ;  /* 0x000000070a0972a4 */ /* 0x000fe2000f8e0209 */
[----:B------:R-:W-:Y:S01]  /*13480*/  LOP3.LUT R10, R3, 0xfffffff8, RZ, 0xc0, !PT ;  /* 0xfffffff8030a7812 */ /* 0x000fe200078ec0ff */
[----:B------:R-:W-:Y:S01]  /*13490*/  UIMAD.WIDE.U32 UR16, UR20, UR4, URZ ;  /* 0x00000004141072a5 */ /* 0x000fe2000f8e003f */
[----:B-1----:R-:W-:Y:S01]  /*134a0*/  IMAD R9, R75, 0x80, R5 ;  /* 0x000000804b097824 */ /* 0x002fe200078e0205 */
[----:B------:R-:W-:Y:S01]  /*134b0*/  ULDC.64 UR6, c[0x0][0x498] ;  /* 0x0001260000067ab9 */ /* 0x000fe20000000a00 */
[----:B------:R-:W-:Y:S01]  /*134c0*/  SHF.R.S32.HI R3, RZ, 0x3, R3 ;  /* 0x00000003ff037819 */ /* 0x000fe20000011403 */
[----:B------:R-:W-:Y:S01]  /*134d0*/  UIMAD UR12, UR20, UR5, UR12 ;  /* 0x00000005140c72a4 */ /* 0x000fe2000f8e020c */
[----:B------:R-:W-:Y:S01]  /*134e0*/  @P1 IMAD.HI.U32 R5, R9, c[0x0][0x4ec], RZ ;  /* 0x00013b0009051a27 */ /* 0x000fe200078e00ff */
[----:B------:R-:W-:Y:S01]  /*134f0*/  MOV R12, R9 ;  /* 0x00000009000c7202 */ /* 0x000fe20000000f00 */
[----:B------:R-:W-:Y:S01]  /*13500*/  USEL UR13, UR13, URZ, !UP1 ;  /* 0x0000003f0d0d7287 */ /* 0x000fe2000c800000 */
[----:B------:R-:W-:Y:S01]  /*13510*/  BSSY B0, `(.L_x_1100) ;  /* 0x0000078000007945 */ /* 0x000fe20003800000 */
[----:B------:R-:W-:Y:S01]  /*13520*/  UIMAD UR20, UR11, UR6, URZ ;  /* 0x000000060b1472a4 */ /* 0x000fe2000f8e023f */
[----:B------:R-:W-:Y:S01]  /*13530*/  @P1 SHF.R.U32.HI R12, RZ, c[0x0][0x4f0], R5 ;  /* 0x00013c00ff0c1a19 */ /* 0x000fe20000011605 */
[----:B------:R-:W-:Y:S01]  /*13540*/  UIADD3 UR15, UR15, UR9, URZ ;  /* 0x000000090f0f7290 */ /* 0x000fe2000fffe03f */
[----:B------:R-:W-:Y:S01]  /*13550*/  LEA.HI R5, R2, R0, RZ, 0x6 ;  /* 0x0000000002057211 */ /* 0x000fe200078f30ff */
[----:B------:R-:W-:Y:S01]  /*13560*/  UIMAD UR7, UR13, UR7, UR20 ;  /* 0x000000070d0772a4 */ /* 0x000fe2000f8e0214 */
[----:B------:R-:W-:Y:S01]  /*13570*/  IMAD.IADD R0, R0, 0x1, -R10 ;  /* 0x0000000100007824 */ /* 0x000fe200078e0a0a */
[----:B------:R-:W-:Y:S01]  /*13580*/  UIMAD.WIDE.U32 UR14, UR13, UR6, UR14 ;  /* 0x000000060d0e72a5 */ /* 0x000fe2000f8e000e */
[--C-:B------:R-:W-:Y:S01]  /*13590*/  IMAD.MOV R2, RZ, RZ, -R12.reuse ;  /* 0x000000ffff027224 */ /* 0x100fe200078e0a0c */
[----:B------:R-:W-:Y:S01]  /*135a0*/  SHF.R.S32.HI R10, RZ, 0x1f, R12 ;  /* 0x0000001fff0a7819 */ /* 0x000fe2000001140c */
[----:B------:R-:W-:Y:S01]  /*135b0*/  IMAD R15, R0, 0x20, R3 ;  /* 0x00000020000f7824 */ /* 0x000fe200078e0203 */
[----:B------:R-:W-:Y:S01]  /*135c0*/  ULDC.64 UR4, c[0x0][0x3e8] ;  /* 0x0000fa0000047ab9 */ /* 0x000fe20000000a00 */
[----:B------:R-:W-:Y:S01]  /*135d0*/  IMAD R9, R2, c[0x0][0x4e8], R9 ;  /* 0x00013a0002097a24 */ /* 0x000fe200078e0209 */
[----:B------:R-:W-:Y:S01]  /*135e0*/  IADD3 R12, P0, R12, UR14, RZ ;  /* 0x0000000e0c0c7c10 */ /* 0x000fe2000ff1e0ff */
[----:B------:R-:W-:Y:S01]  /*135f0*/  IMAD.U32 R2, RZ, RZ, UR7 ;  /* 0x00000007ff027e24 */ /* 0x000fe2000f8e00ff */
[----:B------:R-:W-:Y:S01]  /*13600*/  LEA R15, R75, R15, 0x7 ;  /* 0x0000000f4b0f7211 */ /* 0x000fe200078e38ff */
[----:B------:R-:W-:Y:S01]  /*13610*/  UIMAD UR8, UR8, UR4, URZ ;  /* 0x00000004080872a4 */ /* 0x000fe2000f8e023f */
[----:B------:R-:W-:Y:S01]  /*13620*/  SHF.R.S32.HI R11, RZ, 0x1f, R9 ;  /* 0x0000001fff0b7819 */ /* 0x000fe20000011409 */
[----:B------:R-:W-:Y:S01]  /*13630*/  UIADD3 UR17, UR17, UR12, URZ ;  /* 0x0000000c11117290 */ /* 0x000fe2000fffe03f */
[----:B------:R-:W-:Y:S01]  /*13640*/  IADD3.X R13, R10, UR15, R2, P0, !PT ;  /* 0x0000000f0a0d7c10 */ /* 0x000fe200087fe402 */
[----:B------:R-:W-:Y:S01]  /*13650*/  IMAD.SHL.U32 R2, R3, 0x40, RZ ;  /* 0x0000004003027824 */ /* 0x000fe200078e00ff */
[----:B------:R-:W-:Y:S01]  /*13660*/  UIMAD UR5, UR10, UR5, UR8 ;  /* 0x000000050a0572a4 */ /* 0x000fe2000f8e0208 */
[----:B------:R-:W-:Y:S01]  /*13670*/  IMAD R11, R11, c[0x0][0x488], RZ ;  /* 0x000122000b0b7a24 */ /* 0x000fe200078e02ff */
[----:B------:R-:W-:Y:S01]  /*13680*/  UIMAD.WIDE.U32 UR16, UR10, UR4, UR16 ;  /* 0x000000040a1072a5 */ /* 0x000fe2000f8e0010 */
[----:B------:R-:W-:Y:S01]  /*13690*/  IMAD.WIDE.U32 R12, R9, c[0x0][0x488], R12 ;  /* 0x00012200090c7a25 */ /* 0x000fe200078e000c */
[----:B------:R-:W-:Y:S01]  /*136a0*/  LOP3.LUT R2, R2, 0x1c0, RZ, 0xc0, !PT ;  /* 0x000001c002027812 */ /* 0x000fe200078ec0ff */
[----:B------:R-:W-:-:S02]  /*136b0*/  ULDC.64 UR6, c[0x0][0x3f0] ;  /* 0x0000fc0000067ab9 */ /* 0x000fc40000000a00 */
[----:B------:R-:W-:Y:S01]  /*136c0*/  IMAD R11, R9, c[0x0][0x48c], R11 ;  /* 0x00012300090b7a24 */ /* 0x000fe200078e020b */
[----:B------:R-:W-:Y:S01]  /*136d0*/  LEA R10, P0, R12, c[0x0][0x450], 0x2 ;  /* 0x000114000c0a7a11 */ /* 0x000fe200078010ff */
[----:B------:R-:W-:Y:S01]  /*136e0*/  IMAD.SHL.U32 R0, R0, 0x8, RZ ;  /* 0x0000000800007824 */ /* 0x000fe200078e00ff */
[----:B------:R-:W-:Y:S01]  /*136f0*/  SHF.R.U32.HI R9, RZ, 0x3, R2 ;  /* 0x00000003ff097819 */ /* 0x000fe20000011602 */
[----:B------:R-:W-:Y:S01]  /*13700*/  @P1 IMAD.HI.U32 R16, R15, c[0x0][0x4ec], RZ ;  /* 0x00013b000f101a27 */ /* 0x000fe200078e00ff */
[----:B------:R-:W-:Y:S02]  /*13710*/  UIMAD UR11, UR11, UR6, URZ ;  /* 0x000000060b0b72a4 */ /* 0x000fe4000f8e023f */
[----:B------:R-:W-:Y:S01]  /*13720*/  LOP3.LUT R2, R2, 0x38, R0, 0xf8, !PT ;  /* 0x0000003802027812 */ /* 0x000fe200078ef800 */
[----:B------:R-:W-:Y:S01]  /*13730*/  IMAD.IADD R11, R13, 0x1, R11 ;  /* 0x000000010d0b7824 */ /* 0x000fe200078e020b */
[----:B------:R-:W-:Y:S01]  /*13740*/  UIADD3 UR17, UR17, UR5, URZ ;  /* 0x0000000511117290 */ /* 0x000fe2000fffe03f */
[----:B------:R-:W-:Y:S01]  /*13750*/  IMAD.MOV.U32 R14, RZ, RZ, R15 ;  /* 0x000000ffff0e7224 */ /* 0x000fe200078e000f */
[----:B------:R-:W-:Y:S01]  /*13760*/  @P1 SHF.R.U32.HI R14, RZ, c[0x0][0x4f0], R16 ;  /* 0x00013c00ff0e1a19 */ /* 0x000fe20000011610 */
[----:B------:R-:W-:Y:S01]  /*13770*/  UIMAD UR7, UR13, UR7, UR11 ;  /* 0x000000070d0772a4 */ /* 0x000fe2000f8e020b */
[----:B------:R-:W-:Y:S01]  /*13780*/  LEA.HI.X R11, R12, c[0x0][0x454], R11, 0x2, P0 ;  /* 0x000115000c0b7a11 */ /* 0x000fe200000f140b */
[----:B------:R-:W-:Y:S01]  /*13790*/  UIMAD.WIDE.U32 UR16, UR13, UR6, UR16 ;  /* 0x000000060d1072a5 */ /* 0x000fe2000f8e0010 */
[----:B------:R-:W-:Y:S01]  /*137a0*/  LOP3.LUT R9, R2, R9, RZ, 0x3c, !PT ;  /* 0x0000000902097212 */ /* 0x000fe200078e3cff */
[--C-:B------:R-:W-:Y:S01]  /*137b0*/  IMAD.MOV R18, RZ, RZ, -R14.reuse ;  /* 0x000000ffff127224 */ /* 0x100fe200078e0a0e */
[----:B------:R-:W-:Y:S01]  /*137c0*/  SHF.R.S32.HI R2, RZ, 0x1f, R14 ;  /* 0x0000001fff027819 */ /* 0x000fe2000001140e */
[----:B------:R-:W-:Y:S01]  /*137d0*/  SHFL.IDX PT, R12, R10, RZ, 0x1c1f ;  /* 0x001c1fff0a0c7589 */ /* 0x000fe200000e0000 */
[----:B------:R-:W-:Y:S01]  /*137e0*/  IMAD R6, R75, 0x80, R6 ;  /* 0x000000804b067824 */ /* 0x000fe200078e0206 */
[----:B------:R-:W-:Y:S01]  /*137f0*/  UIADD3 UR7, UR17, UR7, URZ ;  /* 0x0000000711077290 */ /* 0x000fe2000fffe03f */
[----:B------:R-:W-:Y:S01]  /*13800*/  IMAD R18, R18, c[0x0][0x4e8], R15 ;  /* 0x00013a0012127a24 */ /* 0x000fe200078e020f */
[----:B------:R-:W1:Y:S01]  /*13810*/  SHFL.IDX PT, R13, R11, RZ, 0x1c1f ;  /* 0x001c1fff0b0d7589 */ /* 0x000e6200000e0000 */
[----:B------:R-:W-:Y:S01]  /*13820*/  IMAD R15, R2, c[0x0][0x3e0], RZ ;  /* 0x0000f800020f7a24 */ /* 0x000fe200078e02ff */
[----:B------:R-:W-:Y:S01]  /*13830*/  MOV R17, UR17 ;  /* 0x0000001100117c02 */ /* 0x000fe20008000f00 */
[----:B-----5:R-:W-:Y:S01]  /*13840*/  IMAD R2, R4, c[0x0][0x4e8], RZ ;  /* 0x00013a0004027a24 */ /* 0x020fe200078e02ff */
[----:B------:R-:W-:Y:S01]  /*13850*/  SHFL.IDX PT, R10, R10, 0x1, 0x1c1f ;  /* 0x003c1f000a0a7f89 */ /* 0x000fe200000e0000 */
[----:B------:R-:W-:Y:S01]  /*13860*/  IADD3 R4, R6, 0x8, RZ ;  /* 0x0000000806047810 */ /* 0x000fe20007ffe0ff */
[----:B------:R-:W-:-:S02]  /*13870*/  IMAD.U32 R16, RZ, RZ, UR16 ;  /* 0x00000010ff107e24 */ /* 0x000fc4000f8e00ff */
[----:B------:R-:W2:Y:S01]  /*13880*/  SHFL.IDX PT, R11, R11, 0x1, 0x1c1f ;  /* 0x003c1f000b0b7f89 */ /* 0x000ea200000e0000 */
[----:B------:R-:W-:Y:S01]  /*13890*/  IMAD.U32 R17, RZ, RZ, UR7 ;  /* 0x00000007ff117e24 */ /* 0x000fe2000f8e00ff */
[-C--:B------:R-:W-:Y:S01]  /*138a0*/  ISETP.GE.OR P1, PT, R6, R2.reuse, P2 ;  /* 0x000000020600720c */ /* 0x080fe20001726670 */
[----:B------:R-:W-:Y:S01]  /*138b0*/  IMAD.SHL.U32 R5, R5, 0x8, RZ ;  /* 0x0000000805057824 */ /* 0x000fe200078e00ff */
[----:B------:R-:W-:Y:S01]  /*138c0*/  ISETP.GE.OR P0, PT, R4, R2, P2 ;  /* 0x000000020400720c */ /* 0x000fe20001706670 */
[C---:B------:R-:W-:Y:S01]  /*138d0*/  IMAD.WIDE.U32 R16, R14.reuse, c[0x0][0x3e0], R16 ;  /* 0x0000f8000e107a25 */ /* 0x040fe200078e0010 */
[----:B------:R-:W-:Y:S02]  /*138e0*/  SHF.R.S32.HI R6, RZ, 0x1f, R18 ;  /* 0x0000001fff067819 */ /* 0x000fe40000011412 */
[----:B------:R-:W-:Y:S01]  /*138f0*/  LOP3.LUT R5, R9, 0x7ffffe00, R5, 0xf8, !PT ;  /* 0x7ffffe0009057812 */ /* 0x000fe200078ef805 */
[----:B------:R-:W-:Y:S01]  /*13900*/  IMAD R15, R14, c[0x0][0x3e4], R15 ;  /* 0x0000f9000e0f7a24 */ /* 0x000fe200078e020f */
[----:B------:R-:W-:Y:S01]  /*13910*/  MOV R14, R16 ;  /* 0x00000010000e7202 */ /* 0x000fe20000000f00 */
[----:B------:R-:W-:-:S02]  /*13920*/  IMAD R6, R6, c[0x0][0x3d8], RZ ;  /* 0x0000f60006067a24 */ /* 0x000fc400078e02ff */
[----:B------:R-:W-:Y:S02]  /*13930*/  IMAD.IADD R15, R17, 0x1, R15 ;  /* 0x00000001110f7824 */ /* 0x000fe400078e020f */
[----:B------:R-:W-:Y:S01]  /*13940*/  IMAD.SHL.U32 R16, R5, 0x2, RZ ;  /* 0x0000000205107824 */ /* 0x000fe200078e00ff */
[----:B-1----:R1:W-:Y:S01]  /*13950*/  @!P1 ST.E [R12.64], R7 ;  /* 0x000000070c009985 */ /* 0x0023e2000c101912 */
[C---:B------:R-:W-:Y:S02]  /*13960*/  IMAD R17, R18.reuse, c[0x0][0x3dc], R6 ;  /* 0x0000f70012117a24 */ /* 0x040fe400078e0206 */
[----:B------:R-:W-:-:S04]  /*13970*/  IMAD.WIDE.U32 R18, R18, c[0x0][0x3d8], R14 ;  /* 0x0000f60012127a25 */ /* 0x000fc800078e000e */
[----:B------:R-:W-:Y:S01]  /*13980*/  IMAD.IADD R17, R19, 0x1, R17 ;  /* 0x0000000113117824 */ /* 0x000fe200078e0211 */
[----:B--2---:R1:W-:Y:S01]  /*13990*/  @!P0 ST.E [R10.64], R8 ;  /* 0x000000080a008985 */ /* 0x0043e2000c101912 */
[C---:B------:R-:W-:Y:S01]  /*139a0*/  LEA R74, P0, R18.reuse, c[0x0][0x380], 0x1 ;  /* 0x0000e000124a7a11 */ /* 0x040fe200078008ff */
[----:B------:R-:W-:Y:S02]  /*139b0*/  IMAD R75, R75, 0x80, R3 ;  /* 0x000000804b4b7824 */ /* 0x000fe400078e0203 */
        /* <DEDUP_REMOVED lines=45> */
.L_x_1101:
[----:B--234-:R-:W-:Y:S05]  /*13c90*/  BSYNC B0 ;  /* 0x0000000000007941 */ /* 0x01cfea0003800000 */
.L_x_1100:
        /* <DEDUP_REMOVED lines=30> */
.L_x_1103:
[----:B------:R-:W-:Y:S05]  /*13e80*/  BSYNC B0 ;  /* 0x0000000000007941 */ /* 0x000fea0003800000 */
.L_x_1102:
        /* <DEDUP_REMOVED lines=30> */
.L_x_1105:
[----:B------:R-:W-:Y:S05]  /*14070*/  BSYNC B0 ;  /* 0x0000000000007941 */ /* 0x000fea0003800000 */
.L_x_1104:
        /* <DEDUP_REMOVED lines=31> */
.L_x_1098:
        /* <DEDUP_REMOVED lines=31> */
.L_x_1106:
        /* <DEDUP_REMOVED lines=43> */
.L_x_1108:
[----:B------:R-:W-:Y:S05]  /*14710*/  BSYNC B0 ;  /* 0x0000000000007941 */ /* 0x000fea0003800000 */
.L_x_1107:
        /* <DEDUP_REMOVED lines=8> */
[----:B------:R-:W-:Y:S01]  /*147a0*/  UIMAD UR7, UR14, UR5, UR7 ;  /* 0x000000050e0772a4 */ /* 0x000fe2000f8e0207 */
[----:B------:R-:W-:Y:S01]  /*147b0*/  LOP3.LUT R3, R5, 0xfffffff8, RZ, 0xc0, !PT ;  /* 0xfffffff805037812 */ /* 0x000fe200078ec0ff */
[----:B------:R-:W-:Y:S01]  /*147c0*/  BSSY B0, `(.L_x_1109) ;  /* 0x0000043000007945 */ /* 0x000fe20003800000 */
[----:B------:R-:W-:Y:S01]  /*147d0*/  ISETP.NE.AND P0, PT, R2, 0x1, PT ;  /* 0x000000010200780c */ /* 0x000fe20003f05270 */
[----:B------:R-:W-:Y:S01]  /*147e0*/  ULDC.64 UR4, c[0x0][0x3e8] ;  /* 0x0000fa0000047ab9 */ /* 0x000fe20000000a00 */
[----:B------:R-:W-:Y:S01]  /*147f0*/  SHF.R.S32.HI R5, RZ, 0x3, R5 ;  /* 0x00000003ff057819 */ /* 0x000fe20000011405 */
[----:B------:R-:W-:Y:S01]  /*14800*/  IMAD.IADD R9, R9, 0x1, -R3 ;  /* 0x0000000109097824 */ /* 0x000fe200078e0a03 */
[----:B------:R-:W-:-:S02]  /*14810*/  UIADD3 UR17, UR17, UR7, URZ ;  /* 0x0000000711117290 */ /* 0x000fc4000fffe03f */
[----:B------:R-:W-:Y:S02]  /*14820*/  UIMAD UR7, UR8, UR4, URZ ;  /* 0x00000004080772a4 */ /* 0x000fe4000f8e023f */
[C---:B------:R-:W-:Y:S02]  /*14830*/  LEA R3, R9.reuse, R5, 0x5 ;  /* 0x0000000509037211 */ /* 0x040fe400078e28ff */
[----:B------:R-:W-:Y:S01]  /*14840*/  UIMAD UR7, UR10, UR5, UR7 ;  /* 0x000000050a0772a4 */ /* 0x000fe2000f8e0207 */
[----:B------:R-:W-:Y:S01]  /*14850*/  SHF.L.U32 R9, R9, 0x3, RZ ;  /* 0x0000000309097819 */ /* 0x000fe200000006ff */
[----:B------:R-:W-:Y:S01]  /*14860*/  UIMAD.WIDE.U32 UR10, UR10, UR4, UR16 ;  /* 0x000000040a0a72a5 */ /* 0x000fe2000f8e0010 */
[C---:B-1----:R-:W-:Y:S02]  /*14870*/  IMAD R3, R0.reuse, 0x80, R3 ;  /* 0x0000008000037824 */ /* 0x042fe400078e0203 */
        /* <DEDUP_REMOVED lines=55> */
.L_x_1110:
[----:B------:R-:W-:Y:S05]  /*14bf0*/  BSYNC B0 ;  /* 0x0000000000007941 */ /* 0x000fea0003800000 */
.L_x_1109:
        /* <DEDUP_REMOVED lines=27> */
.L_x_1112:
[----:B------:R-:W-:Y:S05]  /*14db0*/  BSYNC B0 ;  /* 0x0000000000007941 */ /* 0x000fea0003800000 */
.L_x_1111:
        /* <DEDUP_REMOVED lines=27> */
.L_x_1114:
[----:B------:R-:W-:Y:S05]  /*14f70*/  BSYNC B0 ;  /* 0x0000000000007941 */ /* 0x000fea0003800000 */
.L_x_1113:
        /* <DEDUP_REMOVED lines=28> */
.L_x_1115:
        /* <DEDUP_REMOVED lines=12> */
.L_x_1784:


//--------------------- .text._ZN7cutlass13device_kernelIN5flash19enable_sm80_to_sm89INS1_16FlashAttnFwdSm80INS1_25CollectiveMainloopFwdSm80ILi8ELi1ELb0EN4cute5tupleIJNS5_1CILi128EEENS7_ILi48EEENS7_ILi256EEEEEELi256ENS_6half_tEfNS_4arch4Sm80ELb0ELb1ELb0ELb1ELb1ELb1ELb1ELb0EEENS1_21CollectiveEpilogueFwdINS6_IJS8_SA_S9_EEENS6_IJNS7_ILi1EEESI_SI_EEESC_SE_Li256ELb1ELb1ELb0ELb0EEENS1_19SingleTileSchedulerILb1ELb0ELb1ELi128EEEEEEEEEvNT_6ParamsE --------------------------
	.section	.text._ZN7cutlass13device_kernelIN5flash19enable_sm80_to_sm89INS1_16FlashAttnFwdSm80INS1_25CollectiveMainloopFwdSm80ILi8ELi1ELb0EN4cute5tupleIJNS5_1CILi128EEENS7_ILi48EEENS7_ILi256EEEEEELi256ENS_6half_tEfNS_4arch4Sm80ELb0ELb1ELb0ELb1ELb1ELb1ELb1ELb0EEENS1_21CollectiveEpilogueFwdINS6_IJS8_SA_S9_EEENS6_IJNS7_ILi1EEESI_SI_EEESC_SE_Li256ELb1ELb1ELb0ELb0EEENS1_19SingleTileSchedulerILb1ELb0ELb1ELi128EEEEEEEEEvNT_6ParamsE,"ax",@progbits
	.sectioninfo	@"SHI_REGISTERS=255"
	.align	128
.text._ZN7cutlass13device_kernelIN5flash19enable_sm80_to_sm89INS1_16FlashAttnFwdSm80INS1_25CollectiveMainloopFwdSm80ILi8ELi1ELb0EN4cute5tupleIJNS5_1CILi128EEENS7_ILi48EEENS7_ILi256EEEEEELi256ENS_6half_tEfNS_4arch4Sm80ELb0ELb1ELb0ELb1ELb1ELb1ELb1ELb0EEENS1_21CollectiveEpilogueFwdINS6_IJS8_SA_S9_EEENS6_IJNS7_ILi1EEESI_SI_EEESC_SE_Li256ELb1ELb1ELb0ELb0EEENS1_19SingleTileSchedulerILb1ELb0ELb1ELi128EEEEEEEEEvNT_6ParamsE:
        .type           _ZN7cutlass13device_kernelIN5flash19enable_sm80_to_sm89INS1_16FlashAttnFwdSm80INS1_25CollectiveMainloopFwdSm80ILi8ELi1ELb0EN4cute5tupleIJNS5_1CILi128EEENS7_ILi48EEENS7_ILi256EEEEEELi256ENS_6half_tEfNS_4arch4Sm80ELb0ELb1ELb0ELb1ELb1ELb1ELb1ELb0EEENS1_21CollectiveEpilogueFwdINS6_IJS8_SA_S9_EEENS6_IJNS7_ILi1EEESI_SI_EEESC_SE_Li256ELb1ELb1ELb0ELb0EEENS1_19SingleTileSchedulerILb1ELb0ELb1ELi128EEEEEEEEEvNT_6ParamsE,@function
        .size           _ZN7cutlass13device_kernelIN5flash19enable_sm80_to_sm89INS1_16FlashAttnFwdSm80INS1_25CollectiveMainloopFwdSm80ILi8ELi1ELb0EN4cute5tupleIJNS5_1CILi128EEENS7_ILi48EEENS7_ILi256EEEEEELi256ENS_6half_tEfNS_4arch4Sm80ELb0ELb1ELb0ELb1ELb1ELb1ELb1ELb0EEENS1_21CollectiveEpilogueFwdINS6_IJS8_SA_S9_EEENS6_IJNS7_ILi1EEESI_SI_EEESC_SE_Li256ELb1ELb1ELb0ELb0EEENS1_19SingleTileSchedulerILb1ELb0ELb1ELi128EEEEEEEEEvNT_6ParamsE,(.L_x_1785 - _ZN7cutlass13device_kernelIN5flash19enable_sm80_to_sm89INS1_16FlashAttnFwdSm80INS1_25CollectiveMainloopFwdSm80ILi8ELi1ELb0EN4cute5tupleIJNS5_1CILi128EEENS7_ILi48EEENS7_ILi256EEEEEELi256ENS_6half_tEfNS_4arch4Sm80ELb0ELb1ELb0ELb1ELb1ELb1ELb1ELb0EEENS1_21CollectiveEpilogueFwdINS6_IJS8_SA_S9_EEENS6_IJNS7_ILi1EEESI_SI_EEESC_SE_Li256ELb1ELb1ELb0ELb0EEENS1_19SingleTileSchedulerILb1ELb0ELb1ELi128EEEEEEEEEvNT_6ParamsE)
        .other          _ZN7cutlass13device_kernelIN5flash19enable_sm80_to_sm89INS1_16FlashAttnFwdSm80INS1_25CollectiveMainloopFwdSm80ILi8ELi1ELb0EN4cute5tupleIJNS5_1CILi128EEENS7_ILi48EEENS7_ILi256EEEEEELi256ENS_6half_tEfNS_4arch4Sm80ELb0ELb1ELb0ELb1ELb1ELb1ELb1ELb0EEENS1_21CollectiveEpilogueFwdINS6_IJS8_SA_S9_EEENS6_IJNS7_ILi1EEESI_SI_EEESC_SE_Li256ELb1ELb1ELb0ELb0EEENS1_19SingleTileSchedulerILb1ELb0ELb1ELi128EEEEEEEEEvNT_6ParamsE,@"STO_CUDA_ENTRY STV_DEFAULT"
_ZN7cutlass13device_kernelIN5flash19enable_sm80_to_sm89INS1_16FlashAttnFwdSm80INS1_25CollectiveMainloopFwdSm80ILi8ELi1ELb0EN4cute5tupleIJNS5_1CILi128EEENS7_ILi48EEENS7_ILi256EEEEEELi256ENS_6half_tEfNS_4arch4Sm80ELb0ELb1ELb0ELb1ELb1ELb1ELb1ELb0EEENS1_21CollectiveEpilogueFwdINS6_IJS8_SA_S9_EEENS6_IJNS7_ILi1EEESI_SI_EEESC_SE_Li256ELb1ELb1ELb0ELb0EEENS1_19SingleTileSchedulerILb1ELb0ELb1ELi128EEEEEEEEEvNT_6ParamsE:
[----:B------:R-:W-:Y:S02]  /*0000*/  MOV R1, c[0x0][0x28] ;  /* 0x00000a0000017a02 */ /* 0x000fe40000000f00 */
[----:B------:R-:W1:Y:S01]  /*0010*/  S2R R166, SR_TID.X ;  /* 0x0000000000a67919 */ /* 0x000e620000002100 */
[----:B------:R-:W-:Y:S01]  /*0020*/  IMAD.MOV.U32 R12, RZ, RZ, 0x4 ;  /* 0x00000004ff0c7424 */ /* 0x000fe200078e00ff */
[----:B------:R-:W-:Y:S01]  /*0030*/  ULDC.64 UR14, c[0x0][0x118] ;  /* 0x00004600000e7ab9 */ /* 0x000fe20000000a00 */
[----:B------:R-:W-:Y:S01]  /*0040*/  IADD3 R1, R1, -0x70, RZ ;  /* 0xffffff9001017810 */ /* 0x000fe20007ffe0ff */
        /* <DEDUP_REMOVED lines=12> */
.L_x_1117:
        /* <DEDUP_REMOVED lines=8> */
.L_x_1119:
[----:B------:R-:W-:-:S05]  /*0190*/  MOV R0, c[0x0][0x54c] ;  /* 0x0001530000007a02 */ /* 0x000fca0000000f00 */
.L_x_1118:
[----:B-----5:R-:W-:Y:S01]  /*01a0*/  IMAD R0, R0, c[0x0][0x548], RZ ;  /* 0x0001520000007a24 */ /* 0x020fe200078e02ff */
[----:B------:R-:W-:-:S04]  /*01b0*/  SHF.L.U32 R164, R167, 0x7, RZ ;  /* 0x00000007a7a47819 */ /* 0x000fc800000006ff */
[----:B------:R-:W-:-:S04]  /*01c0*/  ISETP.GE.AND P0, PT, R164, R0, PT ;  /* 0x00000000a400720c */ /* 0x000fc80003f06270 */
[----:B------:R-:W-:Y:S01]  /*01d0*/  SEL R252, R5, 0xffffffff, !P0 ;  /* 0xffffffff05fc7807 */ /* 0x000fe20004000000 */
[----:B------:R-:W-:Y:S05]  /*01e0*/  BRA `(.L_x_1120) ;  /* 0x0000012000007947 */ /* 0x000fea0003800000 */
.L_x_1116:
[----:B---3--:R-:W-:-:S04]  /*01f0*/  ISETP.NE.U32.AND P0, PT, RZ, c[0x0][0x568], PT ;  /* 0x00015a00ff007a0c */ /* 0x008fc80003f05070 */
[----:B------:R-:W-:-:S13]  /*0200*/  ISETP.NE.AND.EX P0, PT, RZ, c[0x0][0x56c], PT, P0 ;  /* 0x00015b00ff007a0c */ /* 0x000fda0003f05300 */
[----:B------:R-:W-:Y:S05]  /*0210*/  @!P0 BRA `(.L_x_1121) ;  /* 0x0000002000008947 */ /* 0x000fea0003800000 */
[----:B------:R1:W5:Y:S01]  /*0220*/  LDG.E R0, [R2.64] ;  /* 0x0000000e02007981 */ /* 0x000362000c1e1900 */
[----:B------:R-:W-:Y:S05]  /*0230*/  BRA `(.L_x_1122) ;  /* 0x0000009000007947 */ /* 0x000fea0003800000 */
.L_x_1121:
        /* <DEDUP_REMOVED lines=8> */
.L_x_1123:
[----:B------:R-:W-:-:S05]  /*02c0*/  MOV R0, c[0x0][0x54c] ;  /* 0x0001530000007a02 */ /* 0x000fca0000000f00 */
.L_x_1122:
[----:B-----5:R-:W-:Y:S01]  /*02d0*/  IMAD R0, R0, c[0x0][0x548], RZ ;  /* 0x0001520000007a24 */ /* 0x020fe200078e02ff */
[----:B------:R-:W-:-:S04]  /*02e0*/  SHF.L.U32 R164, R167, 0x7, RZ ;  /* 0x00000007a7a47819 */ /* 0x000fc800000006ff */
[----:B------:R-:W-:-:S04]  /*02f0*/  ISETP.GE.AND P0, PT, R164, R0, PT ;  /* 0x00000000a400720c */ /* 0x000fc80003f06270 */
[----:B------:R-:W-:-:S04]  /*0300*/  SEL R252, R5, 0xffffffff, !P0 ;  /* 0xffffffff05fc7807 */ /* 0x000fc80004000000 */
.L_x_1120:
[----:B------:R-:W-:-:S13]  /*0310*/  ISETP.GE.AND P0, PT, R252, RZ, PT ;  /* 0x000000fffc00720c */ /* 0x000fda0003f06270 */
[----:B------:R-:W-:Y:S05]  /*0320*/  @!P0 EXIT ;  /* 0x000000000000894d */ /* 0x000fea0003800000 */
[----:B------:R-:W-:Y:S01]  /*0330*/  ISETP.NE.U32.AND P0, PT, RZ, c[0x0][0x370], PT ;  /* 0x0000dc00ff007a0c */ /* 0x000fe20003f05070 */
[----:B------:R-:W-:Y:S01]  /*0340*/  IMAD.MOV.U32 R10, RZ, RZ, RZ ;  /* 0x000000ffff0a7224 */ /* 0x000fe200078e00ff */
[----:B------:R-:W-:Y:S01]  /*0350*/  ISETP.NE.U32.AND P1, PT, RZ, c[0x0][0x348], PT ;  /* 0x0000d200ff007a0c */ /* 0x000fe20003f25070 */
[----:B------:R-:W-:Y:S01]  /*0360*/  IMAD.MOV.U32 R13, RZ, RZ, RZ ;  /* 0x000000ffff0d7224 */ /* 0x000fe200078e00ff */
[----:B------:R-:W-:Y:S01]  /*0370*/  ISETP.NE.AND.EX P0, PT, RZ, c[0x0][0x374], PT, P0 ;  /* 0x0000dd00ff007a0c */ /* 0x000fe20003f05300 */
[----:B------:R-:W-:Y:S01]  /*0380*/  IMAD.WIDE R6, R252, R12, c[0x0][0x350] ;  /* 0x0000d400fc067625 */ /* 0x000fe200078e020c */
[----:B------:R-:W-:Y:S02]  /*0390*/  ISETP.NE.U32.AND P3, PT, RZ, c[0x0][0x358], PT ;  /* 0x0000d600ff007a0c */ /* 0x000fe40003f65070 */
[----:B------:R-:W-:Y:S02]  /*03a0*/  ISETP.NE.AND.EX P1, PT, RZ, c[0x0][0x34c], PT, P1 ;  /* 0x0000d300ff007a0c */ /* 0x000fe40003f25310 */
[----:B------:R-:W-:Y:S01]  /*03b0*/  ISETP.NE.AND.EX P3, PT, RZ, c[0x0][0x35c], PT, P3 ;  /* 0x0000d700ff007a0c */ /* 0x000fe20003f65330 */
[----:B------:R-:W-:Y:S01]  /*03c0*/  IMAD.MOV.U32 R15, RZ, RZ, RZ ;  /* 0x000000ffff0f7224 */ /* 0x000fe200078e00ff */
[----:B------:R-:W-:-:S02]  /*03d0*/  MOV R0, RZ ;  /* 0x000000ff00007202 */ /* 0x000fc40000000f00 */
[----:B------:R-:W-:-:S03]  /*03e0*/  ISETP.NE.U32.AND P2, PT, RZ, c[0x0][0x350], PT ;  /* 0x0000d400ff007a0c */ /* 0x000fc60003f45070 */
[----:B-1----:R-:W-:Y:S01]  /*03f0*/  @P0 IMAD.WIDE R2, R252, R12, c[0x0][0x370] ;  /* 0x0000dc00fc020625 */ /* 0x002fe200078e020c */
[----:B------:R-:W-:-:S03]  /*0400*/  ISETP.NE.AND.EX P2, PT, RZ, c[0x0][0x354], PT, P2 ;  /* 0x0000d500ff007a0c */ /* 0x000fc60003f45320 */
[CC--:B------:R-:W-:Y:S01]  /*0410*/  IMAD.WIDE R8, R252.reuse, R12.reuse, c[0x0][0x348] ;  /* 0x0000d200fc087625 */ /* 0x0c0fe200078e020c */
[----:B------:R1:W2:Y:S04]  /*0420*/  @P0 LDG.E R10, [R2.64] ;  /* 0x0000000e020a0981 */ /* 0x0002a8000c1e1900 */
[----:B------:R-:W3:Y:S05]  /*0430*/  @P1 LDG.E R0, [R8.64] ;  /* 0x0000000e08001981 */ /* 0x000eea000c1e1900 */
[----:B------:R-:W4:Y:S01]  /*0440*/  @P2 LDG.E R13, [R6.64] ;  /* 0x0000000e060d2981 */ /* 0x000f22000c1e1900 */
[----:B-1----:R-:W-:-:S05]  /*0450*/  IMAD.WIDE R2, R252, R12, c[0x0][0x358] ;  /* 0x0000d600fc027625 */ /* 0x002fca00078e020c */
[----:B------:R-:W4:Y:S01]  /*0460*/  @P3 LDG.E R15, [R2.64] ;  /* 0x0000000e020f3981 */ /* 0x000f22000c1e1900 */
[----:B------:R-:W-:-:S03]  /*0470*/  ISETP.NE.U32.AND P0, PT, RZ, c[0x0][0x360], PT ;  /* 0x0000d800ff007a0c */ /* 0x000fc60003f05070 */
[----:B------:R-:W1:Y:S01]  /*0480*/  S2R R30, SR_CTAID.Y ;  /* 0x00000000001e7919 */ /* 0x000e620000002600 */
[----:B------:R-:W-:Y:S01]  /*0490*/  ISETP.NE.AND.EX P0, PT, RZ, c[0x0][0x364], PT, P0 ;  /* 0x0000d900ff007a0c */ /* 0x000fe20003f05300 */
[----:B------:R-:W-:Y:S02]  /*04a0*/  IMAD.MOV.U32 R19, RZ, RZ, c[0x0][0x168] ;  /* 0x00005a00ff137624 */ /* 0x000fe400078e00ff */
[----:B------:R-:W-:-:S10]  /*04b0*/  IMAD.MOV.U32 R11, RZ, RZ, c[0x0][0x2ac] ;  /* 0x0000ab00ff0b7624 */ /* 0x000fd400078e00ff */
[----:B------:R-:W-:-:S05]  /*04c0*/  @P0 IMAD.WIDE R4, R252, R12, c[0x0][0x360] ;  /* 0x0000d800fc040625 */ /* 0x000fca00078e020c */
[----:B------:R4:W5:Y:S01]  /*04d0*/  @P0 LDG.E R19, [R4.64] ;  /* 0x0000000e04130981 */ /* 0x000962000c1e1900 */
[----:B------:R-:W-:Y:S01]  /*04e0*/  IMAD R11, R11, c[0x0][0x1d0], RZ ;  /* 0x000074000b0b7a24 */ /* 0x000fe200078e02ff */
[----:B-1----:R-:W-:Y:S02]  /*04f0*/  SHF.R.S32.HI R31, RZ, 0x1f, R30 ;  /* 0x0000001fff1f7819 */ /* 0x002fe4000001141e */
[----:B--2---:R-:W-:Y:S04]  /*0500*/  STL [R1+0x48], R10 ;  /* 0x0000480a01007387 */ /* 0x004fe80000100800 */
[----:B---3--:R-:W-:Y:S01]  /*0510*/  STL [R1+0x4c], R0 ;  /* 0x00004c0001007387 */ /* 0x008fe20000100800 */
[----:B----4-:R-:W-:-:S03]  /*0520*/  IADD3 R4, R13, R10, RZ ;  /* 0x0000000a0d047210 */ /* 0x010fc60007ffe0ff */
[----:B------:R-:W-:Y:S04]  /*0530*/  STL [R1+0x54], R15 ;  /* 0x0000540f01007387 */ /* 0x000fe80000100800 */
[----:B------:R1:W-:Y:S02]  /*0540*/  STL [R1+0x50], R4 ;  /* 0x0000500401007387 */ /* 0x0003e40000100800 */
[----:B-1----:R-:W-:Y:S01]  /*0550*/  MOV R4, c[0x0][0x228] ;  /* 0x00008a0000047a02 */ /* 0x002fe20000000f00 */
[----:B------:R-:W-:Y:S05]  /*0560*/  @P0 BRA `(.L_x_1124) ;  /* 0x0000004000000947 */ /* 0x000fea0003800000 */
[----:B------:R-:W-:Y:S05]  /*0570*/  @!P1 BRA `(.L_x_1124) ;  /* 0x0000003000009947 */ /* 0x000fea0003800000 */
[----:B------:R1:W2:Y:S04]  /*0580*/  LDG.E R0, [R8.64] ;  /* 0x0000000e08007981 */ /* 0x0002a8000c1e1900 */
[----:B-1----:R-:W2:Y:S02]  /*0590*/  LDG.E R8, [R8.64+0x4] ;  /* 0x0000040e08087981 */ /* 0x002ea4000c1e1900 */
[----:B--2--5:R-:W-:-:S05]  /*05a0*/  IADD3 R19, -R0, R8, RZ ;  /* 0x0000000800137210 */ /* 0x024fca0007ffe1ff */
.L_x_1124:
[----:B-----5:R1:W-:Y:S01]  /*05b0*/  STL [R1+0x58], R19 ;  /* 0x0000581301007387 */ /* 0x0203e20000100800 */
[----:B------:R-:W-:-:S04]  /*05c0*/  ISETP.NE.U32.AND P0, PT, RZ, c[0x0][0x368], PT ;  /* 0x0000da00ff007a0c */ /* 0x000fc80003f05070 */
[----:B------:R-:W-:-:S13]  /*05d0*/  ISETP.NE.AND.EX P0, PT, RZ, c[0x0][0x36c], PT, P0 ;  /* 0x0000db00ff007a0c */ /* 0x000fda0003f05300 */
[----:B------:R-:W-:Y:S05]  /*05e0*/  @!P0 BRA `(.L_x_1125) ;  /* 0x0000003000008947 */ /* 0x000fea0003800000 */
[----:B------:R-:W-:-:S05]  /*05f0*/  IMAD.WIDE R6, R252, R12, c[0x0][0x368] ;  /* 0x0000da00fc067625 */ /* 0x000fca00078e020c */
[----:B------:R2:W5:Y:S01]  /*0600*/  LDG.E R11, [R6.64] ;  /* 0x0000000e060b7981 */ /* 0x000562000c1e1900 */
[----:B------:R-:W-:Y:S05]  /*0610*/  BRA `(.L_x_1126) ;  /* 0x0000004000007947 */ /* 0x000fea0003800000 */
.L_x_1125:
[----:B------:R-:W-:Y:S05]  /*0620*/  @!P2 BRA `(.L_x_1126) ;  /* 0x000000300000a947 */ /* 0x000fea0003800000 */
[----:B------:R2:W3:Y:S04]  /*0630*/  LDG.E R0, [R6.64] ;  /* 0x0000000e06007981 */ /* 0x0004e8000c1e1900 */
[----:B--2---:R-:W3:Y:S02]  /*0640*/  LDG.E R6, [R6.64+0x4] ;  /* 0x0000040e06067981 */ /* 0x004ee4000c1e1900 */
[----:B---3--:R-:W-:Y:S02]  /*0650*/  IADD3 R11, -R0, R6, RZ ;  /* 0x00000006000b7210 */ /* 0x008fe40007ffe1ff */
.L_x_1126:
[----:B------:R-:W-:Y:S01]  /*0660*/  ISETP.NE.U32.AND P0, PT, RZ, c[0x0][0x378], PT ;  /* 0x0000de00ff007a0c */ /* 0x000fe20003f05070 */
[----:B------:R3:W4:Y:S03]  /*0670*/  @P3 LDG.E R5, [R2.64] ;  /* 0x0000000e02053981 */ /* 0x000726000c1e1900 */
[----:B------:R-:W-:Y:S01]  /*0680*/  ISETP.NE.AND.EX P0, PT, RZ, c[0x0][0x37c], PT, P0 ;  /* 0x0000df00ff007a0c */ /* 0x000fe20003f05300 */
[----:B------:R3:W4:Y:S01]  /*0690*/  @P3 LDG.E R0, [R2.64+0x4] ;  /* 0x0000040e02003981 */ /* 0x000722000c1e1900 */
[----:B-----5:R-:W-:-:S11]  /*06a0*/  IMAD.MOV.U32 R22, RZ, RZ, R11 ;  /* 0x000000ffff167224 */ /* 0x020fd600078e000b */
[----:B---3--:R-:W-:-:S05]  /*06b0*/  @P0 IMAD.WIDE R2, R252, R12, c[0x0][0x378] ;  /* 0x0000de00fc020625 */ /* 0x008fca00078e020c */
[----:B--2---:R3:W2:Y:S01]  /*06c0*/  @P0 LDG.E R22, [R2.64] ;  /* 0x0000000e02160981 */ /* 0x0046a2000c1e1900 */
[----:B------:R-:W-:Y:S02]  /*06d0*/  IMAD.IADD R10, R11, 0x1, -R10 ;  /* 0x000000010b0a7824 */ /* 0x000fe400078e0a0a */
[----:B------:R-:W-:-:S03]  /*06e0*/  IMAD.MOV.U32 R8, RZ, RZ, c[0x0][0x32c] ;  /* 0x0000cb00ff087624 */ /* 0x000fc600078e00ff */
[----:B------:R1:W-:Y:S01]  /*06f0*/  STL [R1+0x5c], R10 ;  /* 0x00005c0a01007387 */ /* 0x0003e20000100800 */
[----:B---3--:R-:W-:-:S05]  /*0700*/  IMAD.MOV.U32 R2, RZ, RZ, c[0x0][0x2c4] ;  /* 0x0000b100ff027624 */ /* 0x008fca00078e00ff */
[----:B------:R-:W-:Y:S02]  /*0710*/  ISETP.NE.AND P1, PT, R2, 0x1, PT ;  /* 0x000000010200780c */ /* 0x000fe40003f25270 */
[----:B------:R-:W-:Y:S01]  /*0720*/  ISETP.GE.AND P2, PT, R8, 0x1, PT ;  /* 0x000000010800780c */ /* 0x000fe20003f46270 */
[----:B----4-:R-:W-:Y:S01]  /*0730*/  @P3 IMAD.IADD R4, R0, 0x1, -R5 ;  /* 0x0000000100043824 */ /* 0x010fe200078e0a05 */
[----:B------:R-:W-:-:S03]  /*0740*/  IADD3 R0, R164, 0x7f, RZ ;  /* 0x0000007fa4007810 */ /* 0x000fc60007ffe0ff */
[----:B------:R-:W-:-:S06]  /*0750*/  IMAD.IADD R5, R10, 0x1, R4 ;  /* 0x000000010a057824 */ /* 0x000fcc00078e0204 */
[----:B------:R-:W-:Y:S01]  /*0760*/  @P1 IMAD.HI.U32 R2, R0, c[0x0][0x2c8], RZ ;  /* 0x0000b20000021a27 */ /* 0x000fe200078e00ff */
[----:B------:R1:W-:Y:S01]  /*0770*/  STL.64 [R1+0x60], R4 ;  /* 0x0000600401007387 */ /* 0x0003e20000100a00 */
[----:B------:R-:W-:-:S03]  /*0780*/  IADD3 R3, R5, 0x2f, RZ ;  /* 0x0000002f05037810 */ /* 0x000fc60007ffe0ff */
[----:B------:R-:W-:Y:S02]  /*0790*/  @P1 SHF.R.U32.HI R0, RZ, c[0x0][0x2cc], R2 ;  /* 0x0000b300ff001a19 */ /* 0x000fe40000011602 */
[----:B------:R-:W-:Y:S02]  /*07a0*/  IMAD.HI R3, R3, 0x2aaaaaab, RZ ;  /* 0x2aaaaaab03037827 */ /* 0x000fe400078e02ff */
[----:B------:R-:W-:Y:S01]  /*07b0*/  IADD3 R0, R0, 0x1, R5 ;  /* 0x0000000100007810 */ /* 0x000fe20007ffe005 */
[----:B--2---:R1:W-:Y:S02]  /*07c0*/  STL [R1+0x68], R22 ;  /* 0x0000681601007387 */ /* 0x0043e40000100800 */
[----:B------:R-:W-:Y:S02]  /*07d0*/  SHF.R.U32.HI R6, RZ, 0x1f, R3 ;  /* 0x0000001fff067819 */ /* 0x000fe40000011603 */
[----:B------:R-:W-:Y:S02]  /*07e0*/  IMAD.IADD R2, R0, 0x1, -R19 ;  /* 0x0000000100027824 */ /* 0x000fe400078e0a13 */
[----:B------:R-:W-:-:S03]  /*07f0*/  LEA.HI.SX32 R7, R3, R6, 0x1d ;  /* 0x0000000603077211 */ /* 0x000fc600078feaff */
[----:B------:R-:W-:Y:S01]  /*0800*/  IADD3 R6, R2, c[0x0][0x328], RZ ;  /* 0x0000ca0002067a10 */ /* 0x000fe20007ffe0ff */
[----:B------:R-:W-:Y:S05]  /*0810*/  @!P2 BRA `(.L_x_1127) ;  /* 0x000000e00000a947 */ /* 0x000fea0003800000 */
[C---:B------:R-:W-:Y:S02]  /*0820*/  ISETP.GT.AND P0, PT, R2.reuse, RZ, PT ;  /* 0x000000ff0200720c */ /* 0x040fe40003f04270 */
[----:B------:R-:W-:-:S11]  /*0830*/  IADD3 R0, R2, -0x1, RZ ;  /* 0xffffffff02007810 */ /* 0x000fd60007ffe0ff */
[----:B------:R-:W-:Y:S05]  /*0840*/  @P0 BRA `(.L_x_1128) ;  /* 0x0000006000000947 */ /* 0x000fea0003800000 */
[----:B------:R-:W-:Y:S01]  /*0850*/  ISETP.NE.AND P0, PT, R8, 0x1, PT ;  /* 0x000000010800780c */ /* 0x000fe20003f05270 */
[----:B------:R-:W-:-:S12]  /*0860*/  IMAD.MOV R0, RZ, RZ, -R2 ;  /* 0x000000ffff007224 */ /* 0x000fd800078e0a02 */
[----:B------:R-:W-:-:S05]  /*0870*/  @P0 IMAD.HI.U32 R2, R0, c[0x0][0x330], RZ ;  /* 0x0000cc0000020a27 */ /* 0x000fca00078e00ff */
[----:B------:R-:W-:-:S04]  /*0880*/  @P0 SHF.R.U32.HI R0, RZ, c[0x0][0x334], R2 ;  /* 0x0000cd00ff000a19 */ /* 0x000fc80000011602 */
[----:B------:R-:W-:Y:S01]  /*0890*/  LOP3.LUT R0, RZ, R0, RZ, 0x33, !PT ;  /* 0x00000000ff007212 */ /* 0x000fe200078e33ff */
[----:B------:R-:W-:Y:S05]  /*08a0*/  BRA `(.L_x_1129) ;  /* 0x0000003000007947 */ /* 0x000fea0003800000 */
.L_x_1128:
[----:B------:R-:W-:-:S13]  /*08b0*/  ISETP.NE.AND P0, PT, R8, 0x1, PT ;  /* 0x000000010800780c */ /* 0x000fda0003f05270 */
[----:B------:R-:W-:-:S05]  /*08c0*/  @P0 IMAD.HI.U32 R2, R0, c[0x0][0x330], RZ ;  /* 0x0000cc0000020a27 */ /* 0x000fca00078e00ff */
[----:B------:R-:W-:-:S05]  /*08d0*/  @P0 SHF.R.U32.HI R0, RZ, c[0x0][0x334], R2 ;  /* 0x0000cd00ff000a19 */ /* 0x000fca0000011602 */
.L_x_1129:
[----:B------:R-:W-:-:S05]  /*08e0*/  IMAD R0, R0, R8, c[0x0][0x32c] ;  /* 0x0000cb0000007624 */ /* 0x000fca00078e0208 */
[----:B------:R-:W-:Y:S02]  /*08f0*/  IMNMX R6, R6, R0, PT ;  /* 0x0000000006067217 */ /* 0x000fe40003800200 */
.L_x_1127:
[----:B------:R-:W-:-:S04]  /*0900*/  @P1 IMAD.HI.U32 R2, R164, c[0x0][0x2c8], RZ ;  /* 0x0000b200a4021a27 */ /* 0x000fc800078e00ff */
[----:B------:R-:W-:Y:S01]  /*0910*/  IMAD.MOV.U32 R0, RZ, RZ, R164 ;  /* 0x000000ffff007224 */ /* 0x000fe200078e00a4 */
[----:B------:R-:W-:-:S04]  /*0920*/  @P1 SHF.R.U32.HI R0, RZ, c[0x0][0x2cc], R2 ;  /* 0x0000b300ff001a19 */ /* 0x000fc80000011602 */
[----:B------:R-:W-:-:S04]  /*0930*/  IADD3 R0, R0, R5, -R19 ;  /* 0x0000000500007210 */ /* 0x000fc80007ffe813 */
[----:B------:R-:W-:Y:S01]  /*0940*/  IADD3 R3, R0, -c[0x0][0x324], RZ ;  /* 0x8000c90000037a10 */ /* 0x000fe20007ffe0ff */
[----:B------:R-:W-:Y:S05]  /*0950*/  @!P2 BRA `(.L_x_1130) ;  /* 0x000000d00000a947 */ /* 0x000fea0003800000 */
[----:B------:R-:W-:-:S13]  /*0960*/  ISETP.GT.AND P0, PT, R0, -0x1, PT ;  /* 0xffffffff0000780c */ /* 0x000fda0003f04270 */
[----:B------:R-:W-:Y:S05]  /*0970*/  @P0 BRA `(.L_x_1131) ;  /* 0x0000006000000947 */ /* 0x000fea0003800000 */
[----:B------:R-:W-:Y:S02]  /*0980*/  ISETP.NE.AND P0, PT, R8, 0x1, PT ;  /* 0x000000010800780c */ /* 0x000fe40003f05270 */
[----:B------:R-:W-:-:S11]  /*0990*/  LOP3.LUT R0, RZ, R0, RZ, 0x33, !PT ;  /* 0x00000000ff007212 */ /* 0x000fd600078e33ff */
[----:B------:R-:W-:-:S05]  /*09a0*/  @P0 IMAD.HI.U32 R2, R0, c[0x0][0x330], RZ ;  /* 0x0000cc0000020a27 */ /* 0x000fca00078e00ff */
[----:B------:R-:W-:-:S04]  /*09b0*/  @P0 SHF.R.U32.HI R0, RZ, c[0x0][0x334], R2 ;  /* 0x0000cd00ff000a19 */ /* 0x000fc80000011602 */
[----:B------:R-:W-:Y:S01]  /*09c0*/  LOP3.LUT R0, RZ, R0, RZ, 0x33, !PT ;  /* 0x00000000ff007212 */ /* 0x000fe200078e33ff */
[----:B------:R-:W-:Y:S05]  /*09d0*/  BRA `(.L_x_1132) ;  /* 0x0000003000007947 */ /* 0x000fea0003800000 */
.L_x_1131:
[----:B------:R-:W-:-:S13]  /*09e0*/  ISETP.NE.AND P0, PT, R8, 0x1, PT ;  /* 0x000000010800780c */ /* 0x000fda0003f05270 */
[----:B------:R-:W-:-:S05]  /*09f0*/  @P0 IMAD.HI.U32 R2, R0, c[0x0][0x330], RZ ;  /* 0x0000cc0000020a27 */ /* 0x000fca00078e00ff */
[----:B------:R-:W-:-:S05]  /*0a00*/  @P0 SHF.R.U32.HI R0, RZ, c[0x0][0x334], R2 ;  /* 0x0000cd00ff000a19 */ /* 0x000fca0000011602 */
.L_x_1132:
[----:B------:R-:W-:-:S05]  /*0a10*/  IMAD R0, R0, c[0x0][0x32c], RZ ;  /* 0x0000cb0000007a24 */ /* 0x000fca00078e02ff */
[----:B------:R-:W-:-:S04]  /*0a20*/  IMNMX R3, R3, R0, !PT ;  /* 0x0000000003037217 */ /* 0x000fc80007800200 */
.L_x_1130:
[----:B------:R-:W-:Y:S01]  /*0a30*/  IADD3 R2, R6, 0x2f, RZ ;  /* 0x0000002f06027810 */ /* 0x000fe20007ffe0ff */
[----:B------:R-:W-:-:S04]  /*0a40*/  IMAD.HI R0, R3, 0x2aaaaaab, RZ ;  /* 0x2aaaaaab03007827 */ /* 0x000fc800078e02ff */
[----:B------:R-:W-:Y:S01]  /*0a50*/  IMAD.HI R3, R2, 0x2aaaaaab, RZ ;  /* 0x2aaaaaab02037827 */ /* 0x000fe200078e02ff */
[----:B------:R-:W-:-:S04]  /*0a60*/  SHF.R.U32.HI R2, RZ, 0x1f, R0 ;  /* 0x0000001fff027819 */ /* 0x000fc80000011600 */
[----:B------:R-:W-:Y:S02]  /*0a70*/  SHF.R.U32.HI R6, RZ, 0x1f, R3 ;  /* 0x0000001fff067819 */ /* 0x000fe40000011603 */
[----:B------:R-:W-:Y:S02]  /*0a80*/  LEA.HI.SX32 R0, R0, R2, 0x1d ;  /* 0x0000000200007211 */ /* 0x000fe400078feaff */
[----:B------:R-:W-:Y:S02]  /*0a90*/  LEA.HI.SX32 R3, R3, R6, 0x1d ;  /* 0x0000000603037211 */ /* 0x000fe400078feaff */
[----:B------:R-:W-:Y:S02]  /*0aa0*/  IMNMX R2, RZ, R0, !PT ;  /* 0x00000000ff027217 */ /* 0x000fe40007800200 */
[----:B------:R-:W-:-:S03]  /*0ab0*/  IMNMX R0, R7, R3, PT ;  /* 0x0000000307007217 */ /* 0x000fc60003800200 */
[--C-:B------:R-:W-:Y:S02]  /*0ac0*/  IMAD R2, R2, 0x30, -R10.reuse ;  /* 0x0000003002027824 */ /* 0x100fe400078e0a0a */
[----:B------:R-:W-:-:S03]  /*0ad0*/  IMAD R0, R0, 0x30, -R10 ;  /* 0x0000003000007824 */ /* 0x000fc600078e0a0a */
[----:B------:R-:W-:Y:S02]  /*0ae0*/  IMNMX R2, RZ, R2, !PT ;  /* 0x00000002ff027217 */ /* 0x000fe40007800200 */
        /* <DEDUP_REMOVED lines=11> */
[----:B------:R-:W-:Y:S02]  /*0ba0*/  ISETP.NE.U32.AND P0, PT, RZ, c[0x0][0x340], PT ;  /* 0x0000d000ff007a0c */ /* 0x000fe40003f05070 */
[----:B------:R-:W-:Y:S01]  /*0bb0*/  SHF.R.S32.HI R26, RZ, 0x1f, R166 ;  /* 0x0000001fff1a7819 */ /* 0x000fe200000114a6 */
[----:B-1----:R-:W-:Y:S01]  /*0bc0*/  IMAD R5, R31, c[0x0][0x240], RZ ;  /* 0x000090001f057a24 */ /* 0x002fe200078e02ff */
[----:B------:R-:W-:Y:S01]  /*0bd0*/  ISETP.NE.AND.EX P2, PT, RZ, c[0x0][0x344], PT, P0 ;  /* 0x0000d100ff007a0c */ /* 0x000fe20003f45300 */
[----:B------:R-:W-:Y:S02]  /*0be0*/  UMOV UR7, 0x30 ;  /* 0x0000003000077882 */ /* 0x000fe40000000000 */
[----:B------:R-:W-:-:S10]  /*0bf0*/  ULDC.64 UR4, c[0x0][0x238] ;  /* 0x00008e0000047ab9 */ /* 0x000fd40000000a00 */
[----:B------:R-:W-:-:S05]  /*0c00*/  @P2 IMAD.WIDE R2, R252, R12, c[0x0][0x340] ;  /* 0x0000d000fc022625 */ /* 0x000fca00078e020c */
[----:B------:R1:W2:Y:S01]  /*0c10*/  @P2 LDG.E R14, [R2.64] ;  /* 0x0000000e020e2981 */ /* 0x0002a2000c1e1900 */
[----:B------:R-:W-:Y:S01]  /*0c20*/  LEA.HI R45, R26, R166, RZ, 0x3 ;  /* 0x000000a61a2d7211 */ /* 0x000fe200078f18ff */
[----:B------:R-:W-:Y:S01]  /*0c30*/  IMAD R5, R30, c[0x0][0x244], R5 ;  /* 0x000091001e057a24 */ /* 0x000fe200078e0205 */
[----:B------:R-:W-:Y:S01]  /*0c40*/  SHF.R.S32.HI R12, RZ, 0x1f, R252 ;  /* 0x0000001fff0c7819 */ /* 0x000fe200000114fc */
[----:B------:R-:W-:Y:S01]  /*0c50*/  UIMAD.WIDE.U32 UR10, UR7, UR4, URZ ;  /* 0x00000004070a72a5 */ /* 0x000fe2000f8e003f */
[----:B------:R-:W-:Y:S01]  /*0c60*/  LOP3.LUT R0, R45, 0xfffffff8, RZ, 0xc0, !PT ;  /* 0xfffffff82d007812 */ /* 0x000fe200078ec0ff */
[----:B------:R-:W-:Y:S01]  /*0c70*/  UIMAD UR8, UR7, UR5, URZ ;  /* 0x00000005070872a4 */ /* 0x000fe2000f8e023f */
[----:B------:R-:W-:Y:S01]  /*0c80*/  SEL R28, R12, RZ, !P3 ;  /* 0x000000ff0c1c7207 */ /* 0x000fe20005800000 */
[----:B------:R-:W-:Y:S01]  /*0c90*/  IMAD.IADD R156, R13, 0x1, R11 ;  /* 0x000000010d9c7824 */ /* 0x000fe200078e020b */
[----:B------:R-:W-:Y:S01]  /*0ca0*/  SEL R27, R252, RZ, !P3 ;  /* 0x000000fffc1b7207 */ /* 0x000fe20005800000 */
[----:B------:R-:W-:Y:S01]  /*0cb0*/  IMAD.IADD R0, R166, 0x1, -R0 ;  /* 0x00000001a6007824 */ /* 0x000fe200078e0a00 */
[----:B------:R-:W-:Y:S01]  /*0cc0*/  UIADD3 UR8, UR11, UR8, URZ ;  /* 0x000000080b087290 */ /* 0x000fe2000fffe03f */
[----:B------:R-:W-:Y:S01]  /*0cd0*/  IADD3 R48, R6, -0x1, RZ ;  /* 0xffffffff06307810 */ /* 0x000fe20007ffe0ff */
[----:B------:R-:W-:Y:S01]  /*0ce0*/  IMAD R20, R31, c[0x0][0x260], RZ ;  /* 0x000098001f147a24 */ /* 0x000fe200078e02ff */
[----:B------:R-:W-:Y:S01]  /*0cf0*/  SHF.R.S32.HI R45, RZ, 0x3, R45 ;  /* 0x00000003ff2d7819 */ /* 0x000fe2000001142d */
[----:B------:R-:W-:Y:S01]  /*0d00*/  IMAD.SHL.U32 R24, R0, 0x8, RZ ;  /* 0x0000000800187824 */ /* 0x000fe200078e00ff */
[----:B------:R-:W-:Y:S01]  /*0d10*/  SHF.R.S32.HI R8, RZ, 0x1f, R48 ;  /* 0x0000001fff087819 */ /* 0x000fe20000011430 */
[----:B------:R-:W-:Y:S01]  /*0d20*/  IMAD R7, R48, -0x30, R4 ;  /* 0xffffffd030077824 */ /* 0x000fe200078e0204 */
[----:B------:R-:W-:Y:S01]  /*0d30*/  SHF.R.S32.HI R23, RZ, 0x1f, R45 ;  /* 0x0000001fff177819 */ /* 0x000fe2000001142d */
[----:B------:R-:W-:Y:S01]  /*0d40*/  IMAD.SHL.U32 R38, R0, 0x4, RZ ;  /* 0x0000000400267824 */ /* 0x000fe200078e00ff */
[----:B------:R-:W-:Y:S01]  /*0d50*/  SHF.R.S32.HI R25, RZ, 0x1f, R24 ;  /* 0x0000001fff197819 */ /* 0x000fe20000011418 */
[C---:B------:R-:W-:Y:S01]  /*0d60*/  IMAD R20, R30.reuse, c[0x0][0x264], R20 ;  /* 0x000099001e147a24 */ /* 0x040fe200078e0214 */
[----:B------:R-:W-:Y:S01]  /*0d70*/  IADD3 R140, P0, R45, R15, RZ ;  /* 0x0000000f2d8c7210 */ /* 0x000fe20007f1e0ff */
[----:B------:R-:W-:Y:S01]  /*0d80*/  IMAD R16, R23, c[0x0][0x280], RZ ;  /* 0x0000a00017107a24 */ /* 0x000fe200078e02ff */
[----:B------:R-:W-:Y:S01]  /*0d90*/  SHF.R.S32.HI R39, RZ, 0x1f, R38 ;  /* 0x0000001fff277819 */ /* 0x000fe20000011426 */
[----:B-1----:R-:W-:Y:S01]  /*0da0*/  IMAD.WIDE.U32 R2, R30, c[0x0][0x240], R24 ;  /* 0x000090001e027a25 */ /* 0x002fe200078e0018 */
[----:B------:R-:W-:Y:S01]  /*0db0*/  LEA.HI.X.SX32 R141, R15, R23, 0x1, P0 ;  /* 0x000000170f8d7211 */ /* 0x000fe200000f0eff */
[----:B------:R-:W-:Y:S01]  /*0dc0*/  USHF.L.U32 UR9, UR4, 0x5, URZ ;  /* 0x0000000504097899 */ /* 0x000fe2000800063f */
[----:B------:R-:W-:Y:S01]  /*0dd0*/  IADD3 R40, R38, 0x40, RZ ;  /* 0x0000004026287810 */ /* 0x000fe20007ffe0ff */
[----:B------:R-:W-:Y:S01]  /*0de0*/  IMAD.IADD R3, R3, 0x1, R5 ;  /* 0x0000000103037824 */ /* 0x000fe200078e0205 */
[----:B------:R-:W-:Y:S01]  /*0df0*/  UMOV UR6, 0x5 ;  /* 0x0000000500067882 */ /* 0x000fe20000000000 */
[----:B------:R-:W-:Y:S01]  /*0e00*/  IMAD R5, R28, c[0x0][0x248], RZ ;  /* 0x000092001c057a24 */ /* 0x000fe200078e02ff */
[----:B------:R-:W-:Y:S01]  /*0e10*/  USHF.L.U64.HI UR13, UR4, UR6, UR5 ;  /* 0x00000006040d7299 */ /* 0x000fe20008010205 */
[C---:B------:R-:W-:Y:S01]  /*0e20*/  IMAD.WIDE.U32 R2, R27.reuse, c[0x0][0x248], R2 ;  /* 0x000092001b027a25 */ /* 0x040fe200078e0002 */
[C---:B------:R-:W-:Y:S01]  /*0e30*/  IADD3 R107, R24.reuse, 0x80, RZ ;  /* 0x00000080186b7810 */ /* 0x040fe20007ffe0ff */
[----:B------:R-:W-:Y:S01]  /*0e40*/  ULDC.64 UR4, c[0x0][0x290] ;  /* 0x0000a40000047ab9 */ /* 0x000fe20000000a00 */
[----:B------:R-:W-:Y:S01]  /*0e50*/  IADD3 R106, R24, 0xc0, RZ ;  /* 0x000000c0186a7810 */ /* 0x000fe20007ffe0ff */
[----:B------:R-:W-:Y:S01]  /*0e60*/  IMAD R6, R27, c[0x0][0x24c], R5 ;  /* 0x000093001b067a24 */ /* 0x000fe200078e0205 */
[----:B------:R-:W-:Y:S01]  /*0e70*/  ISETP.GE.AND P6, PT, R107, c[0x0][0x1d4], PT ;  /* 0x000075006b007a0c */ /* 0x000fe20003fc6270 */
[----:B------:R-:W-:Y:S01]  /*0e80*/  IMAD R5, R48, UR8, RZ ;  /* 0x0000000830057c24 */ /* 0x000fe2000f8e02ff */
[----:B------:R-:W-:Y:S01]  /*0e90*/  ISETP.GE.AND P5, PT, R106, c[0x0][0x1d4], PT ;  /* 0x000075006a007a0c */ /* 0x000fe20003fa6270 */
[----:B------:R-:W-:Y:S01]  /*0ea0*/  IMAD.IADD R3, R3, 0x1, R6 ;  /* 0x0000000103037824 */ /* 0x000fe200078e0206 */
[----:B------:R-:W-:Y:S01]  /*0eb0*/  IADD3 R159, R45, 0x20, RZ ;  /* 0x000000202d9f7810 */ /* 0x000fe20007ffe0ff */
[----:B------:R-:W-:Y:S01]  /*0ec0*/  IMAD R13, R8, UR10, R5 ;  /* 0x0000000a080d7c24 */ /* 0x000fe2000f8e0205 */
[----:B------:R-:W-:Y:S01]  /*0ed0*/  IMNMX R5, R7, 0x30, PT ;  /* 0x0000003007057817 */ /* 0x000fe20003800200 */
[----:B------:R-:W-:Y:S01]  /*0ee0*/  IMAD R6, R141, c[0x0][0x238], RZ ;  /* 0x00008e008d067a24 */ /* 0x000fe200078e02ff */
[----:B------:R-:W-:Y:S01]  /*0ef0*/  UIMAD.WIDE.U32 UR18, UR7, UR4, URZ ;  /* 0x00000004071272a5 */ /* 0x000fe2000f8e003f */
[C---:B------:R-:W-:Y:S01]  /*0f00*/  IMAD.WIDE.U32 R144, R140.reuse, c[0x0][0x238], R2 ;  /* 0x00008e008c907a25 */ /* 0x040fe200078e0002 */
[----:B------:R-:W-:Y:S01]  /*0f10*/  UIMAD UR12, UR7, UR5, URZ ;  /* 0x00000005070c72a4 */ /* 0x000fe2000f8e023f */
[----:B------:R-:W-:Y:S01]  /*0f20*/  P2R R139, PR, RZ, 0x40 ;  /* 0x00000040ff8b7803 */ /* 0x000fe20000000000 */
[----:B------:R-:W-:Y:S01]  /*0f30*/  USHF.L.U64.HI UR16, UR4, UR6, UR5 ;  /* 0x0000000604107299 */ /* 0x000fe20008010205 */
[----:B------:R-:W-:Y:S01]  /*0f40*/  IMAD.IADD R5, R5, 0x1, -R45 ;  /* 0x0000000105057824 */ /* 0x000fe200078e0a2d */
[----:B------:R-:W-:Y:S01]  /*0f50*/  USHF.L.U32 UR17, UR4, 0x5, URZ ;  /* 0x0000000504117899 */ /* 0x000fe2000800063f */
[----:B------:R-:W-:Y:S01]  /*0f60*/  IMAD R10, R140, c[0x0][0x23c], R6 ;  /* 0x00008f008c0a7a24 */ /* 0x000fe200078e0206 */
[----:B------:R-:W-:Y:S01]  /*0f70*/  P2R R138, PR, RZ, 0x20 ;  /* 0x00000020ff8a7803 */ /* 0x000fe20000000000 */
[----:B------:R-:W-:Y:S01]  /*0f80*/  IMAD.MOV.U32 R142, RZ, RZ, R144 ;  /* 0x000000ffff8e7224 */ /* 0x000fe200078e0090 */
[----:B------:R-:W-:Y:S01]  /*0f90*/  ISETP.GE.AND P0, PT, R5, 0x1, PT ;  /* 0x000000010500780c */ /* 0x000fe20003f06270 */
[----:B------:R-:W-:Y:S01]  /*0fa0*/  IMAD.IADD R143, R145, 0x1, R10 ;  /* 0x00000001918f7824 */ /* 0x000fe200078e020a */
[----:B------:R-:W-:Y:S01]  /*0fb0*/  ISETP.GT.AND P3, PT, R5, 0x20, PT ;  /* 0x000000200500780c */ /* 0x000fe20003f64270 */
[C---:B------:R-:W-:Y:S01]  /*0fc0*/  IMAD R16, R45.reuse, c[0x0][0x284], R16 ;  /* 0x0000a1002d107a24 */ /* 0x040fe200078e0210 */
[----:B------:R-:W-:Y:S01]  /*0fd0*/  ULDC.64 UR4, c[0x0][0x280] ;  /* 0x0000a00000047ab9 */ /* 0x000fe20000000a00 */
[C---:B------:R-:W-:Y:S01]  /*0fe0*/  IMAD.WIDE.U32 R8, R45.reuse, c[0x0][0x280], R38 ;  /* 0x0000a0002d087a25 */ /* 0x040fe200078e0026 */
[----:B------:R-:W-:Y:S01]  /*0ff0*/  USHF.L.U64.HI UR6, UR4, UR6, UR5 ;  /* 0x0000000604067299 */ /* 0x000fe20008010205 */
[C---:B------:R-:W-:Y:S01]  /*1000*/  IADD3 R114, -R45.reuse, 0x30, RZ ;  /* 0x000000302d727810 */ /* 0x040fe20007ffe1ff */
[----:B------:R-:W-:Y:S01]  /*1010*/  UIMAD.WIDE.U32 UR22, UR4, 0x30, URZ ;  /* 0x00000030041678a5 */ /* 0x000fe2000f8e003f */
[----:B------:R-:W-:Y:S01]  /*1020*/  IMAD.WIDE.U32 R10, R45, c[0x0][0x280], R24 ;  /* 0x0000a0002d0a7a25 */ /* 0x000fe200078e0018 */
[----:B------:R-:W-:Y:S01]  /*1030*/  UIMAD UR5, UR7, UR5, URZ ;  /* 0x00000005070572a4 */ /* 0x000fe2000f8e023f */
[----:B------:R-:W-:Y:S01]  /*1040*/  IADD3 R42, R38, 0x20, RZ ;  /* 0x00000020262a7810 */ /* 0x000fe20007ffe0ff */
[----:B------:R-:W-:Y:S01]  /*1050*/  USHF.L.U32 UR20, UR4, 0x5, URZ ;  /* 0x0000000504147899 */ /* 0x000fe2000800063f */
[----:B------:R-:W-:Y:S01]  /*1060*/  IMAD.WIDE.U32 R2, R48, UR10, R142 ;  /* 0x0000000a30027c25 */ /* 0x000fe2000f8e008e */
[----:B------:R-:W-:Y:S01]  /*1070*/  IADD3 R41, R38, 0x60, RZ ;  /* 0x0000006026297810 */ /* 0x000fe20007ffe0ff */
[----:B------:R-:W-:-:S02]  /*1080*/  UIADD3 UR12, UR19, UR12, URZ ;  /* 0x0000000c130c7290 */ /* 0x000fc4000fffe03f */
[----:B------:R-:W-:Y:S01]  /*1090*/  IMAD.WIDE.U32 R6, R30, c[0x0][0x260], R24 ;  /* 0x000098001e067a25 */ /* 0x000fe200078e0018 */
[----:B------:R-:W-:Y:S02]  /*10a0*/  UIADD3 UR5, UR23, UR5, URZ ;  /* 0x0000000517057290 */ /* 0x000fe4000fffe03f */
[----:B------:R-:W-:Y:S01]  /*10b0*/  ULDC.U8 UR4, c[0x0][0x298] ;  /* 0x0000a60000047ab9 */ /* 0x000fe20000000000 */
[----:B------:R-:W-:Y:S02]  /*10c0*/  IMAD.IADD R19, R9, 0x1, R16 ;  /* 0x0000000109137824 */ /* 0x000fe400078e0210 */
[----:B------:R-:W-:Y:S02]  /*10d0*/  IMAD.IADD R17, R16, 0x1, R11 ;  /* 0x0000000110117824 */ /* 0x000fe400078e020b */
[----:B------:R-:W-:Y:S01]  /*10e0*/  IMAD.MOV.U32 R18, RZ, RZ, R8 ;  /* 0x000000ffff127224 */ /* 0x000fe200078e0008 */
[----:B------:R-:W-:Y:S01]  /*10f0*/  @P0 LEA R8, P1, R2, c[0x0][0x220], 0x1 ;  /* 0x0000880002080a11 */ /* 0x000fe200078208ff */
[----:B------:R-:W-:-:S02]  /*1100*/  IMAD.IADD R5, R3, 0x1, R13 ;  /* 0x0000000103057824 */ /* 0x000fc400078e020d */
[----:B------:R-:W-:Y:S02]  /*1110*/  IMAD.MOV.U32 R16, RZ, RZ, R10 ;  /* 0x000000ffff107224 */ /* 0x000fe400078e000a */
[----:B------:R-:W-:Y:S01]  /*1120*/  IMAD.IADD R21, R7, 0x1, R20 ;  /* 0x0000000107157824 */ /* 0x000fe200078e0214 */
[----:B------:R-:W-:Y:S01]  /*1130*/  @P0 LEA.HI.X R9, R2, c[0x0][0x224], R5, 0x1, P1 ;  /* 0x0000890002090a11 */ /* 0x000fe200008f0c05 */
[----:B------:R-:W-:Y:S01]  /*1140*/  IMAD.IADD R36, R38, 0x1, R40 ;  /* 0x0000000126247824 */ /* 0x000fe200078e0228 */
[----:B------:R-:W-:Y:S01]  /*1150*/  LEA.HI R7, R26, R166, RZ, 0x6 ;  /* 0x000000a61a077211 */ /* 0x000fe200078f30ff */
[----:B------:R-:W-:Y:S01]  /*1160*/  IMAD.MOV.U32 R20, RZ, RZ, R6 ;  /* 0x000000ffff147224 */ /* 0x000fe200078e0006 */
[----:B------:R-:W-:Y:S01]  /*1170*/  @P3 IADD3 R6, P4, R2, UR9, RZ ;  /* 0x0000000902063c10 */ /* 0x000fe2000ff9e0ff */
[----:B------:R-:W-:Y:S01]  /*1180*/  IMAD.SHL.U32 R2, R45, 0x40, RZ ;  /* 0x000000402d027824 */ /* 0x000fe200078e00ff */
[----:B------:R-:W-:Y:S01]  /*1190*/  ISETP.GE.AND P1, PT, R24, c[0x0][0x27c], PT ;  /* 0x00009f0018007a0c */ /* 0x000fe20003f26270 */
[----:B------:R-:W-:-:S02]  /*11a0*/  IMAD.SHL.U32 R7, R7, 0x8, RZ ;  /* 0x0000000807077824 */ /* 0x000fc400078e00ff */
[----:B------:R-:W-:Y:S01]  /*11b0*/  IMAD R3, R23, c[0x0][0x290], RZ ;  /* 0x0000a40017037a24 */ /* 0x000fe200078e02ff */
[----:B------:R-:W-:Y:S01]  /*11c0*/  LOP3.LUT R119, R2, 0x1c0, RZ, 0xc0, !PT ;  /* 0x000001c002777812 */ /* 0x000fe200078ec0ff */
[----:B------:R-:W-:Y:S01]  /*11d0*/  IMAD.WIDE.U32 R120, R27, c[0x0][0x268], R20 ;  /* 0x00009a001b787a25 */ /* 0x000fe200078e0014 */
[----:B------:R-:W-:Y:S02]  /*11e0*/  SEL R2, RZ, c[0x0][0x27c], !P1 ;  /* 0x00009f00ff027a07 */ /* 0x000fe40004800000 */
[----:B------:R-:W-:Y:S01]  /*11f0*/  P2R R29, PR, RZ, 0x2 ;  /* 0x00000002ff1d7803 */ /* 0x000fe20000000000 */
[----:B------:R-:W-:Y:S01]  /*1200*/  IMAD R3, R45, c[0x0][0x294], R3 ;  /* 0x0000a5002d037a24 */ /* 0x000fe200078e0203 */
[----:B------:R-:W-:Y:S01]  /*1210*/  LOP3.LUT R7, R7, 0xfffffe00, RZ, 0xc0, !PT ;  /* 0xfffffe0007077812 */ /* 0x000fe200078ec0ff */
[----:B------:R-:W-:Y:S01]  /*1220*/  IMAD.IADD R2, R24, 0x1, R2 ;  /* 0x0000000118027824 */ /* 0x000fe200078e0202 */
[----:B------:R-:W-:Y:S01]  /*1230*/  LOP3.LUT R87, R119, 0x38, R24, 0xf8, !PT ;  /* 0x0000003877577812 */ /* 0x000fe200078ef818 */
[----:B------:R-:W-:Y:S01]  /*1240*/  IMAD.WIDE.U32 R124, R22, c[0x0][0x280], R16 ;  /* 0x0000a000167c7a25 */ /* 0x000fe200078e0010 */
[----:B------:R-:W-:-:S02]  /*1250*/  SHF.R.U32.HI R158, RZ, 0x3, R119 ;  /* 0x00000003ff9e7819 */ /* 0x000fc40000011677 */
[----:B------:R-:W-:Y:S01]  /*1260*/  @P3 IADD3.X R23, R5, UR13, RZ, P4, !PT ;  /* 0x0000000d05173c10 */ /* 0x000fe2000a7fe4ff */
[----:B------:R-:W-:Y:S01]  /*1270*/  IMAD.WIDE.U32 R128, R22, c[0x0][0x280], R18 ;  /* 0x0000a00016807a25 */ /* 0x000fe200078e0012 */
[----:B------:R-:W-:Y:S02]  /*1280*/  LOP3.LUT R87, R7, R87, R158, 0xf6, !PT ;  /* 0x0000005707577212 */ /* 0x000fe400078ef69e */
[----:B------:R-:W-:Y:S01]  /*1290*/  SHF.R.S32.HI R5, RZ, 0x1f, R2 ;  /* 0x0000001fff057819 */ /* 0x000fe20000011402 */
[C---:B------:R-:W-:Y:S01]  /*12a0*/  IMAD.WIDE.U32 R162, R30.reuse, c[0x0][0x1e8], RZ ;  /* 0x00007a001ea27a25 */ /* 0x040fe200078e00ff */
[----:B------:R-:W-:Y:S02]  /*12b0*/  SHF.L.U32 R87, R87, 0x1, RZ ;  /* 0x0000000157577819 */ /* 0x000fe400000006ff */
[----:B------:R-:W-:Y:S01]  /*12c0*/  LEA.HI R26, R5, R2, RZ, 0x6 ;  /* 0x00000002051a7211 */ /* 0x000fe200078f30ff */
[----:B------:R-:W-:-:S04]  /*12d0*/  IMAD.WIDE.U32 R160, R30, c[0x0][0x210], RZ ;  /* 0x000084001ea07a25 */ /* 0x000fc800078e00ff */
[----:B------:R-:W-:Y:S02]  /*12e0*/  IMAD.MOV.U32 R168, RZ, RZ, c[0x0][0x2b8] ;  /* 0x0000ae00ffa87624 */ /* 0x000fe400078e00ff */
[----:B------:R-:W-:Y:S02]  /*12f0*/  IMAD.MOV.U32 R165, RZ, RZ, c[0x0][0x27c] ;  /* 0x00009f00ffa57624 */ /* 0x000fe400078e00ff */
[----:B------:R-:W-:Y:S02]  /*1300*/  IMAD.MOV.U32 R86, RZ, RZ, c[0x0][0x27c] ;  /* 0x00009f00ff567624 */ /* 0x000fe400078e00ff */
[----:B------:R-:W-:Y:S02]  /*1310*/  IMAD R0, R0, 0x20, R45 ;  /* 0x0000002000007824 */ /* 0x000fe400078e022d */
[----:B------:R-:W-:Y:S01]  /*1320*/  IMAD.SHL.U32 R86, R86, 0x2, RZ ;  /* 0x0000000256567824 */ /* 0x000fe200078e00ff */
[--C-:B--2---:R-:W-:Y:S01]  /*1330*/  @P2 SHF.R.S32.HI R11, RZ, 0x1f, R14.reuse ;  /* 0x0000001fff0b2819 */ /* 0x104fe2000001140e */
[----:B------:R-:W-:-:S02]  /*1340*/  @P2 IMAD.MOV.U32 R10, RZ, RZ, R14 ;  /* 0x000000ffff0a2224 */ /* 0x000fc400078e000e */
[----:B------:R-:W-:Y:S02]  /*1350*/  @!P2 IMAD.MOV.U32 R10, RZ, RZ, R252 ;  /* 0x000000ffff0aa224 */ /* 0x000fe400078e00fc */
[----:B------:R-:W-:Y:S01]  /*1360*/  @!P2 IMAD.MOV.U32 R11, RZ, RZ, R12 ;  /* 0x000000ffff0ba224 */ /* 0x000fe200078e000c */
[----:B------:R-:W-:Y:S01]  /*1370*/  ISETP.GE.AND P2, PT, R24, c[0x0][0x1d4], PT ;  /* 0x0000750018007a0c */ /* 0x000fe20003f46270 */
[----:B------:R-:W-:-:S03]  /*1380*/  IMAD.WIDE.U32 R14, R45, c[0x0][0x290], R38 ;  /* 0x0000a4002d0e7a25 */ /* 0x000fc600078e0026 */
[----:B------:R-:W-:Y:S01]  /*1390*/  P2R R117, PR, RZ, 0x4 ;  /* 0x00000004ff757803 */ /* 0x000fe20000000000 */
[----:B------:R-:W-:Y:S01]  /*13a0*/  IMAD.WIDE.U32 R12, R45, c[0x0][0x290], R24 ;  /* 0x0000a4002d0c7a25 */ /* 0x000fe200078e0018 */
[----:B------:R-:W-:Y:S02]  /*13b0*/  ISETP.GE.AND P2, PT, R36, c[0x0][0x1d4], PT ;  /* 0x0000750024007a0c */ /* 0x000fe40003f46270 */
[----:B------:R-:W-:Y:S01]  /*13c0*/  ISETP.NE.AND P1, PT, R117, RZ, PT ;  /* 0x000000ff7500720c */ /* 0x000fe20003f25270 */
[----:B------:R-:W-:Y:S01]  /*13d0*/  IMAD.IADD R15, R15, 0x1, R3 ;  /* 0x000000010f0f7824 */ /* 0x000fe200078e0203 */
[----:B------:R-:W-:Y:S01]  /*13e0*/  P2R R137, PR, RZ, 0x4 ;  /* 0x00000004ff897803 */ /* 0x000fe20000000000 */
[----:B------:R-:W-:Y:S01]  /*13f0*/  IMAD.IADD R13, R3, 0x1, R13 ;  /* 0x00000001030d7824 */ /* 0x000fe200078e020d */
[----:B------:R-:W-:Y:S01]  /*1400*/  LEA.HI R3, R5, R2, RZ, 0x3 ;  /* 0x0000000205037211 */ /* 0x000fe200078f18ff */
[----:B------:R-:W-:Y:S01]  /*1410*/  IMAD R5, R28, c[0x0][0x268], RZ ;  /* 0x00009a001c057a24 */ /* 0x000fe200078e02ff */
[----:B------:R-:W-:Y:S01]  /*1420*/  ISETP.NE.AND P4, PT, R137, RZ, PT ;  /* 0x000000ff8900720c */ /* 0x000fe20003f85270 */
[----:B------:R-:W-:Y:S01]  /*1430*/  IMAD.WIDE.U32 R122, R22, c[0x0][0x290], R12 ;  /* 0x0000a400167a7a25 */ /* 0x000fe200078e000c */
[----:B------:R-:W-:-:S02]  /*1440*/  SHF.R.S32.HI R2, RZ, 0x1f, R22 ;  /* 0x0000001fff027819 */ /* 0x000fc40000011416 */
[----:B------:R-:W-:Y:S01]  /*1450*/  ISETP.GE.AND P2, PT, R36, c[0x0][0x27c], PT ;  /* 0x00009f0024007a0c */ /* 0x000fe20003f46270 */
[----:B------:R-:W-:Y:S01]  /*1460*/  IMAD R130, R27, c[0x0][0x26c], R5 ;  /* 0x00009b001b827a24 */ /* 0x000fe200078e0205 */
[----:B------:R-:W-:Y:S01]  /*1470*/  LOP3.LUT R113, R3, 0xfffffff8, RZ, 0xc0, !PT ;  /* 0xfffffff803717812 */ /* 0x000fe200078ec0ff */
[----:B------:R-:W-:Y:S01]  /*1480*/  @!PT LDS RZ, [RZ] ;  /* 0x00000000fffff984 */ /* 0x000fe20000000800 */
[----:B------:R-:W-:Y:S01]  /*1490*/  @!PT LDS RZ, [RZ] ;  /* 0x00000000fffff984 */ /* 0x000fe20000000800 */
[----:B------:R-:W-:Y:S01]  /*14a0*/  @!PT LDS RZ, [RZ] ;  /* 0x00000000fffff984 */ /* 0x000fe20000000800 */
[----:B------:R1:W-:Y:S01]  /*14b0*/  @P0 LDGSTS.E.BYPASS.LTC128B.128 [R87+0xa080], [R8.64], !P1 ;  /* 0x0a08000008570fae */ /* 0x0003e2000c901d4e */
[----:B------:R-:W-:Y:S01]  /*14c0*/  SEL R5, RZ, c[0x0][0x27c], !P2 ;  /* 0x00009f00ff057a07 */ /* 0x000fe20005000000 */
[----:B------:R-:W-:Y:S01]  /*14d0*/  IMAD.SHL.U32 R13, R159, 0x40, RZ ;  /* 0x000000409f0d7824 */ /* 0x000fe200078e00ff */
[----:B------:R-:W-:Y:S01]  /*14e0*/  SHF.R.S32.HI R84, RZ, 0x3, R3 ;  /* 0x00000003ff547819 */ /* 0x000fe20000011403 */
[----:B------:R-:W-:Y:S01]  /*14f0*/  IMAD.WIDE.U32 R126, R22, c[0x0][0x290], R14 ;  /* 0x0000a400167e7a25 */ /* 0x000fe200078e000e */
[----:B------:R-:W-:Y:S01]  /*1500*/  SHF.R.S32.HI R133, RZ, 0x1f, R113 ;  /* 0x0000001fff857819 */ /* 0x000fe20000011471 */
[----:B------:R1:W-:Y:S01]  /*1510*/  @P0 LDGSTS.E.BYPASS.LTC128B.128 [R87+0xb880], [R8.64+0x80], !P4 ;  /* 0x0b88008008570fae */ /* 0x0003e2000e101d4e */
[----:B------:R-:W-:Y:S01]  /*1520*/  LOP3.LUT R118, R13, 0x1c0, RZ, 0xc0, !PT ;  /* 0x000001c00d767812 */ /* 0x000fe200078ec0ff */
[----:B------:R-:W-:-:S02]  /*1530*/  IMAD.IADD R5, R36, 0x1, R5 ;  /* 0x0000000124057824 */ /* 0x000fc400078e0205 */
[----:B------:R1:W-:Y:S01]  /*1540*/  @P0 LDGSTS.E.BYPASS.LTC128B.128 [R87+0xd080], [R8.64+0x100], !P6 ;  /* 0x0d08010008570fae */ /* 0x0003e2000f101d4e */
[----:B------:R-:W-:Y:S01]  /*1550*/  SHF.R.U32.HI R157, RZ, 0x3, R118 ;  /* 0x00000003ff9d7819 */ /* 0x000fe20000011676 */
[----:B------:R-:W-:Y:S01]  /*1560*/  IMAD.WIDE.U32 R146, R10, c[0x0][0x2b0], RZ ;  /* 0x0000ac000a927a25 */ /* 0x000fe200078e00ff */
[----:B------:R-:W-:Y:S01]  /*1570*/  LOP3.LUT R13, R118, 0x38, R3, 0xf8, !PT ;  /* 0x00000038760d7812 */ /* 0x000fe200078ef803 */
[----:B------:R1:W-:Y:S02]  /*1580*/  @P0 LDGSTS.E.BYPASS.LTC128B.128 [R87+0xe880], [R8.64+0x180], !P5 ;  /* 0x0e88018008570fae */ /* 0x0003e4000e901d4e */
[----:B------:R-:W-:Y:S01]  /*1590*/  IMAD.IADD R130, R121, 0x1, R130 ;  /* 0x0000000179827824 */ /* 0x000fe200078e0282 */
[----:B-1----:R-:W-:-:S04]  /*15a0*/  @P3 LEA R8, P0, R6, c[0x0][0x220], 0x1 ;  /* 0x0000880006083a11 */ /* 0x002fc800078008ff */
[----:B------:R-:W-:Y:S01]  /*15b0*/  @P3 LEA.HI.X R9, R6, c[0x0][0x224], R23, 0x1, P0 ;  /* 0x0000890006093a11 */ /* 0x000fe200000f0c17 */
[C---:B------:R-:W-:Y:S01]  /*15c0*/  IMAD R6, R2.reuse, c[0x0][0x280], RZ ;  /* 0x0000a00002067a24 */ /* 0x040fe200078e02ff */
[----:B------:R-:W-:Y:S01]  /*15d0*/  ISETP.GE.AND P0, PT, R165, 0x1, PT ;  /* 0x00000001a500780c */ /* 0x000fe20003f06270 */
[----:B------:R-:W-:Y:S02]  /*15e0*/  IMAD R2, R2, c[0x0][0x290], RZ ;  /* 0x0000a40002027a24 */ /* 0x000fe400078e02ff */
[C---:B------:R-:W-:Y:S01]  /*15f0*/  IMAD R21, R22.reuse, c[0x0][0x284], R6 ;  /* 0x0000a10016157a24 */ /* 0x040fe200078e0206 */
[----:B------:R-:W-:Y:S01]  /*1600*/  SHF.R.S32.HI R6, RZ, 0x1f, R5 ;  /* 0x0000001fff067819 */ /* 0x000fe20000011405 */
[----:B------:R-:W-:Y:S01]  /*1610*/  IMAD R20, R22, c[0x0][0x294], R2 ;  /* 0x0000a50016147a24 */ /* 0x000fe200078e0202 */
[----:B------:R-:W-:Y:S01]  /*1620*/  SHF.R.S32.HI R2, RZ, 0x1f, R159 ;  /* 0x0000001fff027819 */ /* 0x000fe2000001149f */
[----:B------:R1:W-:Y:S01]  /*1630*/  @P3 LDGSTS.E.BYPASS.LTC128B.128 [R87+0xb080], [R8.64], !P1 ;  /* 0x0b08000008573fae */ /* 0x0003e2000c901d4e */
[----:B------:R-:W-:Y:S01]  /*1640*/  LEA.HI R16, R6, R5, RZ, 0x6 ;  /* 0x0000000506107211 */ /* 0x000fe200078f30ff */
[----:B------:R-:W-:Y:S01]  /*1650*/  IMAD.IADD R136, R129, 0x1, R21 ;  /* 0x0000000181887824 */ /* 0x000fe200078e0215 */
[----:B------:R-:W-:Y:S01]  /*1660*/  LEA.HI R12, R2, R159, RZ, 0x3 ;  /* 0x0000009f020c7211 */ /* 0x000fe200078f18ff */
[----:B------:R1:W-:Y:S01]  /*1670*/  @P3 LDGSTS.E.BYPASS.LTC128B.128 [R87+0xc880], [R8.64+0x80], !P4 ;  /* 0x0c88008008573fae */ /* 0x0003e2000e101d4e */
[----:B------:R-:W-:Y:S01]  /*1680*/  LEA.HI R2, R6, R5, RZ, 0x3 ;  /* 0x0000000506027211 */ /* 0x000fe200078f18ff */
[----:B------:R-:W-:Y:S01]  /*1690*/  IMAD.IADD R134, R21, 0x1, R125 ;  /* 0x0000000115867824 */ /* 0x000fe200078e027d */
[----:B------:R-:W-:Y:S01]  /*16a0*/  SHF.R.S32.HI R5, RZ, 0x6, R26 ;  /* 0x00000006ff057819 */ /* 0x000fe2000001141a */
[----:B------:R-:W-:Y:S01]  /*16b0*/  IMAD.SHL.U32 R12, R12, 0x40, RZ ;  /* 0x000000400c0c7824 */ /* 0x000fe200078e00ff */
[----:B------:R-:W-:Y:S01]  /*16c0*/  LOP3.LUT R6, R119, 0x38, R3, 0xf8, !PT ;  /* 0x0000003877067812 */ /* 0x000fe200078ef803 */
[----:B------:R1:W-:Y:S01]  /*16d0*/  @P3 LDGSTS.E.BYPASS.LTC128B.128 [R87+0xe080], [R8.64+0x100], !P6 ;  /* 0x0e08010008573fae */ /* 0x0003e2000f101d4e */
[----:B------:R-:W-:Y:S01]  /*16e0*/  LOP3.LUT R112, R2, 0xfffffff8, RZ, 0xc0, !PT ;  /* 0xfffffff802707812 */ /* 0x000fe200078ec0ff */
[----:B------:R-:W-:Y:S01]  /*16f0*/  IMAD R15, R5, 0xc00, R7 ;  /* 0x00000c00050f7824 */ /* 0x000fe200078e0207 */
[----:B------:R-:W-:Y:S01]  /*1700*/  LOP3.LUT R12, R12, 0xfffffe00, RZ, 0xc0, !PT ;  /* 0xfffffe000c0c7812 */ /* 0x000fe200078ec0ff */
[----:B------:R1:W-:Y:S01]  /*1710*/  @P3 LDGSTS.E.BYPASS.LTC128B.128 [R87+0xf880], [R8.64+0x180], !P5 ;  /* 0x0f88018008573fae */ /* 0x0003e2000e901d4e */
[-C--:B------:R-:W-:Y:S01]  /*1720*/  LOP3.LUT R14, R6, R158.reuse, RZ, 0x3c, !PT ;  /* 0x0000009e060e7212 */ /* 0x080fe200078e3cff */
[----:B------:R-:W-:Y:S01]  /*1730*/  IMAD.IADD R135, R127, 0x1, R20 ;  /* 0x000000017f877824 */ /* 0x000fe200078e0214 */
[----:B------:R-:W-:Y:S01]  /*1740*/  ISETP.NE.AND P1, PT, R29, RZ, PT ;  /* 0x000000ff1d00720c */ /* 0x000fe20003f25270 */
[----:B------:R-:W-:Y:S01]  /*1750*/  IMAD R6, R5, 0xc00, R12 ;  /* 0x00000c0005067824 */ /* 0x000fe200078e020c */
[-C--:B------:R-:W-:Y:S01]  /*1760*/  LOP3.LUT R5, R13, R157.reuse, RZ, 0x3c, !PT ;  /* 0x0000009d0d057212 */ /* 0x080fe200078e3cff */
[----:B------:R-:W-:Y:S01]  /*1770*/  IMAD.IADD R18, R15, 0x1, R14 ;  /* 0x000000010f127824 */ /* 0x000fe200078e020e */
[--C-:B------:R-:W-:Y:S01]  /*1780*/  LOP3.LUT R13, R118, 0x38, R2.reuse, 0xf8, !PT ;  /* 0x00000038760d7812 */ /* 0x100fe200078ef802 */
[----:B------:R-:W0:Y:S01]  /*1790*/  LDGDEPBAR ;  /* 0x00000000000079af */ /* 0x000e220000000000 */
[----:B------:R-:W-:Y:S01]  /*17a0*/  IMAD.IADD R132, R20, 0x1, R123 ;  /* 0x0000000114847824 */ /* 0x000fe200078e027b */
[----:B------:R-:W-:Y:S01]  /*17b0*/  SHF.R.S32.HI R83, RZ, 0x3, R2 ;  /* 0x00000003ff537819 */ /* 0x000fe20000011402 */
[----:B------:R-:W-:Y:S01]  /*17c0*/  IMAD.IADD R17, R6, 0x1, R5 ;  /* 0x0000000106117824 */ /* 0x000fe200078e0205 */
[----:B------:R-:W-:Y:S01]  /*17d0*/  SHF.R.S32.HI R5, RZ, 0x6, R16 ;  /* 0x00000006ff057819 */ /* 0x000fe20000011410 */
[----:B------:R-:W-:Y:S01]  /*17e0*/  IMAD.SHL.U32 R152, R18, 0x2, RZ ;  /* 0x0000000212987824 */ /* 0x000fe200078e00ff */
[----:B------:R-:W-:Y:S01]  /*17f0*/  LOP3.LUT R6, R119, 0x38, R2, 0xf8, !PT ;  /* 0x0000003877067812 */ /* 0x000fe200078ef802 */
[----:B------:R-:W-:Y:S01]  /*1800*/  IMAD.SHL.U32 R151, R17, 0x2, RZ ;  /* 0x0000000211977824 */ /* 0x000fe200078e00ff */
[----:B------:R-:W-:Y:S01]  /*1810*/  SHF.R.S32.HI R131, RZ, 0x1f, R112 ;  /* 0x0000001fff837819 */ /* 0x000fe20000011470 */
[C---:B------:R-:W-:Y:S01]  /*1820*/  IMAD R15, R5.reuse, 0xc00, R7 ;  /* 0x00000c00050f7824 */ /* 0x040fe200078e0207 */
[----:B------:R-:W-:Y:S01]  /*1830*/  LOP3.LUT R14, R6, R158, RZ, 0x3c, !PT ;  /* 0x0000009e060e7212 */ /* 0x000fe200078e3cff */
[----:B------:R-:W-:Y:S01]  /*1840*/  IMAD R6, R5, 0xc00, R12 ;  /* 0x00000c0005067824 */ /* 0x000fe200078e020c */
[----:B------:R-:W-:Y:S01]  /*1850*/  LOP3.LUT R5, R13, R157, RZ, 0x3c, !PT ;  /* 0x0000009d0d057212 */ /* 0x000fe200078e3cff */
[----:B------:R-:W-:Y:S01]  /*1860*/  BAR.SYNC.DEFER_BLOCKING 0x0 ;  /* 0x0000000000007b1d */ /* 0x000fe20000010000 */
[----:B------:R-:W-:Y:S01]  /*1870*/  ISETP.NE.AND P3, PT, R168, 0x1, PT ;  /* 0x00000001a800780c */ /* 0x000fe20003f65270 */
[----:B------:R-:W-:-:S02]  /*1880*/  IMAD.IADD R14, R15, 0x1, R14 ;  /* 0x000000010f0e7824 */ /* 0x000fc400078e020e */
[----:B------:R-:W-:Y:S02]  /*1890*/  IMAD.IADD R13, R6, 0x1, R5 ;  /* 0x00000001060d7824 */ /* 0x000fe400078e0205 */
[C---:B------:R-:W-:Y:S01]  /*18a0*/  IMAD R6, R31.reuse, c[0x0][0x1e8], RZ ;  /* 0x00007a001f067a24 */ /* 0x040fe200078e02ff */
[----:B-1----:R-:W-:Y:S01]  /*18b0*/  SHF.R.S32.HI R9, RZ, 0x1f, R36 ;  /* 0x0000001fff097819 */ /* 0x002fe20000011424 */
[----:B------:R-:W-:Y:S02]  /*18c0*/  IMAD R5, R31, c[0x0][0x210], RZ ;  /* 0x000084001f057a24 */ /* 0x000fe400078e02ff */
[C---:B------:R-:W-:Y:S01]  /*18d0*/  IMAD R6, R30.reuse, c[0x0][0x1ec], R6 ;  /* 0x00007b001e067a24 */ /* 0x040fe200078e0206 */
[----:B------:R-:W-:Y:S01]  /*18e0*/  LEA.HI R9, R9, R36, RZ, 0x3 ;  /* 0x0000002409097211 */ /* 0x000fe200078f18ff */
[----:B------:R-:W-:Y:S02]  /*18f0*/  IMAD R5, R30, c[0x0][0x214], R5 ;  /* 0x000085001e057a24 */ /* 0x000fe400078e0205 */
[----:B------:R-:W-:Y:S01]  /*1900*/  IMAD.IADD R155, R163, 0x1, R6 ;  /* 0x00000001a39b7824 */ /* 0x000fe200078e0206 */
[----:B------:R-:W-:Y:S01]  /*1910*/  SHF.R.S32.HI R6, RZ, 0x1f, R107 ;  /* 0x0000001fff067819 */ /* 0x000fe2000001146b */
[----:B------:R-:W-:Y:S01]  /*1920*/  IMAD.IADD R154, R161, 0x1, R5 ;  /* 0x00000001a19a7824 */ /* 0x000fe200078e0205 */
[----:B------:R-:W-:Y:S01]  /*1930*/  SHF.R.S32.HI R5, RZ, 0x1f, R106 ;  /* 0x0000001fff057819 */ /* 0x000fe2000001146a */
[----:B------:R-:W-:Y:S01]  /*1940*/  IMAD R8, R11, c[0x0][0x2b0], RZ ;  /* 0x0000ac000b087a24 */ /* 0x000fe200078e02ff */
[----:B------:R-:W-:Y:S01]  /*1950*/  LEA.HI R6, R6, R107, RZ, 0x3 ;  /* 0x0000006b06067211 */ /* 0x000fe200078f18ff */
[----:B------:R-:W-:Y:S01]  /*1960*/  IMAD.SHL.U32 R150, R14, 0x2, RZ ;  /* 0x000000020e967824 */ /* 0x000fe200078e00ff */
[----:B------:R-:W-:Y:S01]  /*1970*/  LEA.HI R5, R5, R106, RZ, 0x3 ;  /* 0x0000006a05057211 */ /* 0x000fe200078f18ff */
[----:B------:R-:W-:Y:S01]  /*1980*/  IMAD R8, R10, c[0x0][0x2b4], R8 ;  /* 0x0000ad000a087a24 */ /* 0x000fe200078e0208 */
[----:B------:R-:W-:Y:S01]  /*1990*/  LOP3.LUT R103, R6, 0xfffffff8, RZ, 0xc0, !PT ;  /* 0xfffffff806677812 */ /* 0x000fe200078ec0ff */
[----:B------:R-:W-:Y:S01]  /*19a0*/  IMAD.SHL.U32 R149, R13, 0x2, RZ ;  /* 0x000000020d957824 */ /* 0x000fe200078e00ff */
[----:B------:R-:W-:-:S02]  /*19b0*/  LOP3.LUT R102, R5, 0xfffffff8, RZ, 0xc0, !PT ;  /* 0xfffffff805667812 */ /* 0x000fc400078ec0ff */
[----:B------:R-:W-:Y:S02]  /*19c0*/  LOP3.LUT R101, R9, 0xfffffff8, RZ, 0xc0, !PT ;  /* 0xfffffff809657812 */ /* 0x000fe400078ec0ff */
[----:B------:R-:W-:Y:S02]  /*19d0*/  SHF.R.S32.HI R111, RZ, 0x1f, R103 ;  /* 0x0000001fff6f7819 */ /* 0x000fe40000011467 */
[----:B------:R-:W-:Y:S02]  /*19e0*/  SHF.R.S32.HI R110, RZ, 0x1f, R102 ;  /* 0x0000001fff6e7819 */ /* 0x000fe40000011466 */
[----:B------:R-:W-:Y:S02]  /*19f0*/  IADD3 R153, R147, R8, RZ ;  /* 0x0000000893997210 */ /* 0x000fe40007ffe0ff */
[----:B------:R-:W-:Y:S02]  /*1a00*/  SHF.R.S32.HI R109, RZ, 0x1f, R101 ;  /* 0x0000001fff6d7819 */ /* 0x000fe40000011465 */
.L_x_1173:
[----:B--23--:R-:W-:Y:S01]  /*1a10*/  IMAD R2, R48, 0x30, R0 ;  /* 0x0000003030027824 */ /* 0x00cfe200078e0200 */
[----:B------:R-:W-:Y:S01]  /*1a20*/  ISETP.NE.AND P3, PT, R168, 0x1, PT ;  /* 0x00000001a800780c */ /* 0x000fe20003f65270 */
[----:B------:R-:W-:Y:S01]  /*1a30*/  IMAD.MOV.U32 R105, RZ, RZ, RZ ;  /* 0x000000ffff697224 */ /* 0x000fe200078e00ff */
[----:B------:R-:W-:Y:S04]  /*1a40*/  DEPBAR.LE SB0, 0x0 ;  /* 0x000080000000791a */ /* 0x000fe80000000000 */
[----:B----4-:R-:W-:Y:S01]  /*1a50*/  IMAD.IADD R3, R156, 0x1, R2 ;  /* 0x000000019c037824 */ /* 0x010fe200078e0202 */
[----:B------:R-:W-:Y:S01]  /*1a60*/  ISETP.GE.AND P0, PT, R2, R4, PT ;  /* 0x000000040200720c */ /* 0x000fe20003f06270 */
[----:B------:R-:W-:Y:S01]  /*1a70*/  BSSY B2, `(.L_x_1134) ;  /* 0x000053a000027945 */ /* 0x000fe20003800000 */
[----:B------:R-:W-:Y:S01]  /*1a80*/  ISETP.GE.AND P4, PT, R165, 0x1, PT ;  /* 0x00000001a500780c */ /* 0x000fe20003f86270 */
[----:B------:R-:W-:Y:S01]  /*1a90*/  IMAD.MOV.U32 R2, RZ, RZ, R3 ;  /* 0x000000ffff027224 */ /* 0x000fe200078e0003 */
[----:B------:R-:W-:Y:S02]  /*1aa0*/  ISETP.GT.OR P0, PT, R0, 0x2f, P0 ;  /* 0x0000002f0000780c */ /* 0x000fe40000704670 */
[----:B------:R-:W-:Y:S05]  /*1ab0*/  @P3 IMAD.HI.U32 R5, R3, c[0x0][0x2bc], RZ ;  /* 0x0000af0003053a27 */ /* 0x000fea00078e00ff */
[----:B------:R-:W-:Y:S06]  /*1ac0*/  @P3 SHF.R.U32.HI R2, RZ, c[0x0][0x2c0], R5 ;  /* 0x0000b000ff023a19 */ /* 0x000fec0000011605 */
[C---:B------:R-:W-:Y:S04]  /*1ad0*/  @!P0 IADD3 R5, P3, R2.reuse, R146, RZ ;  /* 0x0000009202058210 */ /* 0x040fe80007f7e0ff */
[----:B------:R-:W-:Y:S01]  /*1ae0*/  @!P0 LEA.HI.X.SX32 R6, R2, R153, 0x1, P3 ;  /* 0x0000009902068211 */ /* 0x000fe200018f0eff */
        /* <DEDUP_REMOVED lines=9> */
[----:B------:R-:W-:Y:S04]  /*1b80*/  IMAD R5, R108, c[0x0][0x1e4], R5 ;  /* 0x000079006c057a24 */ /* 0x000fe800078e0205 */
[----:B------:R-:W-:Y:S01]  /*1b90*/  IMAD.IADD R3, R3, 0x1, R5 ;  /* 0x0000000103037824 */ /* 0x000fe200078e0205 */
[----:B--2---:R-:W-:Y:S03]  /*1ba0*/  SHF.R.S32.HI R116, RZ, 0x1f, R105 ;  /* 0x0000001fff747819 */ /* 0x004fe60000011469 */
[C---:B------:R-:W-:Y:S04]  /*1bb0*/  IMAD.WIDE.U32 R2, R105.reuse, c[0x0][0x1f0], R2 ;  /* 0x00007c0069027a25 */ /* 0x040fe800078e0002 */
[----:B------:R-:W-:Y:S01]  /*1bc0*/  IMAD R5, R116, c[0x0][0x1f0], RZ ;  /* 0x00007c0074057a24 */ /* 0x000fe200078e02ff */
[----:B------:R-:W-:Y:S03]  /*1bd0*/  IADD3 R2, P0, R162, R2, RZ ;  /* 0x00000002a2027210 */ /* 0x000fe60007f1e0ff */
[----:B------:R-:W-:Y:S05]  /*1be0*/  IMAD R5, R105, c[0x0][0x1f4], R5 ;  /* 0x00007d0069057a24 */ /* 0x000fea00078e0205 */
[----:B------:R-:W-:Y:S02]  /*1bf0*/  IADD3.X R3, R155, R3, R5, P0, !PT ;  /* 0x000000039b037210 */ /* 0x000fe400007fe405 */
[C---:B-1----:R-:W-:Y:S04]  /*1c00*/  LEA R100, P0, R2.reuse, c[0x0][0x1c8], 0x1 ;  /* 0x0000720002647a11 */ /* 0x042fe800078008ff */
        /* <DEDUP_REMOVED lines=36> */
[----:B------:R-:W-:Y:S02]  /*1e50*/  CS2R R20, SRZ ;  /* 0x0000000000147805 */ /* 0x000fe4000001ff00 */
[----:B------:R-:W-:Y:S01]  /*1e60*/  IMAD.X R6, R44, 0x1, R135, P0 ;  /* 0x000000012c067824 */ /* 0x000fe200000e0687 */
[C---:B------:R-:W-:Y:S04]  /*1e70*/  LEA R16, P0, R2.reuse, c[0x0][0x270], 0x1 ;  /* 0x00009c0002107a11 */ /* 0x040fe800078008ff */
[----:B------:R-:W-:Y:S02]  /*1e80*/  LEA.HI.X R17, R2, c[0x0][0x274], R5, 0x1, P0 ;  /* 0x00009d0002117a11 */ /* 0x000fe400000f0c05 */
[C---:B------:R-:W-:Y:S04]  /*1e90*/  LEA R10, P0, R3.reuse, c[0x0][0x288], 0x1 ;  /* 0x0000a200030a7a11 */ /* 0x040fe800078008ff */
[----:B------:R-:W-:Y:S02]  /*1ea0*/  LEA.HI.X R11, R3, c[0x0][0x28c], R6, 0x1, P0 ;  /* 0x0000a300030b7a11 */ /* 0x000fe400000f0c06 */
[----:B------:R-:W-:Y:S01]  /*1eb0*/  ISETP.GE.AND P0, PT, R38, c[0x0][0x27c], PT ;  /* 0x00009f0026007a0c */ /* 0x000fe20003f06270 */
[----:B------:R-:W-:Y:S11]  /*1ec0*/  CS2R R2, SRZ ;  /* 0x0000000000027805 */ /* 0x000ff6000001ff00 */
[----:B------:R-:W-:Y:S01]  /*1ed0*/  @!UPT UIADD3 URZ, URZ, URZ, URZ ;  /* 0x0000003f3f3ff290 */ /* 0x000fe2000fffe03f */
        /* <DEDUP_REMOVED lines=14> */
.L_x_1138:
[----:B------:R-:W-:Y:S05]  /*1fc0*/  BSYNC B0 ;  /* 0x0000000000007941 */ /* 0x000fea0003800000 */
.L_x_1137:
[----:B------:R-:W-:Y:S01]  /*1fd0*/  ISETP.GE.AND P5, PT, R159, R104, PT ;  /* 0x000000689f00720c */ /* 0x000fe20003fa6270 */
[----:B-1---5:R-:W-:Y:S01]  /*1fe0*/  IMAD.MOV.U32 R11, RZ, RZ, R58 ;  /* 0x000000ffff0b7224 */ /* 0x022fe200078e003a */
[----:B------:R-:W-:Y:S01]  /*1ff0*/  BSSY B0, `(.L_x_1139) ;  /* 0x0000042000007945 */ /* 0x000fe20003800000 */
[----:B------:R-:W-:Y:S01]  /*2000*/  IMAD.MOV.U32 R10, RZ, RZ, R59 ;  /* 0x000000ffff0a7224 */ /* 0x000fe200078e003b */
[----:B------:R-:W-:Y:S01]  /*2010*/  CS2R R64, SRZ ;  /* 0x0000000000407805 */ /* 0x000fe2000001ff00 */
[----:B------:R-:W-:Y:S01]  /*2020*/  IMAD.MOV.U32 R6, RZ, RZ, R56 ;  /* 0x000000ffff067224 */ /* 0x000fe200078e0038 */
[----:B------:R-:W-:Y:S01]  /*2030*/  CS2R R62, SRZ ;  /* 0x00000000003e7805 */ /* 0x000fe2000001ff00 */
[----:B------:R-:W-:Y:S01]  /*2040*/  IMAD.MOV.U32 R5, RZ, RZ, R57 ;  /* 0x000000ffff057224 */ /* 0x000fe200078e0039 */
[----:B------:R-:W-:Y:S01]  /*2050*/  PRMT R69, R11, 0x5410, R10 ;  /* 0x000054100b457816 */ /* 0x000fe2000000000a */
[----:B------:R-:W-:Y:S01]  /*2060*/  IMAD.MOV.U32 R10, RZ, RZ, R55 ;  /* 0x000000ffff0a7224 */ /* 0x000fe200078e0037 */
[----:B------:R-:W-:Y:S01]  /*2070*/  MOV R11, R54 ;  /* 0x00000036000b7202 */ /* 0x000fe20000000f00 */
[----:B------:R-:W-:Y:S01]  /*2080*/  CS2R R60, SRZ ;  /* 0x00000000003c7805 */ /* 0x000fe2000001ff00 */
        /* <DEDUP_REMOVED lines=9> */
[----:B------:R-:W-:Y:S01]  /*2120*/  CS2R R30, SRZ ;  /* 0x00000000001e7805 */ /* 0x000fe2000001ff00 */
[----:B------:R-:W-:Y:S01]  /*2130*/  MOV R5, R15 ;  /* 0x0000000f00057202 */ /* 0x000fe20000000f00 */
[----:B------:R-:W-:Y:S01]  /*2140*/  CS2R R28, SRZ ;  /* 0x00000000001c7805 */ /* 0x000fe2000001ff00 */
[----:B------:R-:W-:Y:S01]  /*2150*/  PRMT R34, R11, 0x7610, R34 ;  /* 0x000076100b227816 */ /* 0x000fe20000000022 */
[----:B------:R-:W-:Y:S01]  /*2160*/  IMAD.MOV.U32 R11, RZ, RZ, R8 ;  /* 0x000000ffff0b7224 */ /* 0x000fe200078e0008 */
[----:B------:R-:W-:Y:S01]  /*2170*/  PRMT R35, R10, 0x7610, R35 ;  /* 0x000076100a237816 */ /* 0x000fe20000000023 */
[----:B------:R-:W-:Y:S01]  /*2180*/  IMAD.MOV.U32 R10, RZ, RZ, R9 ;  /* 0x000000ffff0a7224 */ /* 0x000fe200078e0009 */
[----:B------:R-:W-:Y:S01]  /*2190*/  PRMT R33, R6, 0x5410, R5 ;  /* 0x0000541006217816 */ /* 0x000fe20000000005 */
[----:B------:R-:W-:Y:S01]  /*21a0*/  IMAD.MOV.U32 R5, RZ, RZ, R3 ;  /* 0x000000ffff057224 */ /* 0x000fe200078e0003 */
[----:B------:R-:W-:Y:S01]  /*21b0*/  MOV R6, R2 ;  /* 0x0000000200067202 */ /* 0x000fe20000000f00 */
[----:B------:R-:W-:Y:S01]  /*21c0*/  CS2R R26, SRZ ;  /* 0x00000000001a7805 */ /* 0x000fe2000001ff00 */
[----:B------:R-:W-:Y:S01]  /*21d0*/  PRMT R32, R11, 0x5410, R10 ;  /* 0x000054100b207816 */ /* 0x000fe2000000000a */
[----:B------:R-:W-:Y:S01]  /*21e0*/  CS2R R22, SRZ ;  /* 0x0000000000167805 */ /* 0x000fe2000001ff00 */
[----:B------:R-:W-:Y:S01]  /*21f0*/  PRMT R13, R6, 0x5410, R5 ;  /* 0x00005410060d7816 */ /* 0x000fe20000000005 */
        /* <DEDUP_REMOVED lines=33> */
.L_x_1140:
[----:B------:R-:W-:Y:S05]  /*2410*/  BSYNC B0 ;  /* 0x0000000000007941 */ /* 0x000fea0003800000 */
.L_x_1139:
[----:B-----5:R-:W-:Y:S01]  /*2420*/  IMAD.MOV.U32 R6, RZ, RZ, R66 ;  /* 0x000000ffff067224 */ /* 0x020fe200078e0042 */
[----:B------:R2:W3:Y:S01]  /*2430*/  SHFL.IDX PT, R77, R99, RZ, 0x181f ;  /* 0x00181fff634d7589 */ /* 0x0004e200000e0000 */
[----:B------:R-:W-:Y:S01]  /*2440*/  IMAD.MOV.U32 R5, RZ, RZ, R67 ;  /* 0x000000ffff057224 */ /* 0x000fe200078e0043 */
[----:B------:R-:W-:Y:S01]  /*2450*/  BSSY B1, `(.L_x_1141) ;  /* 0x0000104000017945 */ /* 0x000fe20003800000 */
[----:B-1----:R-:W-:Y:S02]  /*2460*/  IMAD.MOV.U32 R10, RZ, RZ, R64 ;  /* 0x000000ffff0a7224 */ /* 0x002fe400078e0040 */
[----:B------:R-:W-:Y:S01]  /*2470*/  IMAD.MOV.U32 R11, RZ, RZ, R62 ;  /* 0x000000ffff0b7224 */ /* 0x000fe200078e003e */
[----:B------:R-:W-:Y:S02]  /*2480*/  PRMT R73, R6, 0x5410, R5 ;  /* 0x0000541006497816 */ /* 0x000fe40000000005 */
[----:B------:R-:W-:Y:S01]  /*2490*/  MOV R5, R65 ;  /* 0x0000004100057202 */ /* 0x000fe20000000f00 */
[----:B------:R2:W1:Y:S01]  /*24a0*/  SHFL.IDX PT, R76, R100, RZ, 0x181f ;  /* 0x00181fff644c7589 */ /* 0x00046200000e0000 */
[----:B------:R-:W-:Y:S02]  /*24b0*/  MOV R6, R60 ;  /* 0x0000003c00067202 */ /* 0x000fe40000000f00 */
[----:B------:R-:W-:Y:S01]  /*24c0*/  PRMT R72, R10, 0x5410, R5 ;  /* 0x000054100a487816 */ /* 0x000fe20000000005 */
[----:B------:R-:W-:Y:S02]  /*24d0*/  IMAD.MOV.U32 R10, RZ, RZ, R63 ;  /* 0x000000ffff0a7224 */ /* 0x000fe400078e003f */
[----:B------:R-:W-:Y:S03]  /*24e0*/  IMAD.MOV.U32 R5, RZ, RZ, R61 ;  /* 0x000000ffff057224 */ /* 0x000fe600078e003d */
[----:B------:R-:W-:Y:S01]  /*24f0*/  PRMT R71, R11, 0x5410, R10 ;  /* 0x000054100b477816 */ /* 0x000fe2000000000a */
[----:B------:R-:W-:Y:S01]  /*2500*/  IMAD.MOV.U32 R11, RZ, RZ, R30 ;  /* 0x000000ffff0b7224 */ /* 0x000fe200078e001e */
[----:B------:R-:W-:Y:S01]  /*2510*/  PRMT R70, R6, 0x5410, R5 ;  /* 0x0000541006467816 */ /* 0x000fe20000000005 */
[----:B------:R-:W-:Y:S01]  /*2520*/  IMAD.MOV.U32 R6, RZ, RZ, R28 ;  /* 0x000000ffff067224 */ /* 0x000fe200078e001c */
[----:B------:R-:W-:Y:S01]  /*2530*/  MOV R10, R31 ;  /* 0x0000001f000a7202 */ /* 0x000fe20000000f00 */
[----:B------:R-:W-:Y:S03]  /*2540*/  IMAD.MOV.U32 R5, RZ, RZ, R29 ;  /* 0x000000ffff057224 */ /* 0x000fe600078e001d */
[----:B------:R-:W-:Y:S01]  /*2550*/  PRMT R44, R11, 0x5410, R10 ;  /* 0x000054100b2c7816 */ /* 0x000fe2000000000a */
[----:B------:R-:W-:Y:S01]  /*2560*/  IMAD.MOV.U32 R10, RZ, RZ, R27 ;  /* 0x000000ffff0a7224 */ /* 0x000fe200078e001b */
[----:B------:R-:W-:Y:S01]  /*2570*/  PRMT R43, R6, 0x5410, R5 ;  /* 0x00005410062b7816 */ /* 0x000fe20000000005 */
[----:B------:R-:W-:Y:S01]  /*2580*/  IMAD.MOV.U32 R6, RZ, RZ, R22 ;  /* 0x000000ffff067224 */ /* 0x000fe200078e0016 */
[----:B------:R-:W-:Y:S02]  /*2590*/  MOV R11, R26 ;  /* 0x0000001a000b7202 */ /* 0x000fe40000000f00 */
[----:B------:R-:W-:Y:S02]  /*25a0*/  MOV R5, R23 ;  /* 0x0000001700057202 */ /* 0x000fe40000000f00 */
[----:B------:R-:W-:Y:S02]  /*25b0*/  PRMT R37, R11, 0x5410, R10 ;  /* 0x000054100b257816 */ /* 0x000fe4000000000a */
[----:B------:R-:W-:Y:S02]  /*25c0*/  PRMT R34, R34, 0x5410, R6 ;  /* 0x0000541022227816 */ /* 0x000fe40000000006 */
[----:B------:R-:W-:Y:S01]  /*25d0*/  PRMT R35, R35, 0x5410, R5 ;  /* 0x0000541023237816 */ /* 0x000fe20000000005 */
[----:B------:R-:W-:-:S05]  /*25e0*/  @P4 BRA `(.L_x_1142) ;  /* 0x00000ea000004947 */ /* 0x000fca0003800000 */
[----:B-123--:R-:W-:Y:S01]  /*25f0*/  ISETP.GE.AND P0, PT, R24, c[0x0][0x1d4], PT ;  /* 0x0000750018007a0c */ /* 0x00efe20003f06270 */
[----:B------:R-:W-:Y:S01]  /*2600*/  @!UPT UIADD3 URZ, URZ, URZ, URZ ;  /* 0x0000003f3f3ff290 */ /* 0x000fe2000fffe03f */
[----:B------:R-:W-:Y:S11]  /*2610*/  BSSY B0, `(.L_x_1143) ;  /* 0x0000038000007945 */ /* 0x000ff60003800000 */
[----:B------:R-:W-:-:S05]  /*2620*/  @P0 BRA `(.L_x_1144) ;  /* 0x0000036000000947 */ /* 0x000fca0003800000 */
[C---:B------:R-:W-:Y:S01]  /*2630*/  LEA R74, P0, R24.reuse, R76, 0x1 ;  /* 0x0000004c184a7211 */ /* 0x040fe200078008ff */
[----:B------:R-:W1:Y:S03]  /*2640*/  LDS.128 R16, [R87+0xa080] ;  /* 0x00a0800057107984 */ /* 0x000e660000000c00 */
[----:B------:R-:W-:Y:S02]  /*2650*/  LEA.HI.X R75, R24, R77, R25, 0x1, P0 ;  /* 0x0000004d184b7211 */ /* 0x000fe400000f0c19 */
[----:B------:R-:W-:Y:S11]  /*2660*/  ISETP.GE.AND P0, PT, R38, c[0x0][0x27c], PT ;  /* 0x00009f0026007a0c */ /* 0x000ff60003f06270 */
[----:B------:R-:W-:Y:S02]  /*2670*/  @!UPT UIADD3 URZ, URZ, URZ, URZ ;  /* 0x0000003f3f3ff290 */ /* 0x000fe4000fffe03f */
[----:B------:R-:W-:Y:S01]  /*2680*/  @!P0 SHF.R.U64 R10, R2, 0x10, R3 ;  /* 0x00000010020a8819 */ /* 0x000fe20000001203 */
[----:B------:R-:W-:Y:S01]  /*2690*/  @!P0 HADD2.F32 R2, -RZ, R13.H0_H0 ;  /* 0x2000000dff028230 */ /* 0x000fe20000004100 */
[----:B------:R-:W-:Y:S02]  /*26a0*/  @!P0 SHF.R.U64 R50, R46, 0x10, R47 ;  /* 0x000000102e328819 */ /* 0x000fe4000000122f */
[----:B------:R-:W-:Y:S02]  /*26b0*/  @!P0 SHF.R.U32.HI R11, RZ, 0x10, R3 ;  /* 0x00000010ff0b8819 */ /* 0x000fe40000011603 */
        /* <DEDUP_REMOVED lines=8> */
[----:B------:R-:W-:Y:S01]  /*2740*/  @!P0 HADD2.F32 R6, -RZ, R10.H0_H0 ;  /* 0x2000000aff068230 */ /* 0x000fe20000004100 */
[CC--:B------:R-:W-:Y:S01]  /*2750*/  @!P0 FMUL.FTZ R78, R46.reuse, R2.reuse ;  /* 0x000000022e4e8220 */ /* 0x0c0fe20000410000 */
[--C-:B------:R-:W-:Y:S01]  /*2760*/  @!P0 HADD2.F32 R49, -RZ, R5.reuse.H1_H1 ;  /* 0x30000005ff318230 */ /* 0x100fe20000004100 */
[C---:B------:R-:W-:Y:S01]  /*2770*/  @!P0 FMUL.FTZ R2, R3.reuse, R2 ;  /* 0x0000000203028220 */ /* 0x040fe20000410000 */
[----:B------:R-:W-:Y:S01]  /*2780*/  @!P0 HADD2.F32 R5, -RZ, R5.H0_H0 ;  /* 0x20000005ff058230 */ /* 0x000fe20000004100 */
[----:B------:R-:W-:Y:S01]  /*2790*/  @!P0 FFMA.FTZ R80, R3, R47, -R78 ;  /* 0x0000002f03508223 */ /* 0x000fe2000001084e */
[----:B------:R-:W-:Y:S01]  /*27a0*/  @!P0 MOV R10, R18 ;  /* 0x00000012000a8202 */ /* 0x000fe20000000f00 */
[-C--:B------:R-:W-:Y:S02]  /*27b0*/  @!P0 FMUL.FTZ R78, R49, R6.reuse ;  /* 0x00000006314e8220 */ /* 0x080fe40000410000 */
[C---:B------:R-:W-:Y:S01]  /*27c0*/  @!P0 FMUL.FTZ R3, R5.reuse, R6 ;  /* 0x0000000605038220 */ /* 0x040fe20000410000 */
[----:B------:R-:W-:Y:S01]  /*27d0*/  @!P0 MOV R6, R19 ;  /* 0x0000001300068202 */ /* 0x000fe20000000f00 */
[----:B------:R-:W-:Y:S01]  /*27e0*/  @!P0 FFMA.FTZ R2, R46, R47, R2 ;  /* 0x0000002f2e028223 */ /* 0x000fe20000010002 */
[--C-:B------:R-:W-:Y:S01]  /*27f0*/  @!P0 HADD2.F32 R46, -RZ, R10.reuse.H1_H1 ;  /* 0x3000000aff2e8230 */ /* 0x100fe20000004100 */
[-C--:B------:R-:W-:Y:S01]  /*2800*/  @!P0 FFMA.FTZ R79, R5, R50.reuse, -R78 ;  /* 0x00000032054f8223 */ /* 0x080fe2000001084e */
[----:B------:R-:W-:Y:S01]  /*2810*/  @!P0 HADD2.F32 R5, -RZ, R13.H1_H1 ;  /* 0x3000000dff058230 */ /* 0x000fe20000004100 */
[----:B------:R-:W-:Y:S01]  /*2820*/  @!P0 FFMA.FTZ R3, R49, R50, R3 ;  /* 0x0000003231038223 */ /* 0x000fe20000010003 */
[----:B------:R-:W-:Y:S01]  /*2830*/  @!P0 F2FP.PACK_AB R2, R2, R80 ;  /* 0x000000500202823e */ /* 0x000fe200000000ff */
[----:B------:R-:W-:Y:S02]  /*2840*/  @!P0 HADD2.F32 R13, -RZ, R11.H0_H0 ;  /* 0x2000000bff0d8230 */ /* 0x000fe40000004100 */
[----:B------:R-:W-:Y:S01]  /*2850*/  @!P0 HADD2.F32 R11, -RZ, R10.H0_H0 ;  /* 0x2000000aff0b8230 */ /* 0x000fe20000004100 */
[----:B------:R-:W-:Y:S01]  /*2860*/  @!P0 F2FP.PACK_AB R3, R3, R79 ;  /* 0x0000004f0303823e */ /* 0x000fe200000000ff */
[----:B------:R-:W-:Y:S01]  /*2870*/  @!P0 HADD2.F32 R47, -RZ, R51.H0_H0 ;  /* 0x20000033ff2f8230 */ /* 0x000fe20000004100 */
[----:B------:R-:W-:Y:S01]  /*2880*/  @!P0 MOV R16, R2 ;  /* 0x0000000200108202 */ /* 0x000fe20000000f00 */
[--C-:B------:R-:W-:Y:S01]  /*2890*/  @!P0 HADD2.F32 R51, -RZ, R6.reuse.H1_H1 ;  /* 0x30000006ff338230 */ /* 0x100fe20000004100 */
[----:B------:R-:W-:Y:S01]  /*28a0*/  @!P0 MOV R17, R3 ;  /* 0x0000000300118202 */ /* 0x000fe20000000f00 */
[----:B------:R-:W-:Y:S01]  /*28b0*/  @!P0 HADD2.F32 R10, -RZ, R6.H0_H0 ;  /* 0x20000006ff0a8230 */ /* 0x000fe20000004100 */
[-C--:B------:R-:W-:Y:S02]  /*28c0*/  @!P0 FMUL.FTZ R6, R46, R5.reuse ;  /* 0x000000052e068220 */ /* 0x080fe40000410000 */
[----:B------:R-:W-:Y:S02]  /*28d0*/  @!P0 FMUL.FTZ R5, R11, R5 ;  /* 0x000000050b058220 */ /* 0x000fe40000410000 */
[----:B------:R-:W-:Y:S02]  /*28e0*/  @!P0 FMUL.FTZ R78, R51, R13 ;  /* 0x0000000d334e8220 */ /* 0x000fe40000410000 */
[----:B------:R-:W-:Y:S02]  /*28f0*/  @!P0 FFMA.FTZ R11, R11, R47, -R6 ;  /* 0x0000002f0b0b8223 */ /* 0x000fe40000010806 */
[----:B------:R-:W-:Y:S02]  /*2900*/  @!P0 FMUL.FTZ R6, R10, R13 ;  /* 0x0000000d0a068220 */ /* 0x000fe40000410000 */
[----:B------:R-:W-:Y:S02]  /*2910*/  @!P0 FFMA.FTZ R5, R46, R47, R5 ;  /* 0x0000002f2e058223 */ /* 0x000fe40000010005 */
[-C--:B------:R-:W-:Y:S02]  /*2920*/  @!P0 FFMA.FTZ R78, R10, R52.reuse, -R78 ;  /* 0x000000340a4e8223 */ /* 0x080fe4000001084e */
[----:B------:R-:W-:Y:S01]  /*2930*/  @!P0 FFMA.FTZ R6, R51, R52, R6 ;  /* 0x0000003433068223 */ /* 0x000fe20000010006 */
[----:B------:R-:W-:Y:S04]  /*2940*/  @!P0 F2FP.PACK_AB R5, R5, R11 ;  /* 0x0000000b0505823e */ /* 0x000fe800000000ff */
[----:B------:R-:W-:Y:S02]  /*2950*/  @!P0 F2FP.PACK_AB R6, R6, R78 ;  /* 0x0000004e0606823e */ /* 0x000fe400000000ff */
[----:B------:R-:W-:Y:S02]  /*2960*/  @!P0 MOV R18, R5 ;  /* 0x0000000500128202 */ /* 0x000fe40000000f00 */
[----:B------:R-:W-:Y:S05]  /*2970*/  @!P0 MOV R19, R6 ;  /* 0x0000000600138202 */ /* 0x000fea0000000f00 */
[----:B------:R1:W-:Y:S02]  /*2980*/  ST.E.128 [R74.64], R16 ;  /* 0x000000104a007985 */ /* 0x0003e4000c101d0e */
.L_x_1144:
[----:B------:R-:W-:Y:S05]  /*2990*/  BSYNC B0 ;  /* 0x0000000000007941 */ /* 0x000fea0003800000 */
.L_x_1143:
[----:B------:R-:W-:Y:S01]  /*29a0*/  ISETP.GE.AND P0, PT, R36, c[0x0][0x1d4], PT ;  /* 0x0000750024007a0c */ /* 0x000fe20003f06270 */
[----:B------:R-:W-:Y:S01]  /*29b0*/  @!UPT UIADD3 URZ, URZ, URZ, URZ ;  /* 0x0000003f3f3ff290 */ /* 0x000fe2000fffe03f */
[----:B------:R-:W-:Y:S11]  /*29c0*/  BSSY B0, `(.L_x_1145) ;  /* 0x0000038000007945 */ /* 0x000ff60003800000 */
[----:B------:R-:W-:-:S05]  /*29d0*/  @P0 BRA `(.L_x_1146) ;  /* 0x0000036000000947 */ /* 0x000fca0003800000 */
[C---:B------:R-:W-:Y:S01]  /*29e0*/  LEA R50, P0, R101.reuse, R76, 0x1 ;  /* 0x0000004c65327211 */ /* 0x040fe200078008ff */
[----:B-1----:R-:W1:Y:S03]  /*29f0*/  LDS.128 R16, [R87+0xb880] ;  /* 0x00b8800057107984 */ /* 0x002e660000000c00 */
[----:B------:R-:W-:Y:S02]  /*2a00*/  LEA.HI.X R51, R101, R77, R109, 0x1, P0 ;  /* 0x0000004d65337211 */ /* 0x000fe400000f0c6d */
[----:B------:R-:W-:Y:S11]  /*2a10*/  ISETP.GE.AND P0, PT, R42, c[0x0][0x27c], PT ;  /* 0x00009f002a007a0c */ /* 0x000ff60003f06270 */
[----:B------:R-:W-:Y:S02]  /*2a20*/  @!UPT UIADD3 URZ, URZ, URZ, URZ ;  /* 0x0000003f3f3ff290 */ /* 0x000fe4000fffe03f */
[----:B------:R-:W-:Y:S01]  /*2a30*/  @!P0 HADD2.F32 R2, -RZ, R32.H0_H0 ;  /* 0x20000020ff028230 */ /* 0x000fe20000004100 */
[----:B------:R-:W-:Y:S01]  /*2a40*/  @!P0 SHF.R.U64 R6, R8, 0x10, R9 ;  /* 0x0000001008068819 */ /* 0x000fe20000001209 */
[----:B------:R-:W-:Y:S01]  /*2a50*/  @!P0 HADD2.F32 R10, -RZ, R53.H0_H0 ;  /* 0x20000035ff0a8230 */ /* 0x000fe20000004100 */
[--C-:B------:R-:W-:Y:S02]  /*2a60*/  @!P0 SHF.R.U64 R13, R54, 0x10, R55.reuse ;  /* 0x00000010360d8819 */ /* 0x100fe40000001237 */
[----:B------:R-:W-:Y:S01]  /*2a70*/  @!P0 SHF.R.U32.HI R49, RZ, 0x10, R55 ;  /* 0x00000010ff318819 */ /* 0x000fe20000011637 */
[----:B------:R-:W-:Y:S01]  /*2a80*/  @!P0 HADD2.F32 R6, -RZ, R6.H0_H0 ;  /* 0x20000006ff068230 */ /* 0x000fe20000004100 */
[----:B------:R-:W-:Y:S01]  /*2a90*/  @!P0 SHF.R.U32.HI R9, RZ, 0x10, R9 ;  /* 0x00000010ff098819 */ /* 0x000fe20000011609 */
        /* <DEDUP_REMOVED lines=10> */
[-C--:B------:R-:W-:Y:S02]  /*2b40*/  @!P0 FFMA.FTZ R55, R3, R10.reuse, -R46 ;  /* 0x0000000a03378223 */ /* 0x080fe4000001082e */
[----:B------:R-:W-:Y:S01]  /*2b50*/  @!P0 FFMA.FTZ R2, R8, R10, R2 ;  /* 0x0000000a08028223 */ /* 0x000fe20000010002 */
[----:B------:R-:W-:Y:S01]  /*2b60*/  @!P0 MOV R8, R18 ;  /* 0x0000001200088202 */ /* 0x000fe20000000f00 */
[-C--:B------:R-:W-:Y:S01]  /*2b70*/  @!P0 FMUL.FTZ R46, R11, R6.reuse ;  /* 0x000000060b2e8220 */ /* 0x080fe20000410000 */
[----:B------:R-:W-:Y:S01]  /*2b80*/  @!P0 HADD2.F32 R10, -RZ, R9.H0_H0 ;  /* 0x20000009ff0a8230 */ /* 0x000fe20000004100 */
[C---:B------:R-:W-:Y:S01]  /*2b90*/  @!P0 FMUL.FTZ R3, R5.reuse, R6 ;  /* 0x0000000605038220 */ /* 0x040fe20000410000 */
[----:B------:R-:W-:Y:S01]  /*2ba0*/  @!P0 MOV R6, R19 ;  /* 0x0000001300068202 */ /* 0x000fe20000000f00 */
[-C--:B------:R-:W-:Y:S01]  /*2bb0*/  @!P0 FFMA.FTZ R54, R5, R13.reuse, -R46 ;  /* 0x0000000d05368223 */ /* 0x080fe2000001082e */
[----:B------:R-:W-:Y:S01]  /*2bc0*/  @!P0 HADD2.F32 R5, -RZ, R32.H1_H1 ;  /* 0x30000020ff058230 */ /* 0x000fe20000004100 */
[----:B------:R-:W-:Y:S01]  /*2bd0*/  @!P0 FFMA.FTZ R3, R11, R13, R3 ;  /* 0x0000000d0b038223 */ /* 0x000fe20000010003 */
[----:B------:R-:W-:Y:S01]  /*2be0*/  @!P0 F2FP.PACK_AB R2, R2, R55 ;  /* 0x000000370202823e */ /* 0x000fe200000000ff */
[--C-:B------:R-:W-:Y:S02]  /*2bf0*/  @!P0 HADD2.F32 R32, -RZ, R8.reuse.H1_H1 ;  /* 0x30000008ff208230 */ /* 0x100fe40000004100 */
[----:B------:R-:W-:Y:S01]  /*2c00*/  @!P0 HADD2.F32 R9, -RZ, R8.H0_H0 ;  /* 0x20000008ff098230 */ /* 0x000fe20000004100 */
[----:B------:R-:W-:Y:S01]  /*2c10*/  @!P0 F2FP.PACK_AB R3, R3, R54 ;  /* 0x000000360303823e */ /* 0x000fe200000000ff */
[----:B------:R-:W-:Y:S01]  /*2c20*/  @!P0 HADD2.F32 R46, -RZ, R53.H1_H1 ;  /* 0x30000035ff2e8230 */ /* 0x000fe20000004100 */
        /* <DEDUP_REMOVED lines=17> */
.L_x_1146:
[----:B------:R-:W-:Y:S05]  /*2d40*/  BSYNC B0 ;  /* 0x0000000000007941 */ /* 0x000fea0003800000 */
.L_x_1145:
[----:B------:R-:W-:Y:S01]  /*2d50*/  ISETP.GE.AND P0, PT, R107, c[0x0][0x1d4], PT ;  /* 0x000075006b007a0c */ /* 0x000fe20003f06270 */
[----:B------:R-:W-:Y:S01]  /*2d60*/  @!UPT UIADD3 URZ, URZ, URZ, URZ ;  /* 0x0000003f3f3ff290 */ /* 0x000fe2000fffe03f */
[----:B------:R-:W-:Y:S11]  /*2d70*/  BSSY B0, `(.L_x_1147) ;  /* 0x0000038000007945 */ /* 0x000ff60003800000 */
[----:B------:R-:W-:-:S05]  /*2d80*/  @P0 BRA `(.L_x_1148) ;  /* 0x0000036000000947 */ /* 0x000fca0003800000 */
[C---:B------:R-:W-:Y:S01]  /*2d90*/  LEA R46, P0, R103.reuse, R76, 0x1 ;  /* 0x0000004c672e7211 */ /* 0x040fe200078008ff */
[----:B------:R-:W2:Y:S03]  /*2da0*/  LDS.128 R8, [R87+0xd080] ;  /* 0x00d0800057087984 */ /* 0x000ea60000000c00 */
[----:B------:R-:W-:Y:S02]  /*2db0*/  LEA.HI.X R47, R103, R77, R111, 0x1, P0 ;  /* 0x0000004d672f7211 */ /* 0x000fe400000f0c6f */
[----:B------:R-:W-:Y:S11]  /*2dc0*/  ISETP.GE.AND P0, PT, R40, c[0x0][0x27c], PT ;  /* 0x00009f0028007a0c */ /* 0x000ff60003f06270 */
[----:B------:R-:W-:Y:S02]  /*2dd0*/  @!UPT UIADD3 URZ, URZ, URZ, URZ ;  /* 0x0000003f3f3ff290 */ /* 0x000fe4000fffe03f */
[----:B------:R-:W-:Y:S01]  /*2de0*/  @!P0 HADD2.F32 R2, -RZ, R33.H0_H0 ;  /* 0x20000021ff028230 */ /* 0x000fe20000004100 */
[--C-:B------:R-:W-:Y:S01]  /*2df0*/  @!P0 SHF.R.U64 R6, R14, 0x10, R15.reuse ;  /* 0x000000100e068819 */ /* 0x100fe2000000120f */
[--C-:B-1----:R-:W-:Y:S01]  /*2e00*/  @!P0 HADD2.F32 R19, -RZ, R68.reuse.H1_H1 ;  /* 0x30000044ff138230 */ /* 0x102fe20000004100 */
[----:B------:R-:W-:Y:S01]  /*2e10*/  @!P0 SHF.R.U32.HI R14, RZ, 0x10, R15 ;  /* 0x00000010ff0e8819 */ /* 0x000fe2000001160f */
[----:B------:R-:W-:Y:S01]  /*2e20*/  @!P0 HADD2.F32 R15, -RZ, R68.H0_H0 ;  /* 0x20000044ff0f8230 */ /* 0x000fe20000004100 */
[--C-:B------:R-:W-:Y:S01]  /*2e30*/  @!P0 SHF.R.U64 R17, R56, 0x10, R57.reuse ;  /* 0x0000001038118819 */ /* 0x100fe20000001239 */
[----:B------:R-:W-:Y:S01]  /*2e40*/  @!P0 HADD2.F32 R6, -RZ, R6.H0_H0 ;  /* 0x20000006ff068230 */ /* 0x000fe20000004100 */
[----:B------:R-:W-:Y:S03]  /*2e50*/  @!P0 SHF.R.U32.HI R56, RZ, 0x10, R57 ;  /* 0x00000010ff388819 */ /* 0x000fe60000011639 */
        /* <DEDUP_REMOVED lines=9> */
[-C--:B------:R-:W-:Y:S02]  /*2ef0*/  @!P0 FFMA.FTZ R51, R3, R15.reuse, -R18 ;  /* 0x0000000f03338223 */ /* 0x080fe40000010812 */
[----:B------:R-:W-:Y:S01]  /*2f00*/  @!P0 FFMA.FTZ R2, R13, R15, R2 ;  /* 0x0000000f0d028223 */ /* 0x000fe20000010002 */
[----:B------:R-:W-:Y:S01]  /*2f10*/  @!P0 MOV R13, R10 ;  /* 0x0000000a000d8202 */ /* 0x000fe20000000f00 */
[CC--:B------:R-:W-:Y:S01]  /*2f20*/  @!P0 FMUL.FTZ R18, R16.reuse, R6.reuse ;  /* 0x0000000610128220 */ /* 0x0c0fe20000410000 */
[----:B------:R-:W-:Y:S01]  /*2f30*/  @!P0 HADD2.F32 R15, -RZ, R14.H0_H0 ;  /* 0x2000000eff0f8230 */ /* 0x000fe20000004100 */
[C---:B------:R-:W-:Y:S01]  /*2f40*/  @!P0 FMUL.FTZ R3, R5.reuse, R6 ;  /* 0x0000000605038220 */ /* 0x040fe20000410000 */
[----:B------:R-:W-:Y:S01]  /*2f50*/  @!P0 MOV R6, R11 ;  /* 0x0000000b00068202 */ /* 0x000fe20000000f00 */
[-C--:B------:R-:W-:Y:S01]  /*2f60*/  @!P0 FFMA.FTZ R50, R5, R17.reuse, -R18 ;  /* 0x0000001105328223 */ /* 0x080fe20000010812 */
[----:B------:R-:W-:Y:S01]  /*2f70*/  @!P0 HADD2.F32 R18, -RZ, R13.H1_H1 ;  /* 0x3000000dff128230 */ /* 0x000fe20000004100 */
[----:B------:R-:W-:Y:S01]  /*2f80*/  @!P0 FFMA.FTZ R3, R16, R17, R3 ;  /* 0x0000001110038223 */ /* 0x000fe20000010003 */
[----:B------:R-:W-:Y:S01]  /*2f90*/  @!P0 F2FP.PACK_AB R2, R2, R51 ;  /* 0x000000330202823e */ /* 0x000fe200000000ff */
[----:B------:R-:W-:Y:S02]  /*2fa0*/  @!P0 HADD2.F32 R5, -RZ, R33.H1_H1 ;  /* 0x30000021ff058230 */ /* 0x000fe40000004100 */
[----:B------:R-:W-:Y:S01]  /*2fb0*/  @!P0 HADD2.F32 R14, -RZ, R13.H0_H0 ;  /* 0x2000000dff0e8230 */ /* 0x000fe20000004100 */
[----:B------:R-:W-:Y:S01]  /*2fc0*/  @!P0 F2FP.PACK_AB R3, R3, R50 ;  /* 0x000000320303823e */ /* 0x000fe200000000ff */
[--C-:B------:R-:W-:Y:S01]  /*2fd0*/  @!P0 HADD2.F32 R32, -RZ, R6.reuse.H1_H1 ;  /* 0x30000006ff208230 */ /* 0x100fe20000004100 */
[----:B------:R-:W-:Y:S01]  /*2fe0*/  @!P0 MOV R8, R2 ;  /* 0x0000000200088202 */ /* 0x000fe20000000f00 */
[----:B------:R-:W-:Y:S01]  /*2ff0*/  @!P0 HADD2.F32 R13, -RZ, R6.H0_H0 ;  /* 0x20000006ff0d8230 */ /* 0x000fe20000004100 */
[----:B------:R-:W-:Y:S01]  /*3000*/  @!P0 FMUL.FTZ R6, R18, R5 ;  /* 0x0000000512068220 */ /* 0x000fe20000410000 */
[----:B------:R-:W-:Y:S01]  /*3010*/  @!P0 MOV R9, R3 ;  /* 0x0000000300098202 */ /* 0x000fe20000000f00 */
[----:B------:R-:W-:Y:S01]  /*3020*/  @!P0 FMUL.FTZ R5, R14, R5 ;  /* 0x000000050e058220 */ /* 0x000fe20000410000 */
[----:B------:R-:W-:Y:S01]  /*3030*/  @!P0 HADD2.F32 R33, -RZ, R56.H0_H0 ;  /* 0x20000038ff218230 */ /* 0x000fe20000004100 */
[----:B------:R-:W-:Y:S02]  /*3040*/  @!P0 FMUL.FTZ R49, R32, R15 ;  /* 0x0000000f20318220 */ /* 0x000fe40000410000 */
[----:B------:R-:W-:Y:S02]  /*3050*/  @!P0 FFMA.FTZ R14, R14, R19, -R6 ;  /* 0x000000130e0e8223 */ /* 0x000fe40000010806 */
[C---:B------:R-:W-:Y:S02]  /*3060*/  @!P0 FMUL.FTZ R6, R13.reuse, R15 ;  /* 0x0000000f0d068220 */ /* 0x040fe40000410000 */
        /* <DEDUP_REMOVED lines=8> */
.L_x_1148:
[----:B------:R-:W-:Y:S05]  /*30f0*/  BSYNC B0 ;  /* 0x0000000000007941 */ /* 0x000fea0003800000 */
.L_x_1147:
[----:B------:R-:W-:Y:S11]  /*3100*/  ISETP.GE.AND P0, PT, R106, c[0x0][0x1d4], PT ;  /* 0x000075006a007a0c */ /* 0x000ff60003f06270 */
[----:B------:R-:W-:Y:S02]  /*3110*/  @!UPT UIADD3 URZ, URZ, URZ, URZ ;  /* 0x0000003f3f3ff290 */ /* 0x000fe4000fffe03f */
        /* <DEDUP_REMOVED lines=8> */
[--C-:B------:R-:W-:Y:S01]  /*31a0*/  @!P0 HADD2.F32 R15, -RZ, R69.reuse.H0_H0 ;  /* 0x20000045ff0f8230 */ /* 0x100fe20000004100 */
[----:B------:R-:W-:Y:S01]  /*31b0*/  @!P0 SHF.R.U64 R17, R58, 0x10, R59 ;  /* 0x000000103a118819 */ /* 0x000fe2000000123b */
[----:B------:R-:W-:Y:S01]  /*31c0*/  @!P0 HADD2.F32 R19, -RZ, R69.H1_H1 ;  /* 0x30000045ff138230 */ /* 0x000fe20000004100 */
[----:B------:R-:W-:Y:S01]  /*31d0*/  @!P0 SHF.R.U32.HI R14, RZ, 0x10, R21 ;  /* 0x00000010ff0e8819 */ /* 0x000fe20000011615 */
[----:B------:R-:W-:Y:S01]  /*31e0*/  @!P0 HADD2.F32 R6, -RZ, R6.H0_H0 ;  /* 0x20000006ff068230 */ /* 0x000fe20000004100 */
[----:B------:R-:W-:Y:S01]  /*31f0*/  @!P0 SHF.R.U32.HI R21, RZ, 0x10, R59 ;  /* 0x00000010ff158819 */ /* 0x000fe2000001163b */
[----:B------:R-:W-:Y:S04]  /*3200*/  @!P0 HADD2.F32 R17, -RZ, R17.H0_H0 ;  /* 0x20000011ff118230 */ /* 0x000fe80000004100 */
        /* <DEDUP_REMOVED lines=20> */
[----:B------:R-:W-:Y:S02]  /*3350*/  @!P0 HADD2.F32 R5, -RZ, R35.H0_H0 ;  /* 0x20000023ff058230 */ /* 0x000fe40000004100 */
[----:B------:R-:W-:Y:S01]  /*3360*/  @!P0 HADD2.F32 R14, -RZ, R13.H0_H0 ;  /* 0x2000000dff0e8230 */ /* 0x000fe20000004100 */
[----:B------:R-:W-:Y:S01]  /*3370*/  @!P0 F2FP.PACK_AB R3, R3, R47 ;  /* 0x0000002f0303823e */ /* 0x000fe200000000ff */
[--C-:B------:R-:W-:Y:S01]  /*3380*/  @!P0 HADD2.F32 R20, -RZ, R6.reuse.H1_H1 ;  /* 0x30000006ff148230 */ /* 0x100fe20000004100 */
[----:B------:R-:W-:Y:S01]  /*3390*/  @!P0 MOV R8, R2 ;  /* 0x0000000200088202 */ /* 0x000fe20000000f00 */
[----:B------:R-:W-:Y:S01]  /*33a0*/  @!P0 HADD2.F32 R13, -RZ, R6.H0_H0 ;  /* 0x20000006ff0d8230 */ /* 0x000fe20000004100 */
[----:B------:R-:W-:Y:S01]  /*33b0*/  @!P0 FMUL.FTZ R6, R18, R5 ;  /* 0x0000000512068220 */ /* 0x000fe20000410000 */
[----:B------:R-:W-:Y:S01]  /*33c0*/  @!P0 MOV R9, R3 ;  /* 0x0000000300098202 */ /* 0x000fe20000000f00 */
[----:B------:R-:W-:Y:S02]  /*33d0*/  @!P0 FMUL.FTZ R5, R14, R5 ;  /* 0x000000050e058220 */ /* 0x000fe40000410000 */
        /* <DEDUP_REMOVED lines=11> */
.L_x_1142:
[----:B-123--:R-:W-:Y:S05]  /*3490*/  BSYNC B1 ;  /* 0x0000000000017941 */ /* 0x00efea0003800000 */
.L_x_1141:
[----:B------:R1:W2:Y:S04]  /*34a0*/  SHFL.IDX PT, R47, R99, 0x1, 0x181f ;  /* 0x00381f00632f7f89 */ /* 0x0002a800000e0000 */
[----:B------:R1:W3:Y:S01]  /*34b0*/  SHFL.IDX PT, R46, R100, 0x1, 0x181f ;  /* 0x00381f00642e7f89 */ /* 0x0002e200000e0000 */
[----:B------:R-:W-:-:S05]  /*34c0*/  @P5 BRA `(.L_x_1149) ;  /* 0x0000394000005947 */ /* 0x000fca0003800000 */
[----:B------:R-:W-:Y:S01]  /*34d0*/  ISETP.GE.AND P0, PT, R24, c[0x0][0x1d4], PT ;  /* 0x0000750018007a0c */ /* 0x000fe20003f06270 */
[----:B------:R-:W-:Y:S01]  /*34e0*/  @!UPT UIADD3 URZ, URZ, URZ, URZ ;  /* 0x0000003f3f3ff290 */ /* 0x000fe2000fffe03f */
[----:B------:R-:W-:Y:S11]  /*34f0*/  BSSY B0, `(.L_x_1150) ;  /* 0x0000038000007945 */ /* 0x000ff60003800000 */
[----:B------:R-:W-:-:S05]  /*3500*/  @P0 BRA `(.L_x_1151) ;  /* 0x0000036000000947 */ /* 0x000fca0003800000 */
[C---:B---3--:R-:W-:Y:S01]  /*3510*/  LEA R32, P0, R24.reuse, R46, 0x1 ;  /* 0x0000002e18207211 */ /* 0x048fe200078008ff */
[----:B------:R-:W3:Y:S03]  /*3520*/  LDS.128 R8, [R87+0xb080] ;  /* 0x00b0800057087984 */ /* 0x000ee60000000c00 */
[----:B--2---:R-:W-:Y:S02]  /*3530*/  LEA.HI.X R33, R24, R47, R25, 0x1, P0 ;  /* 0x0000002f18217211 */ /* 0x004fe400000f0c19 */
[----:B------:R-:W-:Y:S11]  /*3540*/  ISETP.GE.AND P0, PT, R38, c[0x0][0x27c], PT ;  /* 0x00009f0026007a0c */ /* 0x000ff60003f06270 */
[----:B------:R-:W-:Y:S02]  /*3550*/  @!UPT UIADD3 URZ, URZ, URZ, URZ ;  /* 0x0000003f3f3ff290 */ /* 0x000fe4000fffe03f */
[----:B------:R-:W-:Y:S01]  /*3560*/  @!P0 HADD2.F32 R2, -RZ, R34.H1_H1 ;  /* 0x30000022ff028230 */ /* 0x000fe20000004100 */
        /* <DEDUP_REMOVED lines=9> */
[----:B---3--:R-:W-:Y:S02]  /*3600*/  @!P0 MOV R3, R8 ;  /* 0x0000000800038202 */ /* 0x008fe40000000f00 */
        /* <DEDUP_REMOVED lines=38> */
.L_x_1151:
[----:B------:R-:W-:Y:S05]  /*3870*/  BSYNC B0 ;  /* 0x0000000000007941 */ /* 0x000fea0003800000 */
.L_x_1150:
        /* <DEDUP_REMOVED lines=58> */
.L_x_1153:
[----:B------:R-:W-:Y:S05]  /*3c20*/  BSYNC B0 ;  /* 0x0000000000007941 */ /* 0x000fea0003800000 */
.L_x_1152:
[----:B------:R-:W-:Y:S01]  /*3c30*/  ISETP.GE.AND P0, PT, R107, c[0x0][0x1d4], PT ;  /* 0x000075006b007a0c */ /* 0x000fe20003f06270 */
[----:B------:R-:W-:Y:S01]  /*3c40*/  @!UPT UIADD3 URZ, URZ, URZ, URZ ;  /* 0x0000003f3f3ff290 */ /* 0x000fe2000fffe03f */
[----:B------:R-:W-:Y:S11]  /*3c50*/  BSSY B0, `(.L_x_1154) ;  /* 0x0000038000007945 */ /* 0x000ff60003800000 */
[----:B------:R-:W-:-:S05]  /*3c60*/  @P0 BRA `(.L_x_1155) ;  /* 0x0000036000000947 */ /* 0x000fca0003800000 */
[C---:B--23--:R-:W-:Y:S01]  /*3c70*/  LEA R22, P0, R103.reuse, R46, 0x1 ;  /* 0x0000002e67167211 */ /* 0x04cfe200078008ff */
[----:B------:R-:W2:Y:S03]  /*3c80*/  LDS.128 R8, [R87+0xe080] ;  /* 0x00e0800057087984 */ /* 0x000ea60000000c00 */
        /* <DEDUP_REMOVED lines=52> */
.L_x_1155:
[----:B------:R-:W-:Y:S05]  /*3fd0*/  BSYNC B0 ;  /* 0x0000000000007941 */ /* 0x000fea0003800000 */
.L_x_1154:
        /* <DEDUP_REMOVED lines=34> */
[--C-:B------:R-:W-:Y:S01]  /*4200*/  @!P0 HADD2.F32 R18, -RZ, R13.reuse.H1_H1 ;  /* 0x3000000dff128230 */ /* 0x100fe20000004100 */
        /* <DEDUP_REMOVED lines=21> */
[----:B------:R2:W-:Y:S01]  /*4360*/  ST.E.128 [R26.64], R8 ;  /* 0x000000081a007985 */ /* 0x0005e2000c101d0e */
[----:B------:R-:W-:-:S05]  /*4370*/  BRA `(.L_x_1149) ;  /* 0x00002a9000007947 */ /* 0x000fca0003800000 */
.L_x_1136:
        /* <DEDUP_REMOVED lines=36> */
.L_x_1157:
[----:B------:R-:W-:Y:S05]  /*45c0*/  BSYNC B0 ;  /* 0x0000000000007941 */ /* 0x000fea0003800000 */
.L_x_1156:
[----:B------:R-:W-:Y:S01]  /*45d0*/  ISETP.GE.AND P5, PT, R159, R104, PT ;  /* 0x000000689f00720c */ /* 0x000fe20003fa6270 */
[----:B-----5:R-:W-:Y:S01]  /*45e0*/  IMAD.MOV.U32 R5, RZ, RZ, R63 ;  /* 0x000000ffff057224 */ /* 0x020fe200078e003f */
[----:B------:R-:W-:Y:S01]  /*45f0*/  BSSY B0, `(.L_x_1158) ;  /* 0x000003a000007945 */ /* 0x000fe20003800000 */
[----:B-1----:R-:W-:Y:S01]  /*4600*/  IMAD.MOV.U32 R3, RZ, RZ, R60 ;  /* 0x000000ffff037224 */ /* 0x002fe200078e003c */
[----:B------:R-:W-:Y:S01]  /*4610*/  CS2R R72, SRZ ;  /* 0x0000000000487805 */ /* 0x000fe2000001ff00 */
[----:B------:R-:W-:Y:S01]  /*4620*/  IMAD.MOV.U32 R2, RZ, RZ, R61 ;  /* 0x000000ffff027224 */ /* 0x000fe200078e003d */
[----:B------:R-:W-:Y:S01]  /*4630*/  CS2R R70, SRZ ;  /* 0x0000000000467805 */ /* 0x000fe2000001ff00 */
        /* <DEDUP_REMOVED lines=13> */
[----:B------:R-:W-:Y:S01]  /*4710*/  PRMT R76, R6, 0x7610, R76 ;  /* 0x00007610064c7816 */ /* 0x000fe2000000004c */
[----:B------:R-:W-:Y:S01]  /*4720*/  CS2R R34, SRZ ;  /* 0x0000000000227805 */ /* 0x000fe2000001ff00 */
[----:B------:R-:W-:Y:S01]  /*4730*/  MOV R6, R18 ;  /* 0x0000001200067202 */ /* 0x000fe20000000f00 */
[----:B------:R-:W-:Y:S01]  /*4740*/  CS2R R32, SRZ ;  /* 0x0000000000207805 */ /* 0x000fe2000001ff00 */
        /* <DEDUP_REMOVED lines=8> */
[----:B------:R-:W-:Y:S02]  /*47d0*/  CS2R R28, SRZ ;  /* 0x00000000001c7805 */ /* 0x000fe4000001ff00 */
[----:B------:R-:W-:Y:S02]  /*47e0*/  PRMT R26, R5, 0x5410, R6 ;  /* 0x00005410051a7816 */ /* 0x000fe40000000006 */
        /* <DEDUP_REMOVED lines=26> */
.L_x_1159:
[----:B------:R-:W-:Y:S05]  /*4990*/  BSYNC B0 ;  /* 0x0000000000007941 */ /* 0x000fea0003800000 */
.L_x_1158:
[----:B------:R-:W-:Y:S01]  /*49a0*/  IADD3 R85, -R86, c[0x0][0x1d4], RZ ;  /* 0x0000750056557a10 */ /* 0x000fe20007ffe1ff */
[----:B-----5:R-:W-:Y:S01]  /*49b0*/  IMAD.MOV.U32 R5, RZ, RZ, R75 ;  /* 0x000000ffff057224 */ /* 0x020fe200078e004b */
[----:B------:R2:W3:Y:S01]  /*49c0*/  SHFL.IDX PT, R89, R99, RZ, 0x181f ;  /* 0x00181fff63597589 */ /* 0x0004e200000e0000 */
[----:B-1----:R-:W-:Y:S01]  /*49d0*/  IMAD.MOV.U32 R3, RZ, RZ, R72 ;  /* 0x000000ffff037224 */ /* 0x002fe200078e0048 */
[----:B------:R-:W-:Y:S01]  /*49e0*/  BSSY B1, `(.L_x_1160) ;  /* 0x000010f000017945 */ /* 0x000fe20003800000 */
[----:B------:R-:W-:Y:S02]  /*49f0*/  IMAD.MOV.U32 R2, RZ, RZ, R73 ;  /* 0x000000ffff027224 */ /* 0x000fe400078e0049 */
[----:B------:R-:W-:Y:S01]  /*4a00*/  IMAD.MOV.U32 R6, RZ, RZ, R74 ;  /* 0x000000ffff067224 */ /* 0x000fe200078e004a */
[----:B------:R-:W-:Y:S01]  /*4a10*/  PRMT R80, R80, 0x5410, R3 ;  /* 0x0000541050507816 */ /* 0x000fe20000000003 */
[----:B------:R-:W-:Y:S01]  /*4a20*/  IMAD.MOV.U32 R3, RZ, RZ, R68 ;  /* 0x000000ffff037224 */ /* 0x000fe200078e0044 */
[----:B------:R-:W-:Y:S01]  /*4a30*/  PRMT R81, R2, 0x5410, R5 ;  /* 0x0000541002517816 */ /* 0x000fe20000000005 */
[----:B------:R2:W1:Y:S01]  /*4a40*/  SHFL.IDX PT, R88, R100, RZ, 0x181f ;  /* 0x00181fff64587589 */ /* 0x00046200000e0000 */
[----:B------:R-:W-:Y:S01]  /*4a50*/  PRMT R82, R6, 0x7610, R82 ;  /* 0x0000761006527816 */ /* 0x000fe20000000052 */
[----:B------:R-:W-:Y:S01]  /*4a60*/  IMAD.MOV.U32 R5, RZ, RZ, R71 ;  /* 0x000000ffff057224 */ /* 0x000fe200078e0047 */
[----:B------:R-:W-:Y:S01]  /*4a70*/  MOV R6, R70 ;  /* 0x0000004600067202 */ /* 0x000fe20000000f00 */
[----:B------:R-:W-:Y:S01]  /*4a80*/  IMAD.MOV.U32 R2, RZ, RZ, R69 ;  /* 0x000000ffff027224 */ /* 0x000fe200078e0045 */
[----:B------:R-:W-:Y:S01]  /*4a90*/  PRMT R78, R78, 0x5410, R3 ;  /* 0x000054104e4e7816 */ /* 0x000fe20000000003 */
[----:B------:R-:W-:Y:S01]  /*4aa0*/  IMAD.MOV.U32 R3, RZ, RZ, R32 ;  /* 0x000000ffff037224 */ /* 0x000fe200078e0020 */
[----:B------:R-:W-:Y:S02]  /*4ab0*/  PRMT R80, R6, 0x7610, R80 ;  /* 0x0000761006507816 */ /* 0x000fe40000000050 */
[----:B------:R-:W-:Y:S01]  /*4ac0*/  PRMT R79, R2, 0x5410, R5 ;  /* 0x00005410024f7816 */ /* 0x000fe20000000005 */
[----:B------:R-:W-:Y:S01]  /*4ad0*/  IMAD.MOV.U32 R5, RZ, RZ, R35 ;  /* 0x000000ffff057224 */ /* 0x000fe200078e0023 */
[----:B------:R-:W-:Y:S02]  /*4ae0*/  MOV R6, R34 ;  /* 0x0000002200067202 */ /* 0x000fe40000000f00 */
[----:B------:R-:W-:Y:S02]  /*4af0*/  MOV R2, R33 ;  /* 0x0000002100027202 */ /* 0x000fe40000000f00 */
[----:B------:R-:W-:Y:S01]  /*4b00*/  PRMT R47, R5, 0x5410, R6 ;  /* 0x00005410052f7816 */ /* 0x000fe20000000006 */
[----:B------:R-:W-:Y:S01]  /*4b10*/  IMAD.MOV.U32 R6, RZ, RZ, R30 ;  /* 0x000000ffff067224 */ /* 0x000fe200078e001e */
[----:B------:R-:W-:Y:S01]  /*4b20*/  PRMT R46, R3, 0x5410, R2 ;  /* 0x00005410032e7816 */ /* 0x000fe20000000002 */
[----:B------:R-:W-:Y:S01]  /*4b30*/  IMAD.MOV.U32 R5, RZ, RZ, R31 ;  /* 0x000000ffff057224 */ /* 0x000fe200078e001f */
[----:B------:R-:W-:Y:S01]  /*4b40*/  MOV R3, R28 ;  /* 0x0000001c00037202 */ /* 0x000fe20000000f00 */
[----:B------:R-:W-:Y:S03]  /*4b50*/  IMAD.MOV.U32 R2, RZ, RZ, R29 ;  /* 0x000000ffff027224 */ /* 0x000fe600078e001d */
[----:B------:R-:W-:Y:S02]  /*4b60*/  PRMT R44, R5, 0x5410, R6 ;  /* 0x00005410052c7816 */ /* 0x000fe40000000006 */
[----:B------:R-:W-:Y:S01]  /*4b70*/  PRMT R43, R3, 0x5410, R2 ;  /* 0x00005410032b7816 */ /* 0x000fe20000000002 */
[----:B------:R-:W-:-:S05]  /*4b80*/  @P4 BRA `(.L_x_1161) ;  /* 0x00000f4000004947 */ /* 0x000fca0003800000 */
[----:B-123--:R-:W-:Y:S01]  /*4b90*/  ISETP.GE.AND P0, PT, R24, c[0x0][0x1d4], PT ;  /* 0x0000750018007a0c */ /* 0x00efe20003f06270 */
[----:B------:R-:W-:Y:S01]  /*4ba0*/  @!UPT UIADD3 URZ, URZ, URZ, URZ ;  /* 0x0000003f3f3ff290 */ /* 0x000fe2000fffe03f */
[----:B------:R-:W-:Y:S11]  /*4bb0*/  BSSY B0, `(.L_x_1162) ;  /* 0x0000078000007945 */ /* 0x000ff60003800000 */
[----:B------:R-:W-:-:S05]  /*4bc0*/  @P0 BRA `(.L_x_1163) ;  /* 0x0000076000000947 */ /* 0x000fca0003800000 */
[----:B------:R-:W-:Y:S01]  /*4bd0*/  SEL R2, R86, R85, !P1 ;  /* 0x0000005556027207 */ /* 0x000fe20004800000 */
[----:B------:R-:W1:Y:S01]  /*4be0*/  LDS.128 R20, [R152+0xa080] ;  /* 0x00a0800098147984 */ /* 0x000e620000000c00 */
[----:B------:R-:W-:Y:S02]  /*4bf0*/  ISETP.GE.AND P0, PT, R24, c[0x0][0x27c], PT ;  /* 0x00009f0018007a0c */ /* 0x000fe40003f06270 */
[----:B------:R-:W-:Y:S04]  /*4c00*/  SHF.R.S32.HI R3, RZ, 0x1f, R2 ;  /* 0x0000001fff037819 */ /* 0x000fe80000011402 */
[----:B------:R-:W-:Y:S04]  /*4c10*/  LEA.HI R2, R3, R2, RZ, 0x4 ;  /* 0x0000000203027211 */ /* 0x000fe800078f20ff */
[----:B------:R-:W-:Y:S03]  /*4c20*/  LEA.HI.SX32 R2, R2, R84, 0x1c ;  /* 0x0000005402027211 */ /* 0x000fe600078fe2ff */
[----:B------:R-:W-:Y:S01]  /*4c30*/  @!P0 SHF.R.U64 R5, R8, 0x10, R9 ;  /* 0x0000001008058819 */ /* 0x000fe20000001209 */
[----:B------:R-:W-:Y:S01]  /*4c40*/  @!P0 HADD2.F32 R57, -RZ, R57.H0_H0 ;  /* 0x20000039ff398230 */ /* 0x000fe20000004100 */
[----:B------:R-:W-:Y:S02]  /*4c50*/  SHF.R.S32.HI R3, RZ, 0x1f, R2 ;  /* 0x0000001fff037819 */ /* 0x000fe40000011402 */
[----:B------:R-:W-:Y:S02]  /*4c60*/  SHF.L.U32 R90, R2, 0x3, RZ ;  /* 0x00000003025a7819 */ /* 0x000fe400000006ff */
[----:B------:R-:W-:Y:S02]  /*4c70*/  LEA.HI R3, R3, R2, RZ, 0x3 ;  /* 0x0000000203037211 */ /* 0x000fe400078f18ff */
[----:B------:R-:W-:Y:S02]  /*4c80*/  @!P0 SHF.R.U64 R15, R10, 0x10, R11 ;  /* 0x000000100a0f8819 */ /* 0x000fe4000000120b */
[----:B------:R-:W-:Y:S02]  /*4c90*/  SHF.R.S32.HI R2, RZ, 0x3, R3 ;  /* 0x00000003ff027819 */ /* 0x000fe40000011403 */
[----:B------:R-:W-:Y:S01]  /*4ca0*/  LOP3.LUT R3, R119, 0x38, R90, 0xf8, !PT ;  /* 0x0000003877037812 */ /* 0x000fe200078ef85a */
[----:B------:R-:W-:Y:S01]  /*4cb0*/  @!P0 HADD2.F32 R15, -RZ, R15.H0_H0 ;  /* 0x2000000fff0f8230 */ /* 0x000fe20000004100 */
[----:B------:R-:W-:Y:S01]  /*4cc0*/  @!P0 SHF.R.U64 R50, R52, 0x10, R53 ;  /* 0x0000001034328819 */ /* 0x000fe20000001235 */
[----:B------:R-:W-:Y:S01]  /*4cd0*/  IMAD R2, R2, 0xc00, R7 ;  /* 0x00000c0002027824 */ /* 0x000fe200078e0207 */
[----:B------:R-:W-:Y:S02]  /*4ce0*/  LOP3.LUT R3, R3, R158, RZ, 0x3c, !PT ;  /* 0x0000009e03037212 */ /* 0x000fe400078e3cff */
[----:B------:R-:W-:Y:S01]  /*4cf0*/  @!P0 SHF.R.U32.HI R14, RZ, 0x10, R11 ;  /* 0x00000010ff0e8819 */ /* 0x000fe2000001160b */
[----:B------:R-:W-:Y:S01]  /*4d00*/  @!P0 HADD2.F32 R11, -RZ, R51.H0_H0 ;  /* 0x20000033ff0b8230 */ /* 0x000fe20000004100 */
[----:B------:R-:W-:Y:S01]  /*4d10*/  @!P0 SHF.R.U32.HI R8, RZ, 0x10, R9 ;  /* 0x00000010ff088819 */ /* 0x000fe20000011609 */
[----:B------:R-:W-:Y:S01]  /*4d20*/  IMAD.IADD R2, R2, 0x1, R3 ;  /* 0x0000000102027824 */ /* 0x000fe200078e0203 */
[----:B------:R-:W-:Y:S01]  /*4d30*/  @!P0 HADD2.F32 R3, -RZ, R13.H0_H0 ;  /* 0x2000000dff038230 */ /* 0x000fe20000004100 */
[--C-:B------:R-:W-:Y:S01]  /*4d40*/  @!P0 SHF.R.U32.HI R59, RZ, 0x10, R55.reuse ;  /* 0x00000010ff3b8819 */ /* 0x100fe20000011637 */
[----:B------:R-:W-:Y:S01]  /*4d50*/  @!P0 HADD2.F32 R9, -RZ, R5.H0_H0 ;  /* 0x20000005ff098230 */ /* 0x000fe20000004100 */
[----:B------:R-:W-:Y:S01]  /*4d60*/  @!P0 SHF.R.U64 R55, R54, 0x10, R55 ;  /* 0x0000001036378819 */ /* 0x000fe20000001237 */
[----:B------:R-:W-:Y:S01]  /*4d70*/  @!P0 HADD2.F32 R50, -RZ, R50.H0_H0 ;  /* 0x20000032ff328230 */ /* 0x000fe20000004100 */
[----:B------:R-:W-:Y:S01]  /*4d80*/  SHF.L.U32 R2, R2, 0x1, RZ ;  /* 0x0000000102027819 */ /* 0x000fe200000006ff */
[----:B------:R-:W-:Y:S01]  /*4d90*/  @!P0 HADD2.F32 R59, -RZ, R59.H0_H0 ;  /* 0x2000003bff3b8230 */ /* 0x000fe20000004100 */
[----:B------:R-:W-:Y:S01]  /*4da0*/  @!P0 SHF.R.U32.HI R52, RZ, 0x10, R53 ;  /* 0x00000010ff348819 */ /* 0x000fe20000011635 */
[----:B------:R-:W-:Y:S02]  /*4db0*/  @!P0 HADD2.F32 R55, -RZ, R55.H0_H0 ;  /* 0x20000037ff378230 */ /* 0x000fe40000004100 */
[----:B------:R1:W2:Y:S02]  /*4dc0*/  LDS.128 R64, [R2+0xa080] ;  /* 0x00a0800002407984 */ /* 0x0002a40000000c00 */
[----:B------:R-:W-:Y:S01]  /*4dd0*/  @!P0 HADD2.F32 R52, -RZ, R52.H0_H0 ;  /* 0x20000034ff348230 */ /* 0x000fe20000004100 */
[----:B-1----:R-:W-:Y:S05]  /*4de0*/  @!P0 IMAD.MOV.U32 R2, RZ, RZ, R20 ;  /* 0x000000ffff028224 */ /* 0x002fea00078e0014 */
[--C-:B------:R-:W-:Y:S02]  /*4df0*/  @!P0 HADD2.F32 R6, -RZ, R2.reuse.H0_H0 ;  /* 0x20000002ff068230 */ /* 0x100fe40000004100 */
[----:B------:R-:W-:Y:S03]  /*4e00*/  @!P0 HADD2.F32 R5, -RZ, R2.H1_H1 ;  /* 0x30000002ff058230 */ /* 0x000fe60000004100 */
[-C--:B------:R-:W-:Y:S01]  /*4e10*/  @!P0 FMUL.FTZ R2, R6, R3.reuse ;  /* 0x0000000306028220 */ /* 0x080fe20000410000 */
[----:B--2---:R-:W-:Y:S05]  /*4e20*/  @!P0 MOV R49, R64 ;  /* 0x0000004000318202 */ /* 0x004fea0000000f00 */
[--C-:B------:R-:W-:Y:S02]  /*4e30*/  @!P0 HADD2.F32 R10, -RZ, R49.reuse.H0_H0 ;  /* 0x20000031ff0a8230 */ /* 0x100fe40000004100 */
[----:B------:R-:W-:Y:S03]  /*4e40*/  @!P0 HADD2.F32 R49, -RZ, R49.H1_H1 ;  /* 0x30000031ff318230 */ /* 0x000fe60000004100 */
[C---:B------:R-:W-:Y:S02]  /*4e50*/  @!P0 FMUL.FTZ R54, R10.reuse, R3 ;  /* 0x000000030a368220 */ /* 0x040fe40000410000 */
[-C--:B------:R-:W-:Y:S01]  /*4e60*/  @!P0 FFMA.FTZ R2, R10, R11.reuse, R2 ;  /* 0x0000000b0a028223 */ /* 0x080fe20000010002 */
[----:B------:R-:W-:Y:S01]  /*4e70*/  @!P0 HADD2.F32 R10, -RZ, R8.H0_H0 ;  /* 0x20000008ff0a8230 */ /* 0x000fe20000004100 */
[----:B------:R-:W-:Y:S01]  /*4e80*/  @!P0 FFMA.FTZ R98, R6, R11, -R54 ;  /* 0x0000000b06628223 */ /* 0x000fe20000010836 */
[----:B------:R-:W-:Y:S01]  /*4e90*/  @!P0 MOV R6, R21 ;  /* 0x0000001500068202 */ /* 0x000fe20000000f00 */
[----:B------:R-:W-:Y:S02]  /*4ea0*/  @!P0 IMAD.MOV.U32 R11, RZ, RZ, R65 ;  /* 0x000000ffff0b8224 */ /* 0x000fe400078e0041 */
[-C--:B------:R-:W-:Y:S02]  /*4eb0*/  @!P0 FMUL.FTZ R53, R49, R9.reuse ;  /* 0x0000000931358220 */ /* 0x080fe40000410000 */
[C---:B------:R-:W-:Y:S01]  /*4ec0*/  @!P0 FMUL.FTZ R3, R5.reuse, R9 ;  /* 0x0000000905038220 */ /* 0x040fe20000410000 */
[--C-:B------:R-:W-:Y:S01]  /*4ed0*/  @!P0 HADD2.F32 R9, -RZ, R6.reuse.H0_H0 ;  /* 0x20000006ff098230 */ /* 0x100fe20000004100 */
[-C--:B------:R-:W-:Y:S01]  /*4ee0*/  @!P0 FFMA.FTZ R97, R5, R50.reuse, -R53 ;  /* 0x0000003205618223 */ /* 0x080fe20000010835 */
[----:B------:R-:W-:Y:S01]  /*4ef0*/  @!P0 HADD2.F32 R5, -RZ, R13.H1_H1 ;  /* 0x3000000dff058230 */ /* 0x000fe20000004100 */
[----:B------:R-:W-:Y:S01]  /*4f00*/  @!P0 FFMA.FTZ R3, R49, R50, R3 ;  /* 0x0000003231038223 */ /* 0x000fe20000010003 */
[----:B------:R-:W-:Y:S01]  /*4f10*/  @!P0 HADD2.F32 R50, -RZ, R51.H1_H1 ;  /* 0x30000033ff328230 */ /* 0x000fe20000004100 */
[----:B------:R-:W-:Y:S01]  /*4f20*/  @!P0 IMAD.MOV.U32 R13, RZ, RZ, R67 ;  /* 0x000000ffff0d8224 */ /* 0x000fe200078e0043 */
[--C-:B------:R-:W-:Y:S02]  /*4f30*/  @!P0 HADD2.F32 R49, -RZ, R11.reuse.H0_H0 ;  /* 0x2000000bff318230 */ /* 0x100fe40000004100 */
[----:B------:R-:W-:Y:S01]  /*4f40*/  @!P0 HADD2.F32 R51, -RZ, R11.H1_H1 ;  /* 0x3000000bff338230 */ /* 0x000fe20000004100 */
[----:B------:R-:W-:Y:S01]  /*4f50*/  @!P0 F2FP.PACK_AB R2, R3, R2 ;  /* 0x000000020302823e */ /* 0x000fe200000000ff */
[----:B------:R-:W-:Y:S01]  /*4f60*/  @!P0 HADD2.F32 R8, -RZ, R6.H1_H1 ;  /* 0x30000006ff088230 */ /* 0x000fe20000004100 */
[----:B------:R-:W-:Y:S01]  /*4f70*/  @!P0 FMUL.FTZ R6, R49, R5 ;  /* 0x0000000531068220 */ /* 0x000fe20000410000 */
[--C-:B------:R-:W-:Y:S01]  /*4f80*/  @!P0 HADD2.F32 R56, -RZ, R13.reuse.H0_H0 ;  /* 0x2000000dff388230 */ /* 0x100fe20000004100 */
[----:B------:R-:W-:Y:S01]  /*4f90*/  @!P0 FMUL.FTZ R11, R51, R10 ;  /* 0x0000000a330b8220 */ /* 0x000fe20000410000 */
[----:B------:R-:W-:Y:S01]  /*4fa0*/  @!P0 MOV R64, R2 ;  /* 0x0000000200408202 */ /* 0x000fe20000000f00 */
[C---:B------:R-:W-:Y:S01]  /*4fb0*/  @!P0 FFMA.FTZ R96, R9.reuse, R50, -R6 ;  /* 0x0000003209608223 */ /* 0x040fe20000010806 */
[----:B------:R-:W-:Y:S01]  /*4fc0*/  @!P0 HADD2.F32 R58, -RZ, R13.H1_H1 ;  /* 0x3000000dff3a8230 */ /* 0x000fe20000004100 */
[C---:B------:R-:W-:Y:S01]  /*4fd0*/  @!P0 FMUL.FTZ R6, R8.reuse, R10 ;  /* 0x0000000a08068220 */ /* 0x040fe20000410000 */
[----:B------:R-:W-:Y:S01]  /*4fe0*/  @!P0 HADD2.F32 R10, -RZ, R26.H0_H0 ;  /* 0x2000001aff0a8230 */ /* 0x000fe20000004100 */
[----:B------:R-:W-:Y:S01]  /*4ff0*/  @!P0 FFMA.FTZ R95, R8, R52, -R11 ;  /* 0x00000034085f8223 */ /* 0x000fe2000001080b */
[----:B------:R-:W-:Y:S01]  /*5000*/  @!P0 MOV R8, R23 ;  /* 0x0000001700088202 */ /* 0x000fe20000000f00 */
[----:B------:R-:W-:Y:S01]  /*5010*/  @!P0 FMUL.FTZ R5, R9, R5 ;  /* 0x0000000509058220 */ /* 0x000fe20000410000 */
[----:B------:R-:W-:Y:S01]  /*5020*/  @!P0 HADD2.F32 R11, -RZ, R14.H0_H0 ;  /* 0x2000000eff0b8230 */ /* 0x000fe20000004100 */
[----:B------:R-:W-:Y:S01]  /*5030*/  @!P0 FMUL.FTZ R13, R56, R10 ;  /* 0x0000000a380d8220 */ /* 0x000fe20000410000 */
[----:B------:R-:W-:Y:S01]  /*5040*/  @!P0 HADD2.F32 R53, -RZ, R76.H0_H0 ;  /* 0x2000004cff358230 */ /* 0x000fe20000004100 */
[----:B------:R-:W-:Y:S01]  /*5050*/  @!P0 FFMA.FTZ R5, R49, R50, R5 ;  /* 0x0000003231058223 */ /* 0x000fe20000010005 */
[--C-:B------:R-:W-:Y:S01]  /*5060*/  @!P0 HADD2.F32 R9, -RZ, R8.reuse.H0_H0 ;  /* 0x20000008ff098230 */ /* 0x100fe20000004100 */
[----:B------:R-:W-:Y:S01]  /*5070*/  @!P0 FMUL.FTZ R14, R58, R11 ;  /* 0x0000000b3a0e8220 */ /* 0x000fe20000410000 */
[----:B------:R-:W-:Y:S01]  /*5080*/  @!P0 HADD2.F32 R8, -RZ, R8.H1_H1 ;  /* 0x30000008ff088230 */ /* 0x000fe20000004100 */
[----:B------:R-:W-:Y:S01]  /*5090*/  @!P0 FFMA.FTZ R6, R51, R52, R6 ;  /* 0x0000003433068223 */ /* 0x000fe20000010006 */
[----:B------:R-:W-:Y:S01]  /*50a0*/  @!P0 F2FP.PACK_AB R49, R95, R96 ;  /* 0x000000605f31823e */ /* 0x000fe200000000ff */
[C---:B------:R-:W-:Y:S01]  /*50b0*/  @!P0 FFMA.FTZ R94, R9.reuse, R57, -R13 ;  /* 0x00000039095e8223 */ /* 0x040fe2000001080d */
[----:B------:R-:W-:Y:S01]  /*50c0*/  @!P0 MOV R13, R66 ;  /* 0x00000042000d8202 */ /* 0x000fe20000000f00 */
[----:B------:R-:W-:Y:S01]  /*50d0*/  @!P0 FMUL.FTZ R10, R9, R10 ;  /* 0x0000000a090a8220 */ /* 0x000fe20000410000 */
[----:B------:R-:W-:Y:S01]  /*50e0*/  @!P0 MOV R21, R49 ;  /* 0x0000003100158202 */ /* 0x000fe20000000f00 */
[----:B------:R-:W-:Y:S01]  /*50f0*/  @!P0 IMAD.MOV.U32 R9, RZ, RZ, R22 ;  /* 0x000000ffff098224 */ /* 0x000fe200078e0016 */
[----:B------:R-:W-:Y:S01]  /*5100*/  @!P0 F2FP.PACK_AB R5, R6, R5 ;  /* 0x000000050605823e */ /* 0x000fe200000000ff */
[C---:B------:R-:W-:Y:S01]  /*5110*/  @!P0 FMUL.FTZ R11, R8.reuse, R11 ;  /* 0x0000000b080b8220 */ /* 0x040fe20000410000 */
[--C-:B------:R-:W-:Y:S01]  /*5120*/  @!P0 HADD2.F32 R54, -RZ, R13.reuse.H1_H1 ;  /* 0x3000000dff368230 */ /* 0x100fe20000004100 */
[----:B------:R-:W-:Y:S01]  /*5130*/  @!P0 FFMA.FTZ R93, R8, R59, -R14 ;  /* 0x0000003b085d8223 */ /* 0x000fe2000001080e */
[----:B------:R-:W-:Y:S01]  /*5140*/  @!P0 HADD2.F32 R8, -RZ, R26.H1_H1 ;  /* 0x3000001aff088230 */ /* 0x000fe20000004100 */
[----:B------:R-:W-:Y:S01]  /*5150*/  @!P0 IMAD.MOV.U32 R65, RZ, RZ, R5 ;  /* 0x000000ffff418224 */ /* 0x000fe200078e0005 */
[----:B------:R-:W-:Y:S01]  /*5160*/  @!P0 HADD2.F32 R26, -RZ, R13.H0_H0 ;  /* 0x2000000dff1a8230 */ /* 0x000fe20000004100 */
[----:B------:R-:W-:Y:S01]  /*5170*/  @!P0 FMUL.FTZ R91, R54, R15 ;  /* 0x0000000f365b8220 */ /* 0x000fe20000410000 */
[--C-:B------:R-:W-:Y:S02]  /*5180*/  @!P0 HADD2.F32 R14, -RZ, R9.reuse.H0_H0 ;  /* 0x20000009ff0e8230 */ /* 0x100fe40000004100 */
[----:B------:R-:W-:Y:S01]  /*5190*/  @!P0 HADD2.F32 R13, -RZ, R9.H1_H1 ;  /* 0x30000009ff0d8230 */ /* 0x000fe20000004100 */
[-C--:B------:R-:W-:Y:S02]  /*51a0*/  @!P0 FMUL.FTZ R9, R26, R8.reuse ;  /* 0x000000081a098220 */ /* 0x080fe40000410000 */
[C---:B------:R-:W-:Y:S02]  /*51b0*/  @!P0 FMUL.FTZ R8, R14.reuse, R8 ;  /* 0x000000080e088220 */ /* 0x040fe40000410000 */
[----:B------:R-:W-:Y:S01]  /*51c0*/  @!P0 FFMA.FTZ R92, R14, R53, -R9 ;  /* 0x000000350e5c8223 */ /* 0x000fe20000010809 */
[----:B------:R-:W-:Y:S01]  /*51d0*/  @!P0 F2FP.PACK_AB R14, R93, R94 ;  /* 0x0000005e5d0e823e */ /* 0x000fe200000000ff */
[----:B------:R-:W-:Y:S01]  /*51e0*/  @!P0 FMUL.FTZ R9, R13, R15 ;  /* 0x0000000f0d098220 */ /* 0x000fe20000410000 */
[----:B------:R-:W-:Y:S01]  /*51f0*/  @!P0 F2FP.PACK_AB R15, R97, R98 ;  /* 0x00000062610f823e */ /* 0x000fe200000000ff */
[----:B------:R-:W-:Y:S01]  /*5200*/  @!P0 FFMA.FTZ R8, R26, R53, R8 ;  /* 0x000000351a088223 */ /* 0x000fe20000010008 */
[----:B------:R-:W-:Y:S01]  /*5210*/  @!P0 MOV R23, R14 ;  /* 0x0000000e00178202 */ /* 0x000fe20000000f00 */
[----:B------:R-:W-:Y:S01]  /*5220*/  @!P0 FFMA.FTZ R9, R54, R55, R9 ;  /* 0x0000003736098223 */ /* 0x000fe20000010009 */
[----:B------:R-:W-:Y:S01]  /*5230*/  @!P0 MOV R20, R15 ;  /* 0x0000000f00148202 */ /* 0x000fe20000000f00 */
[----:B------:R-:W-:Y:S02]  /*5240*/  @!P0 FFMA.FTZ R10, R56, R57, R10 ;  /* 0x00000039380a8223 */ /* 0x000fe4000001000a */
[----:B------:R-:W-:Y:S01]  /*5250*/  @!P0 FFMA.FTZ R91, R13, R55, -R91 ;  /* 0x000000370d5b8223 */ /* 0x000fe2000001085b */
[----:B------:R-:W-:Y:S01]  /*5260*/  @!P0 F2FP.PACK_AB R8, R9, R8 ;  /* 0x000000080908823e */ /* 0x000fe200000000ff */
[----:B------:R-:W-:Y:S03]  /*5270*/  @!P0 FFMA.FTZ R11, R58, R59, R11 ;  /* 0x0000003b3a0b8223 */ /* 0x000fe6000001000b */
[----:B------:R-:W-:Y:S02]  /*5280*/  @!P0 F2FP.PACK_AB R13, R91, R92 ;  /* 0x0000005c5b0d823e */ /* 0x000fe400000000ff */
[----:B------:R-:W-:Y:S02]  /*5290*/  @!P0 F2FP.PACK_AB R10, R11, R10 ;  /* 0x0000000a0b0a823e */ /* 0x000fe400000000ff */
[----:B------:R-:W-:Y:S01]  /*52a0*/  @!P0 MOV R66, R8 ;  /* 0x0000000800428202 */ /* 0x000fe20000000f00 */
[----:B------:R-:W-:Y:S01]  /*52b0*/  @!P0 IMAD.MOV.U32 R22, RZ, RZ, R13 ;  /* 0x000000ffff168224 */ /* 0x000fe200078e000d */
[----:B------:R-:W-:Y:S02]  /*52c0*/  @!P0 MOV R67, R10 ;  /* 0x0000000a00438202 */ /* 0x000fe40000000f00 */
[C---:B------:R-:W-:Y:S04]  /*52d0*/  LEA R2, P0, R113.reuse, R88, 0x1 ;  /* 0x0000005871027211 */ /* 0x040fe800078008ff */
[----:B------:R-:W-:Y:S02]  /*52e0*/  LEA.HI.X R3, R113, R89, R133, 0x1, P0 ;  /* 0x0000005971037211 */ /* 0x000fe400000f0c85 */
[C---:B------:R-:W-:Y:S03]  /*52f0*/  ISETP.GE.AND P0, PT, R90.reuse, c[0x0][0x1d4], PT ;  /* 0x000075005a007a0c */ /* 0x040fe60003f06270 */
[----:B------:R1:W-:Y:S10]  /*5300*/  ST.E.128 [R2.64], R20 ;  /* 0x0000001402007985 */ /* 0x0003f4000c101d0e */
[----:B------:R-:W-:Y:S05]  /*5310*/  @!P0 IMAD.WIDE R8, R90, 0x2, R88 ;  /* 0x000000025a088825 */ /* 0x000fea00078e0258 */
[----:B------:R1:W-:Y:S02]  /*5320*/  @!P0 ST.E.128 [R8.64], R64 ;  /* 0x0000004008008985 */ /* 0x0003e4000c101d0e */
.L_x_1163:
[----:B------:R-:W-:Y:S05]  /*5330*/  BSYNC B0 ;  /* 0x0000000000007941 */ /* 0x000fea0003800000 */
.L_x_1162:
[----:B------:R-:W-:Y:S11]  /*5340*/  ISETP.GE.AND P0, PT, R36, c[0x0][0x1d4], PT ;  /* 0x0000750024007a0c */ /* 0x000ff60003f06270 */
[----:B------:R-:W-:Y:S02]  /*5350*/  @!UPT UIADD3 URZ, URZ, URZ, URZ ;  /* 0x0000003f3f3ff290 */ /* 0x000fe4000fffe03f */
[----:B------:R-:W-:-:S05]  /*5360*/  @P0 BRA `(.L_x_1161) ;  /* 0x0000076000000947 */ /* 0x000fca0003800000 */
[----:B-1----:R-:W-:Y:S01]  /*5370*/  SEL R2, R86, R85, !P2 ;  /* 0x0000005556027207 */ /* 0x002fe20005000000 */
[----:B------:R-:W1:Y:S01]  /*5380*/  LDS.128 R20, [R150+0xa080] ;  /* 0x00a0800096147984 */ /* 0x000e620000000c00 */
[----:B------:R-:W-:Y:S02]  /*5390*/  ISETP.GE.AND P0, PT, R36, c[0x0][0x27c], PT ;  /* 0x00009f0024007a0c */ /* 0x000fe40003f06270 */
[----:B------:R-:W-:Y:S04]  /*53a0*/  SHF.R.S32.HI R3, RZ, 0x1f, R2 ;  /* 0x0000001fff037819 */ /* 0x000fe80000011402 */
[----:B------:R-:W-:Y:S04]  /*53b0*/  LEA.HI R2, R3, R2, RZ, 0x4 ;  /* 0x0000000203027211 */ /* 0x000fe800078f20ff */
[----:B------:R-:W-:Y:S03]  /*53c0*/  LEA.HI.SX32 R2, R2, R83, 0x1c ;  /* 0x0000005302027211 */ /* 0x000fe600078fe2ff */
[----:B------:R-:W-:Y:S01]  /*53d0*/  @!P0 SHF.R.U64 R5, R16, 0x10, R17 ;  /* 0x0000001010058819 */ /* 0x000fe20000001211 */
[----:B------:R-:W-:Y:S01]  /*53e0*/  @!P0 HADD2.F32 R13, -RZ, R76.H1_H1 ;  /* 0x3000004cff0d8230 */ /* 0x000fe20000004100 */
[----:B------:R-:W-:Y:S01]  /*53f0*/  SHF.R.S32.HI R3, RZ, 0x1f, R2 ;  /* 0x0000001fff037819 */ /* 0x000fe20000011402 */
[----:B------:R-:W-:Y:S01]  /*5400*/  @!P0 HADD2.F32 R51, -RZ, R77.H1_H1 ;  /* 0x3000004dff338230 */ /* 0x000fe20000004100 */
[----:B------:R-:W-:Y:S01]  /*5410*/  SHF.L.U32 R54, R2, 0x3, RZ ;  /* 0x0000000302367819 */ /* 0x000fe200000006ff */
[----:B------:R-:W-:Y:S01]  /*5420*/  @!P0 HADD2.F32 R9, -RZ, R5.H0_H0 ;  /* 0x20000005ff098230 */ /* 0x000fe20000004100 */
        /* <DEDUP_REMOVED lines=13> */
[----:B------:R-:W-:Y:S02]  /*5500*/  @!P0 SHF.R.U32.HI R11, RZ, 0x10, R19 ;  /* 0x00000010ff0b8819 */ /* 0x000fe40000011613 */
[----:B------:R-:W-:Y:S01]  /*5510*/  @!P0 HADD2.F32 R19, -RZ, R26.H0_H0 ;  /* 0x2000001aff138230 */ /* 0x000fe20000004100 */
[----:B------:R-:W-:Y:S02]  /*5520*/  SHF.L.U32 R2, R2, 0x1, RZ ;  /* 0x0000000102027819 */ /* 0x000fe400000006ff */
[--C-:B------:R-:W-:Y:S01]  /*5530*/  @!P0 SHF.R.U32.HI R53, RZ, 0x10, R63.reuse ;  /* 0x00000010ff358819 */ /* 0x100fe2000001163f */
[----:B------:R-:W-:Y:S01]  /*5540*/  @!P0 HADD2.F32 R11, -RZ, R11.H0_H0 ;  /* 0x2000000bff0b8230 */ /* 0x000fe20000004100 */
[----:B------:R-:W-:Y:S01]  /*5550*/  @!P0 SHF.R.U64 R49, R62, 0x10, R63 ;  /* 0x000000103e318819 */ /* 0x000fe2000000123f */
[----:B------:R1:W2:Y:S02]  /*5560*/  LDS.128 R56, [R2+0xa080] ;  /* 0x00a0800002387984 */ /* 0x0002a40000000c00 */
[----:B------:R-:W-:Y:S02]  /*5570*/  @!P0 HADD2.F32 R53, -RZ, R53.H0_H0 ;  /* 0x20000035ff358230 */ /* 0x000fe40000004100 */
        /* <DEDUP_REMOVED lines=14> */
[CC--:B------:R-:W-:Y:S02]  /*5660*/  @!P0 FMUL.FTZ R17, R14.reuse, R9.reuse ;  /* 0x000000090e118220 */ /* 0x0c0fe40000410000 */
[C---:B------:R-:W-:Y:S01]  /*5670*/  @!P0 FMUL.FTZ R3, R5.reuse, R9 ;  /* 0x0000000905038220 */ /* 0x040fe20000410000 */
[----:B------:R-:W-:Y:S01]  /*5680*/  @!P0 HADD2.F32 R18, -RZ, R13.H1_H1 ;  /* 0x3000000dff128230 */ /* 0x000fe20000004100 */
[-C--:B------:R-:W-:Y:S01]  /*5690*/  @!P0 FFMA.FTZ R65, R5, R16.reuse, -R17 ;  /* 0x0000001005418223 */ /* 0x080fe20000010811 */
[----:B------:R-:W-:Y:S01]  /*56a0*/  @!P0 HADD2.F32 R5, -RZ, R27.H1_H1 ;  /* 0x3000001bff058230 */ /* 0x000fe20000004100 */
[----:B------:R-:W-:Y:S01]  /*56b0*/  @!P0 FFMA.FTZ R3, R14, R16, R3 ;  /* 0x000000100e038223 */ /* 0x000fe20000010003 */
[----:B------:R-:W-:Y:S01]  /*56c0*/  @!P0 HADD2.F32 R16, -RZ, R13.H0_H0 ;  /* 0x2000000dff108230 */ /* 0x000fe20000004100 */
[----:B------:R-:W-:Y:S01]  /*56d0*/  @!P0 FMUL.FTZ R14, R18, R10 ;  /* 0x0000000a120e8220 */ /* 0x000fe20000410000 */
[----:B------:R-:W-:Y:S01]  /*56e0*/  @!P0 HADD2.F32 R17, -RZ, R77.H0_H0 ;  /* 0x2000004dff118230 */ /* 0x000fe20000004100 */
[----:B------:R-:W-:Y:S01]  /*56f0*/  @!P0 IMAD.MOV.U32 R13, RZ, RZ, R59 ;  /* 0x000000ffff0d8224 */ /* 0x000fe200078e003b */
[--C-:B------:R-:W-:Y:S01]  /*5700*/  @!P0 HADD2.F32 R9, -RZ, R6.reuse.H0_H0 ;  /* 0x20000006ff098230 */ /* 0x100fe20000004100 */
[----:B------:R-:W-:Y:S01]  /*5710*/  @!P0 F2FP.PACK_AB R2, R3, R2 ;  /* 0x000000020302823e */ /* 0x000fe200000000ff */
[----:B------:R-:W-:Y:S01]  /*5720*/  @!P0 HADD2.F32 R8, -RZ, R6.H1_H1 ;  /* 0x30000006ff088230 */ /* 0x000fe20000004100 */
[-C--:B------:R-:W-:Y:S01]  /*5730*/  @!P0 FMUL.FTZ R6, R16, R5.reuse ;  /* 0x0000000510068220 */ /* 0x080fe20000410000 */
[--C-:B------:R-:W-:Y:S01]  /*5740*/  @!P0 HADD2.F32 R50, -RZ, R13.reuse.H0_H0 ;  /* 0x2000000dff328230 */ /* 0x100fe20000004100 */
[C---:B------:R-:W-:Y:S01]  /*5750*/  @!P0 FMUL.FTZ R5, R9.reuse, R5 ;  /* 0x0000000509058220 */ /* 0x040fe20000410000 */
[----:B------:R-:W-:Y:S01]  /*5760*/  @!P0 MOV R56, R2 ;  /* 0x0000000200388202 */ /* 0x000fe20000000f00 */
[----:B------:R-:W-:Y:S01]  /*5770*/  @!P0 FFMA.FTZ R64, R9, R17, -R6 ;  /* 0x0000001109408223 */ /* 0x000fe20000010806 */
[----:B------:R-:W-:Y:S01]  /*5780*/  @!P0 HADD2.F32 R52, -RZ, R13.H1_H1 ;  /* 0x3000000dff348230 */ /* 0x000fe20000004100 */
[C---:B------:R-:W-:Y:S01]  /*5790*/  @!P0 FMUL.FTZ R6, R8.reuse, R10 ;  /* 0x0000000a08068220 */ /* 0x040fe20000410000 */
[----:B------:R-:W-:Y:S01]  /*57a0*/  @!P0 HADD2.F32 R10, -RZ, R37.H0_H0 ;  /* 0x20000025ff0a8230 */ /* 0x000fe20000004100 */
[----:B------:R-:W-:Y:S01]  /*57b0*/  @!P0 FFMA.FTZ R63, R8, R19, -R14 ;  /* 0x00000013083f8223 */ /* 0x000fe2000001080e */
[----:B------:R-:W-:Y:S01]  /*57c0*/  @!P0 MOV R8, R23 ;  /* 0x0000001700088202 */ /* 0x000fe20000000f00 */
[----:B------:R-:W-:Y:S01]  /*57d0*/  @!P0 FMUL.FTZ R14, R52, R11 ;  /* 0x0000000b340e8220 */ /* 0x000fe20000410000 */
[----:B------:R-:W-:Y:S01]  /*57e0*/  @!P0 HADD2.F32 R27, -RZ, R78.H0_H0 ;  /* 0x2000004eff1b8230 */ /* 0x000fe20000004100 */
[----:B------:R-:W-:Y:S02]  /*57f0*/  @!P0 FMUL.FTZ R13, R50, R10 ;  /* 0x0000000a320d8220 */ /* 0x000fe40000410000 */
[----:B------:R-:W-:Y:S01]  /*5800*/  @!P0 FFMA.FTZ R5, R16, R17, R5 ;  /* 0x0000001110058223 */ /* 0x000fe20000010005 */
[--C-:B------:R-:W-:Y:S01]  /*5810*/  @!P0 HADD2.F32 R9, -RZ, R8.reuse.H0_H0 ;  /* 0x20000008ff098230 */ /* 0x100fe20000004100 */
[----:B------:R-:W-:Y:S01]  /*5820*/  @!P0 FFMA.FTZ R6, R18, R19, R6 ;  /* 0x0000001312068223 */ /* 0x000fe20000010006 */
[----:B------:R-:W-:Y:S01]  /*5830*/  @!P0 HADD2.F32 R8, -RZ, R8.H1_H1 ;  /* 0x30000008ff088230 */ /* 0x000fe20000004100 */
[----:B------:R-:W-:Y:S02]  /*5840*/  @!P0 F2FP.PACK_AB R16, R63, R64 ;  /* 0x000000403f10823e */ /* 0x000fe400000000ff */
[C---:B------:R-:W-:Y:S01]  /*5850*/  @!P0 FFMA.FTZ R62, R9.reuse, R51, -R13 ;  /* 0x00000033093e8223 */ /* 0x040fe2000001080d */
[----:B------:R-:W-:Y:S01]  /*5860*/  @!P0 MOV R13, R58 ;  /* 0x0000003a000d8202 */ /* 0x000fe20000000f00 */
[----:B------:R-:W-:Y:S01]  /*5870*/  @!P0 FMUL.FTZ R10, R9, R10 ;  /* 0x0000000a090a8220 */ /* 0x000fe20000410000 */
[----:B------:R-:W-:Y:S01]  /*5880*/  @!P0 MOV R21, R16 ;  /* 0x0000001000158202 */ /* 0x000fe20000000f00 */
[----:B------:R-:W-:Y:S01]  /*5890*/  @!P0 IMAD.MOV.U32 R9, RZ, RZ, R22 ;  /* 0x000000ffff098224 */ /* 0x000fe200078e0016 */
[----:B------:R-:W-:Y:S01]  /*58a0*/  @!P0 F2FP.PACK_AB R5, R6, R5 ;  /* 0x000000050605823e */ /* 0x000fe200000000ff */
[C---:B------:R-:W-:Y:S01]  /*58b0*/  @!P0 FMUL.FTZ R11, R8.reuse, R11 ;  /* 0x0000000b080b8220 */ /* 0x040fe20000410000 */
[----:B------:R-:W-:Y:S01]  /*58c0*/  @!P0 HADD2.F32 R26, -RZ, R13.H0_H0 ;  /* 0x2000000dff1a8230 */ /* 0x000fe20000004100 */
[----:B------:R-:W-:Y:S01]  /*58d0*/  @!P0 FFMA.FTZ R61, R8, R53, -R14 ;  /* 0x00000035083d8223 */ /* 0x000fe2000001080e */
[----:B------:R-:W-:Y:S01]  /*58e0*/  @!P0 HADD2.F32 R8, -RZ, R37.H1_H1 ;  /* 0x30000025ff088230 */ /* 0x000fe20000004100 */
[----:B------:R-:W-:Y:S01]  /*58f0*/  @!P0 IMAD.MOV.U32 R57, RZ, RZ, R5 ;  /* 0x000000ffff398224 */ /* 0x000fe200078e0005 */
[----:B------:R-:W-:Y:S02]  /*5900*/  @!P0 HADD2.F32 R14, -RZ, R9.H0_H0 ;  /* 0x20000009ff0e8230 */ /* 0x000fe40000004100 */
[----:B------:R-:W-:Y:S02]  /*5910*/  @!P0 HADD2.F32 R37, -RZ, R13.H1_H1 ;  /* 0x3000000dff258230 */ /* 0x000fe40000004100 */
[----:B------:R-:W-:Y:S01]  /*5920*/  @!P0 HADD2.F32 R13, -RZ, R9.H1_H1 ;  /* 0x30000009ff0d8230 */ /* 0x000fe20000004100 */
[-C--:B------:R-:W-:Y:S02]  /*5930*/  @!P0 FMUL.FTZ R9, R26, R8.reuse ;  /* 0x000000081a098220 */ /* 0x080fe40000410000 */
[C---:B------:R-:W-:Y:S02]  /*5940*/  @!P0 FMUL.FTZ R8, R14.reuse, R8 ;  /* 0x000000080e088220 */ /* 0x040fe40000410000 */
[----:B------:R-:W-:Y:S01]  /*5950*/  @!P0 FFMA.FTZ R60, R14, R27, -R9 ;  /* 0x0000001b0e3c8223 */ /* 0x000fe20000010809 */
[----:B------:R-:W-:Y:S01]  /*5960*/  @!P0 F2FP.PACK_AB R14, R61, R62 ;  /* 0x0000003e3d0e823e */ /* 0x000fe200000000ff */
[----:B------:R-:W-:Y:S02]  /*5970*/  @!P0 FMUL.FTZ R9, R13, R15 ;  /* 0x0000000f0d098220 */ /* 0x000fe40000410000 */
[----:B------:R-:W-:Y:S01]  /*5980*/  @!P0 FFMA.FTZ R8, R26, R27, R8 ;  /* 0x0000001b1a088223 */ /* 0x000fe20000010008 */
[----:B------:R-:W-:Y:S01]  /*5990*/  @!P0 MOV R23, R14 ;  /* 0x0000000e00178202 */ /* 0x000fe20000000f00 */
[----:B------:R-:W-:Y:S01]  /*59a0*/  @!P0 FMUL.FTZ R55, R37, R15 ;  /* 0x0000000f25378220 */ /* 0x000fe20000410000 */
[----:B------:R-:W-:Y:S01]  /*59b0*/  @!P0 F2FP.PACK_AB R15, R65, R66 ;  /* 0x00000042410f823e */ /* 0x000fe200000000ff */
[----:B------:R-:W-:Y:S02]  /*59c0*/  @!P0 FFMA.FTZ R9, R37, R49, R9 ;  /* 0x0000003125098223 */ /* 0x000fe40000010009 */
[----:B------:R-:W-:Y:S01]  /*59d0*/  @!P0 FFMA.FTZ R10, R50, R51, R10 ;  /* 0x00000033320a8223 */ /* 0x000fe2000001000a */
[----:B------:R-:W-:Y:S01]  /*59e0*/  @!P0 MOV R20, R15 ;  /* 0x0000000f00148202 */ /* 0x000fe20000000f00 */
        /* <DEDUP_REMOVED lines=14> */
.L_x_1161:
[----:B-123--:R-:W-:Y:S05]  /*5ad0*/  BSYNC B1 ;  /* 0x0000000000017941 */ /* 0x00efea0003800000 */
.L_x_1160:
[----:B------:R1:W2:Y:S04]  /*5ae0*/  SHFL.IDX PT, R51, R99, 0x1, 0x181f ;  /* 0x00381f0063337f89 */ /* 0x0002a800000e0000 */
[----:B------:R1:W3:Y:S01]  /*5af0*/  SHFL.IDX PT, R50, R100, 0x1, 0x181f ;  /* 0x00381f0064327f89 */ /* 0x0002e200000e0000 */
[----:B------:R-:W-:-:S05]  /*5b00*/  @P5 BRA `(.L_x_1149) ;  /* 0x0000130000005947 */ /* 0x000fca0003800000 */
[----:B------:R-:W-:Y:S01]  /*5b10*/  ISETP.GE.AND P0, PT, R24, c[0x0][0x1d4], PT ;  /* 0x0000750018007a0c */ /* 0x000fe20003f06270 */
[----:B------:R-:W-:Y:S01]  /*5b20*/  @!UPT UIADD3 URZ, URZ, URZ, URZ ;  /* 0x0000003f3f3ff290 */ /* 0x000fe2000fffe03f */
[----:B------:R-:W-:Y:S11]  /*5b30*/  BSSY B0, `(.L_x_1164) ;  /* 0x0000078000007945 */ /* 0x000ff60003800000 */
[----:B------:R-:W-:-:S05]  /*5b40*/  @P0 BRA `(.L_x_1165) ;  /* 0x0000076000000947 */ /* 0x000fca0003800000 */
[----:B------:R-:W-:Y:S01]  /*5b50*/  SEL R2, R86, R85, !P1 ;  /* 0x0000005556027207 */ /* 0x000fe20004800000 */
[----:B------:R-:W4:Y:S01]  /*5b60*/  LDS.128 R16, [R151+0xa080] ;  /* 0x00a0800097107984 */ /* 0x000f220000000c00 */
        /* <DEDUP_REMOVED lines=10> */
[----:B------:R-:W-:Y:S02]  /*5c10*/  LEA.HI R3, R3, R2, RZ, 0x3 ;  /* 0x0000000203037211 */ /* 0x000fe400078f18ff */
[----:B------:R-:W-:Y:S02]  /*5c20*/  @!P0 SHF.R.U64 R20, R68, 0x10, R69 ;  /* 0x0000001044148819 */ /* 0x000fe40000001245 */
[----:B------:R-:W-:Y:S02]  /*5c30*/  SHF.R.S32.HI R2, RZ, 0x3, R3 ;  /* 0x00000003ff027819 */ /* 0x000fe40000011403 */
[----:B------:R-:W-:Y:S01]  /*5c40*/  LOP3.LUT R3, R118, 0x38, R49, 0xf8, !PT ;  /* 0x0000003876037812 */ /* 0x000fe200078ef831 */
[----:B------:R-:W-:Y:S01]  /*5c50*/  @!P0 HADD2.F32 R20, -RZ, R20.H0_H0 ;  /* 0x20000014ff148230 */ /* 0x000fe20000004100 */
[----:B------:R-:W-:Y:S01]  /*5c60*/  @!P0 SHF.R.U32.HI R10, RZ, 0x10, R29 ;  /* 0x00000010ff0a8819 */ /* 0x000fe2000001161d */
[----:B------:R-:W-:Y:S01]  /*5c70*/  IMAD R2, R2, 0xc00, R12 ;  /* 0x00000c0002027824 */ /* 0x000fe200078e020c */
[----:B------:R-:W-:Y:S02]  /*5c80*/  LOP3.LUT R3, R3, R157, RZ, 0x3c, !PT ;  /* 0x0000009d03037212 */ /* 0x000fe400078e3cff */
[----:B------:R-:W-:Y:S01]  /*5c90*/  @!P0 SHF.R.U32.HI R23, RZ, 0x10, R69 ;  /* 0x00000010ff178819 */ /* 0x000fe20000011645 */
[----:B------:R-:W-:Y:S01]  /*5ca0*/  @!P0 HADD2.F32 R10, -RZ, R10.H0_H0 ;  /* 0x2000000aff0a8230 */ /* 0x000fe20000004100 */
[----:B------:R-:W-:Y:S01]  /*5cb0*/  @!P0 SHF.R.U32.HI R11, RZ, 0x10, R31 ;  /* 0x00000010ff0b8819 */ /* 0x000fe2000001161f */
[----:B------:R-:W-:Y:S01]  /*5cc0*/  IMAD.IADD R2, R2, 0x1, R3 ;  /* 0x0000000102027824 */ /* 0x000fe200078e0203 */
[----:B------:R-:W-:Y:S01]  /*5cd0*/  @!P0 HADD2.F32 R3, -RZ, R43.H0_H0 ;  /* 0x2000002bff038230 */ /* 0x000fe20000004100 */
[----:B------:R-:W-:Y:S01]  /*5ce0*/  @!P0 SHF.R.U64 R15, R30, 0x10, R31 ;  /* 0x000000101e0f8819 */ /* 0x000fe2000000121f */
[----:B------:R-:W-:Y:S01]  /*5cf0*/  @!P0 HADD2.F32 R23, -RZ, R23.H0_H0 ;  /* 0x20000017ff178230 */ /* 0x000fe20000004100 */
[--C-:B------:R-:W-:Y:S01]  /*5d00*/  @!P0 SHF.R.U32.HI R26, RZ, 0x10, R71.reuse ;  /* 0x00000010ff1a8819 */ /* 0x100fe20000011647 */
[----:B------:R-:W-:Y:S01]  /*5d10*/  @!P0 HADD2.F32 R31, -RZ, R79.H1_H1 ;  /* 0x3000004fff1f8230 */ /* 0x000fe20000004100 */
[----:B------:R-:W-:Y:S01]  /*5d20*/  SHF.L.U32 R2, R2, 0x1, RZ ;  /* 0x0000000102027819 */ /* 0x000fe200000006ff */
[----:B------:R-:W-:Y:S01]  /*5d30*/  @!P0 HADD2.F32 R11, -RZ, R11.H0_H0 ;  /* 0x2000000bff0b8230 */ /* 0x000fe20000004100 */
[----:B------:R-:W-:Y:S01]  /*5d40*/  @!P0 SHF.R.U64 R29, R70, 0x10, R71 ;  /* 0x00000010461d8819 */ /* 0x000fe20000001247 */
[----:B------:R-:W-:Y:S02]  /*5d50*/  @!P0 HADD2.F32 R15, -RZ, R15.H0_H0 ;  /* 0x2000000fff0f8230 */ /* 0x000fe40000004100 */
[----:B------:R4:W5:Y:S02]  /*5d60*/  LDS.128 R52, [R2+0xa080] ;  /* 0x00a0800002347984 */ /* 0x0009640000000c00 */
[----:B------:R-:W-:Y:S01]  /*5d70*/  @!P0 HADD2.F32 R29, -RZ, R29.H0_H0 ;  /* 0x2000001dff1d8230 */ /* 0x000fe20000004100 */
[----:B----4-:R-:W-:Y:S05]  /*5d80*/  @!P0 IMAD.MOV.U32 R2, RZ, RZ, R16 ;  /* 0x000000ffff028224 */ /* 0x010fea00078e0010 */
[--C-:B------:R-:W-:Y:S02]  /*5d90*/  @!P0 HADD2.F32 R6, -RZ, R2.reuse.H0_H0 ;  /* 0x20000002ff068230 */ /* 0x100fe40000004100 */
[----:B------:R-:W-:Y:S03]  /*5da0*/  @!P0 HADD2.F32 R5, -RZ, R2.H1_H1 ;  /* 0x30000002ff058230 */ /* 0x000fe60000004100 */
[-C--:B------:R-:W-:Y:S01]  /*5db0*/  @!P0 FMUL.FTZ R2, R6, R3.reuse ;  /* 0x0000000306028220 */ /* 0x080fe20000410000 */
[----:B-----5:R-:W-:Y:S05]  /*5dc0*/  @!P0 MOV R14, R52 ;  /* 0x00000034000e8202 */ /* 0x020fea0000000f00 */
[--C-:B------:R-:W-:Y:S02]  /*5dd0*/  @!P0 HADD2.F32 R9, -RZ, R14.reuse.H0_H0 ;  /* 0x2000000eff098230 */ /* 0x100fe40000004100 */
[----:B------:R-:W-:Y:S03]  /*5de0*/  @!P0 HADD2.F32 R14, -RZ, R14.H1_H1 ;  /* 0x3000000eff0e8230 */ /* 0x000fe60000004100 */
[----:B------:R-:W-:Y:S02]  /*5df0*/  @!P0 FMUL.FTZ R22, R9, R3 ;  /* 0x0000000309168220 */ /* 0x000fe40000410000 */
[-C--:B------:R-:W-:Y:S02]  /*5e00*/  @!P0 FMUL.FTZ R21, R14, R8.reuse ;  /* 0x000000080e158220 */ /* 0x080fe40000410000 */
[----:B------:R-:W-:Y:S02]  /*5e10*/  @!P0 FMUL.FTZ R3, R5, R8 ;  /* 0x0000000805038220 */ /* 0x000fe40000410000 */
[----:B------:R-:W-:Y:S02]  /*5e20*/  @!P0 IMAD.MOV.U32 R8, RZ, RZ, R53 ;  /* 0x000000ffff088224 */ /* 0x000fe400078e0035 */
[-C--:B------:R-:W-:Y:S02]  /*5e30*/  @!P0 FFMA.FTZ R2, R9, R13.reuse, R2 ;  /* 0x0000000d09028223 */ /* 0x080fe40000010002 */
[----:B------:R-:W-:Y:S01]  /*5e40*/  @!P0 FFMA.FTZ R62, R6, R13, -R22 ;  /* 0x0000000d063e8223 */ /* 0x000fe20000010816 */
[----:B------:R-:W-:Y:S01]  /*5e50*/  @!P0 MOV R6, R17 ;  /* 0x0000001100068202 */ /* 0x000fe20000000f00 */
[-C--:B------:R-:W-:Y:S01]  /*5e60*/  @!P0 FFMA.FTZ R61, R5, R20.reuse, -R21 ;  /* 0x00000014053d8223 */ /* 0x080fe20000010815 */
[----:B------:R-:W-:Y:S01]  /*5e70*/  @!P0 HADD2.F32 R5, -RZ, R43.H1_H1 ;  /* 0x3000002bff058230 */ /* 0x000fe20000004100 */
[----:B------:R-:W-:Y:S01]  /*5e80*/  @!P0 FFMA.FTZ R3, R14, R20, R3 ;  /* 0x000000140e038223 */ /* 0x000fe20000010003 */
[--C-:B------:R-:W-:Y:S01]  /*5e90*/  @!P0 HADD2.F32 R20, -RZ, R8.reuse.H0_H0 ;  /* 0x20000008ff148230 */ /* 0x100fe20000004100 */
[----:B------:R-:W-:Y:S01]  /*5ea0*/  @!P0 IMAD.MOV.U32 R13, RZ, RZ, R55 ;  /* 0x000000ffff0d8224 */ /* 0x000fe200078e0037 */
[----:B------:R-:W-:Y:S02]  /*5eb0*/  @!P0 HADD2.F32 R22, -RZ, R8.H1_H1 ;  /* 0x30000008ff168230 */ /* 0x000fe40000004100 */
[----:B------:R-:W-:Y:S01]  /*5ec0*/  @!P0 HADD2.F32 R21, -RZ, R79.H0_H0 ;  /* 0x2000004fff158230 */ /* 0x000fe20000004100 */
[----:B------:R-:W-:Y:S01]  /*5ed0*/  @!P0 F2FP.PACK_AB R2, R3, R2 ;  /* 0x000000020302823e */ /* 0x000fe200000000ff */
[--C-:B------:R-:W-:Y:S01]  /*5ee0*/  @!P0 HADD2.F32 R9, -RZ, R6.reuse.H0_H0 ;  /* 0x20000006ff098230 */ /* 0x100fe20000004100 */
[----:B------:R-:W-:Y:S01]  /*5ef0*/  @!P0 FMUL.FTZ R14, R22, R10 ;  /* 0x0000000a160e8220 */ /* 0x000fe20000410000 */
[----:B------:R-:W-:Y:S01]  /*5f00*/  @!P0 HADD2.F32 R8, -RZ, R6.H1_H1 ;  /* 0x30000006ff088230 */ /* 0x000fe20000004100 */
[-C--:B------:R-:W-:Y:S01]  /*5f10*/  @!P0 FMUL.FTZ R6, R20, R5.reuse ;  /* 0x0000000514068220 */ /* 0x080fe20000410000 */
[----:B------:R-:W-:Y:S01]  /*5f20*/  @!P0 MOV R52, R2 ;  /* 0x0000000200348202 */ /* 0x000fe20000000f00 */
[C---:B------:R-:W-:Y:S01]  /*5f30*/  @!P0 FMUL.FTZ R5, R9.reuse, R5 ;  /* 0x0000000509058220 */ /* 0x040fe20000410000 */
[--C-:B------:R-:W-:Y:S01]  /*5f40*/  @!P0 HADD2.F32 R30, -RZ, R13.reuse.H0_H0 ;  /* 0x2000000dff1e8230 */ /* 0x100fe20000004100 */
        /* <DEDUP_REMOVED lines=35> */
[C---:B------:R-:W-:Y:S01]  /*6180*/  @!P0 FMUL.FTZ R44, R28.reuse, R15 ;  /* 0x0000000f1c2c8220 */ /* 0x040fe20000410000 */
        /* <DEDUP_REMOVED lines=12> */
[C---:B---3--:R-:W-:Y:S04]  /*6250*/  LEA R2, P0, R113.reuse, R50, 0x1 ;  /* 0x0000003271027211 */ /* 0x048fe800078008ff */
[----:B--2---:R-:W-:Y:S02]  /*6260*/  LEA.HI.X R3, R113, R51, R133, 0x1, P0 ;  /* 0x0000003371037211 */ /* 0x004fe400000f0c85 */
[C---:B------:R-:W-:Y:S03]  /*6270*/  ISETP.GE.AND P0, PT, R49.reuse, c[0x0][0x1d4], PT ;  /* 0x0000750031007a0c */ /* 0x040fe60003f06270 */
[----:B------:R2:W-:Y:S10]  /*6280*/  ST.E.128 [R2.64], R16 ;  /* 0x0000001002007985 */ /* 0x0005f4000c101d0e */
[----:B------:R-:W-:Y:S05]  /*6290*/  @!P0 IMAD.WIDE R8, R49, 0x2, R50 ;  /* 0x0000000231088825 */ /* 0x000fea00078e0232 */
[----:B------:R2:W-:Y:S02]  /*62a0*/  @!P0 ST.E.128 [R8.64], R52 ;  /* 0x0000003408008985 */ /* 0x0005e4000c101d0e */
.L_x_1165:
[----:B------:R-:W-:Y:S05]  /*62b0*/  BSYNC B0 ;  /* 0x0000000000007941 */ /* 0x000fea0003800000 */
.L_x_1164:
[----:B------:R-:W-:Y:S11]  /*62c0*/  ISETP.GE.AND P0, PT, R36, c[0x0][0x1d4], PT ;  /* 0x0000750024007a0c */ /* 0x000ff60003f06270 */
[----:B------:R-:W-:Y:S02]  /*62d0*/  @!UPT UIADD3 URZ, URZ, URZ, URZ ;  /* 0x0000003f3f3ff290 */ /* 0x000fe4000fffe03f */
[----:B------:R-:W-:-:S05]  /*62e0*/  @P0 BRA `(.L_x_1149) ;  /* 0x00000b2000000947 */ /* 0x000fca0003800000 */
[----:B--2---:R-:W-:Y:S01]  /*62f0*/  SEL R2, R86, R85, !P2 ;  /* 0x0000005556027207 */ /* 0x004fe20005000000 */
[----:B------:R-:W2:Y:S01]  /*6300*/  LDS.128 R16, [R149+0xa080] ;  /* 0x00a0800095107984 */ /* 0x000ea20000000c00 */
[C---:B---3--:R-:W-:Y:S02]  /*6310*/  LEA R56, P0, R112.reuse, R50, 0x1 ;  /* 0x0000003270387211 */ /* 0x048fe400078008ff */
[----:B------:R-:W-:Y:S02]  /*6320*/  SHF.R.S32.HI R3, RZ, 0x1f, R2 ;  /* 0x0000001fff037819 */ /* 0x000fe40000011402 */
[----:B------:R-:W-:Y:S02]  /*6330*/  LEA.HI.X R57, R112, R51, R131, 0x1, P0 ;  /* 0x0000003370397211 */ /* 0x000fe400000f0c83 */
[----:B------:R-:W-:Y:S02]  /*6340*/  LEA.HI R2, R3, R2, RZ, 0x4 ;  /* 0x0000000203027211 */ /* 0x000fe400078f20ff */
[----:B------:R-:W-:Y:S02]  /*6350*/  ISETP.GE.AND P0, PT, R36, c[0x0][0x27c], PT ;  /* 0x00009f0024007a0c */ /* 0x000fe40003f06270 */
[----:B------:R-:W-:Y:S04]  /*6360*/  LEA.HI.SX32 R2, R2, R83, 0x1c ;  /* 0x0000005302027211 */ /* 0x000fe800078fe2ff */
[----:B------:R-:W-:Y:S02]  /*6370*/  SHF.R.S32.HI R3, RZ, 0x1f, R2 ;  /* 0x0000001fff037819 */ /* 0x000fe40000011402 */
[----:B------:R-:W-:Y:S02]  /*6380*/  SHF.L.U32 R37, R2, 0x3, RZ ;  /* 0x0000000302257819 */ /* 0x000fe400000006ff */
[----:B------:R-:W-:Y:S03]  /*6390*/  LEA.HI R3, R3, R2, RZ, 0x3 ;  /* 0x0000000203037211 */ /* 0x000fe600078f18ff */
[----:B------:R-:W-:Y:S01]  /*63a0*/  @!P0 SHF.R.U64 R5, R32, 0x10, R33 ;  /* 0x0000001020058819 */ /* 0x000fe20000001221 */
[----:B------:R-:W-:Y:S01]  /*63b0*/  @!P0 HADD2.F32 R13, -RZ, R80.H1_H1 ;  /* 0x30000050ff0d8230 */ /* 0x000fe20000004100 */
[----:B------:R-:W-:Y:S01]  /*63c0*/  SHF.R.S32.HI R2, RZ, 0x3, R3 ;  /* 0x00000003ff027819 */ /* 0x000fe20000011403 */
[----:B------:R-:W-:Y:S01]  /*63d0*/  @!P0 HADD2.F32 R31, -RZ, R81.H1_H1 ;  /* 0x30000051ff1f8230 */ /* 0x000fe20000004100 */
[----:B------:R-:W-:Y:S01]  /*63e0*/  LOP3.LUT R3, R118, 0x38, R37, 0xf8, !PT ;  /* 0x0000003876037812 */ /* 0x000fe200078ef825 */
[----:B------:R-:W-:Y:S01]  /*63f0*/  @!P0 HADD2.F32 R27, -RZ, R82.H0_H0 ;  /* 0x20000052ff1b8230 */ /* 0x000fe20000004100 */
[----:B------:R-:W-:Y:S01]  /*6400*/  @!P0 SHF.R.U32.HI R8, RZ, 0x10, R33 ;  /* 0x00000010ff088819 */ /* 0x000fe20000011621 */
[----:B------:R-:W-:Y:S01]  /*6410*/  IMAD R2, R2, 0xc00, R12 ;  /* 0x00000c0002027824 */ /* 0x000fe200078e020c */
[----:B------:R-:W-:Y:S01]  /*6420*/  LOP3.LUT R3, R3, R157, RZ, 0x3c, !PT ;  /* 0x0000009d03037212 */ /* 0x000fe200078e3cff */
[----:B------:R-:W-:Y:S01]  /*6430*/  @!P0 HADD2.F32 R9, -RZ, R5.H0_H0 ;  /* 0x20000005ff098230 */ /* 0x000fe20000004100 */
[--C-:B------:R-:W-:Y:S02]  /*6440*/  @!P0 SHF.R.U32.HI R11, RZ, 0x10, R35.reuse ;  /* 0x00000010ff0b8819 */ /* 0x100fe40000011623 */
[----:B------:R-:W-:Y:S01]  /*6450*/  @!P0 SHF.R.U64 R15, R34, 0x10, R35 ;  /* 0x00000010220f8819 */ /* 0x000fe20000001223 */
[----:B------:R-:W-:Y:S01]  /*6460*/  IMAD.IADD R2, R2, 0x1, R3 ;  /* 0x0000000102027824 */ /* 0x000fe200078e0203 */
[----:B------:R-:W-:Y:S01]  /*6470*/  @!P0 HADD2.F32 R3, -RZ, R46.H0_H0 ;  /* 0x2000002eff038230 */ /* 0x000fe20000004100 */
[--C-:B------:R-:W-:Y:S01]  /*6480*/  @!P0 SHF.R.U64 R20, R72, 0x10, R73.reuse ;  /* 0x0000001048148819 */ /* 0x100fe20000001249 */
[----:B------:R-:W-:Y:S01]  /*6490*/  @!P0 HADD2.F32 R11, -RZ, R11.H0_H0 ;  /* 0x2000000bff0b8230 */ /* 0x000fe20000004100 */
[----:B------:R-:W-:Y:S01]  /*64a0*/  @!P0 SHF.R.U32.HI R23, RZ, 0x10, R73 ;  /* 0x00000010ff178819 */ /* 0x000fe20000011649 */
[----:B------:R-:W-:Y:S01]  /*64b0*/  @!P0 HADD2.F32 R15, -RZ, R15.H0_H0 ;  /* 0x2000000fff0f8230 */ /* 0x000fe20000004100 */
[----:B------:R-:W-:Y:S01]  /*64c0*/  SHF.L.U32 R2, R2, 0x1, RZ ;  /* 0x0000000102027819 */ /* 0x000fe200000006ff */
[----:B------:R-:W-:Y:S01]  /*64d0*/  @!P0 HADD2.F32 R20, -RZ, R20.H0_H0 ;  /* 0x20000014ff148230 */ /* 0x000fe20000004100 */
[--C-:B------:R-:W-:Y:S01]  /*64e0*/  @!P0 SHF.R.U32.HI R33, RZ, 0x10, R75.reuse ;  /* 0x00000010ff218819 */ /* 0x100fe2000001164b */
[----:B------:R-:W-:Y:S01]  /*64f0*/  @!P0 HADD2.F32 R23, -RZ, R23.H0_H0 ;  /* 0x20000017ff178230 */ /* 0x000fe20000004100 */
[----:B------:R-:W-:Y:S01]  /*6500*/  @!P0 SHF.R.U64 R29, R74, 0x10, R75 ;  /* 0x000000104a1d8819 */ /* 0x000fe2000000124b */
[----:B------:R2:W3:Y:S02]  /*6510*/  LDS.128 R52, [R2+0xa080] ;  /* 0x00a0800002347984 */ /* 0x0004e40000000c00 */
[----:B------:R-:W-:Y:S02]  /*6520*/  @!P0 HADD2.F32 R33, -RZ, R33.H0_H0 ;  /* 0x20000021ff218230 */ /* 0x000fe40000004100 */
[----:B------:R-:W-:Y:S01]  /*6530*/  @!P0 HADD2.F32 R29, -RZ, R29.H0_H0 ;  /* 0x2000001dff1d8230 */ /* 0x000fe20000004100 */
[----:B--2---:R-:W-:Y:S05]  /*6540*/  @!P0 IMAD.MOV.U32 R2, RZ, RZ, R16 ;  /* 0x000000ffff028224 */ /* 0x004fea00078e0010 */
[--C-:B------:R-:W-:Y:S02]  /*6550*/  @!P0 HADD2.F32 R6, -RZ, R2.reuse.H0_H0 ;  /* 0x20000002ff068230 */ /* 0x100fe40000004100 */
[----:B------:R-:W-:Y:S03]  /*6560*/  @!P0 HADD2.F32 R5, -RZ, R2.H1_H1 ;  /* 0x30000002ff058230 */ /* 0x000fe60000004100 */
[-C--:B------:R-:W-:Y:S01]  /*6570*/  @!P0 FMUL.FTZ R2, R6, R3.reuse ;  /* 0x0000000306028220 */ /* 0x080fe20000410000 */
[----:B---3--:R-:W-:Y:S05]  /*6580*/  @!P0 MOV R14, R52 ;  /* 0x00000034000e8202 */ /* 0x008fea0000000f00 */
        /* <DEDUP_REMOVED lines=14> */
[--C-:B------:R-:W-:Y:S02]  /*6670*/  @!P0 HADD2.F32 R20, -RZ, R13.reuse.H0_H0 ;  /* 0x2000000dff148230 */ /* 0x100fe40000004100 */
[----:B------:R-:W-:Y:S01]  /*6680*/  @!P0 HADD2.F32 R22, -RZ, R13.H1_H1 ;  /* 0x3000000dff168230 */ /* 0x000fe20000004100 */
[----:B------:R-:W-:Y:S01]  /*6690*/  @!P0 IMAD.MOV.U32 R13, RZ, RZ, R55 ;  /* 0x000000ffff0d8224 */ /* 0x000fe200078e0037 */
[----:B------:R-:W-:Y:S01]  /*66a0*/  @!P0 HADD2.F32 R21, -RZ, R81.H0_H0 ;  /* 0x20000051ff158230 */ /* 0x000fe20000004100 */
[----:B------:R-:W-:Y:S01]  /*66b0*/  @!P0 F2FP.PACK_AB R2, R3, R2 ;  /* 0x000000020302823e */ /* 0x000fe200000000ff */
[----:B------:R-:W-:Y:S01]  /*66c0*/  @!P0 HADD2.F32 R9, -RZ, R6.H0_H0 ;  /* 0x20000006ff098230 */ /* 0x000fe20000004100 */
[----:B------:R-:W-:Y:S01]  /*66d0*/  @!P0 FMUL.FTZ R6, R20, R5 ;  /* 0x0000000514068220 */ /* 0x000fe20000410000 */
[--C-:B------:R-:W-:Y:S01]  /*66e0*/  @!P0 HADD2.F32 R30, -RZ, R13.reuse.H0_H0 ;  /* 0x2000000dff1e8230 */ /* 0x100fe20000004100 */
[----:B------:R-:W-:Y:S01]  /*66f0*/  @!P0 FMUL.FTZ R14, R22, R10 ;  /* 0x0000000a160e8220 */ /* 0x000fe20000410000 */
[----:B------:R-:W-:Y:S01]  /*6700*/  @!P0 HADD2.F32 R32, -RZ, R13.H1_H1 ;  /* 0x3000000dff208230 */ /* 0x000fe20000004100 */
[C---:B------:R-:W-:Y:S01]  /*6710*/  @!P0 FFMA.FTZ R49, R9.reuse, R21, -R6 ;  /* 0x0000001509318223 */ /* 0x040fe20000010806 */
[----:B------:R-:W-:Y:S01]  /*6720*/  @!P0 MOV R52, R2 ;  /* 0x0000000200348202 */ /* 0x000fe20000000f00 */
[C---:B------:R-:W-:Y:S01]  /*6730*/  @!P0 FMUL.FTZ R6, R8.reuse, R10 ;  /* 0x0000000a08068220 */ /* 0x040fe20000410000 */
[----:B------:R-:W-:Y:S01]  /*6740*/  @!P0 HADD2.F32 R10, -RZ, R47.H0_H0 ;  /* 0x2000002fff0a8230 */ /* 0x000fe20000004100 */
[----:B------:R-:W-:Y:S01]  /*6750*/  @!P0 FFMA.FTZ R46, R8, R23, -R14 ;  /* 0x00000017082e8223 */ /* 0x000fe2000001080e */
[----:B------:R-:W-:Y:S01]  /*6760*/  @!P0 MOV R8, R19 ;  /* 0x0000001300088202 */ /* 0x000fe20000000f00 */
[----:B------:R-:W-:Y:S02]  /*6770*/  @!P0 FMUL.FTZ R5, R9, R5 ;  /* 0x0000000509058220 */ /* 0x000fe40000410000 */
[----:B------:R-:W-:Y:S02]  /*6780*/  @!P0 FMUL.FTZ R13, R30, R10 ;  /* 0x0000000a1e0d8220 */ /* 0x000fe40000410000 */
[----:B------:R-:W-:Y:S01]  /*6790*/  @!P0 FMUL.FTZ R14, R32, R11 ;  /* 0x0000000b200e8220 */ /* 0x000fe20000410000 */
[--C-:B------:R-:W-:Y:S01]  /*67a0*/  @!P0 HADD2.F32 R9, -RZ, R8.reuse.H0_H0 ;  /* 0x20000008ff098230 */ /* 0x100fe20000004100 */
[----:B------:R-:W-:Y:S01]  /*67b0*/  @!P0 FFMA.FTZ R5, R20, R21, R5 ;  /* 0x0000001514058223 */ /* 0x000fe20000010005 */
[----:B------:R-:W-:Y:S01]  /*67c0*/  @!P0 F2FP.PACK_AB R20, R46, R49 ;  /* 0x000000312e14823e */ /* 0x000fe200000000ff */
[----:B------:R-:W-:Y:S01]  /*67d0*/  @!P0 FFMA.FTZ R6, R22, R23, R6 ;  /* 0x0000001716068223 */ /* 0x000fe20000010006 */
[----:B------:R-:W-:Y:S01]  /*67e0*/  @!P0 HADD2.F32 R8, -RZ, R8.H1_H1 ;  /* 0x30000008ff088230 */ /* 0x000fe20000004100 */
        /* <DEDUP_REMOVED lines=11> */
[----:B------:R-:W-:Y:S02]  /*68a0*/  @!P0 HADD2.F32 R28, -RZ, R13.H1_H1 ;  /* 0x3000000dff1c8230 */ /* 0x000fe40000004100 */
[--C-:B------:R-:W-:Y:S02]  /*68b0*/  @!P0 HADD2.F32 R14, -RZ, R9.reuse.H0_H0 ;  /* 0x20000009ff0e8230 */ /* 0x100fe40000004100 */
[----:B------:R-:W-:Y:S01]  /*68c0*/  @!P0 HADD2.F32 R13, -RZ, R9.H1_H1 ;  /* 0x30000009ff0d8230 */ /* 0x000fe20000004100 */
[-C--:B------:R-:W-:Y:S02]  /*68d0*/  @!P0 FMUL.FTZ R9, R26, R8.reuse ;  /* 0x000000081a098220 */ /* 0x080fe40000410000 */
[----:B------:R-:W-:Y:S02]  /*68e0*/  @!P0 FMUL.FTZ R34, R28, R15 ;  /* 0x0000000f1c228220 */ /* 0x000fe40000410000 */
[C---:B------:R-:W-:Y:S02]  /*68f0*/  @!P0 FFMA.FTZ R35, R14.reuse, R27, -R9 ;  /* 0x0000001b0e238223 */ /* 0x040fe40000010809 */
[----:B------:R-:W-:Y:S02]  /*6900*/  @!P0 FFMA.FTZ R34, R13, R29, -R34 ;  /* 0x0000001d0d228223 */ /* 0x000fe40000010822 */
[----:B------:R-:W-:Y:S01]  /*6910*/  @!P0 FMUL.FTZ R8, R14, R8 ;  /* 0x000000080e088220 */ /* 0x000fe20000410000 */
[----:B------:R-:W-:Y:S01]  /*6920*/  @!P0 F2FP.PACK_AB R14, R43, R44 ;  /* 0x0000002c2b0e823e */ /* 0x000fe200000000ff */
[----:B------:R-:W-:Y:S01]  /*6930*/  @!P0 FMUL.FTZ R9, R13, R15 ;  /* 0x0000000f0d098220 */ /* 0x000fe20000410000 */
[----:B------:R-:W-:Y:S01]  /*6940*/  @!P0 F2FP.PACK_AB R13, R34, R35 ;  /* 0x00000023220d823e */ /* 0x000fe200000000ff */
[----:B------:R-:W-:Y:S01]  /*6950*/  @!P0 FFMA.FTZ R8, R26, R27, R8 ;  /* 0x0000001b1a088223 */ /* 0x000fe20000010008 */
[----:B------:R-:W-:Y:S01]  /*6960*/  @!P0 F2FP.PACK_AB R15, R58, R59 ;  /* 0x0000003b3a0f823e */ /* 0x000fe200000000ff */
[----:B------:R-:W-:Y:S01]  /*6970*/  @!P0 FFMA.FTZ R9, R28, R29, R9 ;  /* 0x0000001d1c098223 */ /* 0x000fe20000010009 */
[----:B------:R-:W-:Y:S01]  /*6980*/  @!P0 MOV R19, R14 ;  /* 0x0000000e00138202 */ /* 0x000fe20000000f00 */
[----:B------:R-:W-:Y:S01]  /*6990*/  @!P0 FFMA.FTZ R10, R30, R31, R10 ;  /* 0x0000001f1e0a8223 */ /* 0x000fe2000001000a */
[----:B------:R-:W-:Y:S01]  /*69a0*/  @!P0 MOV R16, R15 ;  /* 0x0000000f00108202 */ /* 0x000fe20000000f00 */
[----:B------:R-:W-:Y:S01]  /*69b0*/  @!P0 IMAD.MOV.U32 R18, RZ, RZ, R13 ;  /* 0x000000ffff128224 */ /* 0x000fe200078e000d */
[----:B------:R-:W-:Y:S01]  /*69c0*/  @!P0 F2FP.PACK_AB R8, R9, R8 ;  /* 0x000000080908823e */ /* 0x000fe200000000ff */
[----:B------:R-:W-:Y:S03]  /*69d0*/  @!P0 FFMA.FTZ R11, R32, R33, R11 ;  /* 0x00000021200b8223 */ /* 0x000fe6000001000b */
        /* <DEDUP_REMOVED lines=11> */
.L_x_1135:
        /* <DEDUP_REMOVED lines=9> */
[----:B-12---:R-:W-:Y:S02]  /*6b20*/  ISETP.GE.AND P0, PT, R24, c[0x0][0x1d4], PT ;  /* 0x0000750018007a0c */ /* 0x006fe40003f06270 */
        /* <DEDUP_REMOVED lines=20> */
.L_x_1167:
[----:B-12---:R-:W-:Y:S05]  /*6c70*/  BSYNC B0 ;  /* 0x0000000000007941 */ /* 0x006fea0003800000 */
.L_x_1166:
[----:B---3--:R1:W2:Y:S01]  /*6c80*/  SHFL.IDX PT, R3, R99, 0x1, 0x181f ;  /* 0x00381f0063037f89 */ /* 0x0082a200000e0000 */
[----:B------:R-:W-:Y:S03]  /*6c90*/  ISETP.GE.AND P0, PT, R6, 0x21, PT ;  /* 0x000000210600780c */ /* 0x000fe60003f06270 */
[----:B------:R1:W3:Y:S10]  /*6ca0*/  SHFL.IDX PT, R2, R100, 0x1, 0x181f ;  /* 0x00381f0064027f89 */ /* 0x0002f400000e0000 */
[----:B------:R-:W-:-:S05]  /*6cb0*/  @!P0 BRA `(.L_x_1149) ;  /* 0x0000015000008947 */ /* 0x000fca0003800000 */
[----:B------:R-:W-:Y:S02]  /*6cc0*/  ISETP.GE.AND P0, PT, R24, c[0x0][0x1d4], PT ;  /* 0x0000750018007a0c */ /* 0x000fe40003f06270 */
[----:B------:R-:W-:Y:S11]  /*6cd0*/  ISETP.GE.AND P4, PT, R36, c[0x0][0x1d4], PT ;  /* 0x0000750024007a0c */ /* 0x000ff60003f86270 */
[----:B------:R-:W4:Y:S01]  /*6ce0*/  @!P0 LDS.128 R20, [R87+0xb080] ;  /* 0x00b0800057148984 */ /* 0x000f220000000c00 */
[CC--:B---3--:R-:W-:Y:S04]  /*6cf0*/  @!P0 LEA R8, P3, R24.reuse, R2.reuse, 0x1 ;  /* 0x0000000218088211 */ /* 0x0c8fe800078608ff */
[-C--:B--2---:R-:W-:Y:S02]  /*6d00*/  @!P0 LEA.HI.X R9, R24, R3.reuse, R25, 0x1, P3 ;  /* 0x0000000318098211 */ /* 0x084fe400018f0c19 */
        /* <DEDUP_REMOVED lines=8> */
[----:B------:R-:W2:Y:S10]  /*6d90*/  @!P4 LDS.128 R16, [R87+0xc880] ;  /* 0x00c880005710c984 */ /* 0x000eb40000000c00 */
[C---:B------:R-:W-:Y:S04]  /*6da0*/  @!P0 LEA R2, P5, R102.reuse, R2, 0x1 ;  /* 0x0000000266028211 */ /* 0x040fe800078a08ff */
[----:B------:R-:W-:Y:S01]  /*6db0*/  @!P0 LEA.HI.X R3, R102, R3, R110, 0x1, P5 ;  /* 0x0000000366038211 */ /* 0x000fe200028f0c6e */
[----:B--2---:R-:W-:Y:S04]  /*6dc0*/  @!P4 ST.E.128 [R14.64], R16 ;  /* 0x000000100e00c985 */ /* 0x004fe8000c101d0e */
[----:B------:R-:W2:Y:S04]  /*6dd0*/  @!P3 LDS.128 R16, [R87+0xe080] ;  /* 0x00e080005710b984 */ /* 0x000ea80000000c00 */
[----:B--2---:R-:W-:Y:S04]  /*6de0*/  @!P3 ST.E.128 [R10.64], R16 ;  /* 0x000000100a00b985 */ /* 0x004fe8000c101d0e */
[----:B------:R-:W2:Y:S04]  /*6df0*/  @!P0 LDS.128 R8, [R87+0xf880] ;  /* 0x00f8800057088984 */ /* 0x000ea80000000c00 */
[----:B--2---:R2:W-:Y:S02]  /*6e00*/  @!P0 ST.E.128 [R2.64], R8 ;  /* 0x0000000802008985 */ /* 0x0045e4000c101d0e */
.L_x_1149:
[----:B------:R-:W-:Y:S05]  /*6e10*/  BSYNC B2 ;  /* 0x0000000000027941 */ /* 0x000fea0003800000 */
.L_x_1134:
[----:B--23--:R-:W-:Y:S01]  /*6e20*/  IMAD.IADD R2, R104, 0x1, -R45 ;  /* 0x0000000168027824 */ /* 0x00cfe200078e0a2d */
[----:B------:R-:W-:Y:S01]  /*6e30*/  P2R R14, PR, RZ, 0x2 ;  /* 0x00000002ff0e7803 */ /* 0x000fe20000000000 */
[----:B------:R-:W-:Y:S01]  /*6e40*/  IMAD.WIDE R8, R48, 0x30, R140 ;  /* 0x0000003030087825 */ /* 0x000fe200078e028c */
[----:B------:R-:W-:Y:S01]  /*6e50*/  ISETP.NE.AND P1, PT, R117, RZ, PT ;  /* 0x000000ff7500720c */ /* 0x000fe20003f25270 */
[----:B------:R-:W-:Y:S01]  /*6e60*/  BSSY B0, `(.L_x_1168) ;  /* 0x000004c000007945 */ /* 0x000fe20003800000 */
[----:B------:R-:W-:Y:S01]  /*6e70*/  ISETP.GE.AND P3, PT, R2, 0x21, PT ;  /* 0x000000210200780c */ /* 0x000fe20003f66270 */
[----:B------:R-:W-:Y:S01]  /*6e80*/  IMAD R6, R116, c[0x0][0x218], RZ ;  /* 0x0000860074067a24 */ /* 0x000fe200078e02ff */
[----:B------:R-:W-:Y:S02]  /*6e90*/  ISETP.NE.AND P6, PT, R139, RZ, PT ;  /* 0x000000ff8b00720c */ /* 0x000fe40003fc5270 */
[----:B------:R-:W-:Y:S01]  /*6ea0*/  ISETP.NE.AND P5, PT, R138, RZ, PT ;  /* 0x000000ff8a00720c */ /* 0x000fe20003fa5270 */
[----:B------:R-:W-:Y:S08]  /*6eb0*/  IMAD R6, R105, c[0x0][0x21c], R6 ;  /* 0x0000870069067a24 */ /* 0x000ff000078e0206 */
[----:B------:R-:W-:Y:S01]  /*6ec0*/  @P3 IADD3 R13, P0, R8, 0x20, RZ ;  /* 0x00000020080d3810 */ /* 0x000fe20007f1e0ff */
[--C-:B------:R-:W-:Y:S04]  /*6ed0*/  @P3 IMAD.MOV.U32 R11, RZ, RZ, R130.reuse ;  /* 0x000000ffff0b3224 */ /* 0x100fe800078e0082 */
[----:B------:R-:W-:Y:S01]  /*6ee0*/  @P3 IMAD.X R10, RZ, RZ, R9, P0 ;  /* 0x000000ffff0a3224 */ /* 0x000fe200000e0609 */
[----:B------:R-:W-:Y:S11]  /*6ef0*/  ISETP.GE.AND P0, PT, R2, 0x1, PT ;  /* 0x000000010200780c */ /* 0x000ff60003f06270 */
[----:B------:R-:W-:Y:S02]  /*6f00*/  @!UPT UIADD3 URZ, URZ, URZ, URZ ;  /* 0x0000003f3f3ff290 */ /* 0x000fe4000fffe03f */
[----:B------:R-:W-:Y:S01]  /*6f10*/  @P0 MOV R2, R120 ;  /* 0x0000007800020202 */ /* 0x000fe20000000f00 */
[----:B------:R-:W-:Y:S02]  /*6f20*/  @P0 IMAD R5, R9, c[0x0][0x258], RZ ;  /* 0x0000960009050a24 */ /* 0x000fe400078e02ff */
[----:B------:R-:W-:Y:S04]  /*6f30*/  @P0 IMAD.MOV.U32 R3, RZ, RZ, R130 ;  /* 0x000000ffff030224 */ /* 0x000fe800078e0082 */
[C---:B------:R-:W-:Y:S04]  /*6f40*/  @P0 IMAD.WIDE.U32 R2, R8.reuse, c[0x0][0x258], R2 ;  /* 0x0000960008020a25 */ /* 0x040fe800078e0002 */
[----:B------:R-:W-:Y:S05]  /*6f50*/  @P0 IMAD R8, R8, c[0x0][0x25c], R5 ;  /* 0x0000970008080a24 */ /* 0x000fea00078e0205 */
[----:B------:R-:W-:Y:S02]  /*6f60*/  @P0 IADD3 R3, R3, R8, RZ ;  /* 0x0000000803030210 */ /* 0x000fe40007ffe0ff */
[C---:B------:R-:W-:Y:S04]  /*6f70*/  @P0 LEA R8, P4, R2.reuse, c[0x0][0x250], 0x1 ;  /* 0x0000940002080a11 */ /* 0x040fe800078808ff */
[----:B------:R-:W-:Y:S01]  /*6f80*/  @P0 LEA.HI.X R9, R2, c[0x0][0x254], R3, 0x1, P4 ;  /* 0x0000950002090a11 */ /* 0x000fe200020f0c03 */
[----:B------:R-:W-:Y:S04]  /*6f90*/  IMAD R2, R115, c[0x0][0x208], RZ ;  /* 0x0000820073027a24 */ /* 0x000fe800078e02ff */
[----:B------:R-:W-:Y:S01]  /*6fa0*/  @!PT LDS RZ, [RZ] ;  /* 0x00000000fffff984 */ /* 0x000fe20000000800 */
[----:B------:R-:W-:Y:S01]  /*6fb0*/  @!PT LDS RZ, [RZ] ;  /* 0x00000000fffff984 */ /* 0x000fe20000000800 */
[----:B------:R-:W-:Y:S01]  /*6fc0*/  @!PT LDS RZ, [RZ] ;  /* 0x00000000fffff984 */ /* 0x000fe20000000800 */
[----:B------:R2:W-:Y:S01]  /*6fd0*/  @P0 LDGSTS.E.BYPASS.LTC128B.128 [R87+0x4080], [R8.64], !P1 ;  /* 0x0408000008570fae */ /* 0x0005e2000c901d4e */
[C---:B------:R-:W-:Y:S02]  /*6fe0*/  IMAD R5, R108.reuse, c[0x0][0x20c], R2 ;  /* 0x000083006c057a24 */ /* 0x040fe400078e0202 */
[----:B------:R-:W-:Y:S04]  /*6ff0*/  IMAD.WIDE.U32 R2, R108, c[0x0][0x208], RZ ;  /* 0x000082006c027a25 */ /* 0x000fe800078e00ff */
[----:B------:R-:W-:Y:S04]  /*7000*/  IMAD.IADD R3, R3, 0x1, R5 ;  /* 0x0000000103037824 */ /* 0x000fe800078e0205 */
[----:B------:R-:W-:Y:S05]  /*7010*/  IMAD.WIDE.U32 R2, R105, c[0x0][0x218], R2 ;  /* 0x0000860069027a25 */ /* 0x000fea00078e0002 */
[----:B------:R-:W-:Y:S01]  /*7020*/  IADD3 R5, P4, R160, R2, RZ ;  /* 0x00000002a0057210 */ /* 0x000fe20007f9e0ff */
[----:B------:R-:W-:Y:S01]  /*7030*/  @P3 IMAD R2, R10, c[0x0][0x258], RZ ;  /* 0x000096000a023a24 */ /* 0x000fe200078e02ff */
[----:B------:R-:W-:Y:S02]  /*7040*/  @P3 MOV R10, R120 ;  /* 0x00000078000a3202 */ /* 0x000fe40000000f00 */
[----:B------:R-:W-:Y:S01]  /*7050*/  IADD3.X R6, R154, R3, R6, P4, !PT ;  /* 0x000000039a067210 */ /* 0x000fe200027fe406 */
[C---:B------:R-:W-:Y:S02]  /*7060*/  @P3 IMAD R2, R13.reuse, c[0x0][0x25c], R2 ;  /* 0x000097000d023a24 */ /* 0x040fe400078e0202 */
[----:B------:R-:W-:Y:S05]  /*7070*/  @P3 IMAD.WIDE.U32 R10, R13, c[0x0][0x258], R10 ;  /* 0x000096000d0a3a25 */ /* 0x000fea00078e000a */
[----:B------:R-:W-:Y:S02]  /*7080*/  @P3 IADD3 R3, R11, R2, RZ ;  /* 0x000000020b033210 */ /* 0x000fe40007ffe0ff */
[C---:B------:R-:W-:Y:S04]  /*7090*/  @P3 LEA R2, P4, R10.reuse, c[0x0][0x250], 0x1 ;  /* 0x000094000a023a11 */ /* 0x040fe800078808ff */
[----:B------:R-:W-:Y:S02]  /*70a0*/  @P3 LEA.HI.X R3, R10, c[0x0][0x254], R3, 0x1, P4 ;  /* 0x000095000a033a11 */ /* 0x000fe400020f0c03 */
[C---:B------:R-:W-:Y:S04]  /*70b0*/  LEA R13, P4, R5.reuse, c[0x0][0x1f8], 0x1 ;  /* 0x00007e00050d7a11 */ /* 0x040fe800078808ff */
[----:B------:R-:W-:Y:S02]  /*70c0*/  LEA.HI.X R6, R5, c[0x0][0x1fc], R6, 0x1, P4 ;  /* 0x00007f0005067a11 */ /* 0x000fe400020f0c06 */
[----:B------:R-:W-:Y:S11]  /*70d0*/  ISETP.NE.AND P4, PT, R137, RZ, PT ;  /* 0x000000ff8900720c */ /* 0x000ff60003f85270 */
[----:B------:R-:W-:Y:S02]  /*70e0*/  @!UPT UIADD3 URZ, URZ, URZ, URZ ;  /* 0x0000003f3f3ff290 */ /* 0x000fe4000fffe03f */
        /* <DEDUP_REMOVED lines=9> */
[----:B---3--:R2:W3:Y:S01]  /*7180*/  SHFL.IDX PT, R2, R13, RZ, 0x181f ;  /* 0x00181fff0d027589 */ /* 0x0084e200000e0000 */
[----:B------:R-:W-:Y:S04]  /*7190*/  DEPBAR.LE SB0, 0x0 ;  /* 0x000080000000791a */ /* 0x000fe80000000000 */
[----:B------:R2:W4:Y:S04]  /*71a0*/  SHFL.IDX PT, R3, R6, RZ, 0x181f ;  /* 0x00181fff06037589 */ /* 0x00052800000e0000 */
[----:B------:R-:W-:Y:S06]  /*71b0*/  BAR.SYNC.DEFER_BLOCKING 0x0 ;  /* 0x0000000000007b1d */ /* 0x000fec0000010000 */
[----:B------:R-:W-:-:S05]  /*71c0*/  @!P0 BRA `(.L_x_1169) ;  /* 0x0000015000008947 */ /* 0x000fca0003800000 */
[----:B------:R-:W-:Y:S02]  /*71d0*/  ISETP.GE.AND P0, PT, R24, c[0x0][0x1d4], PT ;  /* 0x0000750018007a0c */ /* 0x000fe40003f06270 */
[----:B------:R-:W-:Y:S11]  /*71e0*/  ISETP.GE.AND P5, PT, R36, c[0x0][0x1d4], PT ;  /* 0x0000750024007a0c */ /* 0x000ff60003fa6270 */
[----:B------:R-:W5:Y:S01]  /*71f0*/  @!P0 LDS.128 R20, [R87+0x4080] ;  /* 0x0040800057148984 */ /* 0x000f620000000c00 */
[CC--:B--23--:R-:W-:Y:S04]  /*7200*/  @!P0 LEA R8, P4, R24.reuse, R2.reuse, 0x1 ;  /* 0x0000000218088211 */ /* 0x0ccfe800078808ff */
[-C--:B----4-:R-:W-:Y:S02]  /*7210*/  @!P0 LEA.HI.X R9, R24, R3.reuse, R25, 0x1, P4 ;  /* 0x0000000318098211 */ /* 0x090fe400020f0c19 */
[CC--:B------:R-:W-:Y:S04]  /*7220*/  @!P5 LEA R14, P4, R101.reuse, R2.reuse, 0x1 ;  /* 0x00000002650ed211 */ /* 0x0c0fe800078808ff */
[-C--:B------:R-:W-:Y:S02]  /*7230*/  @!P5 LEA.HI.X R15, R101, R3.reuse, R109, 0x1, P4 ;  /* 0x00000003650fd211 */ /* 0x080fe400020f0c6d */
[----:B------:R-:W-:Y:S11]  /*7240*/  ISETP.GE.AND P4, PT, R107, c[0x0][0x1d4], PT ;  /* 0x000075006b007a0c */ /* 0x000ff60003f86270 */
[----:B------:R-:W-:Y:S02]  /*7250*/  @!UPT UIADD3 URZ, URZ, URZ, URZ ;  /* 0x0000003f3f3ff290 */ /* 0x000fe4000fffe03f */
[CC--:B------:R-:W-:Y:S04]  /*7260*/  @!P4 LEA R10, P6, R103.reuse, R2.reuse, 0x1 ;  /* 0x00000002670ac211 */ /* 0x0c0fe800078c08ff */
[-C--:B------:R-:W-:Y:S01]  /*7270*/  @!P4 LEA.HI.X R11, R103, R3.reuse, R111, 0x1, P6 ;  /* 0x00000003670bc211 */ /* 0x080fe200030f0c6f */
[----:B-----5:R-:W-:Y:S01]  /*7280*/  @!P0 ST.E.128 [R8.64], R20 ;  /* 0x0000001408008985 */ /* 0x020fe2000c101d0e */
        /* <DEDUP_REMOVED lines=9> */
.L_x_1169:
[----:B------:R-:W-:Y:S05]  /*7320*/  BSYNC B0 ;  /* 0x0000000000007941 */ /* 0x000fea0003800000 */
.L_x_1168:
[----:B--2-4-:R2:W4:Y:S01]  /*7330*/  SHFL.IDX PT, R3, R6, 0x1, 0x181f ;  /* 0x00381f0006037f89 */ /* 0x01452200000e0000 */
[----:B------:R-:W-:Y:S03]  /*7340*/  BSSY B0, `(.L_x_1170) ;  /* 0x0000018000007945 */ /* 0x000fe60003800000 */
[----:B---3--:R2:W3:Y:S01]  /*7350*/  SHFL.IDX PT, R2, R13, 0x1, 0x181f ;  /* 0x00381f000d027f89 */ /* 0x0084e200000e0000 */
[----:B------:R-:W-:-:S05]  /*7360*/  @!P3 BRA `(.L_x_1171) ;  /* 0x000001500000b947 */ /* 0x000fca0003800000 */
[----:B------:R-:W-:Y:S02]  /*7370*/  ISETP.GE.AND P0, PT, R24, c[0x0][0x1d4], PT ;  /* 0x0000750018007a0c */ /* 0x000fe40003f06270 */
[----:B------:R-:W-:Y:S11]  /*7380*/  ISETP.GE.AND P4, PT, R36, c[0x0][0x1d4], PT ;  /* 0x0000750024007a0c */ /* 0x000ff60003f86270 */
[----:B------:R-:W5:Y:S01]  /*7390*/  @!P0 LDS.128 R20, [R87+0x5080] ;  /* 0x0050800057148984 */ /* 0x000f620000000c00 */
[CC--:B---3--:R-:W-:Y:S04]  /*73a0*/  @!P0 LEA R8, P3, R24.reuse, R2.reuse, 0x1 ;  /* 0x0000000218088211 */ /* 0x0c8fe800078608ff */
        /* <DEDUP_REMOVED lines=9> */
[----:B------:R-:W3:Y:S10]  /*7440*/  @!P4 LDS.128 R16, [R87+0x6880] ;  /* 0x006880005710c984 */ /* 0x000ef40000000c00 */
[C---:B------:R-:W-:Y:S04]  /*7450*/  @!P0 LEA R2, P5, R102.reuse, R2, 0x1 ;  /* 0x0000000266028211 */ /* 0x040fe800078a08ff */
[----:B------:R-:W-:Y:S01]  /*7460*/  @!P0 LEA.HI.X R3, R102, R3, R110, 0x1, P5 ;  /* 0x0000000366038211 */ /* 0x000fe200028f0c6e */
[----:B---3--:R-:W-:Y:S04]  /*7470*/  @!P4 ST.E.128 [R14.64], R16 ;  /* 0x000000100e00c985 */ /* 0x008fe8000c101d0e */
[----:B------:R-:W3:Y:S04]  /*7480*/  @!P3 LDS.128 R16, [R87+0x8080] ;  /* 0x008080005710b984 */ /* 0x000ee80000000c00 */
[----:B---3--:R-:W-:Y:S04]  /*7490*/  @!P3 ST.E.128 [R10.64], R16 ;  /* 0x000000100a00b985 */ /* 0x008fe8000c101d0e */
[----:B------:R-:W3:Y:S04]  /*74a0*/  @!P0 LDS.128 R8, [R87+0x9880] ;  /* 0x0098800057088984 */ /* 0x000ee80000000c00 */
[----:B---3--:R3:W-:Y:S02]  /*74b0*/  @!P0 ST.E.128 [R2.64], R8 ;  /* 0x0000000802008985 */ /* 0x0087e4000c101d0e */
.L_x_1171:
[----:B------:R-:W-:Y:S05]  /*74c0*/  BSYNC B0 ;  /* 0x0000000000007941 */ /* 0x000fea0003800000 */
.L_x_1170:
[----:B------:R-:W-:Y:S11]  /*74d0*/  ISETP.GT.AND P5, PT, R48, R148, PT ;  /* 0x000000943000720c */ /* 0x000ff60003fa4270 */
[----:B------:R-:W-:Y:S02]  /*74e0*/  @!UPT UIADD3 URZ, URZ, URZ, URZ ;  /* 0x0000003f3f3ff290 */ /* 0x000fe4000fffe03f */
[----:B------:R-:W-:-:S05]  /*74f0*/  @!P5 BRA `(.L_x_1172) ;  /* 0x000002600000d947 */ /* 0x000fca0003800000 */
[----:B------:R-:W-:Y:S01]  /*7500*/  IADD3 R5, R48, -0x1, RZ ;  /* 0xffffffff30057810 */ /* 0x000fe20007ffe0ff */
[----:B---3--:R-:W-:Y:S01]  /*7510*/  IMAD.MOV.U32 R2, RZ, RZ, R144 ;  /* 0x000000ffff027224 */ /* 0x008fe200078e0090 */
[----:B------:R-:W-:Y:S01]  /*7520*/  ISETP.GE.AND P3, PT, R114, 0x1, PT ;  /* 0x000000017200780c */ /* 0x000fe20003f66270 */
[----:B----4-:R-:W-:Y:S01]  /*7530*/  IMAD.MOV.U32 R3, RZ, RZ, R143 ;  /* 0x000000ffff037224 */ /* 0x010fe200078e008f */
[----:B------:R-:W-:Y:S01]  /*7540*/  SHF.R.S32.HI R8, RZ, 0x1f, R5 ;  /* 0x0000001fff087819 */ /* 0x000fe20000011405 */
[C---:B--2---:R-:W-:Y:S01]  /*7550*/  IMAD R6, R5.reuse, UR8, RZ ;  /* 0x0000000805067c24 */ /* 0x044fe2000f8e02ff */
        /* <DEDUP_REMOVED lines=32> */
.L_x_1172:
[----:B------:R-:W0:Y:S01]  /*7760*/  LDGDEPBAR ;  /* 0x00000000000079af */ /* 0x000e220000000000 */
[----:B------:R-:W-:Y:S01]  /*7770*/  IADD3 R48, R48, -0x1, RZ ;  /* 0xffffffff30307810 */ /* 0x000fe20007ffe0ff */
[----:B------:R-:W-:-:S05]  /*7780*/  @P5 BRA `(.L_x_1173) ;  /* 0xffffa28000005947 */ /* 0x000fca000383ffff */
[----:B--2---:R-:W2:Y:S04]  /*7790*/  LDL R5, [R1+0x64] ;  /* 0x0000640001057983 */ /* 0x004ea80000100800 */
[----:B------:R1:W5:Y:S04]  /*77a0*/  LDL R19, [R1+0x58] ;  /* 0x0000580001137983 */ /* 0x0003680000100800 */
[----:B------:R-:W-:Y:S01]  /*77b0*/  BAR.SYNC.DEFER_BLOCKING 0x0 ;  /* 0x0000000000007b1d */ /* 0x000fe20000010000 */
[----:B--2---:R-:W-:-:S05]  /*77c0*/  IADD3 R0, R5, 0x2f, RZ ;  /* 0x0000002f05007810 */ /* 0x004fca0007ffe0ff */
[----:B------:R-:W-:-:S05]  /*77d0*/  IMAD.HI R0, R0, 0x2aaaaaab, RZ ;  /* 0x2aaaaaab00007827 */ /* 0x000fca00078e02ff */
[----:B---3--:R-:W-:-:S04]  /*77e0*/  SHF.R.U32.HI R2, RZ, 0x1f, R0 ;  /* 0x0000001fff027819 */ /* 0x008fc80000011600 */
[----:B------:R-:W-:Y:S02]  /*77f0*/  LEA.HI.SX32 R7, R0, R2, 0x1d ;  /* 0x0000000200077211 */ /* 0x000fe400078feaff */
.L_x_1133:
[----:B-1----:R-:W-:Y:S01]  /*7800*/  IMAD.MOV.U32 R0, RZ, RZ, c[0x0][0x2c4] ;  /* 0x0000b100ff007624 */ /* 0x002fe200078e00ff */
[----:B------:R1:W-:Y:S01]  /*7810*/  STL.64 [R1], R166 ;  /* 0x000000a601007387 */ /* 0x0003e20000100a00 */
[----:B------:R-:W-:-:S03]  /*7820*/  IMAD.MOV.U32 R4, RZ, RZ, c[0x0][0x32c] ;  /* 0x0000cb00ff047624 */ /* 0x000fc600078e00ff */
[----:B------:R-:W-:Y:S02]  /*7830*/  ISETP.NE.AND P2, PT, R0, 0x1, PT ;  /* 0x000000010000780c */ /* 0x000fe40003f45270 */
[----:B------:R-:W-:Y:S02]  /*7840*/  IADD3 R0, R164, 0x7f, RZ ;  /* 0x0000007fa4007810 */ /* 0x000fe40007ffe0ff */
[----:B------:R-:W-:-:S09]  /*7850*/  ISETP.GE.AND P1, PT, R4, 0x1, PT ;  /* 0x000000010400780c */ /* 0x000fd20003f26270 */
[----:B------:R-:W-:-:S05]  /*7860*/  @P2 IMAD.HI.U32 R2, R0, c[0x0][0x2c8], RZ ;  /* 0x0000b20000022a27 */ /* 0x000fca00078e00ff */
[----:B------:R-:W-:-:S04]  /*7870*/  @P2 SHF.R.U32.HI R0, RZ, c[0x0][0x2cc], R2 ;  /* 0x0000b300ff002a19 */ /* 0x000fc80000011602 */
[----:B------:R-:W-:-:S05]  /*7880*/  IADD3 R0, R0, 0x1, R5 ;  /* 0x0000000100007810 */ /* 0x000fca0007ffe005 */
[----:B-----5:R-:W-:-:S05]  /*7890*/  IMAD.IADD R2, R0, 0x1, -R19 ;  /* 0x0000000100027824 */ /* 0x020fca00078e0a13 */
[----:B----4-:R-:W-:Y:S01]  /*78a0*/  IADD3 R3, R2, c[0x0][0x328], RZ ;  /* 0x0000ca0002037a10 */ /* 0x010fe20007ffe0ff */
[----:B------:R-:W-:Y:S05]  /*78b0*/  @!P1 BRA `(.L_x_1174) ;  /* 0x0000010000009947 */ /* 0x000fea0003800000 */
[C---:B-1----:R-:W-:Y:S01]  /*78c0*/  ISETP.GT.AND P0, PT, R2.reuse, RZ, PT ;  /* 0x000000ff0200720c */ /* 0x042fe20003f04270 */
[----:B------:R-:W-:Y:S01]  /*78d0*/  BSSY B0, `(.L_x_1175) ;  /* 0x000000c000007945 */ /* 0x000fe20003800000 */
        /* <DEDUP_REMOVED lines=8> */
.L_x_1176:
[----:B------:R-:W-:-:S13]  /*7960*/  ISETP.NE.AND P0, PT, R4, 0x1, PT ;  /* 0x000000010400780c */ /* 0x000fda0003f05270 */
[----:B------:R-:W-:-:S05]  /*7970*/  @P0 IMAD.HI.U32 R2, R0, c[0x0][0x330], RZ ;  /* 0x0000cc0000020a27 */ /* 0x000fca00078e00ff */
[----:B------:R-:W-:Y:S02]  /*7980*/  @P0 SHF.R.U32.HI R0, RZ, c[0x0][0x334], R2 ;  /* 0x0000cd00ff000a19 */ /* 0x000fe40000011602 */
.L_x_1177:
[----:B------:R-:W-:Y:S05]  /*7990*/  BSYNC B0 ;  /* 0x0000000000007941 */ /* 0x000fea0003800000 */
.L_x_1175:
[----:B------:R-:W-:-:S05]  /*79a0*/  IMAD R0, R0, R4, c[0x0][0x32c] ;  /* 0x0000cb0000007624 */ /* 0x000fca00078e0204 */
[----:B------:R-:W-:-:S04]  /*79b0*/  IMNMX R3, R3, R0, PT ;  /* 0x0000000003037217 */ /* 0x000fc80003800200 */
.L_x_1174:
[----:B-1----:R-:W-:Y:S01]  /*79c0*/  IADD3 R3, R3, 0x2f, RZ ;  /* 0x0000002f03037810 */ /* 0x002fe20007ffe0ff */
[----:B------:R-:W-:-:S04]  /*79d0*/  @P2 IMAD.HI.U32 R2, R164, c[0x0][0x2c8], RZ ;  /* 0x0000b200a4022a27 */ /* 0x000fc800078e00ff */
[----:B------:R-:W-:-:S04]  /*79e0*/  IMAD.HI R3, R3, 0x2aaaaaab, RZ ;  /* 0x2aaaaaab03037827 */ /* 0x000fc800078e02ff */
[----:B------:R-:W-:Y:S01]  /*79f0*/  IMAD.MOV.U32 R0, RZ, RZ, R164 ;  /* 0x000000ffff007224 */ /* 0x000fe200078e00a4 */
[----:B------:R-:W-:Y:S02]  /*7a00*/  @P2 SHF.R.U32.HI R0, RZ, c[0x0][0x2cc], R2 ;  /* 0x0000b300ff002a19 */ /* 0x000fe40000011602 */
[----:B------:R-:W-:Y:S02]  /*7a10*/  SHF.R.U32.HI R2, RZ, 0x1f, R3 ;  /* 0x0000001fff027819 */ /* 0x000fe40000011603 */
[----:B------:R-:W-:Y:S02]  /*7a20*/  IADD3 R0, R0, R5, -R19 ;  /* 0x0000000500007210 */ /* 0x000fe40007ffe813 */
[----:B------:R-:W-:Y:S02]  /*7a30*/  LEA.HI.SX32 R2, R3, R2, 0x1d ;  /* 0x0000000203027211 */ /* 0x000fe400078feaff */
[----:B------:R-:W-:Y:S02]  /*7a40*/  IADD3 R3, R0, -c[0x0][0x324], RZ ;  /* 0x8000c90000037a10 */ /* 0x000fe40007ffe0ff */
[----:B------:R-:W-:Y:S01]  /*7a50*/  IMNMX R218, R2, R7, PT ;  /* 0x0000000702da7217 */ /* 0x000fe20003800200 */
[----:B------:R-:W-:Y:S05]  /*7a60*/  @!P1 BRA `(.L_x_1178) ;  /* 0x000000f000009947 */ /* 0x000fea0003800000 */
[----:B------:R-:W-:Y:S01]  /*7a70*/  ISETP.GT.AND P0, PT, R0, -0x1, PT ;  /* 0xffffffff0000780c */ /* 0x000fe20003f04270 */
[----:B------:R-:W-:-:S12]  /*7a80*/  BSSY B0, `(.L_x_1179) ;  /* 0x000000b000007945 */ /* 0x000fd80003800000 */
[----:B------:R-:W-:Y:S05]  /*7a90*/  @P0 BRA `(.L_x_1180) ;  /* 0x0000006000000947 */ /* 0x000fea0003800000 */
[----:B------:R-:W-:Y:S02]  /*7aa0*/  ISETP.NE.AND P0, PT, R4, 0x1, PT ;  /* 0x000000010400780c */ /* 0x000fe40003f05270 */
[----:B------:R-:W-:-:S11]  /*7ab0*/  LOP3.LUT R0, RZ, R0, RZ, 0x33, !PT ;  /* 0x00000000ff007212 */ /* 0x000fd600078e33ff */
[----:B------:R-:W-:-:S05]  /*7ac0*/  @P0 IMAD.HI.U32 R2, R0, c[0x0][0x330], RZ ;  /* 0x0000cc0000020a27 */ /* 0x000fca00078e00ff */
[----:B------:R-:W-:-:S04]  /*7ad0*/  @P0 SHF.R.U32.HI R0, RZ, c[0x0][0x334], R2 ;  /* 0x0000cd00ff000a19 */ /* 0x000fc80000011602 */
[----:B------:R-:W-:Y:S01]  /*7ae0*/  LOP3.LUT R0, RZ, R0, RZ, 0x33, !PT ;  /* 0x00000000ff007212 */ /* 0x000fe200078e33ff */
[----:B------:R-:W-:Y:S05]  /*7af0*/  BRA `(.L_x_1181) ;  /* 0x0000003000007947 */ /* 0x000fea0003800000 */
.L_x_1180:
[----:B------:R-:W-:-:S13]  /*7b00*/  ISETP.NE.AND P0, PT, R4, 0x1, PT ;  /* 0x000000010400780c */ /* 0x000fda0003f05270 */
[----:B------:R-:W-:-:S05]  /*7b10*/  @P0 IMAD.HI.U32 R2, R0, c[0x0][0x330], RZ ;  /* 0x0000cc0000020a27 */ /* 0x000fca00078e00ff */
[----:B------:R-:W-:Y:S02]  /*7b20*/  @P0 SHF.R.U32.HI R0, RZ, c[0x0][0x334], R2 ;  /* 0x0000cd00ff000a19 */ /* 0x000fe40000011602 */
.L_x_1181:
[----:B------:R-:W-:Y:S05]  /*7b30*/  BSYNC B0 ;  /* 0x0000000000007941 */ /* 0x000fea0003800000 */
.L_x_1179:
[----:B------:R-:W-:-:S05]  /*7b40*/  IMAD R0, R0, c[0x0][0x32c], RZ ;  /* 0x0000cb0000007a24 */ /* 0x000fca00078e02ff */
[----:B------:R-:W-:-:S05]  /*7b50*/  IMNMX R3, R3, R0, !PT ;  /* 0x0000000003037217 */ /* 0x000fca0007800200 */
.L_x_1178:
[----:B------:R-:W-:Y:S01]  /*7b60*/  IMAD.HI R0, R3, 0x2aaaaaab, RZ ;  /* 0x2aaaaaab03007827 */ /* 0x000fe200078e02ff */
[----:B------:R-:W-:Y:S01]  /*7b70*/  PLOP3.LUT P1, PT, PT, PT, PT, 0x80, 0x0 ;  /* 0x000000000000781c */ /* 0x000fe20003f2f070 */
[----:B------:R-:W-:Y:S01]  /*7b80*/  CS2R R12, SRZ ;  /* 0x00000000000c7805 */ /* 0x000fe2000001ff00 */
[----:B------:R-:W-:Y:S01]  /*7b90*/  CS2R R132, SRZ ;  /* 0x0000000000847805 */ /* 0x000fe2000001ff00 */
[----:B------:R-:W-:Y:S01]  /*7ba0*/  IMAD.MOV.U32 R135, RZ, RZ, RZ ;  /* 0x000000ffff877224 */ /* 0x000fe200078e00ff */
[----:B------:R-:W-:Y:S01]  /*7bb0*/  SHF.R.U32.HI R2, RZ, 0x1f, R0 ;  /* 0x0000001fff027819 */ /* 0x000fe20000011600 */
[----:B------:R-:W-:Y:S01]  /*7bc0*/  CS2R R14, SRZ ;  /* 0x00000000000e7805 */ /* 0x000fe2000001ff00 */
[----:B------:R-:W-:Y:S01]  /*7bd0*/  IMAD.MOV.U32 R130, RZ, RZ, RZ ;  /* 0x000000ffff827224 */ /* 0x000fe200078e00ff */
[----:B------:R-:W-:Y:S01]  /*7be0*/  CS2R R128, SRZ ;  /* 0x0000000000807805 */ /* 0x000fe2000001ff00 */
[----:B------:R-:W-:Y:S01]  /*7bf0*/  LEA.HI.SX32 R0, R0, R2, 0x1d ;  /* 0x0000000200007211 */ /* 0x000fe200078feaff */
[----:B------:R-:W-:Y:S01]  /*7c00*/  CS2R R10, SRZ ;  /* 0x00000000000a7805 */ /* 0x000fe2000001ff00 */
[----:B------:R-:W-:Y:S01]  /*7c10*/  MOV R126, RZ ;  /* 0x000000ff007e7202 */ /* 0x000fe20000000f00 */
[----:B------:R-:W-:Y:S01]  /*7c20*/  CS2R R124, SRZ ;  /* 0x00000000007c7805 */ /* 0x000fe2000001ff00 */
[----:B------:R-:W-:Y:S01]  /*7c30*/  IMNMX R233, RZ, R0, !PT ;  /* 0x00000000ffe97217 */ /* 0x000fe20007800200 */
[----:B------:R-:W-:Y:S01]  /*7c40*/  IMAD.MOV.U32 R122, RZ, RZ, RZ ;  /* 0x000000ffff7a7224 */ /* 0x000fe200078e00ff */
[----:B------:R-:W-:Y:S01]  /*7c50*/  CS2R R120, SRZ ;  /* 0x0000000000787805 */ /* 0x000fe2000001ff00 */
[----:B------:R-:W-:Y:S01]  /*7c60*/  CS2R R16, SRZ ;  /* 0x0000000000107805 */ /* 0x000fe2000001ff00 */
[----:B------:R-:W-:Y:S01]  /*7c70*/  ISETP.GT.AND P0, PT, R218, R233, PT ;  /* 0x000000e9da00720c */ /* 0x000fe20003f04270 */
        /* <DEDUP_REMOVED lines=57> */
[----:B------:R-:W-:Y:S01]  /*8010*/  MOV R136, RZ ;  /* 0x000000ff00887202 */ /* 0x000fe20000000f00 */
[----:B------:R-:W-:Y:S01]  /*8020*/  CS2R R162, SRZ ;  /* 0x0000000000a27805 */ /* 0x000fe2000001ff00 */
[----:B------:R-:W-:Y:S01]  /*8030*/  CS2R R160, SRZ ;  /* 0x0000000000a07805 */ /* 0x000fe2000001ff00 */
[----:B------:R-:W-:Y:S01]  /*8040*/  CS2R R158, SRZ ;  /* 0x00000000009e7805 */ /* 0x000fe2000001ff00 */
[----:B------:R-:W-:Y:S01]  /*8050*/  CS2R R156, SRZ ;  /* 0x00000000009c7805 */ /* 0x000fe2000001ff00 */
[----:B------:R-:W-:Y:S01]  /*8060*/  IMAD.MOV.U32 R49, RZ, RZ, RZ ;  /* 0x000000ffff317224 */ /* 0x000fe200078e00ff */
[----:B------:R-:W-:Y:S01]  /*8070*/  MOV R153, RZ ;  /* 0x000000ff00997202 */ /* 0x000fe20000000f00 */
[----:B------:R-:W-:Y:S05]  /*8080*/  @!P0 BRA `(.L_x_1182) ;  /* 0x0000fec000008947 */ /* 0x000fea0003800000 */
[----:B------:R-:W2:Y:S01]  /*8090*/  LDL R0, [R1+0x4c] ;  /* 0x00004c0001007983 */ /* 0x000ea20000100800 */
[----:B------:R-:W-:Y:S01]  /*80a0*/  ISETP.NE.U32.AND P0, PT, RZ, c[0x0][0x340], PT ;  /* 0x0000d000ff007a0c */ /* 0x000fe20003f05070 */
[----:B------:R-:W-:-:S03]  /*80b0*/  ULDC.64 UR4, c[0x0][0x18] ;  /* 0x0000060000047ab9 */ /* 0x000fc60000000a00 */
[----:B------:R-:W-:Y:S01]  /*80c0*/  ISETP.NE.AND.EX P1, PT, RZ, c[0x0][0x344], PT, P0 ;  /* 0x0000d100ff007a0c */ /* 0x000fe20003f25300 */
[----:B------:R-:W1:Y:S01]  /*80d0*/  S2R R7, SR_CTAID.Y ;  /* 0x0000000000077919 */ /* 0x000e620000002600 */
[----:B------:R-:W-:Y:S02]  /*80e0*/  SHF.R.S32.HI R32, RZ, 0x1f, R166 ;  /* 0x0000001fff207819 */ /* 0x000fe400000114a6 */
[----:B------:R-:W-:-:S09]  /*80f0*/  ISETP.NE.U32.AND P0, PT, RZ, c[0x0][0x348], PT ;  /* 0x0000d200ff007a0c */ /* 0x000fd20003f05070 */
[----:B------:R-:W-:Y:S01]  /*8100*/  @P1 IMAD.MOV.U32 R2, RZ, RZ, 0x4 ;  /* 0x00000004ff021424 */ /* 0x000fe200078e00ff */
[----:B------:R-:W-:Y:S01]  /*8110*/  UIADD3 UR4, UP0, UR4, 0x10080, URZ ;  /* 0x0001008004047890 */ /* 0x000fe2000ff1e03f */
[----:B------:R-:W-:Y:S01]  /*8120*/  STL [R1+0x10], R19 ;  /* 0x0000101301007387 */ /* 0x000fe20000100800 */
[----:B------:R-:W-:Y:S01]  /*8130*/  P2R R13, PR, RZ, 0x2 ;  /* 0x00000002ff0d7803 */ /* 0x000fe20000000000 */
[----:B------:R-:W-:-:S05]  /*8140*/  @P1 IMAD.WIDE R2, R252, R2, c[0x0][0x340] ;  /* 0x0000d000fc021625 */ /* 0x000fca00078e0202 */
[----:B------:R2:W3:Y:S01]  /*8150*/  @P1 LDG.E R27, [R2.64] ;  /* 0x0000000e021b1981 */ /* 0x0004e2000c1e1900 */
[CC--:B------:R-:W-:Y:S01]  /*8160*/  LEA.HI R6, R32.reuse, R166.reuse, RZ, 0x3 ;  /* 0x000000a620067211 */ /* 0x0c0fe200078f18ff */
[----:B------:R-:W-:Y:S01]  /*8170*/  UIADD3.X UR5, URZ, UR5, URZ, UP0, !UPT ;  /* 0x000000053f057290 */ /* 0x000fe200087fe43f */
[----:B-1----:R-:W-:Y:S02]  /*8180*/  SHF.R.S32.HI R7, RZ, 0x1f, R7 ;  /* 0x0000001fff077819 */ /* 0x002fe40000011407 */
[----:B------:R-:W-:Y:S02]  /*8190*/  SHF.R.S32.HI R29, RZ, 0x3, R6 ;  /* 0x00000003ff1d7819 */ /* 0x000fe40000011406 */
[----:B------:R-:W-:Y:S02]  /*81a0*/  ISETP.NE.AND.EX P0, PT, RZ, c[0x0][0x34c], PT, P0 ;  /* 0x0000d300ff007a0c */ /* 0x000fe40003f05300 */
[CC--:B------:R-:W-:Y:S02]  /*81b0*/  LEA.HI R31, R32.reuse, R166.reuse, RZ, 0x4 ;  /* 0x000000a6201f7211 */ /* 0x0c0fe400078f20ff */
[----:B------:R-:W-:-:S02]  /*81c0*/  LEA.HI R12, R32, R166, RZ, 0x6 ;  /* 0x000000a6200c7211 */ /* 0x000fc400078f30ff */
[----:B------:R-:W-:Y:S02]  /*81d0*/  IADD3 R145, R218, -0x1, RZ ;  /* 0xffffffffda917810 */ /* 0x000fe40007ffe0ff */
[----:B--2---:R-:W-:-:S05]  /*81e0*/  SHF.R.S32.HI R2, RZ, 0x1f, R0 ;  /* 0x0000001fff027819 */ /* 0x004fca0000011400 */
[----:B------:R-:W-:-:S04]  /*81f0*/  IMAD R2, R2, c[0x0][0x178], RZ ;  /* 0x00005e0002027a24 */ /* 0x000fc800078e02ff */
[C---:B------:R-:W-:Y:S02]  /*8200*/  IMAD R4, R0.reuse, c[0x0][0x17c], R2 ;  /* 0x00005f0000047a24 */ /* 0x040fe400078e0202 */
[----:B------:R-:W-:Y:S01]  /*8210*/  IMAD.WIDE.U32 R2, R0, c[0x0][0x178], RZ ;  /* 0x00005e0000027a25 */ /* 0x000fe200078e00ff */
[----:B------:R-:W-:-:S03]  /*8220*/  LOP3.LUT R0, R6, 0xfffffff8, RZ, 0xc0, !PT ;  /* 0xfffffff806007812 */ /* 0x000fc600078ec0ff */
[----:B------:R-:W-:Y:S02]  /*8230*/  IMAD.IADD R3, R3, 0x1, R4 ;  /* 0x0000000103037824 */ /* 0x000fe400078e0204 */
[----:B------:R-:W-:Y:S02]  /*8240*/  IMAD R4, R7, c[0x0][0x1b8], RZ ;  /* 0x00006e0007047a24 */ /* 0x000fe400078e02ff */
[----:B------:R-:W1:Y:S01]  /*8250*/  S2R R7, SR_CTAID.Y ;  /* 0x0000000000077919 */ /* 0x000e620000002600 */
[----:B------:R-:W-:Y:S01]  /*8260*/  IMAD.IADD R25, R166, 0x1, -R0 ;  /* 0x00000001a6197824 */ /* 0x000fe200078e0a00 */
[----:B------:R-:W-:-:S03]  /*8270*/  SHF.R.S32.HI R0, RZ, 0x1f, R252 ;  /* 0x0000001fff007819 */ /* 0x000fc600000114fc */
[----:B------:R-:W-:Y:S01]  /*8280*/  IMAD R8, R25, 0x20, R29 ;  /* 0x0000002019087824 */ /* 0x000fe200078e021d */
[----:B------:R-:W-:-:S03]  /*8290*/  SEL R6, R0, RZ, !P0 ;  /* 0x000000ff00067207 */ /* 0x000fc60004000000 */
[----:B------:R-:W-:Y:S02]  /*82a0*/  IMAD.IADD R8, R164, 0x1, R8 ;  /* 0x00000001a4087824 */ /* 0x000fe400078e0208 */
[----:B------:R-:W-:Y:S02]  /*82b0*/  IMAD R6, R6, c[0x0][0x1c0], RZ ;  /* 0x0000700006067a24 */ /* 0x000fe400078e02ff */
[----:B------:R-:W-:Y:S02]  /*82c0*/  IMAD.MOV.U32 R0, RZ, RZ, R8 ;  /* 0x000000ffff007224 */ /* 0x000fe400078e0008 */
[C---:B-1----:R-:W-:Y:S02]  /*82d0*/  IMAD R4, R7.reuse, c[0x0][0x1bc], R4 ;  /* 0x00006f0007047a24 */ /* 0x042fe400078e0204 */
[----:B------:R-:W-:-:S04]  /*82e0*/  IMAD.WIDE.U32 R2, R7, c[0x0][0x1b8], R2 ;  /* 0x00006e0007027a25 */ /* 0x000fc800078e0002 */
[----:B------:R-:W-:-:S04]  /*82f0*/  @P2 IMAD.HI.U32 R7, R8, c[0x0][0x2c8], RZ ;  /* 0x0000b20008072a27 */ /* 0x000fc800078e00ff */
[----:B------:R-:W-:Y:S01]  /*8300*/  IMAD.IADD R3, R3, 0x1, R4 ;  /* 0x0000000103037824 */ /* 0x000fe200078e0204 */
[----:B------:R-:W-:Y:S02]  /*8310*/  SEL R4, R252, RZ, !P0 ;  /* 0x000000fffc047207 */ /* 0x000fe40004000000 */
[----:B------:R-:W-:-:S03]  /*8320*/  @P2 SHF.R.U32.HI R0, RZ, c[0x0][0x2cc], R7 ;  /* 0x0000b300ff002a19 */ /* 0x000fc60000011607 */
[C---:B------:R-:W-:Y:S01]  /*8330*/  IMAD R7, R4.reuse, c[0x0][0x1c4], R6 ;  /* 0x0000710004077a24 */ /* 0x040fe200078e0206 */
[----:B------:R-:W-:Y:S01]  /*8340*/  SHF.R.S32.HI R6, RZ, 0x1f, R0 ;  /* 0x0000001fff067819 */ /* 0x000fe20000011400 */
[----:B------:R-:W-:-:S04]  /*8350*/  IMAD.WIDE.U32 R2, R4, c[0x0][0x1c0], R2 ;  /* 0x0000700004027a25 */ /* 0x000fc800078e0002 */
[----:B------:R-:W-:Y:S02]  /*8360*/  IMAD.MOV R4, RZ, RZ, -R0 ;  /* 0x000000ffff047224 */ /* 0x000fe400078e0a00 */
[----:B------:R-:W-:Y:S01]  /*8370*/  IMAD.IADD R3, R3, 0x1, R7 ;  /* 0x0000000103037824 */ /* 0x000fe200078e0207 */
[----:B------:R-:W-:Y:S01]  /*8380*/  LOP3.LUT R7, R31, 0xfffffff0, RZ, 0xc0, !PT ;  /* 0xfffffff01f077812 */ /* 0x000fe200078ec0ff */
[----:B------:R-:W-:Y:S02]  /*8390*/  IMAD R6, R6, c[0x0][0x1b0], RZ ;  /* 0x00006c0006067a24 */ /* 0x000fe400078e02ff */
[----:B------:R-:W-:Y:S02]  /*83a0*/  IMAD R4, R4, c[0x0][0x2c4], R8 ;  /* 0x0000b10004047a24 */ /* 0x000fe400078e0208 */
[C---:B------:R-:W-:Y:S02]  /*83b0*/  IMAD R6, R0.reuse, c[0x0][0x1b4], R6 ;  /* 0x00006d0000067a24 */ /* 0x040fe400078e0206 */
[----:B------:R-:W-:Y:S01]  /*83c0*/  IMAD.WIDE.U32 R2, R0, c[0x0][0x1b0], R2 ;  /* 0x00006c0000027a25 */ /* 0x000fe200078e0002 */
[----:B------:R-:W-:-:S03]  /*83d0*/  SHF.R.S32.HI R0, RZ, 0x1f, R4 ;  /* 0x0000001fff007819 */ /* 0x000fc60000011404 */
[----:B------:R-:W-:Y:S02]  /*83e0*/  IMAD.IADD R3, R3, 0x1, R6 ;  /* 0x0000000103037824 */ /* 0x000fe400078e0206 */
[----:B------:R-:W-:Y:S02]  /*83f0*/  IMAD R0, R0, c[0x0][0x1a8], RZ ;  /* 0x00006a0000007a24 */ /* 0x000fe400078e02ff */
[----:B------:R-:W-:-:S04]  /*8400*/  IMAD.WIDE.U32 R2, R4, c[0x0][0x1a8], R2 ;  /* 0x00006a0004027a25 */ /* 0x000fc800078e0002 */
[----:B------:R-:W-:Y:S01]  /*8410*/  IMAD R10, R4, c[0x0][0x1ac], R0 ;  /* 0x00006b00040a7a24 */ /* 0x000fe200078e0200 */
[----:B------:R-:W-:Y:S01]  /*8420*/  LEA R20, P0, R2, c[0x0][0x160], 0x1 ;  /* 0x0000580002147a11 */ /* 0x000fe200078008ff */
[----:B------:R-:W-:Y:S02]  /*8430*/  IMAD.IADD R0, R166, 0x1, -R7 ;  /* 0x00000001a6007824 */ /* 0x000fe400078e0a07 */
[----:B------:R-:W-:Y:S02]  /*8440*/  IMAD.SHL.U32 R4, R29, 0x40, RZ ;  /* 0x000000401d047824 */ /* 0x000fe400078e00ff */
[----:B------:R-:W-:Y:S01]  /*8450*/  IMAD.U32 R6, RZ, RZ, UR4 ;  /* 0x00000004ff067e24 */ /* 0x000fe2000f8e00ff */
[----:B------:R-:W-:Y:S01]  /*8460*/  SHF.R.S32.HI R11, RZ, 0x1f, R0 ;  /* 0x0000001fff0b7819 */ /* 0x000fe20000011400 */
[----:B------:R-:W-:Y:S01]  /*8470*/  IMAD.U32 R7, RZ, RZ, UR5 ;  /* 0x00000005ff077e24 */ /* 0x000fe2000f8e00ff */
[----:B------:R-:W-:Y:S01]  /*8480*/  LOP3.LUT R4, R4, 0x1c0, RZ, 0xc0, !PT ;  /* 0x000001c004047812 */ /* 0x000fe200078ec0ff */
[----:B------:R-:W-:Y:S01]  /*8490*/  IMAD.SHL.U32 R8, R25, 0x8, RZ ;  /* 0x0000000819087824 */ /* 0x000fe200078e00ff */
[----:B------:R-:W-:Y:S01]  /*84a0*/  LEA.HI R30, R11, R0, RZ, 0x3 ;  /* 0x000000000b1e7211 */ /* 0x000fe200078f18ff */
[----:B------:R-:W-:Y:S01]  /*84b0*/  IMAD.IADD R3, R3, 0x1, R10 ;  /* 0x0000000103037824 */ /* 0x000fe200078e020a */
[----:B------:R1:W-:Y:S01]  /*84c0*/  STL.64 [R1+0x8], R6 ;  /* 0x0000080601007387 */ /* 0x0003e20000100a00 */
[----:B------:R-:W-:-:S02]  /*84d0*/  SHF.R.U32.HI R9, RZ, 0x3, R4 ;  /* 0x00000003ff097819 */ /* 0x000fc40000011604 */
[----:B------:R-:W-:Y:S02]  /*84e0*/  LOP3.LUT R4, R4, 0x38, R8, 0xf8, !PT ;  /* 0x0000003804047812 */ /* 0x000fe400078ef808 */
[----:B------:R-:W-:Y:S02]  /*84f0*/  LEA.HI.X R18, R2, c[0x0][0x164], R3, 0x1, P0 ;  /* 0x0000590002127a11 */ /* 0x000fe400000f0c03 */
[----:B------:R-:W-:Y:S02]  /*8500*/  ISETP.NE.AND P0, PT, R13, RZ, PT ;  /* 0x000000ff0d00720c */ /* 0x000fe40003f05270 */
[C---:B------:R-:W-:Y:S02]  /*8510*/  IADD3 R22, R8.reuse, 0x40, RZ ;  /* 0x0000004008167810 */ /* 0x040fe40007ffe0ff */
[C---:B------:R-:W-:Y:S02]  /*8520*/  IADD3 R23, R8.reuse, 0x80, RZ ;  /* 0x0000008008177810 */ /* 0x040fe40007ffe0ff */
[----:B------:R-:W-:-:S02]  /*8530*/  IADD3 R24, R8, 0xc0, RZ ;  /* 0x000000c008187810 */ /* 0x000fc40007ffe0ff */
[----:B------:R-:W-:Y:S01]  /*8540*/  LOP3.LUT R4, R4, R9, RZ, 0x3c, !PT ;  /* 0x0000000904047212 */ /* 0x000fe200078e3cff */
[----:B------:R-:W-:Y:S01]  /*8550*/  IMAD.MOV.U32 R9, RZ, RZ, 0x10 ;  /* 0x00000010ff097424 */ /* 0x000fe200078e00ff */
[----:B------:R-:W-:Y:S02]  /*8560*/  ISETP.GE.AND P3, PT, R8, c[0x0][0x198], PT ;  /* 0x0000660008007a0c */ /* 0x000fe40003f66270 */
[----:B------:R-:W-:Y:S01]  /*8570*/  ISETP.GE.AND P6, PT, R22, c[0x0][0x198], PT ;  /* 0x0000660016007a0c */ /* 0x000fe20003fc6270 */
[----:B---3--:R-:W-:Y:S01]  /*8580*/  @!P0 IMAD.MOV.U32 R27, RZ, RZ, R252 ;  /* 0x000000ffff1b8224 */ /* 0x008fe200078e00fc */
[----:B------:R-:W-:Y:S02]  /*8590*/  ISETP.GE.AND P5, PT, R23, c[0x0][0x198], PT ;  /* 0x0000660017007a0c */ /* 0x000fe40003fa6270 */
[----:B------:R-:W-:Y:S02]  /*85a0*/  ISETP.GE.AND P4, PT, R24, c[0x0][0x198], PT ;  /* 0x0000660018007a0c */ /* 0x000fe40003f86270 */
[----:B-1----:R-:W-:Y:S01]  /*85b0*/  LOP3.LUT R7, R30, 0xfffffff8, RZ, 0xc0, !PT ;  /* 0xfffffff81e077812 */ /* 0x002fe200078ec0ff */
[----:B------:R-:W-:-:S04]  /*85c0*/  IMAD.SHL.U32 R6, R12, 0x8, RZ ;  /* 0x000000080c067824 */ /* 0x000fc800078e00ff */
[----:B------:R-:W-:Y:S01]  /*85d0*/  IMAD.IADD R28, R0, 0x1, -R7 ;  /* 0x00000001001c7824 */ /* 0x000fe200078e0a07 */
[----:B------:R-:W-:Y:S01]  /*85e0*/  LOP3.LUT R21, R4, 0xfffffe00, R6, 0xf8, !PT ;  /* 0xfffffe0004157812 */ /* 0x000fe200078ef806 */
[----:B------:R-:W-:-:S03]  /*85f0*/  IMAD.MOV.U32 R6, RZ, RZ, 0x20 ;  /* 0x00000020ff067424 */ /* 0x000fc600078e00ff */
[----:B------:R-:W-:-:S05]  /*8600*/  R2P PR, R28, 0x6 ;  /* 0x000000061c007804 */ /* 0x000fca0000000000 */
[----:B------:R-:W-:Y:S02]  /*8610*/  SEL R9, R9, 0xfffffff0, !P1 ;  /* 0xfffffff009097807 */ /* 0x000fe40004800000 */
[----:B------:R-:W-:Y:S01]  /*8620*/  SEL R6, R6, 0xffffffe0, !P2 ;  /* 0xffffffe006067807 */ /* 0x000fe20005000000 */
[----:B------:R-:W-:Y:S05]  /*8630*/  BRA.DIV ~URZ, `(.L_x_1183) ;  /* 0x000122027f007947 */ /* 0x000fea000b800000 */
[----:B------:R1:W2:Y:S02]  /*8640*/  SHFL.IDX PT, R0, R18, RZ, 0x181f ;  /* 0x00181fff12007589 */ /* 0x0002a400000e0000 */
.L_x_1313:
[----:B------:R-:W-:Y:S05]  /*8650*/  BRA.DIV ~URZ, `(.L_x_1184) ;  /* 0x000122627f007947 */ /* 0x000fea000b800000 */
[----:B------:R3:W4:Y:S02]  /*8660*/  SHFL.IDX PT, R2, R20, RZ, 0x181f ;  /* 0x00181fff14027589 */ /* 0x00072400000e0000 */
.L_x_1314:
[----:B------:R-:W-:Y:S01]  /*8670*/  IMAD R19, R19, c[0x0][0x2c4], RZ ;  /* 0x0000b10013137a24 */ /* 0x000fe200078e02ff */
[----:B------:R-:W-:Y:S01]  /*8680*/  IADD3 R17, R164, R29, RZ ;  /* 0x0000001da4117210 */ /* 0x000fe20007ffe0ff */
[----:B------:R-:W-:Y:S01]  /*8690*/  BSSY B0, `(.L_x_1185) ;  /* 0x0000019000007945 */ /* 0x000fe20003800000 */
[----:B--2---:R-:W-:Y:S02]  /*86a0*/  MOV R3, R0 ;  /* 0x0000000000037202 */ /* 0x004fe40000000f00 */
[----:B------:R-:W-:-:S13]  /*86b0*/  ISETP.GE.AND P0, PT, R17, R19, PT ;  /* 0x000000131100720c */ /* 0x000fda0003f06270 */
[----:B------:R-:W-:Y:S05]  /*86c0*/  @P0 BRA `(.L_x_1186) ;  /* 0x0000015000000947 */ /* 0x000fea0003800000 */
[----:B------:R-:W-:Y:S01]  /*86d0*/  SHF.R.S32.HI R7, RZ, 0x1f, R22 ;  /* 0x0000001fff077819 */ /* 0x000fe20000011416 */
[----:B----4-:R-:W-:Y:S01]  /*86e0*/  IMAD.WIDE R14, R8, 0x2, R2 ;  /* 0x00000002080e7825 */ /* 0x010fe200078e0202 */
[----:B------:R-:W-:Y:S02]  /*86f0*/  SHF.R.S32.HI R4, RZ, 0x1f, R23 ;  /* 0x0000001fff047819 */ /* 0x000fe40000011417 */
[----:B------:R-:W-:Y:S02]  /*8700*/  SHF.R.S32.HI R0, RZ, 0x1f, R24 ;  /* 0x0000001fff007819 */ /* 0x000fe40000011418 */
[----:B------:R-:W-:Y:S02]  /*8710*/  LEA.HI R7, R7, R22, RZ, 0x3 ;  /* 0x0000001607077211 */ /* 0x000fe400078f18ff */
[----:B------:R-:W-:Y:S02]  /*8720*/  LEA.HI R4, R4, R23, RZ, 0x3 ;  /* 0x0000001704047211 */ /* 0x000fe400078f18ff */
[----:B------:R-:W-:-:S02]  /*8730*/  LEA.HI R0, R0, R24, RZ, 0x3 ;  /* 0x0000001800007211 */ /* 0x000fc400078f18ff */
[----:B------:R-:W-:Y:S02]  /*8740*/  LOP3.LUT R7, R7, 0xfffffff8, RZ, 0xc0, !PT ;  /* 0xfffffff807077812 */ /* 0x000fe400078ec0ff */
[----:B------:R-:W-:Y:S02]  /*8750*/  LOP3.LUT R4, R4, 0xfffffff8, RZ, 0xc0, !PT ;  /* 0xfffffff804047812 */ /* 0x000fe400078ec0ff */
[----:B------:R-:W-:Y:S01]  /*8760*/  LOP3.LUT R16, R0, 0xfffffff8, RZ, 0xc0, !PT ;  /* 0xfffffff800107812 */ /* 0x000fe200078ec0ff */
[----:B------:R-:W-:Y:S02]  /*8770*/  IMAD.SHL.U32 R0, R21, 0x2, RZ ;  /* 0x0000000215007824 */ /* 0x000fe400078e00ff */
[----:B------:R-:W-:-:S03]  /*8780*/  IMAD.WIDE R12, R7, 0x2, R2 ;  /* 0x00000002070c7825 */ /* 0x000fc600078e0202 */
[----:B------:R-:W-:Y:S01]  /*8790*/  @!PT LDS RZ, [RZ] ;  /* 0x00000000fffff984 */ /* 0x000fe20000000800 */
[----:B------:R-:W-:Y:S01]  /*87a0*/  @!PT LDS RZ, [RZ] ;  /* 0x00000000fffff984 */ /* 0x000fe20000000800 */
[----:B------:R-:W-:Y:S01]  /*87b0*/  @!PT LDS RZ, [RZ] ;  /* 0x00000000fffff984 */ /* 0x000fe20000000800 */
[----:B------:R2:W-:Y:S01]  /*87c0*/  LDGSTS.E.BYPASS.LTC128B.128 [R0+0x10080], [R14.64], !P3 ;  /* 0x100800000e007fae */ /* 0x0005e2000d901d4e */
[----:B------:R-:W-:-:S03]  /*87d0*/  IMAD.WIDE R10, R4, 0x2, R2 ;  /* 0x00000002040a7825 */ /* 0x000fc600078e0202 */
[----:B------:R2:W-:Y:S01]  /*87e0*/  LDGSTS.E.BYPASS.LTC128B.128 [R0+0x14080], [R12.64], !P6 ;  /* 0x140800000c007fae */ /* 0x0005e2000f101d4e */
[----:B------:R-:W-:-:S03]  /*87f0*/  IMAD.WIDE R2, R16, 0x2, R2 ;  /* 0x0000000210027825 */ /* 0x000fc600078e0202 */
[----:B------:R2:W-:Y:S04]  /*8800*/  LDGSTS.E.BYPASS.LTC128B.128 [R0+0x18080], [R10.64], !P5 ;  /* 0x180800000a007fae */ /* 0x0005e8000e901d4e */
[----:B------:R2:W-:Y:S02]  /*8810*/  LDGSTS.E.BYPASS.LTC128B.128 [R0+0x1c080], [R2.64], !P4 ;  /* 0x1c08000002007fae */ /* 0x0005e4000e101d4e */
.L_x_1186:
[----:B------:R-:W-:Y:S05]  /*8820*/  BSYNC B0 ;  /* 0x0000000000007941 */ /* 0x000fea0003800000 */
.L_x_1185:
[----:B------:R-:W-:Y:S05]  /*8830*/  BRA.DIV ~URZ, `(.L_x_1187) ;  /* 0x000121027f007947 */ /* 0x000fea000b800000 */
[----:B------:R1:W2:Y:S04]  /*8840*/  SHFL.IDX PT, R4, R18, 0x1, 0x181f ;  /* 0x00381f0012047f89 */ /* 0x0002a800000e0000 */
[----:B--2-4-:R1:W2:Y:S02]  /*8850*/  SHFL.IDX PT, R2, R20, 0x1, 0x181f ;  /* 0x00381f0014027f89 */ /* 0x0142a400000e0000 */
.L_x_1315:
[----:B------:R-:W-:Y:S01]  /*8860*/  IADD3 R0, R17, 0x20, RZ ;  /* 0x0000002011007810 */ /* 0x000fe20007ffe0ff */
[----:B------:R-:W-:Y:S01]  /*8870*/  BSSY B0, `(.L_x_1188) ;  /* 0x0000019000007945 */ /* 0x000fe20003800000 */
[----:B------:R-:W-:-:S02]  /*8880*/  IMAD.MOV.U32 R3, RZ, RZ, R4 ;  /* 0x000000ffff037224 */ /* 0x000fc400078e0004 */
[----:B------:R-:W-:-:S13]  /*8890*/  ISETP.GE.AND P0, PT, R0, R19, PT ;  /* 0x000000130000720c */ /* 0x000fda0003f06270 */
[----:B------:R-:W-:Y:S05]  /*88a0*/  @P0 BRA `(.L_x_1189) ;  /* 0x0000015000000947 */ /* 0x000fea0003800000 */
[----:B------:R-:W-:Y:S01]  /*88b0*/  SHF.R.S32.HI R7, RZ, 0x1f, R22 ;  /* 0x0000001fff077819 */ /* 0x000fe20000011416 */
[----:B--2---:R-:W-:Y:S01]  /*88c0*/  IMAD.WIDE R14, R8, 0x2, R2 ;  /* 0x00000002080e7825 */ /* 0x004fe200078e0202 */
        /* <DEDUP_REMOVED lines=19> */
.L_x_1189:
[----:B------:R-:W-:Y:S05]  /*8a00*/  BSYNC B0 ;  /* 0x0000000000007941 */ /* 0x000fea0003800000 */
.L_x_1188:
[----:B------:R-:W-:Y:S05]  /*8a10*/  BRA.DIV ~URZ, `(.L_x_1190) ;  /* 0x000120127f007947 */ /* 0x000fea000b800000 */
[----:B------:R4:W1:Y:S02]  /*8a20*/  SHFL.IDX PT, R4, R18, 0x2, 0x181f ;  /* 0x00581f0012047f89 */ /* 0x00086400000e0000 */
.L_x_1316:
[----:B------:R-:W-:Y:S05]  /*8a30*/  BRA.DIV ~URZ, `(.L_x_1191) ;  /* 0x000120727f007947 */ /* 0x000fea000b800000 */
[----:B--2---:R2:W3:Y:S02]  /*8a40*/  SHFL.IDX PT, R2, R20, 0x2, 0x181f ;  /* 0x00581f0014027f89 */ /* 0x0044e400000e0000 */
.L_x_1317:
[----:B------:R-:W-:Y:S01]  /*8a50*/  IADD3 R0, R17, 0x40, RZ ;  /* 0x0000004011007810 */ /* 0x000fe20007ffe0ff */
[----:B------:R-:W-:Y:S01]  /*8a60*/  BSSY B0, `(.L_x_1192) ;  /* 0x0000019000007945 */ /* 0x000fe20003800000 */
[----:B-1----:R-:W-:Y:S02]  /*8a70*/  IMAD.MOV.U32 R3, RZ, RZ, R4 ;  /* 0x000000ffff037224 */ /* 0x002fe400078e0004 */
[----:B------:R-:W-:-:S13]  /*8a80*/  ISETP.GE.AND P0, PT, R0, R19, PT ;  /* 0x000000130000720c */ /* 0x000fda0003f06270 */
[----:B------:R-:W-:Y:S05]  /*8a90*/  @P0 BRA `(.L_x_1193) ;  /* 0x0000015000000947 */ /* 0x000fea0003800000 */
[----:B------:R-:W-:Y:S01]  /*8aa0*/  SHF.R.S32.HI R7, RZ, 0x1f, R22 ;  /* 0x0000001fff077819 */ /* 0x000fe20000011416 */
[----:B---3--:R-:W-:Y:S01]  /*8ab0*/  IMAD.WIDE R14, R8, 0x2, R2 ;  /* 0x00000002080e7825 */ /* 0x008fe200078e0202 */
        /* <DEDUP_REMOVED lines=19> */
.L_x_1193:
[----:B------:R-:W-:Y:S05]  /*8bf0*/  BSYNC B0 ;  /* 0x0000000000007941 */ /* 0x000fea0003800000 */
.L_x_1192:
[----:B------:R-:W-:Y:S05]  /*8c00*/  BRA.DIV ~URZ, `(.L_x_1194) ;  /* 0x00011f227f007947 */ /* 0x000fea000b800000 */
[----:B-1----:R1:W2:Y:S04]  /*8c10*/  SHFL.IDX PT, R11, R18, 0x3, 0x181f ;  /* 0x00781f00120b7f89 */ /* 0x0022a800000e0000 */
[----:B------:R1:W4:Y:S02]  /*8c20*/  SHFL.IDX PT, R10, R20, 0x3, 0x181f ;  /* 0x00781f00140a7f89 */ /* 0x00032400000e0000 */
.L_x_1318:
[----:B----4-:R-:W4:Y:S04]  /*8c30*/  LDL R129, [R1] ;  /* 0x0000000001817983 */ /* 0x010f280000100800 */
[----:B------:R1:W5:Y:S04]  /*8c40*/  LDL R26, [R1+0x64] ;  /* 0x00006400011a7983 */ /* 0x0003680000100800 */
[----:B------:R1:W5:Y:S01]  /*8c50*/  LDL R242, [R1+0x48] ;  /* 0x0000480001f27983 */ /* 0x0003620000100800 */
[----:B------:R-:W-:Y:S01]  /*8c60*/  IADD3 R0, R17, 0x60, RZ ;  /* 0x0000006011007810 */ /* 0x000fe20007ffe0ff */
[----:B------:R-:W-:Y:S01]  /*8c70*/  ULDC.64 UR4, c[0x0][0x40] ;  /* 0x0000100000047ab9 */ /* 0x000fe20000000a00 */
[----:B---3--:R-:W-:Y:S01]  /*8c80*/  IADD3 R2, P1, R1, c[0x0][0x20], RZ ;  /* 0x0000080001027a10 */ /* 0x008fe20007f3e0ff */
[----:B------:R-:W-:Y:S01]  /*8c90*/  UIADD3 UR4, UP0, UR4, 0x160, URZ ;  /* 0x0000016004047890 */ /* 0x000fe2000ff1e03f */
[----:B------:R-:W-:Y:S01]  /*8ca0*/  ISETP.GE.AND P0, PT, R0, R19, PT ;  /* 0x000000130000720c */ /* 0x000fe20003f06270 */
[----:B-12---:R-:W1:Y:S01]  /*8cb0*/  S2R R20, SR_CTAID.Y ;  /* 0x0000000000147919 */ /* 0x006e620000002600 */
[----:B------:R-:W-:Y:S01]  /*8cc0*/  SHF.R.S32.HI R15, RZ, 0x4, R31 ;  /* 0x00000004ff0f7819 */ /* 0x000fe2000001141f */
[----:B------:R-:W-:Y:S01]  /*8cd0*/  IMAD.X R3, RZ, RZ, c[0x0][0x24], P1 ;  /* 0x00000900ff037624 */ /* 0x000fe200008e06ff */
[----:B------:R-:W-:Y:S01]  /*8ce0*/  UIADD3.X UR5, URZ, UR5, URZ, UP0, !UPT ;  /* 0x000000053f057290 */ /* 0x000fe200087fe43f */
[----:B------:R-:W-:Y:S01]  /*8cf0*/  IADD3 R16, P2, R2, 0x8, RZ ;  /* 0x0000000802107810 */ /* 0x000fe20007f5e0ff */
[----:B------:R-:W-:Y:S01]  /*8d00*/  IMAD.WIDE.U32 R240, R27, c[0x0][0x2b0], RZ ;  /* 0x0000ac001bf07a25 */ /* 0x000fe200078e00ff */
[----:B------:R-:W-:Y:S01]  /*8d10*/  LOP3.LUT R208, R208, 0xfffffeff, RZ, 0xc0, !PT ;  /* 0xfffffeffd0d07812 */ /* 0x000fe200078ec0ff */
[----:B------:R-:W-:Y:S02]  /*8d20*/  STL.64 [R1+0x20], R2 ;  /* 0x0000200201007387 */ /* 0x000fe40000100a00 */
[----:B------:R-:W-:-:S03]  /*8d30*/  IMAD.X R17, RZ, RZ, R3, P2 ;  /* 0x000000ffff117224 */ /* 0x000fc600010e0603 */
[----:B------:R-:W-:Y:S01]  /*8d40*/  @!P0 IMAD.SHL.U32 R18, R21, 0x2, RZ ;  /* 0x0000000215128824 */ /* 0x000fe200078e00ff */
[----:B------:R-:W-:Y:S01]  /*8d50*/  @!P0 SHF.R.S32.HI R0, RZ, 0x1f, R24 ;  /* 0x0000001fff008819 */ /* 0x000fe20000011418 */
[----:B------:R-:W-:Y:S01]  /*8d60*/  @!P0 IMAD.WIDE R12, R8, 0x2, R10 ;  /* 0x00000002080c8825 */ /* 0x000fe200078e020a */
[----:B------:R-:W-:Y:S01]  /*8d70*/  @!P0 SHF.R.S32.HI R4, RZ, 0x1f, R23 ;  /* 0x0000001fff048819 */ /* 0x000fe20000011417 */
[----:B------:R-:W-:Y:S01]  /*8d80*/  STL.64 [R1+0x40], R16 ;  /* 0x0000401001007387 */ /* 0x000fe20000100a00 */
[----:B------:R-:W-:Y:S02]  /*8d90*/  @!P0 LEA.HI R8, R0, R24, RZ, 0x3 ;  /* 0x0000001800088211 */ /* 0x000fe400078f18ff */
[----:B------:R-:W-:Y:S01]  /*8da0*/  @!P0 SHF.R.S32.HI R7, RZ, 0x1f, R22 ;  /* 0x0000001fff078819 */ /* 0x000fe20000011416 */
[----:B------:R-:W-:Y:S01]  /*8db0*/  @!PT LDS RZ, [RZ] ;  /* 0x00000000fffff984 */ /* 0x000fe20000000800 */
[----:B------:R-:W-:Y:S01]  /*8dc0*/  @!PT LDS RZ, [RZ] ;  /* 0x00000000fffff984 */ /* 0x000fe20000000800 */
[----:B------:R-:W-:Y:S01]  /*8dd0*/  @!PT LDS RZ, [RZ] ;  /* 0x00000000fffff984 */ /* 0x000fe20000000800 */
[----:B------:R2:W-:Y:S01]  /*8de0*/  @!P0 LDGSTS.E.BYPASS.LTC128B.128 [R18+0x13080], [R12.64], !P3 ;  /* 0x130800000c128fae */ /* 0x0005e2000d901d4e */
[----:B------:R-:W-:Y:S02]  /*8df0*/  IADD3 R14, P3, R2, 0x10, RZ ;  /* 0x00000010020e7810 */ /* 0x000fe40007f7e0ff */
[----:B------:R-:W-:-:S02]  /*8e00*/  @!P0 LEA.HI R19, R4, R23, RZ, 0x3 ;  /* 0x0000001704138211 */ /* 0x000fc400078f18ff */
[----:B------:R-:W-:Y:S02]  /*8e10*/  @!P0 LEA.HI R7, R7, R22, RZ, 0x3 ;  /* 0x0000001607078211 */ /* 0x000fe400078f18ff */
[----:B------:R-:W-:Y:S02]  /*8e20*/  @!P0 LOP3.LUT R8, R8, 0xfffffff8, RZ, 0xc0, !PT ;  /* 0xfffffff808088812 */ /* 0x000fe400078ec0ff */
[----:B------:R-:W-:Y:S02]  /*8e30*/  @!P0 LOP3.LUT R4, R7, 0xfffffff8, RZ, 0xc0, !PT ;  /* 0xfffffff807048812 */ /* 0x000fe400078ec0ff */
[----:B-1----:R-:W-:Y:S02]  /*8e40*/  SHF.R.S32.HI R33, RZ, 0x1f, R20 ;  /* 0x0000001fff217819 */ /* 0x002fe40000011414 */
[----:B------:R-:W1:Y:S01]  /*8e50*/  S2R R20, SR_CTAID.Y ;  /* 0x0000000000147919 */ /* 0x000e620000002600 */
[----:B--2---:R-:W-:Y:S02]  /*8e60*/  LEA.HI R13, R31, R15, RZ, 0x1 ;  /* 0x0000000f1f0d7211 */ /* 0x004fe400078f08ff */
[----:B------:R-:W-:-:S02]  /*8e70*/  IADD3 R12, P1, R2, 0x4, RZ ;  /* 0x00000004020c7810 */ /* 0x000fc40007f3e0ff */
[----:B------:R-:W-:-:S03]  /*8e80*/  LOP3.LUT R0, R13, 0xfffffffe, RZ, 0xc0, !PT ;  /* 0xfffffffe0d007812 */ /* 0x000fc600078ec0ff */
[--C-:B------:R-:W-:Y:S02]  /*8e90*/  IMAD.X R13, RZ, RZ, R3.reuse, P1 ;  /* 0x000000ffff0d7224 */ /* 0x100fe400008e0603 */
[----:B------:R-:W-:Y:S02]  /*8ea0*/  IMAD.IADD R23, R15, 0x1, -R0 ;  /* 0x000000010f177824 */ /* 0x000fe400078e0a00 */
[----:B------:R-:W-:Y:S01]  /*8eb0*/  IMAD.X R15, RZ, RZ, R3, P3 ;  /* 0x000000ffff0f7224 */ /* 0x000fe200018e0603 */
[----:B------:R2:W-:Y:S01]  /*8ec0*/  STL.64 [R1+0x38], R12 ;  /* 0x0000380c01007387 */ /* 0x0005e20000100a00 */
[----:B------:R-:W-:Y:S02]  /*8ed0*/  IMAD.SHL.U32 R0, R28, 0x40, RZ ;  /* 0x000000401c007824 */ /* 0x000fe400078e00ff */
[----:B------:R-:W-:Y:S01]  /*8ee0*/  IMAD.SHL.U32 R7, R23, 0x8, RZ ;  /* 0x0000000817077824 */ /* 0x000fe200078e00ff */
[----:B------:R3:W-:Y:S02]  /*8ef0*/  STL.64 [R1+0x28], R14 ;  /* 0x0000280e01007387 */ /* 0x0007e40000100a00 */
[----:B------:R-:W-:-:S04]  /*8f00*/  LOP3.LUT R0, R0, 0x1c0, RZ, 0xc0, !PT ;  /* 0x000001c000007812 */ /* 0x000fc800078ec0ff */
[----:B------:R-:W-:Y:S02]  /*8f10*/  LOP3.LUT R7, R0, 0x8, R7, 0xf8, !PT ;  /* 0x0000000800077812 */ /* 0x000fe400078ef807 */
[----:B------:R-:W-:-:S04]  /*8f20*/  SHF.R.U32.HI R0, RZ, 0x3, R0 ;  /* 0x00000003ff007819 */ /* 0x000fc80000011600 */
[----:B------:R-:W-:Y:S01]  /*8f30*/  LOP3.LUT R22, R7, R0, RZ, 0x3c, !PT ;  /* 0x0000000007167212 */ /* 0x000fe200078e3cff */
[----:B------:R-:W-:Y:S01]  /*8f40*/  IMAD.SHL.U32 R7, R30, 0x40, RZ ;  /* 0x000000401e077824 */ /* 0x000fe200078e00ff */
[----:B------:R-:W-:Y:S01]  /*8f50*/  SHF.R.S32.HI R0, RZ, 0x1f, R27 ;  /* 0x0000001fff007819 */ /* 0x000fe2000001141b */
[----:B-1----:R-:W-:-:S03]  /*8f60*/  IMAD.WIDE.U32 R30, R20, c[0x0][0x210], RZ ;  /* 0x00008400141e7a25 */ /* 0x002fc600078e00ff */
[----:B------:R-:W-:Y:S01]  /*8f70*/  LOP3.LUT R21, R7, 0xfffffe00, RZ, 0xc0, !PT ;  /* 0xfffffe0007157812 */ /* 0x000fe200078ec0ff */
[----:B------:R-:W-:Y:S01]  /*8f80*/  IMAD R0, R0, c[0x0][0x2b0], RZ ;  /* 0x0000ac0000007a24 */ /* 0x000fe200078e02ff */
[----:B--2---:R-:W-:Y:S01]  /*8f90*/  IADD3 R12, P1, R2, 0x48, RZ ;  /* 0x00000048020c7810 */ /* 0x004fe20007f3e0ff */
[----:B---3--:R-:W-:Y:S02]  /*8fa0*/  IMAD.U32 R14, RZ, RZ, UR4 ;  /* 0x00000004ff0e7e24 */ /* 0x008fe4000f8e00ff */
[----:B------:R-:W-:Y:S02]  /*8fb0*/  IMAD.U32 R15, RZ, RZ, UR5 ;  /* 0x00000005ff0f7e24 */ /* 0x000fe4000f8e00ff */
[----:B------:R-:W-:-:S03]  /*8fc0*/  IMAD.X R13, RZ, RZ, R3, P1 ;  /* 0x000000ffff0d7224 */ /* 0x000fc600008e0603 */
[----:B------:R1:W-:Y:S04]  /*8fd0*/  STL.64 [R1+0x18], R14 ;  /* 0x0000180e01007387 */ /* 0x0003e80000100a00 */
[----:B------:R2:W-:Y:S01]  /*8fe0*/  STL.64 [R1+0x30], R12 ;  /* 0x0000300c01007387 */ /* 0x0005e20000100a00 */
[----:B-1----:R-:W-:Y:S01]  /*8ff0*/  @!P0 IMAD.WIDE R14, R4, 0x2, R10 ;  /* 0x00000002040e8825 */ /* 0x002fe200078e020a */
[----:B--2---:R-:W-:-:S04]  /*9000*/  @!P0 LOP3.LUT R12, R19, 0xfffffff8, RZ, 0xc0, !PT ;  /* 0xfffffff8130c8812 */ /* 0x004fc800078ec0ff */
[----:B------:R1:W-:Y:S01]  /*9010*/  @!P0 LDGSTS.E.BYPASS.LTC128B.128 [R18+0x17080], [R14.64], !P6 ;  /* 0x170800000e128fae */ /* 0x0003e2000f101d4e */
[----:B------:R-:W-:-:S04]  /*9020*/  @!P0 IMAD.WIDE R12, R12, 0x2, R10 ;  /* 0x000000020c0c8825 */ /* 0x000fc800078e020a */
[----:B------:R-:W-:Y:S01]  /*9030*/  @!P0 IMAD.WIDE R10, R8, 0x2, R10 ;  /* 0x00000002080a8825 */ /* 0x000fe200078e020a */
[----:B------:R2:W-:Y:S03]  /*9040*/  @!P0 LDGSTS.E.BYPASS.LTC128B.128 [R18+0x1b080], [R12.64], !P5 ;  /* 0x1b0800000c128fae */ /* 0x0005e6000e901d4e */
[----:B------:R-:W-:Y:S01]  /*9050*/  IMAD R8, R33, c[0x0][0x210], RZ ;  /* 0x0000840021087a24 */ /* 0x000fe200078e02ff */
[----:B------:R3:W-:Y:S01]  /*9060*/  @!P0 LDGSTS.E.BYPASS.LTC128B.128 [R18+0x1f080], [R10.64], !P4 ;  /* 0x1f0800000a128fae */ /* 0x0007e2000e101d4e */
[----:B------:R-:W-:Y:S02]  /*9070*/  LOP3.LUT P0, RZ, R25, 0x4, RZ, 0xc0, !PT ;  /* 0x0000000419ff7812 */ /* 0x000fe4000780c0ff */
[----:B------:R-:W-:Y:S01]  /*9080*/  IMAD R8, R20, c[0x0][0x214], R8 ;  /* 0x0000850014087a24 */ /* 0x000fe200078e0208 */
[----:B------:R-:W0:Y:S01]  /*9090*/  LDGDEPBAR ;  /* 0x00000000000079af */ /* 0x000e220000000000 */
[----:B------:R-:W-:Y:S02]  /*90a0*/  WARPSYNC 0xffffffff ;  /* 0xffffffff00007948 */ /* 0x000fe40003800000 */
[----:B------:R-:W-:-:S02]  /*90b0*/  IMAD.IADD R245, R31, 0x1, R8 ;  /* 0x000000011ff57824 */ /* 0x000fc400078e0208 */
[----:B--2---:R-:W-:Y:S02]  /*90c0*/  IMAD.MOV.U32 R13, RZ, RZ, 0x20 ;  /* 0x00000020ff0d7424 */ /* 0x004fe400078e00ff */
[----:B------:R-:W-:Y:S02]  /*90d0*/  IMAD.SHL.U32 R12, R25, 0x40, RZ ;  /* 0x00000040190c7824 */ /* 0x000fe400078e00ff */
[----:B---3--:R-:W-:Y:S01]  /*90e0*/  IMAD R11, R27, c[0x0][0x2b4], R0 ;  /* 0x0000ad001b0b7a24 */ /* 0x008fe200078e0200 */
[----:B------:R-:W-:Y:S01]  /*90f0*/  SEL R7, R13, 0xffffffe0, !P0 ;  /* 0xffffffe00d077807 */ /* 0x000fe20004000000 */
[----:B------:R-:W-:Y:S02]  /*9100*/  IMAD R10, R33, c[0x0][0x1e8], RZ ;  /* 0x00007a00210a7a24 */ /* 0x000fe400078e02ff */
[----:B-1----:R-:W-:-:S04]  /*9110*/  IMAD.WIDE.U32 R18, R20, c[0x0][0x1e8], RZ ;  /* 0x00007a0014127a25 */ /* 0x002fc800078e00ff */
[----:B------:R-:W-:Y:S01]  /*9120*/  IMAD R10, R20, c[0x0][0x1ec], R10 ;  /* 0x00007b00140a7a24 */ /* 0x000fe200078e020a */
[----:B------:R-:W-:Y:S01]  /*9130*/  LOP3.LUT R20, R12, 0x1c0, RZ, 0xc0, !PT ;  /* 0x000001c00c147812 */ /* 0x000fe200078ec0ff */
[----:B------:R-:W-:Y:S02]  /*9140*/  IMAD.IADD R243, R241, 0x1, R11 ;  /* 0x00000001f1f37824 */ /* 0x000fe400078e020b */
[----:B------:R-:W-:Y:S01]  /*9150*/  IMAD.IADD R244, R19, 0x1, R10 ;  /* 0x0000000113f47824 */ /* 0x000fe200078e020a */
[----:B----4-:R-:W-:-:S04]  /*9160*/  SHF.R.S32.HI R14, RZ, 0x1f, R129 ;  /* 0x0000001fff0e7819 */ /* 0x010fc80000011481 */
[----:B------:R-:W-:-:S04]  /*9170*/  LEA.HI R4, R14, R129, RZ, 0x3 ;  /* 0x000000810e047211 */ /* 0x000fc800078f18ff */
[----:B------:R-:W-:-:S05]  /*9180*/  LOP3.LUT R0, R4, 0xfffffff8, RZ, 0xc0, !PT ;  /* 0xfffffff804007812 */ /* 0x000fca00078ec0ff */
[----:B------:R-:W-:-:S04]  /*9190*/  IMAD.IADD R0, R129, 0x1, -R0 ;  /* 0x0000000181007824 */ /* 0x000fc800078e0a00 */
[----:B------:R-:W-:-:S05]  /*91a0*/  IMAD.SHL.U32 R219, R0, 0x8, RZ ;  /* 0x0000000800db7824 */ /* 0x000fca00078e00ff */
[C---:B------:R-:W-:Y:S02]  /*91b0*/  ISETP.GE.AND P5, PT, R219.reuse, c[0x0][0x1d4], PT ;  /* 0x00007500db007a0c */ /* 0x040fe40003fa6270 */
[C---:B------:R-:W-:Y:S02]  /*91c0*/  IADD3 R17, R219.reuse, 0x40, RZ ;  /* 0x00000040db117810 */ /* 0x040fe40007ffe0ff */
[----:B------:R-:W-:Y:S02]  /*91d0*/  IADD3 R16, R219, 0x80, RZ ;  /* 0x00000080db107810 */ /* 0x000fe40007ffe0ff */
[----:B------:R-:W-:Y:S02]  /*91e0*/  ISETP.GE.AND P6, PT, R17, c[0x0][0x1d4], PT ;  /* 0x0000750011007a0c */ /* 0x000fe40003fc6270 */
[----:B------:R-:W-:Y:S02]  /*91f0*/  ISETP.GE.AND P2, PT, R16, c[0x0][0x1d4], PT ;  /* 0x0000750010007a0c */ /* 0x000fe40003f46270 */
[----:B------:R-:W-:-:S03]  /*9200*/  IADD3 R15, R219, 0xc0, RZ ;  /* 0x000000c0db0f7810 */ /* 0x000fc60007ffe0ff */
[----:B------:R-:W-:Y:S02]  /*9210*/  @P5 LOP3.LUT R208, R208, 0x100, RZ, 0xfc, !PT ;  /* 0x00000100d0d05812 */ /* 0x000fe400078efcff */
[----:B------:R-:W-:Y:S02]  /*9220*/  ISETP.GE.AND P3, PT, R15, c[0x0][0x1d4], PT ;  /* 0x000075000f007a0c */ /* 0x000fe40003f66270 */
[----:B------:R-:W-:-:S04]  /*9230*/  LOP3.LUT R208, R208, 0xffffff7f, RZ, 0xc0, !PT ;  /* 0xffffff7fd0d07812 */ /* 0x000fc800078ec0ff */
[----:B------:R-:W-:-:S04]  /*9240*/  @P6 LOP3.LUT R208, R208, 0x80, RZ, 0xfc, !PT ;  /* 0x00000080d0d06812 */ /* 0x000fc800078efcff */
[----:B------:R-:W-:-:S04]  /*9250*/  LOP3.LUT R208, R208, 0xffffffbf, RZ, 0xc0, !PT ;  /* 0xffffffbfd0d07812 */ /* 0x000fc800078ec0ff */
[----:B------:R-:W-:-:S04]  /*9260*/  @P2 LOP3.LUT R208, R208, 0x40, RZ, 0xfc, !PT ;  /* 0x00000040d0d02812 */ /* 0x000fc800078efcff */
[----:B------:R-:W-:-:S04]  /*9270*/  LOP3.LUT R208, R208, 0xfffffbff, RZ, 0xc0, !PT ;  /* 0xfffffbffd0d07812 */ /* 0x000fc800078ec0ff */
[----:B------:R-:W-:Y:S02]  /*9280*/  @P3 LOP3.LUT R208, R208, 0x400, RZ, 0xfc, !PT ;  /* 0x00000400d0d03812 */ /* 0x000fe400078efcff */
[----:B------:R-:W-:Y:S01]  /*9290*/  SHF.R.S32.HI R236, RZ, 0x3, R4 ;  /* 0x00000003ffec7819 */ /* 0x000fe20000011404 */
[----:B------:R-:W-:Y:S01]  /*92a0*/  IMAD.MOV.U32 R112, RZ, RZ, 0x30 ;  /* 0x00000030ff707424 */ /* 0x000fe200078e00ff */
[----:B------:R-:W-:Y:S01]  /*92b0*/  BAR.SYNC.DEFER_BLOCKING 0x0 ;  /* 0x0000000000007b1d */ /* 0x000fe20000010000 */
[----:B------:R-:W-:Y:S02]  /*92c0*/  IMAD.MOV.U32 R3, RZ, RZ, c[0x0][0x2b8] ;  /* 0x0000ae00ff037624 */ /* 0x000fe400078e00ff */
[----:B------:R-:W-:Y:S02]  /*92d0*/  IMAD R144, R218, R112, -0x30 ;  /* 0xffffffd0da907424 */ /* 0x000fe400078e0270 */
[----:B------:R-:W-:Y:S01]  /*92e0*/  IMAD R234, R0, 0x20, R236 ;  /* 0x0000002000ea7824 */ /* 0x000fe200078e02ec */
[----:B------:R-:W-:Y:S01]  /*92f0*/  ISETP.NE.AND P1, PT, R3, 0x1, PT ;  /* 0x000000010300780c */ /* 0x000fe20003f25270 */
[----:B------:R-:W-:Y:S02]  /*9300*/  IMAD.MOV.U32 R220, RZ, RZ, RZ ;  /* 0x000000ffffdc7224 */ /* 0x000fe400078e00ff */
[----:B------:R-:W-:-:S05]  /*9310*/  IMAD.IADD R3, R234, 0x1, R144 ;  /* 0x00000001ea037824 */ /* 0x000fca00078e0290 */
[----:B-----5:R-:W-:Y:S01]  /*9320*/  ISETP.GE.AND P0, PT, R3, R26, PT ;  /* 0x0000001a0300720c */ /* 0x020fe20003f06270 */
[----:B------:R-:W-:-:S03]  /*9330*/  IMAD.IADD R3, R242, 0x1, R3 ;  /* 0x00000001f2037824 */ /* 0x000fc600078e0203 */
[----:B------:R-:W-:Y:S01]  /*9340*/  ISETP.GT.OR P0, PT, R234, 0x2f, P0 ;  /* 0x0000002fea00780c */ /* 0x000fe20000704670 */
[----:B------:R-:W-:-:S04]  /*9350*/  @P1 IMAD.HI.U32 R4, R3, c[0x0][0x2bc], RZ ;  /* 0x0000af0003041a27 */ /* 0x000fc800078e00ff */
[----:B------:R-:W-:Y:S01]  /*9360*/  IMAD.MOV.U32 R0, RZ, RZ, R3 ;  /* 0x000000ffff007224 */ /* 0x000fe200078e0003 */
[----:B------:R-:W-:-:S07]  /*9370*/  @P1 SHF.R.U32.HI R0, RZ, c[0x0][0x2c0], R4 ;  /* 0x0000b000ff001a19 */ /* 0x000fce0000011604 */
[----:B------:R-:W-:-:S04]  /*9380*/  @!P0 IADD3 R4, P1, R0, R240, RZ ;  /* 0x000000f000048210 */ /* 0x000fc80007f3e0ff */
[----:B------:R-:W-:Y:S02]  /*9390*/  @!P0 LEA.HI.X.SX32 R8, R0, R243, 0x1, P1 ;  /* 0x000000f300088211 */ /* 0x000fe400008f0eff */
[----:B------:R-:W-:-:S04]  /*93a0*/  @!P0 LEA R10, P1, R4, c[0x0][0x2a0], 0x2 ;  /* 0x0000a800040a8a11 */ /* 0x000fc800078210ff */
[----:B------:R-:W-:-:S05]  /*93b0*/  @!P0 LEA.HI.X R11, R4, c[0x0][0x2a4], R8, 0x2, P1 ;  /* 0x0000a900040b8a11 */ /* 0x000fca00008f1408 */
[----:B------:R1:W2:Y:S01]  /*93c0*/  @!P0 LDG.E R220, [R10.64] ;  /* 0x0000000e0adc8981 */ /* 0x0002a2000c1e1900 */
[----:B------:R-:W-:Y:S01]  /*93d0*/  IMAD.MOV R0, RZ, RZ, -R0 ;  /* 0x000000ffff007224 */ /* 0x000fe200078e0a00 */
[----:B------:R-:W-:Y:S01]  /*93e0*/  LEA.HI R14, R14, R129, RZ, 0x6 ;  /* 0x000000810e0e7211 */ /* 0x000fe200078f30ff */
[----:B------:R-:W-:Y:S01]  /*93f0*/  IMAD.SHL.U32 R4, R236, 0x40, RZ ;  /* 0x00000040ec047824 */ /* 0x000fe200078e00ff */
[----:B------:R-:W-:Y:S01]  /*9400*/  LOP3.LUT R208, R208, 0xfffffdff, RZ, 0xc0, !PT ;  /* 0xfffffdffd0d07812 */ /* 0x000fe200078ec0ff */
[----:B------:R-:W-:Y:S01]  /*9410*/  IMAD R221, R0, c[0x0][0x2b8], R3 ;  /* 0x0000ae0000dd7a24 */ /* 0x000fe200078e0203 */
[----:B------:R-:W-:Y:S01]  /*9420*/  BSSY B2, `(.L_x_1195) ;  /* 0x000004f000027945 */ /* 0x000fe20003800000 */
[----:B------:R-:W-:Y:S01]  /*9430*/  IMAD R112, R218, -0x30, R112 ;  /* 0xffffffd0da707824 */ /* 0x000fe200078e0270 */
[----:B------:R-:W-:Y:S02]  /*9440*/  IADD3 R101, R2, 0x18, RZ ;  /* 0x0000001802657810 */ /* 0x000fe40007ffe0ff */
[----:B------:R-:W-:Y:S01]  /*9450*/  SHF.R.S32.HI R141, RZ, 0x1f, R221 ;  /* 0x0000001fff8d7819 */ /* 0x000fe200000114dd */
[----:B------:R-:W-:Y:S01]  /*9460*/  IMAD.IADD R142, R26, 0x1, R112 ;  /* 0x000000011a8e7824 */ /* 0x000fe200078e0270 */
[----:B------:R-:W-:-:S03]  /*9470*/  MOV R146, 0x9910 ;  /* 0x0000991000927802 */ /* 0x000fc60000000f00 */
[----:B------:R-:W-:-:S04]  /*9480*/  IMAD R0, R141, c[0x0][0x1e0], RZ ;  /* 0x000078008d007a24 */ /* 0x000fc800078e02ff */
[C---:B------:R-:W-:Y:S02]  /*9490*/  IMAD R0, R221.reuse, c[0x0][0x1e4], R0 ;  /* 0x00007900dd007a24 */ /* 0x040fe400078e0200 */
[----:B-1----:R-:W-:-:S04]  /*94a0*/  IMAD.WIDE.U32 R10, R221, c[0x0][0x1e0], RZ ;  /* 0x00007800dd0a7a25 */ /* 0x002fc800078e00ff */
[----:B------:R-:W-:Y:S01]  /*94b0*/  IMAD.IADD R11, R11, 0x1, R0 ;  /* 0x000000010b0b7824 */ /* 0x000fe200078e0200 */
[----:B--2---:R-:W-:-:S03]  /*94c0*/  SHF.R.S32.HI R143, RZ, 0x1f, R220 ;  /* 0x0000001fff8f7819 */ /* 0x004fc600000114dc */
        /* <DEDUP_REMOVED lines=8> */
[----:B------:R-:W-:Y:S02]  /*9550*/  LOP3.LUT R0, R4, 0x1c0, RZ, 0xc0, !PT ;  /* 0x000001c004007812 */ /* 0x000fe400078ec0ff */
[----:B------:R-:W-:Y:S01]  /*9560*/  IMNMX R4, R142, 0x30, PT ;  /* 0x000000308e047817 */ /* 0x000fe20003800200 */
[----:B------:R-:W1:Y:S01]  /*9570*/  SHFL.IDX PT, R11, R3, RZ, 0x181f ;  /* 0x00181fff030b7589 */ /* 0x000e6200000e0000 */
[----:B------:R-:W-:Y:S02]  /*9580*/  LOP3.LUT R13, R0, 0x38, R219, 0xf8, !PT ;  /* 0x00000038000d7812 */ /* 0x000fe400078ef8db */
[----:B------:R-:W-:Y:S01]  /*9590*/  SHF.R.U32.HI R8, RZ, 0x3, R0 ;  /* 0x00000003ff087819 */ /* 0x000fe20000011600 */
[----:B------:R-:W-:Y:S01]  /*95a0*/  IMAD.IADD R0, R4, 0x1, -R236 ;  /* 0x0000000104007824 */ /* 0x000fe200078e0aec */
[----:B------:R-:W-:Y:S01]  /*95b0*/  SHFL.IDX PT, R12, R12, 0x1, 0x181f ;  /* 0x00381f000c0c7f89 */ /* 0x000fe200000e0000 */
[----:B------:R-:W-:Y:S01]  /*95c0*/  IMAD.SHL.U32 R4, R14, 0x8, RZ ;  /* 0x000000080e047824 */ /* 0x000fe200078e00ff */
[----:B------:R-:W-:-:S02]  /*95d0*/  LOP3.LUT R8, R13, R8, RZ, 0x3c, !PT ;  /* 0x000000080d087212 */ /* 0x000fc400078e3cff */
[----:B------:R2:W3:Y:S01]  /*95e0*/  SHFL.IDX PT, R13, R3, 0x1, 0x181f ;  /* 0x00381f00030d7f89 */ /* 0x0004e200000e0000 */
[----:B------:R-:W-:Y:S02]  /*95f0*/  ISETP.GE.AND P1, PT, R0, 0x1, PT ;  /* 0x000000010000780c */ /* 0x000fe40003f26270 */
[----:B------:R-:W-:Y:S02]  /*9600*/  SHF.R.S32.HI R14, RZ, 0x1f, R16 ;  /* 0x0000001fff0e7819 */ /* 0x000fe40000011410 */
[----:B------:R-:W-:Y:S02]  /*9610*/  LOP3.LUT R209, R8, 0xfffffe00, R4, 0xf8, !PT ;  /* 0xfffffe0008d17812 */ /* 0x000fe400078ef804 */
[----:B------:R-:W-:Y:S02]  /*9620*/  SHF.R.S32.HI R8, RZ, 0x1f, R15 ;  /* 0x0000001fff087819 */ /* 0x000fe4000001140f */
[----:B------:R-:W-:Y:S02]  /*9630*/  ISETP.GT.AND P0, PT, R0, 0x20, PT ;  /* 0x000000200000780c */ /* 0x000fe40003f04270 */
[----:B------:R-:W-:-:S03]  /*9640*/  LEA.HI R0, R8, R15, RZ, 0x3 ;  /* 0x0000000f08007211 */ /* 0x000fc600078f18ff */
[----:B-1----:R-:W-:Y:S01]  /*9650*/  @P1 IMAD.WIDE R18, R219, 0x2, R10 ;  /* 0x00000002db121825 */ /* 0x002fe200078e020a */
[----:B------:R-:W-:-:S04]  /*9660*/  LOP3.LUT R246, R0, 0xfffffff8, RZ, 0xc0, !PT ;  /* 0xfffffff800f67812 */ /* 0x000fc800078ec0ff */
[----:B------:R-:W-:-:S03]  /*9670*/  SHF.R.S32.HI R249, RZ, 0x1f, R246 ;  /* 0x0000001ffff97819 */ /* 0x000fc600000114f6 */
[----:B------:R-:W-:Y:S01]  /*9680*/  @P0 IMAD.SHL.U32 R0, R209, 0x2, RZ ;  /* 0x00000002d1000824 */ /* 0x000fe200078e00ff */
[----:B--2---:R-:W-:-:S04]  /*9690*/  SHF.R.S32.HI R3, RZ, 0x1f, R17 ;  /* 0x0000001fff037819 */ /* 0x004fc80000011411 */
[----:B------:R-:W-:Y:S02]  /*96a0*/  LEA.HI R4, R3, R17, RZ, 0x3 ;  /* 0x0000001103047211 */ /* 0x000fe400078f18ff */
[----:B------:R-:W-:Y:S02]  /*96b0*/  LEA.HI R3, R14, R16, RZ, 0x3 ;  /* 0x000000100e037211 */ /* 0x000fe400078f18ff */
[----:B------:R-:W-:Y:S02]  /*96c0*/  LOP3.LUT R248, R4, 0xfffffff8, RZ, 0xc0, !PT ;  /* 0xfffffff804f87812 */ /* 0x000fe400078ec0ff */
[----:B------:R-:W-:Y:S01]  /*96d0*/  LOP3.LUT R247, R3, 0xfffffff8, RZ, 0xc0, !PT ;  /* 0xfffffff803f77812 */ /* 0x000fe200078ec0ff */
[----:B------:R-:W-:Y:S01]  /*96e0*/  @P1 IMAD.SHL.U32 R3, R209, 0x2, RZ ;  /* 0x00000002d1031824 */ /* 0x000fe200078e00ff */
[----:B------:R-:W-:Y:S01]  /*96f0*/  LEA.HI R4, R32, R166, RZ, 0x5 ;  /* 0x000000a620047211 */ /* 0x000fe200078f28ff */
[----:B------:R-:W-:Y:S01]  /*9700*/  @P1 IMAD.WIDE R16, R248, 0x2, R10 ;  /* 0x00000002f8101825 */ /* 0x000fe200078e020a */
[----:B------:R-:W-:-:S02]  /*9710*/  SHF.R.S32.HI R251, RZ, 0x1f, R248 ;  /* 0x0000001ffffb7819 */ /* 0x000fc400000114f8 */
[----:B------:R3:W-:Y:S01]  /*9720*/  @P1 LDGSTS.E.BYPASS.LTC128B.128 [R3+0xa080], [R18.64], !P5 ;  /* 0x0a08000012031fae */ /* 0x0007e2000e901d4e */
[----:B------:R-:W-:Y:S01]  /*9730*/  @P1 IMAD.WIDE R14, R247, 0x2, R10 ;  /* 0x00000002f70e1825 */ /* 0x000fe200078e020a */
[----:B------:R-:W-:Y:S02]  /*9740*/  SHF.R.S32.HI R250, RZ, 0x1f, R247 ;  /* 0x0000001ffffa7819 */ /* 0x000fe400000114f7 */
[----:B------:R1:W-:Y:S01]  /*9750*/  @P1 LDGSTS.E.BYPASS.LTC128B.128 [R3+0xb880], [R16.64], !P6 ;  /* 0x0b88000010031fae */ /* 0x0003e2000f101d4e */
[----:B------:R-:W-:-:S03]  /*9760*/  @P1 IMAD.WIDE R10, R246, 0x2, R10 ;  /* 0x00000002f60a1825 */ /* 0x000fc600078e020a */
[----:B------:R2:W-:Y:S04]  /*9770*/  @P1 LDGSTS.E.BYPASS.LTC128B.128 [R3+0xd080], [R14.64], !P2 ;  /* 0x0d0800000e031fae */ /* 0x0005e8000d101d4e */
[----:B------:R4:W-:Y:S01]  /*9780*/  @P1 LDGSTS.E.BYPASS.LTC128B.128 [R3+0xe880], [R10.64], !P3 ;  /* 0x0e8800000a031fae */ /* 0x0009e2000d901d4e */
[----:B------:R-:W-:-:S13]  /*9790*/  ISETP.GT.AND P1, PT, R234, 0x2f, PT ;  /* 0x0000002fea00780c */ /* 0x000fda0003f24270 */
[----:B------:R-:W-:Y:S01]  /*97a0*/  @P1 LOP3.LUT R208, R208, 0x200, RZ, 0xfc, !PT ;  /* 0x00000200d0d01812 */ /* 0x000fe200078efcff */
[----:B---3--:R-:W-:-:S04]  /*97b0*/  @P0 IMAD.WIDE R18, R219, 0x2, R12 ;  /* 0x00000002db120825 */ /* 0x008fc800078e020c */
[--C-:B-1----:R-:W-:Y:S01]  /*97c0*/  @P0 IMAD.WIDE R16, R248, 0x2, R12.reuse ;  /* 0x00000002f8100825 */ /* 0x102fe200078e020c */
[----:B------:R1:W-:Y:S03]  /*97d0*/  @P0 LDGSTS.E.BYPASS.LTC128B.128 [R0+0xb080], [R18.64], !P5 ;  /* 0x0b08000012000fae */ /* 0x0003e6000e901d4e */
[--C-:B--2---:R-:W-:Y:S01]  /*97e0*/  @P0 IMAD.WIDE R14, R247, 0x2, R12.reuse ;  /* 0x00000002f70e0825 */ /* 0x104fe200078e020c */
[----:B------:R1:W-:Y:S03]  /*97f0*/  @P0 LDGSTS.E.BYPASS.LTC128B.128 [R0+0xc880], [R16.64], !P6 ;  /* 0x0c88000010000fae */ /* 0x0003e6000f101d4e */
[----:B------:R-:W-:Y:S01]  /*9800*/  @P0 IMAD.WIDE R12, R246, 0x2, R12 ;  /* 0x00000002f60c0825 */ /* 0x000fe200078e020c */
[----:B------:R1:W-:Y:S01]  /*9810*/  @P0 LDGSTS.E.BYPASS.LTC128B.128 [R0+0xe080], [R14.64], !P2 ;  /* 0x0e0800000e000fae */ /* 0x0003e2000d101d4e */
[----:B----4-:R-:W-:-:S02]  /*9820*/  LOP3.LUT R10, R22, R21, RZ, 0xfc, !PT ;  /* 0x00000015160a7212 */ /* 0x010fc400078efcff */
[----:B------:R-:W-:Y:S01]  /*9830*/  IMAD.SHL.U32 R3, R29, 0x8, RZ ;  /* 0x000000081d037824 */ /* 0x000fe200078e00ff */
[----:B------:R1:W-:Y:S01]  /*9840*/  @P0 LDGSTS.E.BYPASS.LTC128B.128 [R0+0xf880], [R12.64], !P3 ;  /* 0x0f8800000c000fae */ /* 0x0003e2000d901d4e */
[----:B------:R-:W-:-:S03]  /*9850*/  LOP3.LUT P0, RZ, R25, 0x2, RZ, 0xc0, !PT ;  /* 0x0000000219ff7812 */ /* 0x000fc6000780c0ff */
[----:B------:R-:W0:Y:S01]  /*9860*/  LDGDEPBAR ;  /* 0x00000000000079af */ /* 0x000e220000000000 */
[----:B------:R-:W-:Y:S01]  /*9870*/  LOP3.LUT R3, R20, 0x8, R3, 0xf8, !PT ;  /* 0x0000000814037812 */ /* 0x000fe200078ef803 */
[----:B-1----:R-:W-:Y:S01]  /*9880*/  IMAD.SHL.U32 R0, R4, 0x20, RZ ;  /* 0x0000002004007824 */ /* 0x002fe200078e00ff */
[----:B------:R-:W-:-:S04]  /*9890*/  SHF.R.U32.HI R4, RZ, 0x3, R20 ;  /* 0x00000003ff047819 */ /* 0x000fc80000011614 */
[----:B------:R-:W-:Y:S01]  /*98a0*/  LOP3.LUT R3, R3, R4, RZ, 0x3c, !PT ;  /* 0x0000000403037212 */ /* 0x000fe200078e3cff */
[----:B------:R-:W-:Y:S01]  /*98b0*/  IMAD.MOV.U32 R4, RZ, RZ, 0x10 ;  /* 0x00000010ff047424 */ /* 0x000fe200078e00ff */
[----:B------:R-:W-:-:S03]  /*98c0*/  LOP3.LUT R0, R0, 0xfffffc00, RZ, 0xc0, !PT ;  /* 0xfffffc0000007812 */ /* 0x000fc600078ec0ff */
[----:B------:R-:W-:Y:S01]  /*98d0*/  IMAD R8, R23, 0x200, R3 ;  /* 0x0000020017087824 */ /* 0x000fe200078e0203 */
[----:B------:R-:W-:Y:S02]  /*98e0*/  IADD3 R0, R22, R21, R0 ;  /* 0x0000001516007210 */ /* 0x000fe40007ffe000 */
[----:B------:R-:W-:Y:S02]  /*98f0*/  SEL R4, R4, 0xfffffff0, !P0 ;  /* 0xfffffff004047807 */ /* 0x000fe40004000000 */
[----:B------:R-:W-:Y:S05]  /*9900*/  CALL.REL.NOINC `($_ZN7cutlass13device_kernelIN5flash19enable_sm80_to_sm89INS1_16FlashAttnFwdSm80INS1_25CollectiveMainloopFwdSm80ILi8ELi1ELb0EN4cute5tupleIJNS5_1CILi128EEENS7_ILi48EEENS7_ILi256EEEEEELi256ENS_6half_tEfNS_4arch4Sm80ELb0ELb1ELb0ELb1ELb1ELb1ELb1ELb0EEENS1_21CollectiveEpilogueFwdINS6_IJS8_SA_S9_EEENS6_IJNS7_ILi1EEESI_SI_EEESC_SE_Li256ELb1ELb1ELb0ELb0EEENS1_19SingleTileSchedulerILb1ELb0ELb1ELi128EEEEEEEEEvNT_6ParamsE$_ZZN5flash25CollectiveMainloopFwdSm80ILi8ELi1ELb0EN4cute5tupleIJNS1_1CILi128EEENS3_ILi48EEENS3_ILi256EEEEEELi256EN7cutlass6half_tEfNS8_4arch4Sm80ELb0ELb1ELb0ELb1ELb1ELb1ELb1ELb0EE3mmaINS_16FlashAttnFwdSm80ISC_NS_21CollectiveEpilogueFwdINS2_IJS4_S6_S5_EEENS2_IJNS3_ILi1EEESH_SH_EEES9_SB_Li256ELb1ELb1ELb0ELb0EEENS_19SingleTileSchedulerILb1ELb0ELb1ELi128EEEE13SharedStorageENS1_6TensorINS1_11ArrayEngineIfLm128EEENS1_6LayoutINS2_IJNS2_IJNS3_ILi2EEESS_EEESH_NS3_ILi32EEEEEENS2_IJNS2_IJSH_SS_EEENS3_ILi0EEENS3_ILi4EEEEEEEEEENS_7SoftmaxILi2ELi0EEEEEbRKNSC_6ParamsERT0_RT1_iRKNS_16SeqlenInfoQKNewKILb1ELb1EEENS2_IJiiiiEEERT_ENKUlvE_clEv) ;  /* 0x00012e6000007944 */ /* 0x000fea0003c00000 */
[----:B------:R-:W-:Y:S05]  /*9910*/  BSYNC B2 ;  /* 0x0000000000027941 */ /* 0x000fea0003800000 */
.L_x_1195:
[----:B------:R2:W5:Y:S01]  /*9920*/  LDL R76, [R1] ;  /* 0x00000000014c7983 */ /* 0x0005620000100800 */
[----:B------:R-:W-:-:S04]  /*9930*/  DEPBAR.LE SB0, 0x0 ;  /* 0x000080000000791a */ /* 0x000fc80000000000 */
[----:B------:R2:W5:Y:S01]  /*9940*/  LDL R231, [R1+0x10] ;  /* 0x0000100001e77983 */ /* 0x0005620000100800 */
[----:B------:R-:W-:Y:S01]  /*9950*/  WARPSYNC 0xffffffff ;  /* 0xffffffff00007948 */ /* 0x000fe20003800000 */
[----:B------:R-:W-:Y:S01]  /*9960*/  SHF.L.U32 R196, R8, 0x1, RZ ;  /* 0x0000000108c47819 */ /* 0x000fe200000006ff */
[----:B------:R-:W-:Y:S01]  /*9970*/  IMAD.WIDE.U32 R2, R221, c[0x0][0x208], RZ ;  /* 0x00008200dd027a25 */ /* 0x000fe200078e00ff */
[----:B------:R-:W-:Y:S01]  /*9980*/  BAR.SYNC.DEFER_BLOCKING 0x0 ;  /* 0x0000000000007b1d */ /* 0x000fe20000010000 */
[C---:B------:R-:W-:Y:S02]  /*9990*/  LEA R205, R0.reuse, 0x10080, 0x1 ;  /* 0x0001008000cd7811 */ /* 0x040fe400078e08ff */
[----:B-1----:R-:W-:Y:S01]  /*99a0*/  SHF.L.U32 R12, R0, 0x1, RZ ;  /* 0x00000001000c7819 */ /* 0x002fe200000006ff */
[----:B------:R-:W-:Y:S01]  /*99b0*/  IMAD R0, R4, 0x2, R196 ;  /* 0x0000000204007824 */ /* 0x000fe200078e02c4 */
[----:B------:R-:W-:Y:S01]  /*99c0*/  LEA R204, R9, R205, 0x1 ;  /* 0x000000cd09cc7211 */ /* 0x000fe200078e08ff */
[----:B------:R-:W1:Y:S04]  /*99d0*/  S2R R11, SR_CTAID.Y ;  /* 0x00000000000b7919 */ /* 0x000e680000002600 */
[----:B------:R-:W3:Y:S04]  /*99e0*/  LDSM.16.M88.4 R40, [R0+0xa080] ;  /* 0x00a080000028783b */ /* 0x000ee80000000200 */
[----:B------:R-:W4:Y:S01]  /*99f0*/  LDSM.16.M88.4 R56, [R0+0xa880] ;  /* 0x00a880000038783b */ /* 0x000f220000000200 */
[----:B-1----:R-:W-:-:S03]  /*9a00*/  IMAD.WIDE.U32 R20, R11, c[0x0][0x210], RZ ;  /* 0x000084000b147a25 */ /* 0x002fc600078e00ff */
[----:B------:R1:W2:Y:S04]  /*9a10*/  LDSM.16.M88.4 R64, [R0+0xb080] ;  /* 0x00b080000040783b */ /* 0x0002a80000000200 */
[----:B------:R-:W2:Y:S04]  /*9a20*/  LDSM.16.M88.4 R12, [R12+0x10080] ;  /* 0x010080000c0c783b */ /* 0x000ea80000000200 */
[----:B------:R2:W2:Y:S04]  /*9a30*/  LDSM.16.M88.4 R28, [R196+0xa080] ;  /* 0x00a08000c41c783b */ /* 0x0004a80000000200 */
[----:B------:R2:W2:Y:S04]  /*9a40*/  LDSM.16.M88.4 R36, [R196+0xa880] ;  /* 0x00a88000c424783b */ /* 0x0004a80000000200 */
[----:B------:R2:W2:Y:S04]  /*9a50*/  LDSM.16.M88.4 R44, [R196+0xb080] ;  /* 0x00b08000c42c783b */ /* 0x0004a80000000200 */
[----:B------:R2:W2:Y:S01]  /*9a60*/  LDSM.16.M88.4 R16, [R204] ;  /* 0x00000000cc10783b */ /* 0x0004a20000000200 */
[----:B-1----:R-:W-:-:S04]  /*9a70*/  IMAD R0, R141, c[0x0][0x208], RZ ;  /* 0x000082008d007a24 */ /* 0x002fc800078e02ff */
[----:B------:R-:W-:-:S04]  /*9a80*/  IMAD R0, R221, c[0x0][0x20c], R0 ;  /* 0x00008300dd007a24 */ /* 0x000fc800078e0200 */
[----:B------:R-:W-:Y:S02]  /*9a90*/  IMAD.IADD R3, R3, 0x1, R0 ;  /* 0x0000000103037824 */ /* 0x000fe400078e0200 */
[----:B------:R-:W-:Y:S02]  /*9aa0*/  IMAD R0, R143, c[0x0][0x218], RZ ;  /* 0x000086008f007a24 */ /* 0x000fe400078e02ff */
[----:B------:R-:W-:-:S04]  /*9ab0*/  IMAD.WIDE.U32 R2, R220, c[0x0][0x218], R2 ;  /* 0x00008600dc027a25 */ /* 0x000fc800078e0002 */
[----:B------:R-:W-:Y:S01]  /*9ac0*/  IMAD R8, R220, c[0x0][0x21c], R0 ;  /* 0x00008700dc087a24 */ /* 0x000fe200078e0200 */
[----:B------:R-:W-:Y:S02]  /*9ad0*/  IADD3 R2, P1, R20, R2, RZ ;  /* 0x0000000214027210 */ /* 0x000fe40007f3e0ff */
[----:B------:R-:W-:Y:S02]  /*9ae0*/  IADD3 R0, R196, 0xa080, RZ ;  /* 0x0000a080c4007810 */ /* 0x000fe40007ffe0ff */
[----:B------:R-:W-:Y:S02]  /*9af0*/  LEA R11, P0, R2, c[0x0][0x1f8], 0x1 ;  /* 0x00007e00020b7a11 */ /* 0x000fe400078008ff */
[----:B------:R-:W-:Y:S02]  /*9b00*/  IADD3.X R3, R245, R3, R8, P1, !PT ;  /* 0x00000003f5037210 */ /* 0x000fe40000ffe408 */
[----:B------:R-:W-:Y:S01]  /*9b10*/  LEA R203, R4, R0, 0x1 ;  /* 0x0000000004cb7211 */ /* 0x000fe200078e08ff */
[----:B------:R-:W-:Y:S01]  /*9b20*/  IMAD.IADD R0, R142, 0x1, -R236 ;  /* 0x000000018e007824 */ /* 0x000fe200078e0aec */
[----:B------:R-:W-:Y:S01]  /*9b30*/  LEA.HI.X R4, R2, c[0x0][0x1fc], R3, 0x1, P0 ;  /* 0x00007f0002047a11 */ /* 0x000fe200000f0c03 */
[----:B------:R-:W-:Y:S05]  /*9b40*/  BRA.DIV ~URZ, `(.L_x_1196) ;  /* 0x000110d27f007947 */ /* 0x000fea000b800000 */
[----:B---34-:R1:W3:Y:S02]  /*9b50*/  SHFL.IDX PT, R3, R4, RZ, 0x181f ;  /* 0x00181fff04037589 */ /* 0x0182e400000e0000 */
.L_x_1319:
[----:B------:R-:W4:Y:S01]  /*9b60*/  SHFL.IDX PT, R2, R11, RZ, 0x181f ;  /* 0x00181fff0b027589 */ /* 0x000f2200000e0000 */
[----:B------:R-:W-:Y:S01]  /*9b70*/  ISETP.GE.AND P1, PT, R219, c[0x0][0x1d4], PT ;  /* 0x00007500db007a0c */ /* 0x000fe20003f26270 */
[----:B------:R-:W-:Y:S01]  /*9b80*/  IMAD.SHL.U32 R209, R209, 0x2, RZ ;  /* 0x00000002d1d17824 */ /* 0x000fe200078e00ff */
[----:B------:R-:W-:Y:S01]  /*9b90*/  IADD3 R8, R219, 0x40, RZ ;  /* 0x00000040db087810 */ /* 0x000fe20007ffe0ff */
[----:B------:R-:W-:Y:S01]  /*9ba0*/  BSSY B0, `(.L_x_1197) ;  /* 0x0000030000007945 */ /* 0x000fe20003800000 */
[----:B------:R-:W-:-:S02]  /*9bb0*/  ISETP.LT.OR P0, PT, R0, 0x1, P1 ;  /* 0x000000010000780c */ /* 0x000fc40000f01670 */
[----:B------:R-:W-:Y:S02]  /*9bc0*/  ISETP.GE.AND P4, PT, R8, c[0x0][0x1d4], PT ;  /* 0x0000750008007a0c */ /* 0x000fe40003f86270 */
[----:B------:R-:W-:Y:S02]  /*9bd0*/  IADD3 R8, R219, 0x80, RZ ;  /* 0x00000080db087810 */ /* 0x000fe40007ffe0ff */
[----:B------:R-:W-:Y:S02]  /*9be0*/  ISETP.GT.AND P5, PT, R129, 0x7f, PT ;  /* 0x0000007f8100780c */ /* 0x000fe40003fa4270 */
[----:B------:R-:W-:Y:S02]  /*9bf0*/  ISETP.GE.AND P3, PT, R8, c[0x0][0x1d4], PT ;  /* 0x0000750008007a0c */ /* 0x000fe40003f66270 */
[----:B------:R-:W-:Y:S02]  /*9c00*/  IADD3 R8, R219, 0xc0, RZ ;  /* 0x000000c0db087810 */ /* 0x000fe40007ffe0ff */
[----:B------:R-:W-:-:S02]  /*9c10*/  LOP3.LUT R208, R208, 0xfffff7ff, RZ, 0xc0, !PT ;  /* 0xfffff7ffd0d07812 */ /* 0x000fc400078ec0ff */
[----:B------:R-:W-:Y:S01]  /*9c20*/  ISETP.GE.AND P2, PT, R8, c[0x0][0x1d4], PT ;  /* 0x0000750008007a0c */ /* 0x000fe20003f46270 */
[----:B---34-:R-:W-:-:S04]  /*9c30*/  IMAD.WIDE R20, R219, 0x2, R2 ;  /* 0x00000002db147825 */ /* 0x018fc800078e0202 */
[----:B------:R-:W-:Y:S01]  /*9c40*/  @P5 LOP3.LUT R208, R208, 0x800, RZ, 0xfc, !PT ;  /* 0x00000800d0d05812 */ /* 0x000fe200078efcff */
[----:B------:R-:W-:Y:S01]  /*9c50*/  @!PT LDS RZ, [RZ] ;  /* 0x00000000fffff984 */ /* 0x000fe20000000800 */
[----:B------:R-:W-:Y:S01]  /*9c60*/  @!PT LDS RZ, [RZ] ;  /* 0x00000000fffff984 */ /* 0x000fe20000000800 */
[----:B------:R3:W-:Y:S01]  /*9c70*/  LDGSTS.E.BYPASS.LTC128B.128 [R209+0x4080], [R20.64], !P0 ;  /* 0x0408000014d17fae */ /* 0x0007e2000c101d4e */
[----:B------:R-:W-:Y:S01]  /*9c80*/  ISETP.LT.OR P0, PT, R0, 0x1, P4 ;  /* 0x000000010000780c */ /* 0x000fe20002701670 */
[----:B---3--:R-:W-:-:S12]  /*9c90*/  IMAD.WIDE R20, R248, 0x2, R2 ;  /* 0x00000002f8147825 */ /* 0x008fd800078e0202 */
[----:B------:R3:W-:Y:S01]  /*9ca0*/  LDGSTS.E.BYPASS.LTC128B.128 [R209+0x5880], [R20.64], !P0 ;  /* 0x0588000014d17fae */ /* 0x0007e2000c101d4e */
[----:B------:R-:W-:Y:S01]  /*9cb0*/  ISETP.LT.OR P0, PT, R0, 0x1, P3 ;  /* 0x000000010000780c */ /* 0x000fe20001f01670 */
[----:B---3--:R-:W-:-:S04]  /*9cc0*/  IMAD.WIDE R20, R247, 0x2, R2 ;  /* 0x00000002f7147825 */ /* 0x008fc800078e0202 */
[----:B------:R-:W-:-:S08]  /*9cd0*/  IMAD.WIDE R2, R246, 0x2, R2 ;  /* 0x00000002f6027825 */ /* 0x000fd000078e0202 */
[----:B------:R3:W-:Y:S01]  /*9ce0*/  LDGSTS.E.BYPASS.LTC128B.128 [R209+0x7080], [R20.64], !P0 ;  /* 0x0708000014d17fae */ /* 0x0007e2000c101d4e */
[----:B------:R-:W-:-:S13]  /*9cf0*/  ISETP.LT.OR P0, PT, R0, 0x1, P2 ;  /* 0x000000010000780c */ /* 0x000fda0001701670 */
[----:B------:R4:W-:Y:S02]  /*9d00*/  LDGSTS.E.BYPASS.LTC128B.128 [R209+0x8880], [R2.64], !P0 ;  /* 0x0888000002d17fae */ /* 0x0009e4000c101d4e */
[----:B----4-:R-:W-:Y:S01]  /*9d10*/  SHF.R.S32.HI R2, RZ, 0x1f, R219 ;  /* 0x0000001fff027819 */ /* 0x010fe200000114db */
[----:B------:R-:W-:Y:S05]  /*9d20*/  @P5 BRA `(.L_x_1198) ;  /* 0x0000017000005947 */ /* 0x000fea0003800000 */
[----:B---3--:R-:W-:Y:S05]  /*9d30*/  BRA.DIV ~URZ, `(.L_x_1199) ;  /* 0x00010f627f007947 */ /* 0x008fea000b800000 */
[----:B-1----:R-:W1:Y:S04]  /*9d40*/  SHFL.IDX PT, R4, R4, 0x1, 0x181f ;  /* 0x00381f0004047f89 */ /* 0x002e6800000e0000 */
[----:B------:R3:W4:Y:S02]  /*9d50*/  SHFL.IDX PT, R2, R11, 0x1, 0x181f ;  /* 0x00381f000b027f89 */ /* 0x00072400000e0000 */
.L_x_1320:
[C---:B----4-:R-:W-:Y:S02]  /*9d60*/  LEA R24, P0, R248.reuse, R2, 0x1 ;  /* 0x00000002f8187211 */ /* 0x050fe400078008ff */
[----:B------:R-:W-:Y:S02]  /*9d70*/  SHF.R.S32.HI R3, RZ, 0x1f, R219 ;  /* 0x0000001fff037819 */ /* 0x000fe400000114db */
[----:B-1----:R-:W-:-:S02]  /*9d80*/  LEA.HI.X R25, R248, R4, R251, 0x1, P0 ;  /* 0x00000004f8197211 */ /* 0x002fc400000f0cfb */
[----:B------:R-:W-:-:S04]  /*9d90*/  LEA R22, P0, R247, R2, 0x1 ;  /* 0x00000002f7167211 */ /* 0x000fc800078008ff */
[----:B------:R-:W-:Y:S02]  /*9da0*/  LEA.HI.X R23, R247, R4, R250, 0x1, P0 ;  /* 0x00000004f7177211 */ /* 0x000fe400000f0cfa */
[----:B------:R-:W-:-:S04]  /*9db0*/  LEA R20, P0, R219, R2, 0x1 ;  /* 0x00000002db147211 */ /* 0x000fc800078008ff */
[----:B------:R-:W-:Y:S02]  /*9dc0*/  LEA.HI.X R21, R219, R4, R3, 0x1, P0 ;  /* 0x00000004db157211 */ /* 0x000fe400000f0c03 */
[----:B------:R-:W-:-:S13]  /*9dd0*/  ISETP.LT.OR P0, PT, R0, 0x21, P1 ;  /* 0x000000210000780c */ /* 0x000fda0000f01670 */
[----:B------:R-:W-:Y:S01]  /*9de0*/  @!PT LDS RZ, [RZ] ;  /* 0x00000000fffff984 */ /* 0x000fe20000000800 */
[----:B------:R-:W-:Y:S01]  /*9df0*/  @!PT LDS RZ, [RZ] ;  /* 0x00000000fffff984 */ /* 0x000fe20000000800 */
[----:B------:R-:W-:Y:S01]  /*9e00*/  @!PT LDS RZ, [RZ] ;  /* 0x00000000fffff984 */ /* 0x000fe20000000800 */
[----:B------:R1:W-:Y:S01]  /*9e10*/  LDGSTS.E.BYPASS.LTC128B.128 [R209+0x5080], [R20.64], !P0 ;  /* 0x0508000014d17fae */ /* 0x0003e2000c101d4e */
[----:B------:R-:W-:-:S04]  /*9e20*/  LEA R2, P0, R246, R2, 0x1 ;  /* 0x00000002f6027211 */ /* 0x000fc800078008ff */
[----:B------:R-:W-:Y:S02]  /*9e30*/  LEA.HI.X R3, R246, R4, R249, 0x1, P0 ;  /* 0x00000004f6037211 */ /* 0x000fe400000f0cf9 */
[----:B------:R-:W-:-:S13]  /*9e40*/  ISETP.LT.OR P0, PT, R0, 0x21, P4 ;  /* 0x000000210000780c */ /* 0x000fda0002701670 */
[----:B------:R1:W-:Y:S01]  /*9e50*/  LDGSTS.E.BYPASS.LTC128B.128 [R209+0x6880], [R24.64], !P0 ;  /* 0x0688000018d17fae */ /* 0x0003e2000c101d4e */
[----:B------:R-:W-:-:S13]  /*9e60*/  ISETP.LT.OR P0, PT, R0, 0x21, P3 ;  /* 0x000000210000780c */ /* 0x000fda0001f01670 */
[----:B------:R1:W-:Y:S01]  /*9e70*/  LDGSTS.E.BYPASS.LTC128B.128 [R209+0x8080], [R22.64], !P0 ;  /* 0x0808000016d17fae */ /* 0x0003e2000c101d4e */
[----:B------:R-:W-:-:S13]  /*9e80*/  ISETP.LT.OR P0, PT, R0, 0x21, P2 ;  /* 0x000000210000780c */ /* 0x000fda0001701670 */
[----:B------:R1:W-:Y:S02]  /*9e90*/  LDGSTS.E.BYPASS.LTC128B.128 [R209+0x9880], [R2.64], !P0 ;  /* 0x0988000002d17fae */ /* 0x0003e4000c101d4e */
.L_x_1198:
[----:B---3--:R-:W-:Y:S05]  /*9ea0*/  BSYNC B0 ;  /* 0x0000000000007941 */ /* 0x008fea0003800000 */
.L_x_1197:
[----:B------:R-:W0:Y:S01]  /*9eb0*/  LDGDEPBAR ;  /* 0x00000000000079af */ /* 0x000e220000000000 */
[----:B------:R-:W-:Y:S01]  /*9ec0*/  WARPSYNC 0xffffffff ;  /* 0xffffffff00007948 */ /* 0x000fe20003800000 */
[C---:B--2---:R-:W-:Y:S01]  /*9ed0*/  HMMA.16816.F32 R32, R12.reuse, R28, RZ ;  /* 0x0000001c0c20723c */ /* 0x044fe200000018ff */
[C---:B------:R-:W-:Y:S01]  /*9ee0*/  IMAD R207, R6.reuse, 0x2, R205 ;  /* 0x0000000206cf7824 */ /* 0x040fe200078e02cd */
[----:B------:R-:W-:Y:S01]  /*9ef0*/  LEA R206, R6, R204, 0x1 ;  /* 0x000000cc06ce7211 */ /* 0x000fe200078e08ff */
[C---:B------:R-:W-:Y:S01]  /*9f00*/  IMAD R202, R7.reuse, 0x2, R196 ;  /* 0x0000000207ca7824 */ /* 0x040fe200078e02c4 */
[----:B------:R-:W-:Y:S01]  /*9f10*/  LEA R201, R7, R203, 0x1 ;  /* 0x000000cb07c97211 */ /* 0x000fe200078e08ff */
[----:B------:R-:W-:Y:S01]  /*9f20*/  BSSY B1, `(.L_x_1200) ;  /* 0x00000f8000017945 */ /* 0x000fe20003800000 */
[----:B------:R-:W-:Y:S02]  /*9f30*/  ISETP.GT.AND P0, PT, R145, R233, PT ;  /* 0x000000e99100720c */ /* 0x000fe40003f04270 */
[C---:B------:R-:W-:Y:S01]  /*9f40*/  HMMA.16816.F32 R28, R12.reuse, R30, RZ ;  /* 0x0000001e0c1c723c */ /* 0x040fe200000018ff */
[----:B------:R-:W-:Y:S04]  /*9f50*/  LDSM.16.M88.4 R52, [R202+0xa080] ;  /* 0x00a08000ca34783b */ /* 0x000fe80000000200 */
[----:B------:R-:W-:Y:S03]  /*9f60*/  LDSM.16.M88.4 R60, [R202+0xa880] ;  /* 0x00a88000ca3c783b */ /* 0x000fe60000000200 */
[C---:B-1----:R-:W-:Y:S01]  /*9f70*/  HMMA.16816.F32 R24, R12.reuse, R36, RZ ;  /* 0x000000240c18723c */ /* 0x042fe200000018ff */
[----:B------:R-:W-:Y:S04]  /*9f80*/  LDSM.16.M88.4 R68, [R202+0xb080] ;  /* 0x00b08000ca44783b */ /* 0x000fe80000000200 */
[----:B------:R-:W-:Y:S03]  /*9f90*/  LDSM.16.M88.4 R72, [R201+0x1000] ;  /* 0x00100000c948783b */ /* 0x000fe60000000200 */
[C---:B------:R-:W-:Y:S08]  /*9fa0*/  HMMA.16816.F32 R20, R12.reuse, R38, RZ ;  /* 0x000000260c14723c */ /* 0x040ff000000018ff */
[C---:B------:R-:W-:Y:S08]  /*9fb0*/  HMMA.16816.F32 R36, R12.reuse, R44, RZ ;  /* 0x0000002c0c24723c */ /* 0x040ff000000018ff */
[----:B------:R-:W-:Y:S01]  /*9fc0*/  HMMA.16816.F32 R44, R12, R46, RZ ;  /* 0x0000002e0c2c723c */ /* 0x000fe200000018ff */
[----:B------:R-:W1:Y:S07]  /*9fd0*/  LDSM.16.M88.4 R12, [R207] ;  /* 0x00000000cf0c783b */ /* 0x000e6e0000000200 */
[C---:B-----5:R-:W-:Y:S08]  /*9fe0*/  HMMA.16816.F32 R48, R16.reuse, R40, R32 ;  /* 0x000000281030723c */ /* 0x060ff00000001820 */
[C---:B------:R-:W-:Y:S08]  /*9ff0*/  HMMA.16816.F32 R40, R16.reuse, R42, R28 ;  /* 0x0000002a1028723c */ /* 0x040ff0000000181c */
[C---:B------:R-:W-:Y:S08]  /*a000*/  HMMA.16816.F32 R32, R16.reuse, R56, R24 ;  /* 0x000000381020723c */ /* 0x040ff00000001818 */
[C---:B------:R-:W-:Y:S01]  /*a010*/  HMMA.16816.F32 R28, R16.reuse, R58, R20 ;  /* 0x0000003a101c723c */ /* 0x040fe20000001814 */
[----:B------:R-:W-:Y:S07]  /*a020*/  LDSM.16.M88.4 R56, [R201] ;  /* 0x00000000c938783b */ /* 0x000fee0000000200 */
[C---:B------:R-:W-:Y:S08]  /*a030*/  HMMA.16816.F32 R24, R16.reuse, R64, R36 ;  /* 0x000000401018723c */ /* 0x040ff00000001824 */
[----:B------:R-:W-:Y:S01]  /*a040*/  HMMA.16816.F32 R20, R16, R66, R44 ;  /* 0x000000421014723c */ /* 0x000fe2000000182c */
[----:B------:R-:W2:Y:S04]  /*a050*/  LDSM.16.M88.4 R16, [R206] ;  /* 0x00000000ce10783b */ /* 0x000ea80000000200 */
[----:B------:R-:W3:Y:S03]  /*a060*/  LDSM.16.M88.4 R64, [R201+0x800] ;  /* 0x00080000c940783b */ /* 0x000ee60000000200 */
[C---:B-1----:R-:W-:Y:S01]  /*a070*/  HMMA.16816.F32 R44, R12.reuse, R52, R48 ;  /* 0x000000340c2c723c */ /* 0x042fe20000001830 */
[----:B------:R-:W-:Y:S07]  /*a080*/  LDSM.16.M88.4 R48, [R196+0xb880] ;  /* 0x00b88000c430783b */ /* 0x000fee0000000200 */
        /* <DEDUP_REMOVED lines=9> */
[C---:B--2---:R-:W-:Y:S01]  /*a120*/  HMMA.16816.F32 R40, R16.reuse, R56, R44 ;  /* 0x000000381028723c */ /* 0x044fe2000000182c */
[----:B------:R-:W-:Y:S07]  /*a130*/  LDSM.16.M88.4 R44, [R202+0xb880] ;  /* 0x00b88000ca2c783b */ /* 0x000fee0000000200 */
[C---:B------:R-:W-:Y:S01]  /*a140*/  HMMA.16816.F32 R36, R16.reuse, R58, R36 ;  /* 0x0000003a1024723c */ /* 0x040fe20000001824 */
[----:B------:R-:W-:Y:S07]  /*a150*/  LDSM.16.M88.4 R56, [R202+0xc080] ;  /* 0x00c08000ca38783b */ /* 0x000fee0000000200 */
[C---:B---3--:R-:W-:Y:S08]  /*a160*/  HMMA.16816.F32 R32, R16.reuse, R64, R32 ;  /* 0x000000401020723c */ /* 0x048ff00000001820 */
[C---:B------:R-:W-:Y:S01]  /*a170*/  HMMA.16816.F32 R28, R16.reuse, R66, R28 ;  /* 0x00000042101c723c */ /* 0x040fe2000000181c */
[----:B------:R-:W-:Y:S07]  /*a180*/  LDSM.16.M88.4 R64, [R203+0x2000] ;  /* 0x00200000cb40783b */ /* 0x000fee0000000200 */
        /* <DEDUP_REMOVED lines=22> */
[----:B------:R-:W2:Y:S07]  /*a2f0*/  LDSM.16.M88.4 R16, [R206+0x4000] ;  /* 0x00400000ce10783b */ /* 0x000eae0000000200 */
        /* <DEDUP_REMOVED lines=9> */
[----:B------:R-:W-:Y:S03]  /*a390*/  LDSM.16.M88.4 R68, [R203+0x4000] ;  /* 0x00400000cb44783b */ /* 0x000fe60000000200 */
[C---:B--2---:R-:W-:Y:S08]  /*a3a0*/  HMMA.16816.F32 R40, R16.reuse, R48, R40 ;  /* 0x000000301028723c */ /* 0x044ff00000001828 */
[C---:B------:R-:W-:Y:S01]  /*a3b0*/  HMMA.16816.F32 R36, R16.reuse, R50, R36 ;  /* 0x000000321024723c */ /* 0x040fe20000001824 */
[----:B------:R-:W-:Y:S07]  /*a3c0*/  LDSM.16.M88.4 R48, [R203+0x3000] ;  /* 0x00300000cb30783b */ /* 0x000fee0000000200 */
[C---:B------:R-:W-:Y:S08]  /*a3d0*/  HMMA.16816.F32 R32, R16.reuse, R60, R32 ;  /* 0x0000003c1020723c */ /* 0x040ff00000001820 */
[C---:B------:R-:W-:Y:S01]  /*a3e0*/  HMMA.16816.F32 R28, R16.reuse, R62, R28 ;  /* 0x0000003e101c723c */ /* 0x040fe2000000181c */
[----:B------:R-:W-:Y:S07]  /*a3f0*/  LDSM.16.M88.4 R60, [R203+0x3800] ;  /* 0x00380000cb3c783b */ /* 0x000fee0000000200 */
[C---:B------:R-:W-:Y:S08]  /*a400*/  HMMA.16816.F32 R24, R16.reuse, R64, R24 ;  /* 0x000000401018723c */ /* 0x040ff00000001818 */
[----:B------:R-:W-:Y:S01]  /*a410*/  HMMA.16816.F32 R20, R16, R66, R20 ;  /* 0x000000421014723c */ /* 0x000fe20000001814 */
[----:B------:R-:W2:Y:S04]  /*a420*/  LDSM.16.M88.4 R16, [R204+0x8000] ;  /* 0x00800000cc10783b */ /* 0x000ea80000000200 */
        /* <DEDUP_REMOVED lines=10> */
[----:B------:R-:W3:Y:S03]  /*a4d0*/  LDSM.16.M88.4 R56, [R202+0xd880] ;  /* 0x00d88000ca38783b */ /* 0x000ee60000000200 */
        /* <DEDUP_REMOVED lines=9> */
[----:B------:R-:W4:Y:S03]  /*a570*/  LDSM.16.M88.4 R68, [R201+0x4000] ;  /* 0x00400000c944783b */ /* 0x000f260000000200 */
[C---:B-1----:R-:W-:Y:S08]  /*a580*/  HMMA.16816.F32 R40, R12.reuse, R44, R40 ;  /* 0x0000002c0c28723c */ /* 0x042ff00000001828 */
[C---:B------:R-:W-:Y:S01]  /*a590*/  HMMA.16816.F32 R36, R12.reuse, R46, R36 ;  /* 0x0000002e0c24723c */ /* 0x040fe20000001824 */
[----:B------:R-:W-:Y:S07]  /*a5a0*/  LDSM.16.M88.4 R44, [R203+0x4800] ;  /* 0x00480000cb2c783b */ /* 0x000fee0000000200 */
[C---:B---3--:R-:W-:Y:S08]  /*a5b0*/  HMMA.16816.F32 R32, R12.reuse, R56, R32 ;  /* 0x000000380c20723c */ /* 0x048ff00000001820 */
        /* <DEDUP_REMOVED lines=12> */
[C---:B----4-:R-:W-:Y:S08]  /*a680*/  HMMA.16816.F32 R24, R16.reuse, R68, R24 ;  /* 0x000000441018723c */ /* 0x050ff00000001818 */
[----:B------:R-:W-:Y:S01]  /*a690*/  HMMA.16816.F32 R16, R16, R70, R20 ;  /* 0x000000461010723c */ /* 0x000fe20000001814 */
[----:B------:R-:W2:Y:S04]  /*a6a0*/  LDSM.16.M88.4 R20, [R204+0xc000] ;  /* 0x00c00000cc14783b */ /* 0x000ea80000000200 */
[----:B------:R-:W4:Y:S03]  /*a6b0*/  LDSM.16.M88.4 R68, [R203+0x5800] ;  /* 0x00580000cb44783b */ /* 0x000f260000000200 */
[C---:B-1----:R-:W-:Y:S08]  /*a6c0*/  HMMA.16816.F32 R40, R12.reuse, R48, R40 ;  /* 0x000000300c28723c */ /* 0x042ff00000001828 */
[C---:B------:R-:W-:Y:S01]  /*a6d0*/  HMMA.16816.F32 R36, R12.reuse, R50, R36 ;  /* 0x000000320c24723c */ /* 0x040fe20000001824 */
[----:B------:R-:W-:Y:S07]  /*a6e0*/  LDSM.16.M88.4 R48, [R201+0x5000] ;  /* 0x00500000c930783b */ /* 0x000fee0000000200 */
[C---:B------:R-:W-:Y:S08]  /*a6f0*/  HMMA.16816.F32 R32, R12.reuse, R56, R32 ;  /* 0x000000380c20723c */ /* 0x040ff00000001820 */
        /* <DEDUP_REMOVED lines=14> */
[----:B------:R-:W2:Y:S01]  /*a7e0*/  LDSM.16.M88.4 R12, [R206+0xc000] ;  /* 0x00c00000ce0c783b */ /* 0x000ea20000000200 */
[----:B------:R-:W-:-:S06]  /*a7f0*/  DEPBAR.LE SB0, 0x0 ;  /* 0x000080000000791a */ /* 0x000fcc0000000000 */
[C---:B-1----:R-:W-:Y:S08]  /*a800*/  HMMA.16816.F32 R40, R16.reuse, R56, R40 ;  /* 0x000000381028723c */ /* 0x042ff00000001828 */
[C---:B------:R-:W-:Y:S08]  /*a810*/  HMMA.16816.F32 R36, R16.reuse, R58, R36 ;  /* 0x0000003a1024723c */ /* 0x040ff00000001824 */
[C---:B------:R-:W-:Y:S08]  /*a820*/  HMMA.16816.F32 R32, R16.reuse, R60, R32 ;  /* 0x0000003c1020723c */ /* 0x040ff00000001820 */
[C---:B------:R-:W-:Y:S08]  /*a830*/  HMMA.16816.F32 R28, R16.reuse, R62, R28 ;  /* 0x0000003e101c723c */ /* 0x040ff0000000181c */
[C---:B---3--:R-:W-:Y:S08]  /*a840*/  HMMA.16816.F32 R24, R16.reuse, R64, R24 ;  /* 0x000000401018723c */ /* 0x048ff00000001818 */
        /* <DEDUP_REMOVED lines=8> */
[----:B------:R-:W-:Y:S01]  /*a8d0*/  @!UPT UIADD3 URZ, URZ, URZ, URZ ;  /* 0x0000003f3f3ff290 */ /* 0x000fe2000fffe03f */
[----:B------:R-:W-:Y:S11]  /*a8e0*/  @!P0 BRA `(.L_x_1201) ;  /* 0x000005b000008947 */ /* 0x000ff60003800000 */
[----:B------:R-:W-:Y:S01]  /*a8f0*/  IMAD.MOV.U32 R0, RZ, RZ, 0x1 ;  /* 0x00000001ff007424 */ /* 0x000fe200078e00ff */
[C---:B------:R-:W-:Y:S01]  /*a900*/  IADD3 R2, R234.reuse, R144, R242 ;  /* 0x00000090ea027210 */ /* 0x040fe20007ffe0f2 */
[----:B------:R-:W-:Y:S01]  /*a910*/  IMAD.MOV.U32 R220, RZ, RZ, RZ ;  /* 0x000000ffffdc7224 */ /* 0x000fe200078e00ff */
[----:B------:R-:W-:-:S02]  /*a920*/  ISETP.GT.AND P1, PT, R234, 0x2f, PT ;  /* 0x0000002fea00780c */ /* 0x000fc40003f24270 */
[----:B------:R-:W-:Y:S02]  /*a930*/  ISETP.NE.AND P0, PT, R0, c[0x0][0x2b8], PT ;  /* 0x0000ae0000007a0c */ /* 0x000fe40003f05270 */
[----:B------:R-:W-:-:S05]  /*a940*/  IADD3 R2, R2, -0x30, RZ ;  /* 0xffffffd002027810 */ /* 0x000fca0007ffe0ff */
[----:B------:R-:W-:-:S06]  /*a950*/  IMAD.MOV.U32 R0, RZ, RZ, R2 ;  /* 0x000000ffff007224 */ /* 0x000fcc00078e0002 */
        /* <DEDUP_REMOVED lines=8> */
[----:B------:R-:W-:Y:S02]  /*a9e0*/  IADD3 R11, -R236, 0x30, RZ ;  /* 0x00000030ec0b7810 */ /* 0x000fe40007ffe1ff */
[----:B------:R-:W1:Y:S01]  /*a9f0*/  S2R R8, SR_CTAID.Y ;  /* 0x0000000000087919 */ /* 0x000e620000002600 */
[----:B------:R-:W-:-:S04]  /*aa00*/  IMAD R221, R0, c[0x0][0x2b8], R2 ;  /* 0x0000ae0000dd7a24 */ /* 0x000fc800078e0202 */
[----:B------:R-:W-:Y:S01]  /*aa10*/  IMAD.WIDE.U32 R2, R221, c[0x0][0x1e0], RZ ;  /* 0x00007800dd027a25 */ /* 0x000fe200078e00ff */
[----:B------:R-:W-:-:S05]  /*aa20*/  SHF.R.S32.HI R0, RZ, 0x1f, R221 ;  /* 0x0000001fff007819 */ /* 0x000fca00000114dd */
[----:B------:R-:W-:-:S04]  /*aa30*/  IMAD R0, R0, c[0x0][0x1e0], RZ ;  /* 0x0000780000007a24 */ /* 0x000fc800078e02ff */
[----:B------:R-:W-:-:S04]  /*aa40*/  IMAD R0, R221, c[0x0][0x1e4], R0 ;  /* 0x00007900dd007a24 */ /* 0x000fc800078e0200 */
[----:B------:R-:W-:Y:S02]  /*aa50*/  IMAD.IADD R3, R3, 0x1, R0 ;  /* 0x0000000103037824 */ /* 0x000fe400078e0200 */
[----:B-1----:R-:W-:Y:S01]  /*aa60*/  IMAD.WIDE.U32 R78, R8, c[0x0][0x1e8], RZ ;  /* 0x00007a00084e7a25 */ /* 0x002fe200078e00ff */
[----:B--2---:R-:W-:-:S03]  /*aa70*/  SHF.R.S32.HI R0, RZ, 0x1f, R220 ;  /* 0x0000001fff007819 */ /* 0x004fc600000114dc */
[----:B------:R-:W-:-:S04]  /*aa80*/  IMAD.WIDE.U32 R2, R220, c[0x0][0x1f0], R2 ;  /* 0x00007c00dc027a25 */ /* 0x000fc800078e0002 */
[----:B------:R-:W-:-:S04]  /*aa90*/  IMAD R0, R0, c[0x0][0x1f0], RZ ;  /* 0x00007c0000007a24 */ /* 0x000fc800078e02ff */
[----:B------:R-:W-:Y:S01]  /*aaa0*/  IMAD R4, R220, c[0x0][0x1f4], R0 ;  /* 0x00007d00dc047a24 */ /* 0x000fe200078e0200 */
[----:B------:R-:W-:-:S04]  /*aab0*/  IADD3 R0, P0, R78, R2, RZ ;  /* 0x000000024e007210 */ /* 0x000fc80007f1e0ff */
[----:B------:R-:W-:Y:S02]  /*aac0*/  IADD3.X R2, R244, R3, R4, P0, !PT ;  /* 0x00000003f4027210 */ /* 0x000fe400007fe404 */
[----:B------:R-:W-:-:S04]  /*aad0*/  LEA R8, P0, R0, c[0x0][0x1c8], 0x1 ;  /* 0x0000720000087a11 */ /* 0x000fc800078008ff */
[----:B------:R-:W-:Y:S02]  /*aae0*/  LEA.HI.X R7, R0, c[0x0][0x1cc], R2, 0x1, P0 ;  /* 0x0000730000077a11 */ /* 0x000fe400000f0c02 */
[----:B------:R-:W-:Y:S01]  /*aaf0*/  ISETP.GE.AND P0, PT, R11, 0x1, PT ;  /* 0x000000010b00780c */ /* 0x000fe20003f06270 */
[----:B------:R-:W-:Y:S10]  /*ab00*/  BRA.DIV ~URZ, `(.L_x_1202) ;  /* 0x000102827f007947 */ /* 0x000ff4000b800000 */
[----:B------:R1:W2:Y:S02]  /*ab10*/  SHFL.IDX PT, R4, R7, RZ, 0x181f ;  /* 0x00181fff07047589 */ /* 0x0002a400000e0000 */
.L_x_1321:
[----:B------:R-:W-:Y:S05]  /*ab20*/  BRA.DIV ~URZ, `(.L_x_1203) ;  /* 0x000102e27f007947 */ /* 0x000fea000b800000 */
[----:B------:R3:W4:Y:S02]  /*ab30*/  SHFL.IDX PT, R0, R8, RZ, 0x181f ;  /* 0x00181fff08007589 */ /* 0x00072400000e0000 */
.L_x_1322:
[----:B------:R-:W-:Y:S01]  /*ab40*/  BSSY B0, `(.L_x_1204) ;  /* 0x0000019000007945 */ /* 0x000fe20003800000 */
[----:B------:R-:W-:Y:S05]  /*ab50*/  @!P0 BRA `(.L_x_1205) ;  /* 0x0000017000008947 */ /* 0x000fea0003800000 */
[----:B------:R-:W-:Y:S02]  /*ab60*/  SHF.R.S32.HI R2, RZ, 0x1f, R219 ;  /* 0x0000001fff027819 */ /* 0x000fe400000114db */
[C---:B----4-:R-:W-:Y:S02]  /*ab70*/  LEA R16, P0, R219.reuse, R0, 0x1 ;  /* 0x00000000db107211 */ /* 0x050fe400078008ff */
[C---:B------:R-:W-:Y:S02]  /*ab80*/  IADD3 R20, R219.reuse, 0x40, RZ ;  /* 0x00000040db147810 */ /* 0x040fe40007ffe0ff */
[----:B--2---:R-:W-:-:S02]  /*ab90*/  LEA.HI.X R17, R219, R4, R2, 0x1, P0 ;  /* 0x00000004db117211 */ /* 0x004fc400000f0c02 */
[C---:B------:R-:W-:Y:S02]  /*aba0*/  LEA R14, P0, R248.reuse, R0, 0x1 ;  /* 0x00000000f80e7211 */ /* 0x040fe400078008ff */
[C---:B------:R-:W-:Y:S02]  /*abb0*/  IADD3 R19, R219.reuse, 0x80, RZ ;  /* 0x00000080db137810 */ /* 0x040fe40007ffe0ff */
[C---:B------:R-:W-:Y:S02]  /*abc0*/  IADD3 R18, R219.reuse, 0xc0, RZ ;  /* 0x000000c0db127810 */ /* 0x040fe40007ffe0ff */
[----:B------:R-:W-:Y:S02]  /*abd0*/  ISETP.GE.AND P4, PT, R219, c[0x0][0x1d4], PT ;  /* 0x00007500db007a0c */ /* 0x000fe40003f86270 */
[----:B------:R-:W-:Y:S02]  /*abe0*/  LEA.HI.X R15, R248, R4, R251, 0x1, P0 ;  /* 0x00000004f80f7211 */ /* 0x000fe400000f0cfb */
[----:B------:R-:W-:-:S02]  /*abf0*/  ISETP.GE.AND P3, PT, R20, c[0x0][0x1d4], PT ;  /* 0x0000750014007a0c */ /* 0x000fc40003f66270 */
[----:B------:R-:W-:Y:S02]  /*ac00*/  LEA R12, P0, R247, R0, 0x1 ;  /* 0x00000000f70c7211 */ /* 0x000fe400078008ff */
[----:B------:R-:W-:Y:S02]  /*ac10*/  ISETP.GE.AND P2, PT, R19, c[0x0][0x1d4], PT ;  /* 0x0000750013007a0c */ /* 0x000fe40003f46270 */
[----:B------:R-:W-:Y:S02]  /*ac20*/  ISETP.GE.AND P1, PT, R18, c[0x0][0x1d4], PT ;  /* 0x0000750012007a0c */ /* 0x000fe40003f26270 */
[----:B------:R-:W-:Y:S01]  /*ac30*/  LEA.HI.X R13, R247, R4, R250, 0x1, P0 ;  /* 0x00000004f70d7211 */ /* 0x000fe200000f0cfa */
[----:B------:R-:W-:Y:S01]  /*ac40*/  @!PT LDS RZ, [RZ] ;  /* 0x00000000fffff984 */ /* 0x000fe20000000800 */
[----:B------:R-:W-:Y:S01]  /*ac50*/  @!PT LDS RZ, [RZ] ;  /* 0x00000000fffff984 */ /* 0x000fe20000000800 */
[----:B------:R-:W-:Y:S01]  /*ac60*/  @!PT LDS RZ, [RZ] ;  /* 0x00000000fffff984 */ /* 0x000fe20000000800 */
[----:B------:R2:W-:Y:S01]  /*ac70*/  LDGSTS.E.BYPASS.LTC128B.128 [R209+0xa080], [R16.64], !P4 ;  /* 0x0a08000010d17fae */ /* 0x0005e2000e101d4e */
[----:B------:R-:W-:-:S03]  /*ac80*/  LEA R2, P0, R246, R0, 0x1 ;  /* 0x00000000f6027211 */ /* 0x000fc600078008ff */
[----:B------:R2:W-:Y:S01]  /*ac90*/  LDGSTS.E.BYPASS.LTC128B.128 [R209+0xb880], [R14.64], !P3 ;  /* 0x0b8800000ed17fae */ /* 0x0005e2000d901d4e */
[----:B------:R-:W-:-:S03]  /*aca0*/  LEA.HI.X R3, R246, R4, R249, 0x1, P0 ;  /* 0x00000004f6037211 */ /* 0x000fc600000f0cf9 */
[----:B------:R2:W-:Y:S04]  /*acb0*/  LDGSTS.E.BYPASS.LTC128B.128 [R209+0xd080], [R12.64], !P2 ;  /* 0x0d0800000cd17fae */ /* 0x0005e8000d101d4e */
[----:B------:R2:W-:Y:S02]  /*acc0*/  LDGSTS.E.BYPASS.LTC128B.128 [R209+0xe880], [R2.64], !P1 ;  /* 0x0e88000002d17fae */ /* 0x0005e4000c901d4e */
.L_x_1205:
[----:B------:R-:W-:Y:S05]  /*acd0*/  BSYNC B0 ;  /* 0x0000000000007941 */ /* 0x000fea0003800000 */
.L_x_1204:
[----:B------:R-:W-:Y:S05]  /*ace0*/  BRA.DIV ~URZ, `(.L_x_1206) ;  /* 0x000101a27f007947 */ /* 0x000fea000b800000 */
[----:B--2---:R2:W1:Y:S04]  /*acf0*/  SHFL.IDX PT, R4, R7, 0x1, 0x181f ;  /* 0x00381f0007047f89 */ /* 0x00446800000e0000 */
[----:B----4-:R2:W4:Y:S02]  /*ad00*/  SHFL.IDX PT, R0, R8, 0x1, 0x181f ;  /* 0x00381f0008007f89 */ /* 0x01052400000e0000 */
.L_x_1323:
[----:B------:R-:W-:-:S13]  /*ad10*/  ISETP.GE.AND P0, PT, R11, 0x21, PT ;  /* 0x000000210b00780c */ /* 0x000fda0003f06270 */
[----:B------:R-:W-:Y:S05]  /*ad20*/  @!P0 BRA `(.L_x_1201) ;  /* 0x0000017000008947 */ /* 0x000fea0003800000 */
[----:B------:R-:W-:Y:S02]  /*ad30*/  SHF.R.S32.HI R2, RZ, 0x1f, R219 ;  /* 0x0000001fff027819 */ /* 0x000fe400000114db */
[C---:B----4-:R-:W-:Y:S02]  /*ad40*/  LEA R16, P0, R219.reuse, R0, 0x1 ;  /* 0x00000000db107211 */ /* 0x050fe400078008ff */
[C---:B------:R-:W-:Y:S02]  /*ad50*/  IADD3 R18, R219.reuse, 0x40, RZ ;  /* 0x00000040db127810 */ /* 0x040fe40007ffe0ff */
[C---:B-1----:R-:W-:Y:S02]  /*ad60*/  LEA.HI.X R17, R219.reuse, R4, R2, 0x1, P0 ;  /* 0x00000004db117211 */ /* 0x042fe400000f0c02 */
[----:B------:R-:W-:Y:S02]  /*ad70*/  LEA R14, P0, R248, R0, 0x1 ;  /* 0x00000000f80e7211 */ /* 0x000fe400078008ff */
[----:B--23--:R-:W-:-:S02]  /*ad80*/  IADD3 R8, R219, 0x80, RZ ;  /* 0x00000080db087810 */ /* 0x00cfc40007ffe0ff */
[C---:B------:R-:W-:Y:S02]  /*ad90*/  IADD3 R7, R219.reuse, 0xc0, RZ ;  /* 0x000000c0db077810 */ /* 0x040fe40007ffe0ff */
[----:B------:R-:W-:Y:S02]  /*ada0*/  ISETP.GE.AND P4, PT, R219, c[0x0][0x1d4], PT ;  /* 0x00007500db007a0c */ /* 0x000fe40003f86270 */
[----:B------:R-:W-:Y:S02]  /*adb0*/  LEA.HI.X R15, R248, R4, R251, 0x1, P0 ;  /* 0x00000004f80f7211 */ /* 0x000fe400000f0cfb */
[----:B------:R-:W-:Y:S02]  /*adc0*/  ISETP.GE.AND P3, PT, R18, c[0x0][0x1d4], PT ;  /* 0x0000750012007a0c */ /* 0x000fe40003f66270 */
[----:B------:R-:W-:Y:S02]  /*add0*/  LEA R12, P0, R247, R0, 0x1 ;  /* 0x00000000f70c7211 */ /* 0x000fe400078008ff */
[----:B------:R-:W-:-:S02]  /*ade0*/  ISETP.GE.AND P2, PT, R8, c[0x0][0x1d4], PT ;  /* 0x0000750008007a0c */ /* 0x000fc40003f46270 */
        /* <DEDUP_REMOVED lines=11> */
.L_x_1201:
[----:B------:R-:W-:Y:S05]  /*aea0*/  BSYNC B1 ;  /* 0x0000000000017941 */ /* 0x000fea0003800000 */
.L_x_1200:
[----:B------:R-:W5:Y:S01]  /*aeb0*/  LDL R11, [R1+0x4] ;  /* 0x00000400010b7983 */ /* 0x000f620000100800 */
[----:B----4-:R-:W-:Y:S01]  /*aec0*/  SHF.R.S32.HI R0, RZ, 0x1f, R76 ;  /* 0x0000001fff007819 */ /* 0x010fe2000001144c */
[----:B-1----:R-:W-:Y:S01]  /*aed0*/  IMAD.MOV.U32 R13, RZ, RZ, 0x1 ;  /* 0x00000001ff0d7424 */ /* 0x002fe200078e00ff */
[----:B------:R-:W-:Y:S01]  /*aee0*/  LOP3.LUT R14, RZ, c[0x0][0x324], RZ, 0x33, !PT ;  /* 0x0000c900ff0e7a12 */ /* 0x000fe200078e33ff */
[----:B------:R-:W0:Y:S01]  /*aef0*/  LDGDEPBAR ;  /* 0x00000000000079af */ /* 0x000e220000000000 */
[CC--:B------:R-:W-:Y:S02]  /*af00*/  LEA.HI R2, R0.reuse, R76.reuse, RZ, 0x2 ;  /* 0x0000004c00027211 */ /* 0x0c0fe400078f10ff */
[----:B------:R-:W-:-:S02]  /*af10*/  LEA.HI R0, R0, R76, RZ, 0x5 ;  /* 0x0000004c00007211 */ /* 0x000fc400078f28ff */
[----:B------:R-:W-:Y:S02]  /*af20*/  LOP3.LUT R2, R2, 0xfffffffc, RZ, 0xc0, !PT ;  /* 0xfffffffc02027812 */ /* 0x000fe400078ec0ff */
[----:B------:R-:W-:Y:S02]  /*af30*/  LOP3.LUT R3, R0, 0xffffffe0, RZ, 0xc0, !PT ;  /* 0xffffffe000037812 */ /* 0x000fe400078ec0ff */
[----:B------:R-:W-:Y:S01]  /*af40*/  SHF.R.S32.HI R4, RZ, 0x5, R0 ;  /* 0x00000005ff047819 */ /* 0x000fe20000011400 */
[C---:B------:R-:W-:Y:S01]  /*af50*/  IMAD.IADD R2, R76.reuse, 0x1, -R2 ;  /* 0x000000014c027824 */ /* 0x040fe200078e0a02 */
[----:B--2---:R-:W-:Y:S01]  /*af60*/  SHF.R.S32.HI R7, RZ, 0x1f, R0 ;  /* 0x0000001fff077819 */ /* 0x004fe20000011400 */
[----:B------:R-:W-:Y:S01]  /*af70*/  IMAD.IADD R0, R76, 0x1, -R3 ;  /* 0x000000014c007824 */ /* 0x000fe200078e0a03 */
[----:B------:R-:W-:Y:S02]  /*af80*/  ISETP.NE.AND P0, PT, R13, c[0x0][0x2c4], PT ;  /* 0x0000b1000d007a0c */ /* 0x000fe40003f05270 */
[----:B------:R-:W-:-:S02]  /*af90*/  LEA.HI R7, R7, R4, RZ, 0x3 ;  /* 0x0000000407077211 */ /* 0x000fc400078f18ff */
[----:B------:R-:W-:Y:S02]  /*afa0*/  LEA.HI R3, R2, R2, RZ, 0x1 ;  /* 0x0000000202037211 */ /* 0x000fe400078f08ff */
[----:B------:R-:W-:Y:S02]  /*afb0*/  SHF.R.S32.HI R12, RZ, 0x1f, R0 ;  /* 0x0000001fff0c7819 */ /* 0x000fe40000011400 */
[----:B---3--:R-:W-:Y:S02]  /*afc0*/  LOP3.LUT R8, R7, 0xffffff8, RZ, 0xc0, !PT ;  /* 0x0ffffff807087812 */ /* 0x008fe400078ec0ff */
[----:B------:R-:W-:Y:S02]  /*afd0*/  LOP3.LUT R7, R3, 0x1ffffffe, RZ, 0xc0, !PT ;  /* 0x1ffffffe03077812 */ /* 0x000fe400078ec0ff */
[----:B------:R-:W-:Y:S01]  /*afe0*/  LEA.HI R3, R12, R0, RZ, 0x2 ;  /* 0x000000000c037211 */ /* 0x000fe200078f10ff */
[----:B------:R-:W-:Y:S02]  /*aff0*/  IMAD.IADD R4, R4, 0x1, -R8 ;  /* 0x0000000104047824 */ /* 0x000fe400078e0a08 */
[----:B------:R-:W-:Y:S01]  /*b000*/  IMAD.IADD R2, R2, 0x1, -R7 ;  /* 0x0000000102027824 */ /* 0x000fe200078e0a07 */
[----:B------:R-:W-:Y:S01]  /*b010*/  SHF.R.S32.HI R239, RZ, 0x2, R3 ;  /* 0x00000002ffef7819 */ /* 0x000fe20000011403 */
[----:B------:R-:W-:Y:S01]  /*b020*/  IMAD.SHL.U32 R238, R4, 0x10, RZ ;  /* 0x0000001004ee7824 */ /* 0x000fe200078e00ff */
[----:B------:R-:W-:Y:S01]  /*b030*/  LOP3.LUT R3, R3, 0x7ffffffc, RZ, 0xc0, !PT ;  /* 0x7ffffffc03037812 */ /* 0x000fe200078ec0ff */
[----:B------:R-:W-:-:S04]  /*b040*/  IMAD.SHL.U32 R237, R2, 0x8, RZ ;  /* 0x0000000802ed7824 */ /* 0x000fc800078e00ff */
[----:B------:R-:W-:Y:S02]  /*b050*/  IMAD.IADD R3, R0, 0x1, -R3 ;  /* 0x0000000100037824 */ /* 0x000fe400078e0a03 */
[----:B------:R-:W-:Y:S02]  /*b060*/  IMAD.IADD R0, R112, 0x1, R5 ;  /* 0x0000000170007824 */ /* 0x000fe400078e0205 */
[----:B------:R-:W-:-:S04]  /*b070*/  IMAD.SHL.U32 R232, R3, 0x2, RZ ;  /* 0x0000000203e87824 */ /* 0x000fc800078e00ff */
[--C-:B------:R-:W-:Y:S02]  /*b080*/  IMAD.IADD R12, R0, 0x1, -R232.reuse ;  /* 0x00000001000c7824 */ /* 0x100fe400078e0ae8 */
[----:B------:R-:W-:Y:S02]  /*b090*/  IMAD.IADD R13, R112, 0x1, -R232 ;  /* 0x00000001700d7824 */ /* 0x000fe400078e0ae8 */
[----:B-----5:R-:W-:-:S05]  /*b0a0*/  IMAD R2, R11, 0x80, R239 ;  /* 0x000000800b027824 */ /* 0x020fca00078e02ef */
[----:B------:R-:W-:Y:S02]  /*b0b0*/  IADD3 R4, R237, R2, R238 ;  /* 0x00000002ed047210 */ /* 0x000fe40007ffe0ee */
[----:B------:R-:W-:-:S03]  /*b0c0*/  IADD3 R2, -R232, 0x1, R0 ;  /* 0x00000001e8027810 */ /* 0x000fc60007ffe100 */
[----:B------:R-:W-:-:S04]  /*b0d0*/  @P0 IMAD.HI.U32 R3, R4, c[0x0][0x2c8], RZ ;  /* 0x0000b20004030a27 */ /* 0x000fc800078e00ff */
[----:B------:R-:W-:Y:S01]  /*b0e0*/  IMAD.IADD R2, R2, 0x1, -R231 ;  /* 0x0000000102027824 */ /* 0x000fe200078e0ae7 */
[----:B------:R-:W-:-:S03]  /*b0f0*/  @P0 SHF.R.U32.HI R4, RZ, c[0x0][0x2cc], R3 ;  /* 0x0000b300ff040a19 */ /* 0x000fc60000011603 */
[C---:B------:R-:W-:Y:S01]  /*b100*/  IMAD.IADD R7, R2.reuse, 0x1, R14 ;  /* 0x0000000102077824 */ /* 0x040fe200078e020e */
[----:B------:R-:W-:Y:S01]  /*b110*/  IADD3 R8, R2, c[0x0][0x328], RZ ;  /* 0x0000ca0002087a10 */ /* 0x000fe20007ffe0ff */
[----:B------:R-:W-:Y:S05]  /*b120*/  BRA.DIV ~URZ, `(.L_x_1207) ;  /* 0x0000fe527f007947 */ /* 0x000fea000b800000 */
[----:B------:R1:W2:Y:S02]  /*b130*/  SHFL.IDX PT, R3, R4, RZ, 0x1c1f ;  /* 0x001c1fff04037589 */ /* 0x0002a400000e0000 */
.L_x_1324:
[----:B------:R-:W-:Y:S01]  /*b140*/  IMAD.MOV.U32 R16, RZ, RZ, 0x1 ;  /* 0x00000001ff107424 */ /* 0x000fe200078e00ff */
[----:B------:R-:W-:Y:S01]  /*b150*/  LOP3.LUT R208, R208, 0xffffefff, RZ, 0xc0, !PT ;  /* 0xffffefffd0d07812 */ /* 0x000fe200078ec0ff */
[--C-:B--2---:R-:W-:Y:S02]  /*b160*/  IMAD.IADD R2, R8, 0x1, R3.reuse ;  /* 0x0000000108027824 */ /* 0x104fe400078e0203 */
[----:B------:R-:W-:Y:S01]  /*b170*/  IMAD.IADD R0, R7, 0x1, R3 ;  /* 0x0000000107007824 */ /* 0x000fe200078e0203 */
[----:B------:R-:W-:Y:S02]  /*b180*/  ISETP.LE.AND P0, PT, R16, c[0x0][0x32c], PT ;  /* 0x0000cb0010007a0c */ /* 0x000fe40003f03270 */
[----:B------:R-:W-:-:S11]  /*b190*/  IMNMX R2, R12, R2, PT ;  /* 0x000000020c027217 */ /* 0x000fd60003800200 */
[----:B------:R-:W-:Y:S01]  /*b1a0*/  @P0 LOP3.LUT R208, R208, 0x1000, RZ, 0xfc, !PT ;  /* 0x00001000d0d00812 */ /* 0x000fe200078efcff */
[----:B------:R-:W-:Y:S05]  /*b1b0*/  @!P0 BRA `(.L_x_1208) ;  /* 0x0000012000008947 */ /* 0x000fea0003800000 */
[----:B------:R-:W-:Y:S01]  /*b1c0*/  IADD3 R3, -R231, R5, R3 ;  /* 0x00000005e7037210 */ /* 0x000fe20007ffe103 */
[----:B------:R-:W-:Y:S03]  /*b1d0*/  BSSY B0, `(.L_x_1209) ;  /* 0x000000c000007945 */ /* 0x000fe60003800000 */
[----:B------:R-:W-:-:S13]  /*b1e0*/  ISETP.GT.AND P0, PT, R3, -0x1, PT ;  /* 0xffffffff0300780c */ /* 0x000fda0003f04270 */
[----:B------:R-:W-:Y:S05]  /*b1f0*/  @P0 BRA `(.L_x_1210) ;  /* 0x0000006000000947 */ /* 0x000fea0003800000 */
[----:B------:R-:W-:Y:S02]  /*b200*/  ISETP.NE.AND P0, PT, R16, c[0x0][0x32c], PT ;  /* 0x0000cb0010007a0c */ /* 0x000fe40003f05270 */
[----:B------:R-:W-:-:S11]  /*b210*/  LOP3.LUT R3, RZ, R3, RZ, 0x33, !PT ;  /* 0x00000003ff037212 */ /* 0x000fd600078e33ff */
[----:B------:R-:W-:-:S05]  /*b220*/  @P0 IMAD.HI.U32 R11, R3, c[0x0][0x330], RZ ;  /* 0x0000cc00030b0a27 */ /* 0x000fca00078e00ff */
[----:B------:R-:W-:-:S04]  /*b230*/  @P0 SHF.R.U32.HI R3, RZ, c[0x0][0x334], R11 ;  /* 0x0000cd00ff030a19 */ /* 0x000fc8000001160b */
[----:B------:R-:W-:Y:S01]  /*b240*/  LOP3.LUT R3, RZ, R3, RZ, 0x33, !PT ;  /* 0x00000003ff037212 */ /* 0x000fe200078e33ff */
[----:B------:R-:W-:Y:S05]  /*b250*/  BRA `(.L_x_1211) ;  /* 0x0000003000007947 */ /* 0x000fea0003800000 */
.L_x_1210:
[----:B------:R-:W-:-:S13]  /*b260*/  ISETP.NE.AND P0, PT, R16, c[0x0][0x32c], PT ;  /* 0x0000cb0010007a0c */ /* 0x000fda0003f05270 */
[----:B------:R-:W-:-:S05]  /*b270*/  @P0 IMAD.HI.U32 R11, R3, c[0x0][0x330], RZ ;  /* 0x0000cc00030b0a27 */ /* 0x000fca00078e00ff */
[----:B------:R-:W-:Y:S02]  /*b280*/  @P0 SHF.R.U32.HI R3, RZ, c[0x0][0x334], R11 ;  /* 0x0000cd00ff030a19 */ /* 0x000fe4000001160b */
.L_x_1211:
[----:B------:R-:W-:Y:S05]  /*b290*/  BSYNC B0 ;  /* 0x0000000000007941 */ /* 0x000fea0003800000 */
.L_x_1209:
[----:B------:R-:W-:-:S05]  /*b2a0*/  IMAD R3, R3, c[0x0][0x32c], R13 ;  /* 0x0000cb0003037a24 */ /* 0x000fca00078e020d */
[----:B------:R-:W-:Y:S02]  /*b2b0*/  IADD3 R11, R3, c[0x0][0x32c], RZ ;  /* 0x0000cb00030b7a10 */ /* 0x000fe40007ffe0ff */
[----:B------:R-:W-:Y:S02]  /*b2c0*/  IMNMX R0, R0, R3, !PT ;  /* 0x0000000300007217 */ /* 0x000fe40007800200 */
[----:B------:R-:W-:Y:S02]  /*b2d0*/  IMNMX R2, R2, R11, PT ;  /* 0x0000000b02027217 */ /* 0x000fe40003800200 */
.L_x_1208:
[----:B------:R-:W-:Y:S02]  /*b2e0*/  ISETP.GE.AND P0, PT, R112, 0x2, PT ;  /* 0x000000027000780c */ /* 0x000fe40003f06270 */
[----:B------:R-:W-:Y:S02]  /*b2f0*/  LOP3.LUT R208, R208, 0xffffffdf, RZ, 0xc0, !PT ;  /* 0xffffffdfd0d07812 */ /* 0x000fe400078ec0ff */
[C---:B------:R-:W-:Y:S02]  /*b300*/  ISETP.GE.AND P1, PT, R112.reuse, 0x9, PT ;  /* 0x000000097000780c */ /* 0x040fe40003f26270 */
[----:B------:R-:W-:-:S02]  /*b310*/  ISETP.GE.AND P6, PT, R112, 0x11, PT ;  /* 0x000000117000780c */ /* 0x000fc40003fc6270 */
[C---:B------:R-:W-:Y:S02]  /*b320*/  ISETP.GE.AND P5, PT, R112.reuse, 0x12, PT ;  /* 0x000000127000780c */ /* 0x040fe40003fa6270 */
[C---:B------:R-:W-:Y:S02]  /*b330*/  ISETP.GE.AND P4, PT, R112.reuse, 0x19, PT ;  /* 0x000000197000780c */ /* 0x040fe40003f86270 */
[----:B------:R-:W-:Y:S02]  /*b340*/  ISETP.GE.AND P3, PT, R112, 0x1a, PT ;  /* 0x0000001a7000780c */ /* 0x000fe40003f66270 */
[----:B------:R-:W-:Y:S02]  /*b350*/  @P0 LOP3.LUT R208, R208, 0x20, RZ, 0xfc, !PT ;  /* 0x00000020d0d00812 */ /* 0x000fe400078efcff */
[----:B------:R-:W-:Y:S02]  /*b360*/  ISETP.GT.AND P0, PT, R0, 0x1, !P0 ;  /* 0x000000010000780c */ /* 0x000fe40004704270 */
[----:B------:R-:W-:-:S02]  /*b370*/  LOP3.LUT R208, R208, 0xfffffffd, RZ, 0xc0, !PT ;  /* 0xfffffffdd0d07812 */ /* 0x000fc400078ec0ff */
[----:B------:R-:W-:Y:S02]  /*b380*/  ISETP.LT.OR P0, PT, R2, 0x2, P0 ;  /* 0x000000020200780c */ /* 0x000fe40000701670 */
[----:B------:R-:W-:Y:S02]  /*b390*/  @P1 LOP3.LUT R208, R208, 0x2, RZ, 0xfc, !PT ;  /* 0x00000002d0d01812 */ /* 0x000fe400078efcff */
[----:B------:R-:W-:Y:S02]  /*b3a0*/  FSEL R15, R41, -INF , !P0 ;  /* 0xff800000290f7808 */ /* 0x000fe40004000000 */
[----:B------:R-:W-:Y:S02]  /*b3b0*/  ISETP.GT.AND P0, PT, R0, 0x8, !P1 ;  /* 0x000000080000780c */ /* 0x000fe40004f04270 */
[----:B------:R-:W-:Y:S02]  /*b3c0*/  ISETP.GE.AND P1, PT, R112, 0xa, PT ;  /* 0x0000000a7000780c */ /* 0x000fe40003f26270 */
[----:B------:R-:W-:-:S02]  /*b3d0*/  ISETP.LT.OR P0, PT, R2, 0x9, P0 ;  /* 0x000000090200780c */ /* 0x000fc40000701670 */
[----:B------:R-:W-:Y:S02]  /*b3e0*/  ISETP.GE.AND P2, PT, R112, 0x21, PT ;  /* 0x000000217000780c */ /* 0x000fe40003f46270 */
[----:B------:R-:W-:Y:S02]  /*b3f0*/  FSEL R20, R52, -INF , !P0 ;  /* 0xff80000034147808 */ /* 0x000fe40004000000 */
[----:B------:R-:W-:Y:S02]  /*b400*/  ISETP.GT.AND P0, PT, R0, 0x9, !P1 ;  /* 0x000000090000780c */ /* 0x000fe40004f04270 */
[----:B------:R-:W-:Y:S02]  /*b410*/  LOP3.LUT R208, R208, 0xfffffffe, RZ, 0xc0, !PT ;  /* 0xfffffffed0d07812 */ /* 0x000fe400078ec0ff */
[----:B------:R-:W-:Y:S02]  /*b420*/  ISETP.LT.OR P0, PT, R2, 0xa, P0 ;  /* 0x0000000a0200780c */ /* 0x000fe40000701670 */
[----:B------:R-:W-:-:S02]  /*b430*/  @P1 LOP3.LUT R208, R208, 0x1, RZ, 0xfc, !PT ;  /* 0x00000001d0d01812 */ /* 0x000fc400078efcff */
[----:B------:R-:W-:Y:S02]  /*b440*/  FSEL R23, R53, -INF , !P0 ;  /* 0xff80000035177808 */ /* 0x000fe40004000000 */
[----:B------:R-:W-:Y:S02]  /*b450*/  ISETP.GT.AND P0, PT, R0, 0x10, !P6 ;  /* 0x000000100000780c */ /* 0x000fe40007704270 */
[----:B------:R-:W-:Y:S02]  /*b460*/  ISETP.GE.AND P1, PT, R112, 0x22, PT ;  /* 0x000000227000780c */ /* 0x000fe40003f26270 */
[----:B------:R-:W-:Y:S02]  /*b470*/  ISETP.LT.OR P0, PT, R2, 0x11, P0 ;  /* 0x000000110200780c */ /* 0x000fe40000701670 */
[----:B------:R-:W-:Y:S02]  /*b480*/  LOP3.LUT R208, R208, 0xfffffff7, RZ, 0xc0, !PT ;  /* 0xfffffff7d0d07812 */ /* 0x000fe400078ec0ff */
[----:B------:R-:W-:-:S02]  /*b490*/  FSEL R25, R36, -INF , !P0 ;  /* 0xff80000024197808 */ /* 0x000fc40004000000 */
[----:B------:R-:W-:-:S04]  /*b4a0*/  ISETP.GT.AND P0, PT, R0, 0x11, !P5 ;  /* 0x000000110000780c */ /* 0x000fc80006f04270 */
[----:B------:R-:W-:-:S04]  /*b4b0*/  ISETP.LT.OR P0, PT, R2, 0x12, P0 ;  /* 0x000000120200780c */ /* 0x000fc80000701670 */
[----:B------:R-:W-:Y:S02]  /*b4c0*/  FSEL R26, R37, -INF , !P0 ;  /* 0xff800000251a7808 */ /* 0x000fe40004000000 */
        /* <DEDUP_REMOVED lines=12> */
[----:B------:R-:W-:-:S13]  /*b590*/  ISETP.GE.AND P0, PT, R112, 0x29, PT ;  /* 0x000000297000780c */ /* 0x000fda0003f06270 */
[----:B------:R-:W-:Y:S02]  /*b5a0*/  @P0 LOP3.LUT R208, R208, 0x8, RZ, 0xfc, !PT ;  /* 0x00000008d0d00812 */ /* 0x000fe400078efcff */
[----:B------:R-:W-:Y:S02]  /*b5b0*/  ISETP.GT.AND P0, PT, R0, 0x28, !P0 ;  /* 0x000000280000780c */ /* 0x000fe40004704270 */
[----:B------:R-:W-:Y:S02]  /*b5c0*/  LOP3.LUT R208, R208, 0xfffffffb, RZ, 0xc0, !PT ;  /* 0xfffffffbd0d07812 */ /* 0x000fe400078ec0ff */
[----:B------:R-:W-:-:S04]  /*b5d0*/  ISETP.LT.OR P0, PT, R2, 0x29, P0 ;  /* 0x000000290200780c */ /* 0x000fc80000701670 */
[----:B------:R-:W-:Y:S02]  /*b5e0*/  FSEL R33, R44, -INF , !P0 ;  /* 0xff8000002c217808 */ /* 0x000fe40004000000 */
[----:B------:R-:W-:-:S13]  /*b5f0*/  ISETP.GE.AND P0, PT, R112, 0x1, PT ;  /* 0x000000017000780c */ /* 0x000fda0003f06270 */
[----:B------:R-:W-:Y:S02]  /*b600*/  @P0 LOP3.LUT R208, R208, 0x4, RZ, 0xfc, !PT ;  /* 0x00000004d0d00812 */ /* 0x000fe400078efcff */
[----:B------:R-:W-:Y:S02]  /*b610*/  ISETP.GT.AND P0, PT, R0, RZ, !P0 ;  /* 0x000000ff0000720c */ /* 0x000fe40004704270 */
[----:B------:R-:W-:Y:S02]  /*b620*/  LOP3.LUT R208, R208, 0xffffffef, RZ, 0xc0, !PT ;  /* 0xffffffefd0d07812 */ /* 0x000fe400078ec0ff */
[----:B------:R-:W-:-:S04]  /*b630*/  ISETP.LT.OR P0, PT, R2, 0x1, P0 ;  /* 0x000000010200780c */ /* 0x000fc80000701670 */
[----:B------:R-:W-:Y:S02]  /*b640*/  FSEL R14, R40, -INF , !P0 ;  /* 0xff800000280e7808 */ /* 0x000fe40004000000 */
[----:B------:R-:W-:-:S13]  /*b650*/  ISETP.GE.AND P0, PT, R112, 0x2a, PT ;  /* 0x0000002a7000780c */ /* 0x000fda0003f06270 */
[----:B------:R-:W-:Y:S02]  /*b660*/  @P0 LOP3.LUT R208, R208, 0x10, RZ, 0xfc, !PT ;  /* 0x00000010d0d00812 */ /* 0x000fe400078efcff */
[----:B------:R-:W-:-:S04]  /*b670*/  ISETP.GT.AND P0, PT, R0, 0x29, !P0 ;  /* 0x000000290000780c */ /* 0x000fc80004704270 */
[----:B------:R-:W-:-:S04]  /*b680*/  ISETP.LT.OR P0, PT, R2, 0x2a, P0 ;  /* 0x0000002a0200780c */ /* 0x000fc80000701670 */
[----:B------:R-:W-:Y:S01]  /*b690*/  FSEL R32, R45, -INF , !P0 ;  /* 0xff8000002d207808 */ /* 0x000fe20004000000 */
[----:B------:R-:W-:Y:S06]  /*b6a0*/  BRA.DIV ~URZ, `(.L_x_1212) ;  /* 0x0000f9527f007947 */ /* 0x000fec000b800000 */
[----:B------:R2:W3:Y:S02]  /*b6b0*/  SHFL.IDX PT, R3, R4, 0x1, 0x1c1f ;  /* 0x003c1f0004037f89 */ /* 0x0004e400000e0000 */
.L_x_1325:
[----:B------:R-:W-:Y:S01]  /*b6c0*/  ISETP.LE.AND P0, PT, R16, c[0x0][0x32c], PT ;  /* 0x0000cb0010007a0c */ /* 0x000fe20003f03270 */
[--C-:B---3--:R-:W-:Y:S02]  /*b6d0*/  IMAD.IADD R2, R8, 0x1, R3.reuse ;  /* 0x0000000108027824 */ /* 0x108fe400078e0203 */
[----:B------:R-:W-:-:S03]  /*b6e0*/  IMAD.IADD R0, R7, 0x1, R3 ;  /* 0x0000000107007824 */ /* 0x000fc600078e0203 */
[----:B------:R-:W-:-:S07]  /*b6f0*/  IMNMX R2, R12, R2, PT ;  /* 0x000000020c027217 */ /* 0x000fce0003800200 */
[----:B------:R-:W-:Y:S05]  /*b700*/  @!P0 BRA `(.L_x_1213) ;  /* 0x0000014000008947 */ /* 0x000fea0003800000 */
[----:B------:R-:W-:Y:S01]  /*b710*/  IADD3 R3, -R231, R5, R3 ;  /* 0x00000005e7037210 */ /* 0x000fe20007ffe103 */
[----:B------:R-:W-:Y:S03]  /*b720*/  BSSY B0, `(.L_x_1214) ;  /* 0x000000e000007945 */ /* 0x000fe60003800000 */
[----:B------:R-:W-:-:S13]  /*b730*/  ISETP.GT.AND P0, PT, R3, -0x1, PT ;  /* 0xffffffff0300780c */ /* 0x000fda0003f04270 */
[----:B------:R-:W-:Y:S05]  /*b740*/  @P0 BRA `(.L_x_1215) ;  /* 0x0000007000000947 */ /* 0x000fea0003800000 */
[----:B-12---:R-:W-:Y:S01]  /*b750*/  IMAD.MOV.U32 R4, RZ, RZ, 0x1 ;  /* 0x00000001ff047424 */ /* 0x006fe200078e00ff */
[----:B------:R-:W-:-:S04]  /*b760*/  LOP3.LUT R3, RZ, R3, RZ, 0x33, !PT ;  /* 0x00000003ff037212 */ /* 0x000fc800078e33ff */
[----:B------:R-:W-:-:S13]  /*b770*/  ISETP.NE.AND P0, PT, R4, c[0x0][0x32c], PT ;  /* 0x0000cb0004007a0c */ /* 0x000fda0003f05270 */
[----:B------:R-:W-:-:S05]  /*b780*/  @P0 IMAD.HI.U32 R4, R3, c[0x0][0x330], RZ ;  /* 0x0000cc0003040a27 */ /* 0x000fca00078e00ff */
[----:B------:R-:W-:-:S04]  /*b790*/  @P0 SHF.R.U32.HI R3, RZ, c[0x0][0x334], R4 ;  /* 0x0000cd00ff030a19 */ /* 0x000fc80000011604 */
[----:B------:R-:W-:Y:S01]  /*b7a0*/  LOP3.LUT R3, RZ, R3, RZ, 0x33, !PT ;  /* 0x00000003ff037212 */ /* 0x000fe200078e33ff */
[----:B------:R-:W-:Y:S05]  /*b7b0*/  BRA `(.L_x_1216) ;  /* 0x0000004000007947 */ /* 0x000fea0003800000 */
.L_x_1215:
[----:B-12---:R-:W-:-:S04]  /*b7c0*/  MOV R4, 0x1 ;  /* 0x0000000100047802 */ /* 0x006fc80000000f00 */
[----:B------:R-:W-:-:S13]  /*b7d0*/  ISETP.NE.AND P0, PT, R4, c[0x0][0x32c], PT ;  /* 0x0000cb0004007a0c */ /* 0x000fda0003f05270 */
[----:B------:R-:W-:-:S05]  /*b7e0*/  @P0 IMAD.HI.U32 R4, R3, c[0x0][0x330], RZ ;  /* 0x0000cc0003040a27 */ /* 0x000fca00078e00ff */
[----:B------:R-:W-:Y:S02]  /*b7f0*/  @P0 SHF.R.U32.HI R3, RZ, c[0x0][0x334], R4 ;  /* 0x0000cd00ff030a19 */ /* 0x000fe40000011604 */
.L_x_1216:
[----:B------:R-:W-:Y:S05]  /*b800*/  BSYNC B0 ;  /* 0x0000000000007941 */ /* 0x000fea0003800000 */
.L_x_1214:
[----:B------:R-:W-:-:S05]  /*b810*/  IMAD R3, R3, c[0x0][0x32c], R13 ;  /* 0x0000cb0003037a24 */ /* 0x000fca00078e020d */
[----:B------:R-:W-:Y:S02]  /*b820*/  IADD3 R4, R3, c[0x0][0x32c], RZ ;  /* 0x0000cb0003047a10 */ /* 0x000fe40007ffe0ff */
[----:B------:R-:W-:Y:S02]  /*b830*/  IMNMX R0, R0, R3, !PT ;  /* 0x0000000300007217 */ /* 0x000fe40007800200 */
[----:B------:R-:W-:Y:S02]  /*b840*/  IMNMX R2, R2, R4, PT ;  /* 0x0000000402027217 */ /* 0x000fe40003800200 */
.L_x_1213:
[----:B------:R-:W-:Y:S02]  /*b850*/  LOP3.LUT P0, RZ, R208, 0x2, RZ, 0xc0, !PT ;  /* 0x00000002d0ff7812 */ /* 0x000fe4000780c0ff */
[----:B------:R-:W-:Y:S02]  /*b860*/  FMNMX.FTZ R152, R14, R15, !PT ;  /* 0x0000000f0e987209 */ /* 0x000fe40007810000 */
[----:B------:R-:W-:Y:S02]  /*b870*/  ISETP.GT.AND P0, PT, R0, 0x8, !P0 ;  /* 0x000000080000780c */ /* 0x000fe40004704270 */
[----:B------:R-:W-:-:S02]  /*b880*/  FMNMX.FTZ R152, R20, R152, !PT ;  /* 0x0000009814987209 */ /* 0x000fc40007810000 */
[----:B------:R-:W-:Y:S02]  /*b890*/  ISETP.LT.OR P0, PT, R2, 0x9, P0 ;  /* 0x000000090200780c */ /* 0x000fe40000701670 */
[----:B------:R-:W-:Y:S02]  /*b8a0*/  FMNMX.FTZ R152, R23, R152, !PT ;  /* 0x0000009817987209 */ /* 0x000fe40007810000 */
[----:B------:R-:W-:Y:S02]  /*b8b0*/  FSEL R12, R54, -INF , !P0 ;  /* 0xff800000360c7808 */ /* 0x000fe40004000000 */
[----:B------:R-:W-:Y:S02]  /*b8c0*/  LOP3.LUT P0, RZ, R208, 0x1, RZ, 0xc0, !PT ;  /* 0x00000001d0ff7812 */ /* 0x000fe4000780c0ff */
[----:B------:R-:W-:Y:S02]  /*b8d0*/  FMNMX.FTZ R152, R25, R152, !PT ;  /* 0x0000009819987209 */ /* 0x000fe40007810000 */
[----:B------:R-:W-:-:S02]  /*b8e0*/  ISETP.GT.AND P0, PT, R0, 0x9, !P0 ;  /* 0x000000090000780c */ /* 0x000fc40004704270 */
[----:B------:R-:W-:Y:S02]  /*b8f0*/  FMNMX.FTZ R152, R26, R152, !PT ;  /* 0x000000981a987209 */ /* 0x000fe40007810000 */
[----:B------:R-:W-:Y:S02]  /*b900*/  ISETP.LT.OR P0, PT, R2, 0xa, P0 ;  /* 0x0000000a0200780c */ /* 0x000fe40000701670 */
[----:B------:R-:W-:Y:S02]  /*b910*/  FMNMX.FTZ R152, R27, R152, !PT ;  /* 0x000000981b987209 */ /* 0x000fe40007810000 */
[----:B------:R-:W-:Y:S02]  /*b920*/  FSEL R13, R55, -INF , !P0 ;  /* 0xff800000370d7808 */ /* 0x000fe40004000000 */
[----:B------:R-:W-:Y:S02]  /*b930*/  ISETP.GT.AND P0, PT, R0, 0x10, !P6 ;  /* 0x000000100000780c */ /* 0x000fe40007704270 */
[----:B------:R-:W-:-:S02]  /*b940*/  LOP3.LUT P6, RZ, R208, 0x10, RZ, 0xc0, !PT ;  /* 0x00000010d0ff7812 */ /* 0x000fc400078cc0ff */
[----:B------:R-:W-:Y:S02]  /*b950*/  ISETP.LT.OR P0, PT, R2, 0x11, P0 ;  /* 0x000000110200780c */ /* 0x000fe40000701670 */
[----:B------:R-:W-:Y:S02]  /*b960*/  FMNMX.FTZ R152, R28, R152, !PT ;  /* 0x000000981c987209 */ /* 0x000fe40007810000 */
[----:B------:R-:W-:Y:S02]  /*b970*/  FSEL R16, R38, -INF , !P0 ;  /* 0xff80000026107808 */ /* 0x000fe40004000000 */
[----:B------:R-:W-:Y:S02]  /*b980*/  ISETP.GT.AND P0, PT, R0, 0x11, !P5 ;  /* 0x000000110000780c */ /* 0x000fe40006f04270 */
[----:B------:R-:W-:Y:S02]  /*b990*/  LOP3.LUT P5, RZ, R208, 0x8, RZ, 0xc0, !PT ;  /* 0x00000008d0ff7812 */ /* 0x000fe400078ac0ff */
[----:B------:R-:W-:-:S02]  /*b9a0*/  ISETP.LT.OR P0, PT, R2, 0x12, P0 ;  /* 0x000000120200780c */ /* 0x000fc40000701670 */
[----:B------:R-:W-:Y:S02]  /*b9b0*/  FMNMX.FTZ R152, R29, R152, !PT ;  /* 0x000000981d987209 */ /* 0x000fe40007810000 */
[----:B------:R-:W-:Y:S02]  /*b9c0*/  FSEL R18, R39, -INF , !P0 ;  /* 0xff80000027127808 */ /* 0x000fe40004000000 */
[----:B------:R-:W-:Y:S02]  /*b9d0*/  ISETP.GT.AND P0, PT, R0, 0x18, !P4 ;  /* 0x000000180000780c */ /* 0x000fe40006704270 */
[----:B------:R-:W-:Y:S02]  /*b9e0*/  LOP3.LUT P4, RZ, R208, 0x4, RZ, 0xc0, !PT ;  /* 0x00000004d0ff7812 */ /* 0x000fe4000788c0ff */
[----:B------:R-:W-:Y:S02]  /*b9f0*/  ISETP.LT.OR P0, PT, R2, 0x19, P0 ;  /* 0x000000190200780c */ /* 0x000fe40000701670 */
[----:B------:R-:W-:-:S02]  /*ba00*/  FMNMX.FTZ R152, R31, R152, !PT ;  /* 0x000000981f987209 */ /* 0x000fc40007810000 */
[----:B------:R-:W-:Y:S02]  /*ba10*/  FSEL R19, R50, -INF , !P0 ;  /* 0xff80000032137808 */ /* 0x000fe40004000000 */
[----:B------:R-:W-:Y:S02]  /*ba20*/  ISETP.GT.AND P0, PT, R0, 0x19, !P3 ;  /* 0x000000190000780c */ /* 0x000fe40005f04270 */
[----:B------:R-:W-:Y:S02]  /*ba30*/  LOP3.LUT P3, RZ, R208, 0x20, RZ, 0xc0, !PT ;  /* 0x00000020d0ff7812 */ /* 0x000fe4000786c0ff */
[----:B------:R-:W-:Y:S02]  /*ba40*/  ISETP.LT.OR P0, PT, R2, 0x1a, P0 ;  /* 0x0000001a0200780c */ /* 0x000fe40000701670 */
[----:B------:R-:W-:Y:S02]  /*ba50*/  FMNMX.FTZ R152, R33, R152, !PT ;  /* 0x0000009821987209 */ /* 0x000fe40007810000 */
[----:B------:R-:W-:-:S02]  /*ba60*/  FSEL R21, R51, -INF , !P0 ;  /* 0xff80000033157808 */ /* 0x000fc40004000000 */
[----:B------:R-:W-:Y:S02]  /*ba70*/  ISETP.GT.AND P0, PT, R0, 0x20, !P2 ;  /* 0x000000200000780c */ /* 0x000fe40005704270 */
[----:B------:R-:W-:Y:S02]  /*ba80*/  FMNMX.FTZ R152, R32, R152, !PT ;  /* 0x0000009820987209 */ /* 0x000fe40007810000 */
        /* <DEDUP_REMOVED lines=8> */
[----:B------:R-:W-:-:S04]  /*bb10*/  ISETP.GT.AND P0, PT, R0, RZ, !P4 ;  /* 0x000000ff0000720c */ /* 0x000fc80006704270 */
[----:B------:R-:W-:-:S04]  /*bb20*/  ISETP.LT.OR P0, PT, R2, 0x1, P0 ;  /* 0x000000010200780c */ /* 0x000fc80000701670 */
[----:B------:R-:W-:Y:S02]  /*bb30*/  FSEL R8, R42, -INF , !P0 ;  /* 0xff8000002a087808 */ /* 0x000fe40004000000 */
[----:B------:R-:W-:Y:S02]  /*bb40*/  ISETP.GT.AND P0, PT, R0, 0x28, !P5 ;  /* 0x000000280000780c */ /* 0x000fe40006f04270 */
[----:B------:R-:W-:Y:S02]  /*bb50*/  FMNMX.FTZ R7, R8, R11, !PT ;  /* 0x0000000b08077209 */ /* 0x000fe40007810000 */
[----:B------:R-:W-:Y:S02]  /*bb60*/  ISETP.LT.OR P0, PT, R2, 0x29, P0 ;  /* 0x000000290200780c */ /* 0x000fe40000701670 */
[----:B------:R-:W-:Y:S02]  /*bb70*/  FMNMX.FTZ R7, R12, R7, !PT ;  /* 0x000000070c077209 */ /* 0x000fe40007810000 */
[----:B------:R-:W-:-:S02]  /*bb80*/  FSEL R30, R46, -INF , !P0 ;  /* 0xff8000002e1e7808 */ /* 0x000fc40004000000 */
[----:B------:R-:W-:Y:S02]  /*bb90*/  FMNMX.FTZ R7, R13, R7, !PT ;  /* 0x000000070d077209 */ /* 0x000fe40007810000 */
[----:B------:R-:W-:Y:S02]  /*bba0*/  ISETP.GT.AND P0, PT, R0, 0x29, !P6 ;  /* 0x000000290000780c */ /* 0x000fe40007704270 */
        /* <DEDUP_REMOVED lines=9> */
[----:B------:R-:W-:Y:S01]  /*bc40*/  FMNMX.FTZ R7, R17, R7, !PT ;  /* 0x0000000711077209 */ /* 0x000fe20007810000 */
[----:B------:R-:W-:Y:S05]  /*bc50*/  BRA.DIV ~URZ, `(.L_x_1217) ;  /* 0x0000f4227f007947 */ /* 0x000fea000b800000 */
[----:B------:R3:W4:Y:S02]  /*bc60*/  SHFL.BFLY PT, R0, R152, 0x2, 0x1f ;  /* 0x0c401f0098007f89 */ /* 0x00072400000e0000 */
.L_x_1326:
[----:B---34-:R-:W-:Y:S01]  /*bc70*/  FMNMX.FTZ R152, R152, R0, !PT ;  /* 0x0000000098987209 */ /* 0x018fe20007810000 */
[----:B------:R-:W-:Y:S05]  /*bc80*/  BRA.DIV ~URZ, `(.L_x_1218) ;  /* 0x0000f4427f007947 */ /* 0x000fea000b800000 */
[----:B------:R-:W3:Y:S04]  /*bc90*/  SHFL.BFLY PT, R0, R7, 0x2, 0x1f ;  /* 0x0c401f0007007f89 */ /* 0x000ee800000e0000 */
[----:B------:R-:W4:Y:S01]  /*bca0*/  SHFL.BFLY PT, R2, R152, 0x1, 0x1f ;  /* 0x0c201f0098027f89 */ /* 0x000f2200000e0000 */
[----:B---3--:R-:W-:Y:S02]  /*bcb0*/  FMNMX.FTZ R7, R7, R0, !PT ;  /* 0x0000000007077209 */ /* 0x008fe40007810000 */
[----:B----4-:R-:W-:-:S03]  /*bcc0*/  FMNMX.FTZ R152, R152, R2, !PT ;  /* 0x0000000298987209 */ /* 0x010fc60007810000 */
[----:B------:R3:W4:Y:S04]  /*bcd0*/  SHFL.BFLY PT, R3, R7, 0x1, 0x1f ;  /* 0x0c201f0007037f89 */ /* 0x00072800000e0000 */
.L_x_1327:
[C---:B------:R-:W-:Y:S01]  /*bce0*/  FMUL.FTZ R0, R152.reuse, c[0x0][0x2d0] ;  /* 0x0000b40098007a20 */ /* 0x040fe20000410000 */
[----:B------:R-:W-:Y:S01]  /*bcf0*/  FSETP.NEU.FTZ.AND P0, PT, R152, -INF , PT ;  /* 0xff8000009800780b */ /* 0x000fe20003f1d000 */
[----:B------:R-:W-:Y:S01]  /*bd00*/  WARPSYNC 0xffffffff ;  /* 0xffffffff00007948 */ /* 0x000fe20003800000 */
[----:B---34-:R-:W-:Y:S02]  /*bd10*/  FMNMX.FTZ R7, R3, R7, !PT ;  /* 0x0000000703077209 */ /* 0x018fe40007810000 */
[----:B------:R-:W-:Y:S02]  /*bd20*/  FSEL R0, R0, RZ, P0 ;  /* 0x000000ff00007208 */ /* 0x000fe40000000000 */
[C---:B------:R-:W-:Y:S01]  /*bd30*/  FSETP.NEU.FTZ.AND P0, PT, R7.reuse, -INF , PT ;  /* 0xff8000000700780b */ /* 0x040fe20003f1d000 */
[----:B------:R-:W-:Y:S01]  /*bd40*/  FMUL.FTZ R3, R7, c[0x0][0x2d0] ;  /* 0x0000b40007037a20 */ /* 0x000fe20000410000 */
[----:B------:R-:W-:Y:S01]  /*bd50*/  SHF.L.U32 R197, R10, 0x1, RZ ;  /* 0x000000010ac57819 */ /* 0x000fe200000006ff */
[----:B------:R-:W-:-:S04]  /*bd60*/  FFMA.FTZ R2, R14, c[0x0][0x2d0], -R0 ;  /* 0x0000b4000e027a23 */ /* 0x000fc80000010800 */
[----:B------:R3:W-:Y:S02]  /*bd70*/  MUFU.EX2 R40, R2 ;  /* 0x0000000200287308 */ /* 0x0007e40000000800 */
[----:B---3--:R-:W-:-:S06]  /*bd80*/  FFMA.FTZ R2, R15, c[0x0][0x2d0], -R0 ;  /* 0x0000b4000f027a23 */ /* 0x008fcc0000010800 */
[----:B------:R3:W4:Y:S02]  /*bd90*/  MUFU.EX2 R38, R2 ;  /* 0x0000000200267308 */ /* 0x0007240000000800 */
[----:B---3--:R-:W-:-:S06]  /*bda0*/  FFMA.FTZ R2, R20, c[0x0][0x2d0], -R0 ;  /* 0x0000b40014027a23 */ /* 0x008fcc0000010800 */
[----:B------:R3:W5:Y:S02]  /*bdb0*/  MUFU.EX2 R39, R2 ;  /* 0x0000000200277308 */ /* 0x0007640000000800 */
[----:B---3--:R-:W-:-:S06]  /*bdc0*/  FFMA.FTZ R2, R23, c[0x0][0x2d0], -R0 ;  /* 0x0000b40017027a23 */ /* 0x008fcc0000010800 */
[----:B------:R3:W1:Y:S02]  /*bdd0*/  MUFU.EX2 R14, R2 ;  /* 0x00000002000e7308 */ /* 0x0006640000000800 */
[----:B---3--:R-:W-:-:S06]  /*bde0*/  FFMA.FTZ R2, R25, c[0x0][0x2d0], -R0 ;  /* 0x0000b40019027a23 */ /* 0x008fcc0000010800 */
[----:B------:R3:W2:Y:S02]  /*bdf0*/  MUFU.EX2 R37, R2 ;  /* 0x0000000200257308 */ /* 0x0006a40000000800 */
[----:B---3--:R-:W-:-:S06]  /*be00*/  FFMA.FTZ R2, R26, c[0x0][0x2d0], -R0 ;  /* 0x0000b4001a027a23 */ /* 0x008fcc0000010800 */
[----:B------:R3:W-:Y:S02]  /*be10*/  MUFU.EX2 R35, R2 ;  /* 0x0000000200237308 */ /* 0x0007e40000000800 */
        /* <DEDUP_REMOVED lines=10> */
[----:B---3--:R-:W-:Y:S01]  /*bec0*/  FFMA.FTZ R2, R32, c[0x0][0x2d0], -R0 ;  /* 0x0000b40020027a23 */ /* 0x008fe20000010800 */
[----:B------:R-:W-:Y:S01]  /*bed0*/  FSEL R0, R3, RZ, P0 ;  /* 0x000000ff03007208 */ /* 0x000fe20000000000 */
[----:B----4-:R-:W-:-:S04]  /*bee0*/  FADD.FTZ R3, R40, R38 ;  /* 0x0000002628037221 */ /* 0x010fc80000010000 */
[----:B------:R3:W-:Y:S01]  /*bef0*/  MUFU.EX2 R134, R2 ;  /* 0x0000000200867308 */ /* 0x0007e20000000800 */
[----:B-----5:R-:W-:-:S04]  /*bf00*/  FADD.FTZ R3, R39, R3 ;  /* 0x0000000327037221 */ /* 0x020fc80000010000 */
[C---:B-1----:R-:W-:Y:S01]  /*bf10*/  FADD.FTZ R3, R14.reuse, R3 ;  /* 0x000000030e037221 */ /* 0x042fe20000010000 */
[----:B------:R-:W-:-:S03]  /*bf20*/  F2FP.PACK_AB R14, R14, R39 ;  /* 0x000000270e0e723e */ /* 0x000fc600000000ff */
[----:B--2---:R-:W-:Y:S02]  /*bf30*/  FADD.FTZ R3, R37, R3 ;  /* 0x0000000325037221 */ /* 0x004fe40000010000 */
[----:B---3--:R-:W-:-:S04]  /*bf40*/  FFMA.FTZ R2, R8, c[0x0][0x2d0], -R0 ;  /* 0x0000b40008027a23 */ /* 0x008fc80000010800 */
[----:B------:R1:W-:Y:S02]  /*bf50*/  MUFU.EX2 R27, R2 ;  /* 0x00000002001b7308 */ /* 0x0003e40000000800 */
[----:B-1----:R-:W-:-:S06]  /*bf60*/  FFMA.FTZ R2, R11, c[0x0][0x2d0], -R0 ;  /* 0x0000b4000b027a23 */ /* 0x002fcc0000010800 */
[----:B------:R1:W2:Y:S02]  /*bf70*/  MUFU.EX2 R26, R2 ;  /* 0x00000002001a7308 */ /* 0x0002a40000000800 */
[----:B-1----:R-:W-:Y:S01]  /*bf80*/  FFMA.FTZ R2, R12, c[0x0][0x2d0], -R0 ;  /* 0x0000b4000c027a23 */ /* 0x002fe20000010800 */
[----:B------:R-:W-:Y:S01]  /*bf90*/  F2FP.PACK_AB R12, R38, R40 ;  /* 0x00000028260c723e */ /* 0x000fe200000000ff */
[----:B--2---:R-:W-:-:S04]  /*bfa0*/  FADD.FTZ R4, R27, R26 ;  /* 0x0000001a1b047221 */ /* 0x004fc80000010000 */
[----:B------:R1:W2:Y:S02]  /*bfb0*/  MUFU.EX2 R25, R2 ;  /* 0x0000000200197308 */ /* 0x0002a40000000800 */
[----:B-1----:R-:W-:Y:S01]  /*bfc0*/  FFMA.FTZ R2, R13, c[0x0][0x2d0], -R0 ;  /* 0x0000b4000d027a23 */ /* 0x002fe20000010800 */
[----:B------:R-:W-:Y:S01]  /*bfd0*/  F2FP.PACK_AB R13, R26, R27 ;  /* 0x0000001b1a0d723e */ /* 0x000fe200000000ff */
[----:B--2---:R-:W-:-:S04]  /*bfe0*/  FADD.FTZ R4, R25, R4 ;  /* 0x0000000419047221 */ /* 0x004fc80000010000 */
[----:B------:R1:W2:Y:S02]  /*bff0*/  MUFU.EX2 R15, R2 ;  /* 0x00000002000f7308 */ /* 0x0002a40000000800 */
[----:B-1----:R-:W-:Y:S01]  /*c000*/  FFMA.FTZ R2, R16, c[0x0][0x2d0], -R0 ;  /* 0x0000b40010027a23 */ /* 0x002fe20000010800 */
[----:B------:R-:W-:Y:S01]  /*c010*/  F2FP.PACK_AB R16, R35, R37 ;  /* 0x000000252310723e */ /* 0x000fe200000000ff */
[C---:B--2---:R-:W-:Y:S01]  /*c020*/  FADD.FTZ R4, R15.reuse, R4 ;  /* 0x000000040f047221 */ /* 0x044fe20000010000 */
[----:B------:R-:W-:-:S03]  /*c030*/  F2FP.PACK_AB R15, R15, R25 ;  /* 0x000000190f0f723e */ /* 0x000fc600000000ff */
[----:B------:R1:W2:Y:S02]  /*c040*/  MUFU.EX2 R23, R2 ;  /* 0x0000000200177308 */ /* 0x0002a40000000800 */
[----:B-1----:R-:W-:Y:S01]  /*c050*/  FFMA.FTZ R2, R18, c[0x0][0x2d0], -R0 ;  /* 0x0000b40012027a23 */ /* 0x002fe20000010800 */
[----:B------:R-:W-:Y:S01]  /*c060*/  F2FP.PACK_AB R18, R34, R36 ;  /* 0x000000242212723e */ /* 0x000fe200000000ff */
[----:B--2---:R-:W-:-:S04]  /*c070*/  FADD.FTZ R4, R23, R4 ;  /* 0x0000000417047221 */ /* 0x004fc80000010000 */
[----:B------:R1:W2:Y:S02]  /*c080*/  MUFU.EX2 R20, R2 ;  /* 0x0000000200147308 */ /* 0x0002a40000000800 */
[----:B-1----:R-:W-:-:S06]  /*c090*/  FFMA.FTZ R2, R19, c[0x0][0x2d0], -R0 ;  /* 0x0000b40013027a23 */ /* 0x002fcc0000010800 */
[----:B------:R1:W3:Y:S02]  /*c0a0*/  MUFU.EX2 R11, R2 ;  /* 0x00000002000b7308 */ /* 0x0002e40000000800 */
[----:B-1----:R-:W-:-:S06]  /*c0b0*/  FFMA.FTZ R2, R21, c[0x0][0x2d0], -R0 ;  /* 0x0000b40015027a23 */ /* 0x002fcc0000010800 */
[----:B------:R1:W4:Y:S02]  /*c0c0*/  MUFU.EX2 R19, R2 ;  /* 0x0000000200137308 */ /* 0x0003240000000800 */
[----:B-1----:R-:W-:-:S06]  /*c0d0*/  FFMA.FTZ R2, R22, c[0x0][0x2d0], -R0 ;  /* 0x0000b40016027a23 */ /* 0x002fcc0000010800 */
[----:B------:R1:W5:Y:S02]  /*c0e0*/  MUFU.EX2 R8, R2 ;  /* 0x0000000200087308 */ /* 0x0003640000000800 */
[----:B-1----:R-:W-:-:S06]  /*c0f0*/  FFMA.FTZ R2, R24, c[0x0][0x2d0], -R0 ;  /* 0x0000b40018027a23 */ /* 0x002fcc0000010800 */
[----:B------:R1:W1:Y:S02]  /*c100*/  MUFU.EX2 R133, R2 ;  /* 0x0000000200857308 */ /* 0x0002640000000800 */
[----:B-1----:R-:W-:Y:S02]  /*c110*/  FADD.FTZ R2, R35, R3 ;  /* 0x0000000323027221 */ /* 0x002fe40000010000 */
[----:B------:R-:W-:Y:S02]  /*c120*/  FFMA.FTZ R3, R30, c[0x0][0x2d0], -R0 ;  /* 0x0000b4001e037a23 */ /* 0x000fe40000010800 */
[----:B------:R-:W-:Y:S02]  /*c130*/  FADD.FTZ R2, R36, R2 ;  /* 0x0000000224027221 */ /* 0x000fe40000010000 */
[----:B------:R2:W1:Y:S02]  /*c140*/  MUFU.EX2 R135, R3 ;  /* 0x0000000300877308 */ /* 0x0004640000000800 */
[----:B------:R-:W-:-:S02]  /*c150*/  FADD.FTZ R2, R34, R2 ;  /* 0x0000000222027221 */ /* 0x000fc40000010000 */
[C---:B--2---:R-:W-:Y:S02]  /*c160*/  FADD.FTZ R3, R20.reuse, R4 ;  /* 0x0000000414037221 */ /* 0x044fe40000010000 */
[----:B------:R-:W-:Y:S01]  /*c170*/  FFMA.FTZ R4, R17, c[0x0][0x2d0], -R0 ;  /* 0x0000b40011047a23 */ /* 0x000fe20000010800 */
[----:B------:R-:W-:Y:S01]  /*c180*/  F2FP.PACK_AB R17, R20, R23 ;  /* 0x000000171411723e */ /* 0x000fe200000000ff */
[----:B---3--:R-:W-:Y:S02]  /*c190*/  FADD.FTZ R3, R11, R3 ;  /* 0x000000030b037221 */ /* 0x008fe40000010000 */
[----:B------:R-:W-:Y:S02]  /*c1a0*/  FADD.FTZ R0, R29, R2 ;  /* 0x000000021d007221 */ /* 0x000fe40000010000 */
[----:B------:R-:W2:Y:S01]  /*c1b0*/  MUFU.EX2 R4, R4 ;  /* 0x0000000400047308 */ /* 0x000ea20000000800 */
[C---:B----4-:R-:W-:Y:S01]  /*c1c0*/  FADD.FTZ R3, R19.reuse, R3 ;  /* 0x0000000313037221 */ /* 0x050fe20000010000 */
[----:B------:R-:W-:Y:S01]  /*c1d0*/  F2FP.PACK_AB R19, R19, R11 ;  /* 0x0000000b1313723e */ /* 0x000fe200000000ff */
[C---:B------:R-:W-:Y:S01]  /*c1e0*/  FADD.FTZ R0, R132.reuse, R0 ;  /* 0x0000000084007221 */ /* 0x040fe20000010000 */
[----:B------:R-:W-:Y:S01]  /*c1f0*/  F2FP.PACK_AB R132, R132, R29 ;  /* 0x0000001d8484723e */ /* 0x000fe200000000ff */
[----:B-----5:R-:W-:-:S02]  /*c200*/  FADD.FTZ R3, R8, R3 ;  /* 0x0000000308037221 */ /* 0x020fc40000010000 */
[----:B------:R-:W-:Y:S02]  /*c210*/  FADD.FTZ R0, R28, R0 ;  /* 0x000000001c007221 */ /* 0x000fe40000010000 */
[C---:B------:R-:W-:Y:S01]  /*c220*/  FADD.FTZ R3, R133.reuse, R3 ;  /* 0x0000000385037221 */ /* 0x040fe20000010000 */
[----:B------:R-:W-:Y:S01]  /*c230*/  F2FP.PACK_AB R133, R133, R8 ;  /* 0x000000088585723e */ /* 0x000fe200000000ff */
[C---:B------:R-:W-:Y:S01]  /*c240*/  FADD.FTZ R230, R134.reuse, R0 ;  /* 0x0000000086e67221 */ /* 0x040fe20000010000 */
[----:B------:R-:W-:Y:S01]  /*c250*/  F2FP.PACK_AB R134, R134, R28 ;  /* 0x0000001c8686723e */ /* 0x000fe200000000ff */
[----:B-1----:R-:W-:Y:S01]  /*c260*/  FADD.FTZ R3, R135, R3 ;  /* 0x0000000387037221 */ /* 0x002fe20000010000 */
[----:B--2---:R-:W-:-:S03]  /*c270*/  F2FP.PACK_AB R135, R4, R135 ;  /* 0x000000870487723e */ /* 0x004fc600000000ff */
[----:B------:R-:W-:Y:S02]  /*c280*/  FADD.FTZ R229, R4, R3 ;  /* 0x0000000304e57221 */ /* 0x000fe40000010000 */
[----:B------:R-:W2:Y:S04]  /*c290*/  LDL R3, [R1+0x4] ;  /* 0x0000040001037983 */ /* 0x000ea80000100800 */
[----:B------:R-:W3:Y:S04]  /*c2a0*/  LDL R153, [R1+0x64] ;  /* 0x0000640001997983 */ /* 0x000ee80000100800 */
[----:B------:R-:W3:Y:S04]  /*c2b0*/  LDL R4, [R1+0x58] ;  /* 0x0000580001047983 */ /* 0x000ee80000100800 */
[----:B------:R-:W1:Y:S04]  /*c2c0*/  LDSM.16.MT88.4 R28, [R197+0x5880] ;  /* 0x00588000c51c783b */ /* 0x000e680000004200 */
[----:B------:R-:W4:Y:S04]  /*c2d0*/  LDSM.16.MT88.4 R24, [R197+0x4080] ;  /* 0x00408000c518783b */ /* 0x000f280000004200 */
[----:B------:R-:W5:Y:S04]  /*c2e0*/  LDSM.16.MT88.4 R60, [R197+0x6080] ;  /* 0x00608000c53c783b */ /* 0x000f680000004200 */
[----:B------:R-:W4:Y:S01]  /*c2f0*/  LDSM.16.MT88.4 R32, [R197+0x4880] ;  /* 0x00488000c520783b */ /* 0x000f220000004200 */
[----:B------:R-:W-:-:S03]  /*c300*/  IMAD R198, R9, 0x2, R197 ;  /* 0x0000000209c67824 */ /* 0x000fc600078e02c5 */
[----:B------:R-:W4:Y:S04]  /*c310*/  LDSM.16.MT88.4 R56, [R197+0x8880] ;  /* 0x00888000c538783b */ /* 0x000f280000004200 */
[----:B------:R-:W-:Y:S01]  /*c320*/  LDSM.16.MT88.4 R40, [R197+0x7080] ;  /* 0x00708000c528783b */ /* 0x000fe20000004200 */
[----:B------:R-:W-:-:S03]  /*c330*/  IMAD R200, R6, 0x2, R197 ;  /* 0x0000000206c87824 */ /* 0x000fc600078e02c5 */
[----:B------:R-:W-:Y:S04]  /*c340*/  LDSM.16.MT88.4 R64, [R198+0x4880] ;  /* 0x00488000c640783b */ /* 0x000fe80000004200 */
[----:B------:R-:W-:Y:S04]  /*c350*/  LDSM.16.MT88.4 R8, [R200+0x5880] ;  /* 0x00588000c808783b */ /* 0x000fe80000004200 */
[----:B------:R-:W-:Y:S04]  /*c360*/  LDSM.16.MT88.4 R92, [R200+0x7080] ;  /* 0x00708000c85c783b */ /* 0x000fe80000004200 */
[----:B------:R-:W-:Y:S01]  /*c370*/  LDSM.16.MT88.4 R96, [R197+0x7880] ;  /* 0x00788000c560783b */ /* 0x000fe20000004200 */
[C---:B-1----:R-:W-:Y:S03]  /*c380*/  HMMA.16816.F32 R52, R12.reuse, R28, RZ ;  /* 0x0000001c0c34723c */ /* 0x042fe600000018ff */
[----:B------:R-:W-:Y:S04]  /*c390*/  LDSM.16.MT88.4 R72, [R198+0x7080] ;  /* 0x00708000c648783b */ /* 0x000fe80000004200 */
[----:B------:R-:W-:Y:S01]  /*c3a0*/  LDSM.16.MT88.4 R108, [R200+0x7880] ;  /* 0x00788000c86c783b */ /* 0x000fe20000004200 */
[C---:B------:R-:W-:Y:S03]  /*c3b0*/  HMMA.16816.F32 R44, R12.reuse, R30, RZ ;  /* 0x0000001e0c2c723c */ /* 0x040fe600000018ff */
[----:B------:R-:W1:Y:S04]  /*c3c0*/  LDSM.16.MT88.4 R28, [R198+0x4080] ;  /* 0x00408000c61c783b */ /* 0x000e680000004200 */
[----:B------:R-:W-:Y:S01]  /*c3d0*/  LDSM.16.MT88.4 R160, [R197+0x5080] ;  /* 0x00508000c5a0783b */ /* 0x000fe20000004200 */
[----:B----4-:R-:W-:Y:S08]  /*c3e0*/  HMMA.16816.F32 R20, R12, R24, RZ ;  /* 0x000000180c14723c */ /* 0x010ff000000018ff */
[C---:B-----5:R-:W-:Y:S01]  /*c3f0*/  HMMA.16816.F32 R120, R16.reuse, R60, R52 ;  /* 0x0000003c1078723c */ /* 0x060fe20000001834 */
[----:B------:R-:W-:Y:S07]  /*c400*/  LDSM.16.MT88.4 R52, [R200+0x4880] ;  /* 0x00488000c834783b */ /* 0x000fee0000004200 */
[----:B------:R-:W-:Y:S01]  /*c410*/  HMMA.16816.F32 R116, R16, R62, R44 ;  /* 0x0000003e1074723c */ /* 0x000fe2000000182c */
[----:B------:R-:W4:Y:S04]  /*c420*/  LDSM.16.MT88.4 R60, [R197+0x9080] ;  /* 0x00908000c53c783b */ /* 0x000f280000004200 */
[----:B------:R-:W-:Y:S03]  /*c430*/  LDSM.16.MT88.4 R44, [R200+0x6080] ;  /* 0x00608000c82c783b */ /* 0x000fe60000004200 */
[----:B------:R-:W-:Y:S01]  /*c440*/  HMMA.16816.F32 R48, R12, R26, RZ ;  /* 0x0000001a0c30723c */ /* 0x000fe200000018ff */
[----:B------:R-:W5:Y:S07]  /*c450*/  LDSM.16.MT88.4 R24, [R200+0x4080] ;  /* 0x00408000c818783b */ /* 0x000f6e0000004200 */
[----:B------:R-:W-:Y:S01]  /*c460*/  HMMA.16816.F32 R156, R16, R32, R20 ;  /* 0x00000020109c723c */ /* 0x000fe20000001814 */
[----:B------:R-:W4:Y:S07]  /*c470*/  LDSM.16.MT88.4 R20, [R198+0x5880] ;  /* 0x00588000c614783b */ /* 0x000f2e0000004200 */
[C---:B------:R-:W-:Y:S08]  /*c480*/  HMMA.16816.F32 R104, R12.reuse, R56, RZ ;  /* 0x000000380c68723c */ /* 0x040ff000000018ff */
[C---:B------:R-:W-:Y:S08]  /*c490*/  HMMA.16816.F32 R88, R12.reuse, R58, RZ ;  /* 0x0000003a0c58723c */ /* 0x040ff000000018ff */
[----:B-1----:R-:W-:Y:S08]  /*c4a0*/  HMMA.16816.F32 R80, R12, R30, RZ ;  /* 0x0000001e0c50723c */ /* 0x002ff000000018ff */
[----:B------:R-:W-:Y:S01]  /*c4b0*/  HMMA.16816.F32 R124, R16, R34, R48 ;  /* 0x00000022107c723c */ /* 0x000fe20000001830 */
[----:B------:R-:W1:Y:S07]  /*c4c0*/  LDSM.16.MT88.4 R48, [R198+0x6080] ;  /* 0x00608000c630783b */ /* 0x000e6e0000004200 */
[C---:B------:R-:W-:Y:S08]  /*c4d0*/  HMMA.16816.F32 R36, R12.reuse, R40, RZ ;  /* 0x000000280c24723c */ /* 0x040ff000000018ff */
[C---:B------:R-:W-:Y:S08]  /*c4e0*/  HMMA.16816.F32 R84, R12.reuse, R28, RZ ;  /* 0x0000001c0c54723c */ /* 0x040ff000000018ff */
[C---:B------:R-:W-:Y:S08]  /*c4f0*/  HMMA.16816.F32 R32, R12.reuse, R8, RZ ;  /* 0x000000080c20723c */ /* 0x040ff000000018ff */
[C---:B------:R-:W-:Y:S08]  /*c500*/  HMMA.16816.F32 R28, R12.reuse, R10, RZ ;  /* 0x0000000a0c1c723c */ /* 0x040ff000000018ff */
[C---:B------:R-:W-:Y:S01]  /*c510*/  HMMA.16816.F32 R100, R12.reuse, R42, RZ ;  /* 0x0000002a0c64723c */ /* 0x040fe200000018ff */
[----:B------:R-:W1:Y:S07]  /*c520*/  LDSM.16.MT88.4 R40, [R198+0x7880] ;  /* 0x00788000c628783b */ /* 0x000e6e0000004200 */
[----:B------:R-:W-:Y:S08]  /*c530*/  HMMA.16816.F32 R8, R12, R92, RZ ;  /* 0x0000005c0c08723c */ /* 0x000ff000000018ff */
[C---:B----4-:R-:W-:Y:S08]  /*c540*/  HMMA.16816.F32 R104, R16.reuse, R60, R104 ;  /* 0x0000003c1068723c */ /* 0x050ff00000001868 */
[C---:B------:R-:W-:Y:S08]  /*c550*/  HMMA.16816.F32 R128, R16.reuse, R62, R88 ;  /* 0x0000003e1080723c */ /* 0x040ff00000001858 */
[----:B------:R-:W-:Y:S08]  /*c560*/  HMMA.16816.F32 R60, R16, R66, R80 ;  /* 0x00000042103c723c */ /* 0x000ff00000001850 */
[C---:B-----5:R-:W-:Y:S08]  /*c570*/  HMMA.16816.F32 R76, R12.reuse, R24, RZ ;  /* 0x000000180c4c723c */ /* 0x060ff000000018ff */
[C---:B------:R-:W-:Y:S08]  /*c580*/  HMMA.16816.F32 R68, R12.reuse, R26, RZ ;  /* 0x0000001a0c44723c */ /* 0x040ff000000018ff */
[----:B------:R-:W-:Y:S08]  /*c590*/  HMMA.16816.F32 R56, R12, R20, RZ ;  /* 0x000000140c38723c */ /* 0x000ff000000018ff */
[----:B------:R-:W-:Y:S08]  /*c5a0*/  HMMA.16816.F32 R112, R16, R96, R36 ;  /* 0x000000601070723c */ /* 0x000ff00000001824 */
[C---:B------:R-:W-:Y:S08]  /*c5b0*/  HMMA.16816.F32 R36, R12.reuse, R22, RZ ;  /* 0x000000160c24723c */ /* 0x040ff000000018ff */
[C---:B------:R-:W-:Y:S08]  /*c5c0*/  HMMA.16816.F32 R24, R12.reuse, R72, RZ ;  /* 0x000000480c18723c */ /* 0x040ff000000018ff */
[----:B------:R-:W-:Y:S01]  /*c5d0*/  HMMA.16816.F32 R20, R12, R74, RZ ;  /* 0x0000004a0c14723c */ /* 0x000fe200000018ff */
[----:B------:R-:W4:Y:S07]  /*c5e0*/  LDSM.16.MT88.4 R72, [R198+0x8880] ;  /* 0x00888000c648783b */ /* 0x000f2e0000004200 */
[C---:B------:R-:W-:Y:S01]  /*c5f0*/  HMMA.16816.F32 R100, R16.reuse, R98, R100 ;  /* 0x000000621064723c */ /* 0x040fe20000001864 */
[----:B------:R-:W5:Y:S07]  /*c600*/  LDSM.16.MT88.4 R96, [R200+0x8880] ;  /* 0x00888000c860783b */ /* 0x000f6e0000004200 */
[C---:B------:R-:W-:Y:S01]  /*c610*/  HMMA.16816.F32 R136, R16.reuse, R64, R84 ;  /* 0x000000401088723c */ /* 0x040fe20000001854 */
[----:B------:R-:W-:Y:S01]  /*c620*/  IMAD R199, R6, 0x2, R198 ;  /* 0x0000000206c77824 */ /* 0x000fe200078e02c6 */
[----:B------:R-:W-:Y:S06]  /*c630*/  LDSM.16.MT88.4 R64, [R197+0x6880] ;  /* 0x00688000c540783b */ /* 0x000fec0000004200 */
[----:B------:R-:W-:Y:S01]  /*c640*/  HMMA.16816.F32 R88, R16, R108, R8 ;  /* 0x0000006c1058723c */ /* 0x000fe20000001808 */
[----:B------:R-:W-:Y:S01]  /*c650*/  IMAD.MOV.U32 R87, RZ, RZ, R60 ;  /* 0x000000ffff577224 */ /* 0x000fe200078e003c */
[----:B------:R-:W-:Y:S01]  /*c660*/  MOV R85, R62 ;  /* 0x0000003e00557202 */ /* 0x000fe20000000f00 */
[----:B------:R-:W-:-:S05]  /*c670*/  IMAD.MOV.U32 R86, RZ, RZ, R61 ;  /* 0x000000ffff567224 */ /* 0x000fca00078e003d */
[C---:B------:R-:W-:Y:S01]  /*c680*/  HMMA.16816.F32 R224, R16.reuse, R44, R32 ;  /* 0x0000002c10e0723c */ /* 0x040fe20000001820 */
[----:B------:R-:W-:Y:S01]  /*c690*/  IMAD.MOV.U32 R84, RZ, RZ, R63 ;  /* 0x000000ffff547224 */ /* 0x000fe200078e003f */
[----:B------:R-:W-:Y:S06]  /*c6a0*/  LDSM.16.MT88.4 R32, [R199+0x4080] ;  /* 0x00408000c720783b */ /* 0x000fec0000004200 */
[----:B------:R-:W-:Y:S01]  /*c6b0*/  HMMA.16816.F32 R212, R16, R46, R28 ;  /* 0x0000002e10d4723c */ /* 0x000fe2000000181c */
[----:B------:R-:W-:Y:S04]  /*c6c0*/  LDSM.16.MT88.4 R44, [R200+0x9080] ;  /* 0x00908000c82c783b */ /* 0x000fe80000004200 */
[----:B------:R-:W-:Y:S03]  /*c6d0*/  LDSM.16.MT88.4 R28, [R199+0x5880] ;  /* 0x00588000c71c783b */ /* 0x000fe60000004200 */
[----:B------:R-:W-:Y:S01]  /*c6e0*/  HMMA.16816.F32 R8, R12, R94, RZ ;  /* 0x0000005e0c08723c */ /* 0x000fe200000018ff */
[----:B------:R-:W-:Y:S01]  /*c6f0*/  MOV R93, R128 ;  /* 0x00000080005d7202 */ /* 0x000fe20000000f00 */
[----:B------:R-:W-:Y:S01]  /*c700*/  IMAD.MOV.U32 R92, RZ, RZ, R129 ;  /* 0x000000ffff5c7224 */ /* 0x000fe200078e0081 */
[----:B------:R-:W-:Y:S01]  /*c710*/  MOV R0, R131 ;  /* 0x0000008300007202 */ /* 0x000fe20000000f00 */
[----:B------:R-:W-:Y:S01]  /*c720*/  IMAD.MOV.U32 R2, RZ, RZ, R130 ;  /* 0x000000ffff027224 */ /* 0x000fe200078e0082 */
[----:B------:R-:W-:Y:S03]  /*c730*/  LDSM.16.MT88.4 R80, [R199+0x9080] ;  /* 0x00908000c750783b */ /* 0x000fe60000004200 */
[C---:B------:R-:W-:Y:S01]  /*c740*/  HMMA.16816.F32 R144, R16.reuse, R52, R76 ;  /* 0x000000341090723c */ /* 0x040fe2000000184c */
[----:B------:R-:W-:Y:S07]  /*c750*/  LDSM.16.MT88.4 R76, [R197+0x8080] ;  /* 0x00808000c54c783b */ /* 0x000fee0000004200 */
[C---:B------:R-:W-:Y:S01]  /*c760*/  HMMA.16816.F32 R60, R16.reuse, R54, R68 ;  /* 0x00000036103c723c */ /* 0x040fe20000001844 */
[----:B------:R-:W-:Y:S07]  /*c770*/  LDSM.16.MT88.4 R68, [R199+0x4880] ;  /* 0x00488000c744783b */ /* 0x000fee0000004200 */
[C---:B-1----:R-:W-:Y:S01]  /*c780*/  HMMA.16816.F32 R52, R16.reuse, R48, R56 ;  /* 0x000000301034723c */ /* 0x042fe20000001838 */
[----:B------:R-:W-:Y:S07]  /*c790*/  LDSM.16.MT88.4 R56, [R199+0x7880] ;  /* 0x00788000c738783b */ /* 0x000fee0000004200 */
[C---:B------:R-:W-:Y:S01]  /*c7a0*/  HMMA.16816.F32 R36, R16.reuse, R50, R36 ;  /* 0x000000321024723c */ /* 0x040fe20000001824 */
[----:B------:R-:W1:Y:S07]  /*c7b0*/  LDSM.16.MT88.4 R48, [R198+0x9080] ;  /* 0x00908000c630783b */ /* 0x000e6e0000004200 */
[C---:B------:R-:W-:Y:S01]  /*c7c0*/  HMMA.16816.F32 R184, R16.reuse, R110, R8 ;  /* 0x0000006e10b8723c */ /* 0x040fe20000001808 */
[----:B------:R-:W1:Y:S07]  /*c7d0*/  LDSM.16.MT88.4 R8, [R199+0x7080] ;  /* 0x00708000c708783b */ /* 0x000e6e0000004200 */
[----:B------:R-:W-:Y:S01]  /*c7e0*/  HMMA.16816.F32 R192, R16, R40, R24 ;  /* 0x0000002810c0723c */ /* 0x000fe20000001818 */
[----:B------:R-:W-:Y:S01]  /*c7f0*/  MOV R143, R52 ;  /* 0x00000034008f7202 */ /* 0x000fe20000000f00 */
[----:B------:R-:W-:Y:S01]  /*c800*/  IMAD.MOV.U32 R142, RZ, RZ, R53 ;  /* 0x000000ffff8e7224 */ /* 0x000fe200078e0035 */
[----:B------:R-:W-:Y:S01]  /*c810*/  MOV R140, R55 ;  /* 0x00000037008c7202 */ /* 0x000fe20000000f00 */
[----:B------:R-:W-:-:S04]  /*c820*/  IMAD.MOV.U32 R141, RZ, RZ, R54 ;  /* 0x000000ffff8d7224 */ /* 0x000fc800078e0036 */
[----:B------:R-:W-:Y:S01]  /*c830*/  HMMA.16816.F32 R188, R16, R42, R20 ;  /* 0x0000002a10bc723c */ /* 0x000fe20000001814 */
[----:B------:R-:W2:Y:S01]  /*c840*/  LDSM.16.MT88.4 R52, [R199+0x8880] ;  /* 0x00888000c734783b */ /* 0x000ea20000004200 */
[----:B------:R-:W-:Y:S01]  /*c850*/  IMAD.MOV.U32 R151, RZ, RZ, R36 ;  /* 0x000000ffff977224 */ /* 0x000fe200078e0024 */
[----:B------:R-:W-:Y:S01]  /*c860*/  MOV R150, R37 ;  /* 0x0000002500967202 */ /* 0x000fe20000000f00 */
[----:B------:R-:W-:Y:S01]  /*c870*/  IMAD.MOV.U32 R149, RZ, RZ, R38 ;  /* 0x000000ffff957224 */ /* 0x000fe200078e0026 */
[----:B------:R-:W-:Y:S01]  /*c880*/  MOV R148, R39 ;  /* 0x0000002700947202 */ /* 0x000fe20000000f00 */
[----:B------:R-:W-:Y:S01]  /*c890*/  IMAD.MOV.U32 R131, RZ, RZ, R60 ;  /* 0x000000ffff837224 */ /* 0x000fe200078e003c */
[----:B------:R-:W-:Y:S01]  /*c8a0*/  MOV R130, R61 ;  /* 0x0000003d00827202 */ /* 0x000fe20000000f00 */
[C---:B----4-:R-:W-:Y:S01]  /*c8b0*/  HMMA.16816.F32 R40, R12.reuse, R72, RZ ;  /* 0x000000480c28723c */ /* 0x050fe200000018ff */
[----:B------:R-:W-:Y:S01]  /*c8c0*/  IMAD.MOV.U32 R129, RZ, RZ, R62 ;  /* 0x000000ffff817224 */ /* 0x000fe200078e003e */
[----:B------:R-:W-:Y:S06]  /*c8d0*/  LDSM.16.MT88.4 R108, [R197+0x9880] ;  /* 0x00988000c56c783b */ /* 0x000fec0000004200 */
[C---:B------:R-:W-:Y:S08]  /*c8e0*/  HMMA.16816.F32 R36, R12.reuse, R74, RZ ;  /* 0x0000004a0c24723c */ /* 0x040ff000000018ff */
[----:B-----5:R-:W-:Y:S01]  /*c8f0*/  HMMA.16816.F32 R24, R12, R96, RZ ;  /* 0x000000600c18723c */ /* 0x020fe200000018ff */
[----:B------:R-:W-:-:S02]  /*c900*/  IMAD.MOV.U32 R128, RZ, RZ, R63 ;  /* 0x000000ffff807224 */ /* 0x000fc400078e003f */
[----:B------:R-:W4:Y:S05]  /*c910*/  LDSM.16.MT88.4 R60, [R199+0x6080] ;  /* 0x00608000c73c783b */ /* 0x000f2a0000004200 */
[----:B------:R-:W-:Y:S08]  /*c920*/  HMMA.16816.F32 R20, R12, R98, RZ ;  /* 0x000000620c14723c */ /* 0x000ff000000018ff */
[C---:B-1----:R-:W-:Y:S08]  /*c930*/  HMMA.16816.F32 R180, R16.reuse, R48, R40 ;  /* 0x0000003010b4723c */ /* 0x042ff00000001828 */
[C---:B------:R-:W-:Y:S08]  /*c940*/  HMMA.16816.F32 R176, R16.reuse, R50, R36 ;  /* 0x0000003210b0723c */ /* 0x040ff00000001824 */
[----:B------:R-:W-:Y:S08]  /*c950*/  HMMA.16816.F32 R172, R16, R44, R24 ;  /* 0x0000002c10ac723c */ /* 0x000ff00000001818 */
[C---:B------:R-:W-:Y:S08]  /*c960*/  HMMA.16816.F32 R48, R12.reuse, R32, RZ ;  /* 0x000000200c30723c */ /* 0x040ff000000018ff */
[----:B------:R-:W-:Y:S08]  /*c970*/  HMMA.16816.F32 R36, R12, R34, RZ ;  /* 0x000000220c24723c */ /* 0x000ff000000018ff */
[----:B------:R-:W-:Y:S08]  /*c980*/  HMMA.16816.F32 R168, R16, R46, R20 ;  /* 0x0000002e10a8723c */ /* 0x000ff00000001814 */
[C---:B------:R-:W-:Y:S08]  /*c990*/  HMMA.16816.F32 R32, R12.reuse, R28, RZ ;  /* 0x0000001c0c20723c */ /* 0x040ff000000018ff */
[C---:B------:R-:W-:Y:S08]  /*c9a0*/  HMMA.16816.F32 R24, R12.reuse, R8, RZ ;  /* 0x000000080c18723c */ /* 0x040ff000000018ff */
[C---:B------:R-:W-:Y:S08]  /*c9b0*/  HMMA.16816.F32 R28, R12.reuse, R30, RZ ;  /* 0x0000001e0c1c723c */ /* 0x040ff000000018ff */
[C---:B------:R-:W-:Y:S08]  /*c9c0*/  HMMA.16816.F32 R20, R12.reuse, R10, RZ ;  /* 0x0000000a0c14723c */ /* 0x040ff000000018ff */
[C---:B--2---:R-:W-:Y:S08]  /*c9d0*/  HMMA.16816.F32 R8, R12.reuse, R52, RZ ;  /* 0x000000340c08723c */ /* 0x044ff000000018ff */
[----:B------:R-:W-:Y:S01]  /*c9e0*/  HMMA.16816.F32 R12, R12, R54, RZ ;  /* 0x000000360c0c723c */ /* 0x000fe200000018ff */
[----:B------:R-:W-:Y:S07]  /*c9f0*/  LDSM.16.MT88.4 R52, [R198+0x6880] ;  /* 0x00688000c634783b */ /* 0x000fee0000004200 */
[C---:B------:R-:W-:Y:S07]  /*ca00*/  HMMA.16816.F32 R40, R132.reuse, R64, R120 ;  /* 0x000000408428723c */ /* 0x040fee0000001878 */
[----:B------:R-:W-:Y:S01]  /*ca10*/  MOV R120, R151 ;  /* 0x0000009700787202 */ /* 0x000fe20000000f00 */
[----:B------:R-:W-:Y:S01]  /*ca20*/  HMMA.16816.F32 R72, R132, R76, R112 ;  /* 0x0000004c8448723c */ /* 0x000fe20000001870 */
[----:B------:R-:W-:Y:S01]  /*ca30*/  IMAD.MOV.U32 R121, RZ, RZ, R150 ;  /* 0x000000ffff797224 */ /* 0x000fe200078e0096 */
[----:B------:R-:W-:Y:S01]  /*ca40*/  MOV R122, R149 ;  /* 0x00000095007a7202 */ /* 0x000fe20000000f00 */
[----:B------:R-:W-:-:S02]  /*ca50*/  IMAD.MOV.U32 R123, RZ, RZ, R148 ;  /* 0x000000ffff7b7224 */ /* 0x000fc400078e0094 */
[----:B------:R-:W-:Y:S02]  /*ca60*/  LDSM.16.MT88.4 R148, [R200+0x5080] ;  /* 0x00508000c894783b */ /* 0x000fe40000004200 */
[----:B------:R-:W-:Y:S01]  /*ca70*/  MOV R112, R143 ;  /* 0x0000008f00707202 */ /* 0x000fe20000000f00 */
[----:B------:R-:W-:Y:S01]  /*ca80*/  IMAD.MOV.U32 R113, RZ, RZ, R142 ;  /* 0x000000ffff717224 */ /* 0x000fe200078e008e */
[----:B------:R-:W-:Y:S01]  /*ca90*/  MOV R114, R141 ;  /* 0x0000008d00727202 */ /* 0x000fe20000000f00 */
[----:B------:R-:W-:Y:S01]  /*caa0*/  IMAD.MOV.U32 R115, RZ, RZ, R140 ;  /* 0x000000ffff737224 */ /* 0x000fe200078e008c */
[----:B------:R-:W-:Y:S01]  /*cab0*/  HMMA.16816.F32 R44, R132, R66, R116 ;  /* 0x00000042842c723c */ /* 0x000fe20000001874 */
[----:B------:R-:W1:Y:S04]  /*cac0*/  LDSM.16.MT88.4 R140, [R198+0x5080] ;  /* 0x00508000c68c783b */ /* 0x000e680000004200 */
[----:B------:R-:W-:Y:S03]  /*cad0*/  LDSM.16.MT88.4 R116, [R198+0x9880] ;  /* 0x00988000c674783b */ /* 0x000fe60000004200 */
[----:B------:R-:W-:Y:S01]  /*cae0*/  HMMA.16816.F32 R96, R16, R70, R36 ;  /* 0x000000461060723c */ /* 0x000fe20000001824 */
[----:B------:R-:W2:Y:S07]  /*caf0*/  LDSM.16.MT88.4 R36, [R199+0x5080] ;  /* 0x00508000c724783b */ /* 0x000eae0000004200 */
[----:B------:R-:W-:Y:S08]  /*cb00*/  HMMA.16816.F32 R156, R132, R160, R156 ;  /* 0x000000a0849c723c */ /* 0x000ff0000000189c */
[C---:B------:R-:W-:Y:S01]  /*cb10*/  HMMA.16816.F32 R164, R16.reuse, R68, R48 ;  /* 0x0000004410a4723c */ /* 0x040fe20000001830 */
[----:B------:R-:W-:Y:S06]  /*cb20*/  LDSM.16.MT88.4 R68, [R199+0x6880] ;  /* 0x00688000c744783b */ /* 0x000fec0000004200 */
[----:B------:R-:W-:Y:S01]  /*cb30*/  MOV R48, R131 ;  /* 0x0000008300307202 */ /* 0x000fe20000000f00 */
[----:B----4-:R-:W-:Y:S01]  /*cb40*/  HMMA.16816.F32 R64, R16, R60, R32 ;  /* 0x0000003c1040723c */ /* 0x010fe20000001820 */
[----:B------:R-:W-:Y:S01]  /*cb50*/  IMAD.MOV.U32 R49, RZ, RZ, R130 ;  /* 0x000000ffff317224 */ /* 0x000fe200078e0082 */
[----:B------:R-:W-:Y:S01]  /*cb60*/  MOV R50, R129 ;  /* 0x0000008100327202 */ /* 0x000fe20000000f00 */
[----:B------:R-:W-:-:S04]  /*cb70*/  IMAD.MOV.U32 R51, RZ, RZ, R128 ;  /* 0x000000ffff337224 */ /* 0x000fc800078e0080 */
[----:B------:R-:W-:Y:S01]  /*cb80*/  MOV R32, R87 ;  /* 0x0000005700207202 */ /* 0x000fe20000000f00 */
[----:B------:R-:W-:Y:S01]  /*cb90*/  HMMA.16816.F32 R24, R16, R56, R24 ;  /* 0x000000381018723c */ /* 0x000fe20000001818 */
[----:B------:R-:W-:Y:S01]  /*cba0*/  IMAD.MOV.U32 R33, RZ, RZ, R86 ;  /* 0x000000ffff217224 */ /* 0x000fe200078e0056 */
[----:B------:R-:W-:Y:S01]  /*cbb0*/  MOV R34, R85 ;  /* 0x0000005500227202 */ /* 0x000fe20000000f00 */
[----:B------:R-:W-:Y:S02]  /*cbc0*/  IMAD.MOV.U32 R35, RZ, RZ, R84 ;  /* 0x000000ffff237224 */ /* 0x000fe400078e0054 */
[----:B------:R-:W-:Y:S02]  /*cbd0*/  LDSM.16.MT88.4 R84, [R198+0x8080] ;  /* 0x00808000c654783b */ /* 0x000fe40000004200 */
[----:B------:R-:W-:Y:S01]  /*cbe0*/  MOV R56, R93 ;  /* 0x0000005d00387202 */ /* 0x000fe20000000f00 */
[C---:B------:R-:W-:Y:S01]  /*cbf0*/  HMMA.16816.F32 R160, R132.reuse, R162, R124 ;  /* 0x000000a284a0723c */ /* 0x040fe2000000187c */
[----:B------:R-:W-:Y:S01]  /*cc00*/  IMAD.MOV.U32 R57, RZ, RZ, R92 ;  /* 0x000000ffff397224 */ /* 0x000fe200078e005c */
[----:B------:R-:W-:Y:S04]  /*cc10*/  LDSM.16.MT88.4 R124, [R200+0x9880] ;  /* 0x00988000c87c783b */ /* 0x000fe80000004200 */
[----:B------:R-:W-:Y:S02]  /*cc20*/  LDSM.16.MT88.4 R92, [R200+0x8080] ;  /* 0x00808000c85c783b */ /* 0x000fe40000004200 */
[----:B------:R-:W-:Y:S02]  /*cc30*/  HMMA.16816.F32 R76, R132, R78, R100 ;  /* 0x0000004e844c723c */ /* 0x000fe40000001864 */
[----:B------:R-:W-:Y:S06]  /*cc40*/  LDSM.16.MT88.4 R100, [R199+0x8080] ;  /* 0x00808000c764783b */ /* 0x000fec0000004200 */
[C---:B------:R-:W-:Y:S01]  /*cc50*/  HMMA.16816.F32 R28, R16.reuse, R62, R28 ;  /* 0x0000003e101c723c */ /* 0x040fe2000000181c */
[----:B------:R-:W4:Y:S07]  /*cc60*/  LDSM.16.MT88.4 R60, [R200+0x6880] ;  /* 0x00688000c83c783b */ /* 0x000f2e0000004200 */
[----:B------:R-:W-:Y:S01]  /*cc70*/  HMMA.16816.F32 R128, R16, R80, R8 ;  /* 0x000000501080723c */ /* 0x000fe20000001808 */
[----:B------:R-:W5:Y:S01]  /*cc80*/  LDSM.16.MT88.4 R8, [R199+0x9880] ;  /* 0x00988000c708783b */ /* 0x000f620000004200 */
[----:B------:R-:W-:-:S04]  /*cc90*/  MOV R6, 0x1 ;  /* 0x0000000100067802 */ /* 0x000fc80000000f00 */
[----:B------:R-:W-:Y:S02]  /*cca0*/  ISETP.NE.AND P0, PT, R6, c[0x0][0x2c4], PT ;  /* 0x0000b10006007a0c */ /* 0x000fe40003f05270 */
[----:B------:R-:W-:Y:S01]  /*ccb0*/  HMMA.16816.F32 R20, R16, R58, R20 ;  /* 0x0000003a1014723c */ /* 0x000fe20000001814 */
[----:B------:R-:W-:-:S07]  /*ccc0*/  IMAD.SHL.U32 R3, R3, 0x80, RZ ;  /* 0x0000008003037824 */ /* 0x000fce00078e00ff */
[----:B------:R-:W-:Y:S01]  /*ccd0*/  HMMA.16816.F32 R12, R16, R82, R12 ;  /* 0x00000052100c723c */ /* 0x000fe2000000180c */
[----:B------:R-:W-:Y:S02]  /*cce0*/  MOV R58, R2 ;  /* 0x00000002003a7202 */ /* 0x000fe40000000f00 */
[----:B------:R-:W-:Y:S01]  /*ccf0*/  @P0 IMAD.HI.U32 R2, R3, c[0x0][0x2c8], RZ ;  /* 0x0000b20003020a27 */ /* 0x000fe200078e00ff */
[----:B------:R-:W-:-:S03]  /*cd00*/  LOP3.LUT R208, R208, 0xffffdfff, RZ, 0xc0, !PT ;  /* 0xffffdfffd0d07812 */ /* 0x000fc600078ec0ff */
[----:B------:R-:W-:Y:S01]  /*cd10*/  IMAD.MOV.U32 R59, RZ, RZ, R0 ;  /* 0x000000ffff3b7224 */ /* 0x000fe200078e0000 */
[----:B------:R-:W-:Y:S02]  /*cd20*/  MOV R0, R3 ;  /* 0x0000000300007202 */ /* 0x000fe40000000f00 */
[----:B------:R-:W-:Y:S02]  /*cd30*/  @P0 LOP3.LUT R208, R208, 0x2000, RZ, 0xfc, !PT ;  /* 0x00002000d0d00812 */ /* 0x000fe400078efcff */
[----:B------:R-:W-:Y:S02]  /*cd40*/  @P0 SHF.R.U32.HI R0, RZ, c[0x0][0x2cc], R2 ;  /* 0x0000b300ff000a19 */ /* 0x000fe40000011602 */
[----:B------:R-:W-:Y:S01]  /*cd50*/  ISETP.LE.AND P0, PT, R6, c[0x0][0x32c], PT ;  /* 0x0000cb0006007a0c */ /* 0x000fe20003f03270 */
[----:B-1----:R-:W-:Y:S01]  /*cd60*/  HMMA.16816.F32 R136, R132, R140, R136 ;  /* 0x0000008c8488723c */ /* 0x002fe20000001888 */
[----:B---3--:R-:W-:Y:S02]  /*cd70*/  IADD3 R0, -R4, R153, R0 ;  /* 0x0000009904007210 */ /* 0x008fe40007ffe100 */
[----:B------:R-:W-:-:S05]  /*cd80*/  LOP3.LUT R208, R208, 0xffffefff, RZ, 0xc0, !PT ;  /* 0xffffefffd0d07812 */ /* 0x000fca00078ec0ff */
[C---:B------:R-:W-:Y:S08]  /*cd90*/  HMMA.16816.F32 R144, R132.reuse, R148, R144 ;  /* 0x000000948490723c */ /* 0x040ff00000001890 */
[C---:B------:R-:W-:Y:S08]  /*cda0*/  HMMA.16816.F32 R140, R132.reuse, R142, R32 ;  /* 0x0000008e848c723c */ /* 0x040ff00000001820 */
[----:B------:R-:W-:Y:S01]  /*cdb0*/  HMMA.16816.F32 R148, R132, R150, R48 ;  /* 0x000000968494723c */ /* 0x000fe20000001830 */
[----:B------:R-:W-:-:S07]  /*cdc0*/  IADD3 R218, R218, -0x2, RZ ;  /* 0xfffffffedada7810 */ /* 0x000fce0007ffe0ff */
[----:B------:R-:W-:Y:S01]  /*cdd0*/  HMMA.16816.F32 R104, R132, R108, R104 ;  /* 0x0000006c8468723c */ /* 0x000fe20000001868 */
[----:B------:R-:W-:-:S07]  /*cde0*/  IADD3 R4, R0, c[0x0][0x328], RZ ;  /* 0x0000ca0000047a10 */ /* 0x000fce0007ffe0ff */
[----:B------:R-:W-:Y:S01]  /*cdf0*/  HMMA.16816.F32 R48, R132, R52, R112 ;  /* 0x000000348430723c */ /* 0x000fe20000001870 */
[----:B------:R-:W-:-:S07]  /*ce00*/  @P0 LOP3.LUT R208, R208, 0x1000, RZ, 0xfc, !PT ;  /* 0x00001000d0d00812 */ /* 0x000fce00078efcff */
[C---:B--2---:R-:W-:Y:S08]  /*ce10*/  HMMA.16816.F32 R32, R132.reuse, R36, R164 ;  /* 0x000000248420723c */ /* 0x044ff000000018a4 */
[C---:B------:R-:W-:Y:S08]  /*ce20*/  HMMA.16816.F32 R108, R132.reuse, R110, R56 ;  /* 0x0000006e846c723c */ /* 0x040ff00000001838 */
[C---:B------:R-:W-:Y:S08]  /*ce30*/  HMMA.16816.F32 R52, R132.reuse, R54, R120 ;  /* 0x000000368434723c */ /* 0x040ff00000001878 */
[C---:B------:R-:W-:Y:S08]  /*ce40*/  HMMA.16816.F32 R36, R132.reuse, R38, R96 ;  /* 0x000000268424723c */ /* 0x040ff00000001860 */
[C---:B----4-:R-:W-:Y:S08]  /*ce50*/  HMMA.16816.F32 R56, R132.reuse, R60, R224 ;  /* 0x0000003c8438723c */ /* 0x050ff000000018e0 */
        /* <DEDUP_REMOVED lines=13> */
[C---:B-----5:R-:W-:Y:S08]  /*cf30*/  HMMA.16816.F32 R128, R132.reuse, R8, R128 ;  /* 0x000000088480723c */ /* 0x060ff00000001880 */
[----:B------:R-:W-:Y:S01]  /*cf40*/  HMMA.16816.F32 R132, R132, R10, R12 ;  /* 0x0000000a8484723c */ /* 0x000fe2000000180c */
[----:B------:R-:W-:Y:S07]  /*cf50*/  @!P0 BRA `(.L_x_1219) ;  /* 0x0000011000008947 */ /* 0x000fee0003800000 */
[C---:B------:R-:W-:Y:S01]  /*cf60*/  ISETP.GT.AND P0, PT, R0.reuse, RZ, PT ;  /* 0x000000ff0000720c */ /* 0x040fe20003f04270 */
[----:B------:R-:W-:Y:S01]  /*cf70*/  BSSY B0, `(.L_x_1220) ;  /* 0x000000c000007945 */ /* 0x000fe20003800000 */
[----:B------:R-:W-:-:S11]  /*cf80*/  IADD3 R2, R0, -0x1, RZ ;  /* 0xffffffff00027810 */ /* 0x000fd60007ffe0ff */
[----:B------:R-:W-:Y:S05]  /*cf90*/  @P0 BRA `(.L_x_1221) ;  /* 0x0000006000000947 */ /* 0x000fea0003800000 */
[----:B------:R-:W-:Y:S01]  /*cfa0*/  ISETP.NE.AND P0, PT, R6, c[0x0][0x32c], PT ;  /* 0x0000cb0006007a0c */ /* 0x000fe20003f05270 */
[----:B------:R-:W-:-:S12]  /*cfb0*/  IMAD.MOV R0, RZ, RZ, -R0 ;  /* 0x000000ffff007224 */ /* 0x000fd800078e0a00 */
[----:B------:R-:W-:-:S05]  /*cfc0*/  @P0 IMAD.HI.U32 R2, R0, c[0x0][0x330], RZ ;  /* 0x0000cc0000020a27 */ /* 0x000fca00078e00ff */
[----:B------:R-:W-:-:S04]  /*cfd0*/  @P0 SHF.R.U32.HI R0, RZ, c[0x0][0x334], R2 ;  /* 0x0000cd00ff000a19 */ /* 0x000fc80000011602 */
[----:B------:R-:W-:Y:S01]  /*cfe0*/  LOP3.LUT R2, RZ, R0, RZ, 0x33, !PT ;  /* 0x00000000ff027212 */ /* 0x000fe200078e33ff */
[----:B------:R-:W-:Y:S05]  /*cff0*/  BRA `(.L_x_1222) ;  /* 0x0000003000007947 */ /* 0x000fea0003800000 */
.L_x_1221:
[----:B------:R-:W-:-:S13]  /*d000*/  ISETP.NE.AND P0, PT, R6, c[0x0][0x32c], PT ;  /* 0x0000cb0006007a0c */ /* 0x000fda0003f05270 */
[----:B------:R-:W-:-:S05]  /*d010*/  @P0 IMAD.HI.U32 R0, R2, c[0x0][0x330], RZ ;  /* 0x0000cc0002000a27 */ /* 0x000fca00078e00ff */
[----:B------:R-:W-:Y:S02]  /*d020*/  @P0 SHF.R.U32.HI R2, RZ, c[0x0][0x334], R0 ;  /* 0x0000cd00ff020a19 */ /* 0x000fe40000011600 */
.L_x_1222:
[----:B------:R-:W-:Y:S05]  /*d030*/  BSYNC B0 ;  /* 0x0000000000007941 */ /* 0x000fea0003800000 */
.L_x_1220:
[----:B------:R-:W-:-:S05]  /*d040*/  MOV R0, c[0x0][0x32c] ;  /* 0x0000cb0000007a02 */ /* 0x000fca0000000f00 */
[----:B------:R-:W-:-:S05]  /*d050*/  IMAD R2, R2, R0, c[0x0][0x32c] ;  /* 0x0000cb0002027624 */ /* 0x000fca00078e0200 */
[----:B------:R-:W-:-:S05]  /*d060*/  IMNMX R4, R4, R2, PT ;  /* 0x0000000204047217 */ /* 0x000fca0003800200 */
.L_x_1219:
[----:B------:R-:W-:-:S05]  /*d070*/  IMAD.HI R4, R4, 0x2aaaaaab, RZ ;  /* 0x2aaaaaab04047827 */ /* 0x000fca00078e02ff */
[----:B------:R-:W-:-:S04]  /*d080*/  SHF.R.U32.HI R0, RZ, 0x1f, R4 ;  /* 0x0000001fff007819 */ /* 0x000fc80000011604 */
[----:B------:R-:W-:-:S04]  /*d090*/  LEA.HI.SX32 R4, R4, R0, 0x1d ;  /* 0x0000000004047211 */ /* 0x000fc800078feaff */
[----:B------:R-:W-:-:S04]  /*d0a0*/  IMNMX R235, R233, R4, !PT ;  /* 0x00000004e9eb7217 */ /* 0x000fc80007800200 */
[----:B------:R-:W-:-:S13]  /*d0b0*/  ISETP.GE.AND P0, PT, R218, R235, PT ;  /* 0x000000ebda00720c */ /* 0x000fda0003f06270 */
[----:B------:R-:W-:Y:S05]  /*d0c0*/  @!P0 BRA `(.L_x_1223) ;  /* 0x00003aa000008947 */ /* 0x000fea0003800000 */
[----:B------:R-:W-:Y:S01]  /*d0d0*/  SHF.R.S32.HI R2, RZ, 0x1f, R219 ;  /* 0x0000001fff027819 */ /* 0x000fe200000114db */
[C---:B------:R-:W-:Y:S01]  /*d0e0*/  IMAD.SHL.U32 R0, R219.reuse, 0x2, RZ ;  /* 0x00000002db007824 */ /* 0x040fe200078e00ff */
[C---:B------:R-:W-:Y:S01]  /*d0f0*/  SHF.L.U64.HI R211, R248.reuse, 0x1, R251 ;  /* 0x00000001f8d37819 */ /* 0x040fe200000102fb */
[----:B------:R-:W-:Y:S01]  /*d100*/  IMAD.SHL.U32 R212, R248, 0x2, RZ ;  /* 0x00000002f8d47824 */ /* 0x000fe200078e00ff */
[----:B------:R-:W-:Y:S01]  /*d110*/  SHF.L.U64.HI R210, R219, 0x1, R2 ;  /* 0x00000001dbd27819 */ /* 0x000fe20000010202 */
[C---:B------:R-:W-:Y:S01]  /*d120*/  IMAD.SHL.U32 R214, R247.reuse, 0x2, RZ ;  /* 0x00000002f7d67824 */ /* 0x040fe200078e00ff */
[----:B------:R-:W-:Y:S01]  /*d130*/  SHF.L.U64.HI R213, R247, 0x1, R250 ;  /* 0x00000001f7d57819 */ /* 0x000fe200000102fa */
[C---:B------:R-:W-:Y:S01]  /*d140*/  IMAD.SHL.U32 R216, R246.reuse, 0x2, RZ ;  /* 0x00000002f6d87824 */ /* 0x040fe200078e00ff */
[----:B------:R-:W-:Y:S02]  /*d150*/  SHF.L.U64.HI R215, R246, 0x1, R249 ;  /* 0x00000001f6d77819 */ /* 0x000fe400000102f9 */
.L_x_1246:
[----:B------:R-:W-:Y:S04]  /*d160*/  DEPBAR.LE SB0, 0x0 ;  /* 0x000080000000791a */ /* 0x000fe80000000000 */
[----:B------:R-:W-:Y:S01]  /*d170*/  WARPSYNC 0xffffffff ;  /* 0xffffffff00007948 */ /* 0x000fe20003800000 */
[----:B------:R-:W-:Y:S01]  /*d180*/  BAR.SYNC.DEFER_BLOCKING 0x0 ;  /* 0x0000000000007b1d */ /* 0x000fe20000010000 */
[----:B------:R-:W-:Y:S05]  /*d190*/  ISETP.GT.AND P0, PT, R233, R218, PT ;  /* 0x000000dae900720c */ /* 0x000fea0003f04270 */
[----:B------:R1:W2:Y:S01]  /*d1a0*/  LDSM.16.M88.4 R28, [R205] ;  /* 0x00000000cd1c783b */ /* 0x0002a20000000200 */
[----:B------:R-:W-:Y:S03]  /*d1b0*/  BSSY B0, `(.L_x_1224) ;  /* 0x000004f000007945 */ /* 0x000fe60003800000 */
[----:B------:R1:W3:Y:S04]  /*d1c0*/  LDSM.16.M88.4 R12, [R196+0xa080] ;  /* 0x00a08000c40c783b */ /* 0x0002e80000000200 */
[----:B------:R1:W4:Y:S04]  /*d1d0*/  LDSM.16.M88.4 R20, [R196+0xa880] ;  /* 0x00a88000c414783b */ /* 0x0003280000000200 */
[----:B------:R1:W1:Y:S04]  /*d1e0*/  LDSM.16.M88.4 R164, [R196+0xb080] ;  /* 0x00b08000c4a4783b */ /* 0x0002680000000200 */
[----:B------:R1:W1:Y:S04]  /*d1f0*/  LDSM.16.M88.4 R168, [R204] ;  /* 0x00000000cca8783b */ /* 0x0002680000000200 */
[----:B------:R1:W1:Y:S04]  /*d200*/  LDSM.16.M88.4 R172, [R203] ;  /* 0x00000000cbac783b */ /* 0x0002680000000200 */
[----:B------:R1:W1:Y:S04]  /*d210*/  LDSM.16.M88.4 R176, [R203+0x800] ;  /* 0x00080000cbb0783b */ /* 0x0002680000000200 */
[----:B------:R1:W1:Y:S01]  /*d220*/  LDSM.16.M88.4 R180, [R203+0x1000] ;  /* 0x00100000cbb4783b */ /* 0x0002620000000200 */
[----:B------:R-:W-:-:S05]  /*d230*/  @P0 BRA `(.L_x_1225) ;  /* 0x0000046000000947 */ /* 0x000fca0003800000 */
[C---:B------:R-:W-:Y:S01]  /*d240*/  IMAD.WIDE.U32 R2, R221.reuse, c[0x0][0x208], RZ ;  /* 0x00008200dd027a25 */ /* 0x040fe200078e00ff */
[----:B------:R-:W5:Y:S01]  /*d250*/  S2R R4, SR_CTAID.Y ;  /* 0x0000000000047919 */ /* 0x000f620000002600 */
[----:B------:R-:W-:Y:S02]  /*d260*/  SHF.R.S32.HI R0, RZ, 0x1f, R221 ;  /* 0x0000001fff007819 */ /* 0x000fe400000114dd */
[----:B------:R-:W-:Y:S03]  /*d270*/  SHF.R.S32.HI R6, RZ, 0x1f, R220 ;  /* 0x0000001fff067819 */ /* 0x000fe600000114dc */
[----:B------:R-:W-:Y:S02]  /*d280*/  IMAD R0, R0, c[0x0][0x208], RZ ;  /* 0x0000820000007a24 */ /* 0x000fe400078e02ff */
[----:B------:R-:W-:Y:S02]  /*d290*/  IMAD R6, R6, c[0x0][0x218], RZ ;  /* 0x0000860006067a24 */ /* 0x000fe400078e02ff */
[----:B------:R-:W-:Y:S02]  /*d2a0*/  IMAD R0, R221, c[0x0][0x20c], R0 ;  /* 0x00008300dd007a24 */ /* 0x000fe400078e0200 */
[C---:B------:R-:W-:Y:S03]  /*d2b0*/  IMAD R6, R220.reuse, c[0x0][0x21c], R6 ;  /* 0x00008700dc067a24 */ /* 0x040fe600078e0206 */
[----:B------:R-:W-:Y:S05]  /*d2c0*/  IADD3 R3, R3, R0, RZ ;  /* 0x0000000003037210 */ /* 0x000fea0007ffe0ff */
[----:B------:R-:W-:Y:S04]  /*d2d0*/  IMAD.WIDE.U32 R2, R220, c[0x0][0x218], R2 ;  /* 0x00008600dc027a25 */ /* 0x000fe800078e0002 */
[----:B-----5:R-:W-:Y:S05]  /*d2e0*/  IMAD.WIDE.U32 R8, R4, c[0x0][0x210], RZ ;  /* 0x0000840004087a25 */ /* 0x020fea00078e00ff */
[----:B------:R-:W-:Y:S04]  /*d2f0*/  IADD3 R0, P0, R8, R2, RZ ;  /* 0x0000000208007210 */ /* 0x000fe80007f1e0ff */
[----:B------:R-:W-:Y:S02]  /*d300*/  IADD3.X R6, R245, R3, R6, P0, !PT ;  /* 0x00000003f5067210 */ /* 0x000fe400007fe406 */
[C---:B------:R-:W-:Y:S04]  /*d310*/  LEA R18, P0, R0.reuse, c[0x0][0x1f8], 0x1 ;  /* 0x00007e0000127a11 */ /* 0x040fe800078008ff */
[----:B------:R-:W-:Y:S01]  /*d320*/  LEA.HI.X R6, R0, c[0x0][0x1fc], R6, 0x1, P0 ;  /* 0x00007f0000067a11 */ /* 0x000fe200000f0c06 */
[----:B------:R-:W-:-:S06]  /*d330*/  BRA.DIV ~URZ, `(.L_x_1226) ;  /* 0x0000de927f007947 */ /* 0x000fcc000b800000 */
[----:B------:R4:W3:Y:S02]  /*d340*/  SHFL.IDX PT, R4, R6, RZ, 0x181f ;  /* 0x00181fff06047589 */ /* 0x0008e400000e0000 */
.L_x_1328:
[----:B------:R-:W-:-:S05]  /*d350*/  BRA.DIV ~URZ, `(.L_x_1227) ;  /* 0x0000def27f007947 */ /* 0x000fca000b800000 */
[----:B------:R4:W3:Y:S02]  /*d360*/  SHFL.IDX PT, R0, R18, RZ, 0x181f ;  /* 0x00181fff12007589 */ /* 0x0008e400000e0000 */
.L_x_1329:
[C---:B------:R-:W-:Y:S01]  /*d370*/  IADD3 R25, R219.reuse, 0x40, RZ ;  /* 0x00000040db197810 */ /* 0x040fe20007ffe0ff */
[C---:B------:R-:W-:Y:S01]  /*d380*/  IMAD.SHL.U32 R2, R219.reuse, 0x2, RZ ;  /* 0x00000002db027824 */ /* 0x040fe200078e00ff */
[C---:B------:R-:W-:Y:S02]  /*d390*/  ISETP.GE.AND P5, PT, R219.reuse, c[0x0][0x1d4], PT ;  /* 0x00007500db007a0c */ /* 0x040fe40003fa6270 */
[----:B------:R-:W-:Y:S02]  /*d3a0*/  IADD3 R24, R219, 0x80, RZ ;  /* 0x00000080db187810 */ /* 0x000fe40007ffe0ff */
[----:B---3--:R-:W-:Y:S02]  /*d3b0*/  IADD3 R16, P0, R0, R2, RZ ;  /* 0x0000000200107210 */ /* 0x008fe40007f1e0ff */
[----:B------:R-:W-:Y:S02]  /*d3c0*/  ISETP.GE.AND P4, PT, R25, c[0x0][0x1d4], PT ;  /* 0x0000750019007a0c */ /* 0x000fe40003f86270 */
[----:B------:R-:W-:Y:S01]  /*d3d0*/  ISETP.GE.AND P3, PT, R24, c[0x0][0x1d4], PT ;  /* 0x0000750018007a0c */ /* 0x000fe20003f66270 */
[----:B------:R-:W-:Y:S01]  /*d3e0*/  IMAD.X R17, R4, 0x1, R210, P0 ;  /* 0x0000000104117824 */ /* 0x000fe200000e06d2 */
[----:B------:R-:W-:Y:S02]  /*d3f0*/  IADD3 R10, P0, R0, R212, RZ ;  /* 0x000000d4000a7210 */ /* 0x000fe40007f1e0ff */
[----:B------:R-:W-:Y:S02]  /*d400*/  IADD3 R19, R219, 0xc0, RZ ;  /* 0x000000c0db137810 */ /* 0x000fe40007ffe0ff */
[----:B------:R-:W-:Y:S01]  /*d410*/  @!PT LDS RZ, [RZ] ;  /* 0x00000000fffff984 */ /* 0x000fe20000000800 */
[----:B------:R-:W-:Y:S01]  /*d420*/  @!PT LDS RZ, [RZ] ;  /* 0x00000000fffff984 */ /* 0x000fe20000000800 */
[----:B------:R-:W-:Y:S01]  /*d430*/  @!PT LDS RZ, [RZ] ;  /* 0x00000000fffff984 */ /* 0x000fe20000000800 */
[----:B------:R3:W-:Y:S01]  /*d440*/  LDGSTS.E.BYPASS.LTC128B.128 [R209+0x4080], [R16.64], !P5 ;  /* 0x0408000010d17fae */ /* 0x0007e2000e901d4e */
[----:B------:R-:W-:Y:S01]  /*d450*/  IMAD.X R11, R4, 0x1, R211, P0 ;  /* 0x00000001040b7824 */ /* 0x000fe200000e06d3 */
[----:B------:R-:W-:Y:S02]  /*d460*/  IADD3 R8, P0, R0, R214, RZ ;  /* 0x000000d600087210 */ /* 0x000fe40007f1e0ff */
[----:B------:R-:W-:Y:S02]  /*d470*/  ISETP.GE.AND P2, PT, R19, c[0x0][0x1d4], PT ;  /* 0x0000750013007a0c */ /* 0x000fe40003f46270 */
[----:B------:R3:W-:Y:S01]  /*d480*/  LDGSTS.E.BYPASS.LTC128B.128 [R209+0x5880], [R10.64], !P4 ;  /* 0x058800000ad17fae */ /* 0x0007e2000e101d4e */
[----:B------:R-:W-:Y:S01]  /*d490*/  IMAD.X R9, R4, 0x1, R213, P0 ;  /* 0x0000000104097824 */ /* 0x000fe200000e06d5 */
[----:B------:R-:W-:Y:S02]  /*d4a0*/  IADD3 R2, P0, R0, R216, RZ ;  /* 0x000000d800027210 */ /* 0x000fe40007f1e0ff */
[----:B------:R-:W-:Y:S02]  /*d4b0*/  LOP3.LUT P1, RZ, R208, 0x800, RZ, 0xc0, !PT ;  /* 0x00000800d0ff7812 */ /* 0x000fe4000782c0ff */
[----:B------:R3:W-:Y:S01]  /*d4c0*/  LDGSTS.E.BYPASS.LTC128B.128 [R209+0x7080], [R8.64], !P3 ;  /* 0x0708000008d17fae */ /* 0x0007e2000d901d4e */
[----:B------:R-:W-:Y:S05]  /*d4d0*/  IMAD.X R3, R4, 0x1, R215, P0 ;  /* 0x0000000104037824 */ /* 0x000fea00000e06d7 */
[----:B------:R3:W-:Y:S05]  /*d4e0*/  LDGSTS.E.BYPASS.LTC128B.128 [R209+0x8880], [R2.64], !P2 ;  /* 0x0888000002d17fae */ /* 0x0007ea000d101d4e */
[----:B------:R-:W-:-:S05]  /*d4f0*/  @P1 BRA `(.L_x_1225) ;  /* 0x000001a000001947 */ /* 0x000fca0003800000 */
[----:B------:R-:W-:-:S05]  /*d500*/  BRA.DIV ~URZ, `(.L_x_1228) ;  /* 0x0000ddc27f007947 */ /* 0x000fca000b800000 */
[----:B------:R3:W4:Y:S04]  /*d510*/  SHFL.IDX PT, R4, R6, 0x1, 0x181f ;  /* 0x00381f0006047f89 */ /* 0x00072800000e0000 */
[----:B------:R3:W2:Y:S02]  /*d520*/  SHFL.IDX PT, R0, R18, 0x1, 0x181f ;  /* 0x00381f0012007f89 */ /* 0x0006a400000e0000 */
.L_x_1330:
[C---:B------:R-:W-:Y:S01]  /*d530*/  IADD3 R19, R219.reuse, 0x40, RZ ;  /* 0x00000040db137810 */ /* 0x040fe20007ffe0ff */
[C---:B---3--:R-:W-:Y:S01]  /*d540*/  IMAD.SHL.U32 R2, R219.reuse, 0x2, RZ ;  /* 0x00000002db027824 */ /* 0x048fe200078e00ff */
[C---:B------:R-:W-:Y:S02]  /*d550*/  ISETP.GE.AND P4, PT, R219.reuse, c[0x0][0x1d4], PT ;  /* 0x00007500db007a0c */ /* 0x040fe40003f86270 */
[----:B----4-:R-:W-:Y:S02]  /*d560*/  IADD3 R18, R219, 0x80, RZ ;  /* 0x00000080db127810 */ /* 0x010fe40007ffe0ff */
[----:B--2---:R-:W-:Y:S02]  /*d570*/  IADD3 R16, P0, R0, R2, RZ ;  /* 0x0000000200107210 */ /* 0x004fe40007f1e0ff */
        /* <DEDUP_REMOVED lines=14> */
[----:B------:R-:W-:Y:S04]  /*d660*/  IADD3 R2, P0, R0, R216, RZ ;  /* 0x000000d800027210 */ /* 0x000fe80007f1e0ff */
[----:B------:R2:W-:Y:S01]  /*d670*/  LDGSTS.E.BYPASS.LTC128B.128 [R209+0x8080], [R8.64], !P2 ;  /* 0x0808000008d17fae */ /* 0x0005e2000d101d4e */
[----:B------:R-:W-:Y:S05]  /*d680*/  IMAD.X R3, R4, 0x1, R215, P0 ;  /* 0x0000000104037824 */ /* 0x000fea00000e06d7 */
[----:B------:R2:W-:Y:S03]  /*d690*/  LDGSTS.E.BYPASS.LTC128B.128 [R209+0x9880], [R2.64], !P1 ;  /* 0x0988000002d17fae */ /* 0x0005e6000c901d4e */
.L_x_1225:
[----:B------:R-:W-:Y:S05]  /*d6a0*/  BSYNC B0 ;  /* 0x0000000000007941 */ /* 0x000fea0003800000 */
.L_x_1224:
[----:B------:R-:W0:Y:S01]  /*d6b0*/  LDGDEPBAR ;  /* 0x00000000000079af */ /* 0x000e220000000000 */
[----:B------:R-:W-:Y:S01]  /*d6c0*/  WARPSYNC 0xffffffff ;  /* 0xffffffff00007948 */ /* 0x000fe20003800000 */
[C---:B--23--:R-:W-:Y:S01]  /*d6d0*/  HMMA.16816.F32 R8, R28.reuse, R12, RZ ;  /* 0x0000000c1c08723c */ /* 0x04cfe200000018ff */
[----:B------:R-:W-:Y:S02]  /*d6e0*/  BSSY B0, `(.L_x_1229) ;  /* 0x00000f4000007945 */ /* 0x000fe40003800000 */
[----:B------:R-:W-:Y:S01]  /*d6f0*/  LDSM.16.M88.4 R184, [R207] ;  /* 0x00000000cfb8783b */ /* 0x000fe20000000200 */
[----:B------:R-:W-:Y:S04]  /*d700*/  ISETP.GT.AND P0, PT, R218, R233, PT ;  /* 0x000000e9da00720c */ /* 0x000fe80003f04270 */
[C---:B------:R-:W-:Y:S01]  /*d710*/  HMMA.16816.F32 R12, R28.reuse, R14, RZ ;  /* 0x0000000e1c0c723c */ /* 0x040fe200000018ff */
[----:B------:R-:W2:Y:S05]  /*d720*/  LDSM.16.M88.4 R188, [R202+0xa080] ;  /* 0x00a08000cabc783b */ /* 0x000eaa0000000200 */
[----:B------:R-:W-:Y:S02]  /*d730*/  LDSM.16.M88.4 R192, [R202+0xb080] ;  /* 0x00b08000cac0783b */ /* 0x000fe40000000200 */
[C---:B----4-:R-:W-:Y:S08]  /*d740*/  HMMA.16816.F32 R16, R28.reuse, R20, RZ ;  /* 0x000000141c10723c */ /* 0x050ff000000018ff */
[C---:B------:R-:W-:Y:S08]  /*d750*/  HMMA.16816.F32 R20, R28.reuse, R22, RZ ;  /* 0x000000161c14723c */ /* 0x040ff000000018ff */
[C---:B-1----:R-:W-:Y:S08]  /*d760*/  HMMA.16816.F32 R24, R28.reuse, R164, RZ ;  /* 0x000000a41c18723c */ /* 0x042ff000000018ff */
[----:B------:R-:W-:Y:S01]  /*d770*/  HMMA.16816.F32 R28, R28, R166, RZ ;  /* 0x000000a61c1c723c */ /* 0x000fe200000018ff */
[----:B------:R-:W1:Y:S07]  /*d780*/  LDSM.16.M88.4 R164, [R202+0xa880] ;  /* 0x00a88000caa4783b */ /* 0x000e6e0000000200 */
[C---:B------:R-:W-:Y:S08]  /*d790*/  HMMA.16816.F32 R8, R168.reuse, R172, R8 ;  /* 0x000000aca808723c */ /* 0x040ff00000001808 */
[C---:B------:R-:W-:Y:S01]  /*d7a0*/  HMMA.16816.F32 R12, R168.reuse, R174, R12 ;  /* 0x000000aea80c723c */ /* 0x040fe2000000180c */
[----:B------:R-:W-:Y:S07]  /*d7b0*/  LDSM.16.M88.4 R172, [R206] ;  /* 0x00000000ceac783b */ /* 0x000fee0000000200 */
[C---:B------:R-:W-:Y:S08]  /*d7c0*/  HMMA.16816.F32 R16, R168.reuse, R176, R16 ;  /* 0x000000b0a810723c */ /* 0x040ff00000001810 */
[C---:B------:R-:W-:Y:S01]  /*d7d0*/  HMMA.16816.F32 R20, R168.reuse, R178, R20 ;  /* 0x000000b2a814723c */ /* 0x040fe20000001814 */
[----:B------:R-:W3:Y:S07]  /*d7e0*/  LDSM.16.M88.4 R176, [R201] ;  /* 0x00000000c9b0783b */ /* 0x000eee0000000200 */
[C---:B------:R-:W-:Y:S08]  /*d7f0*/  HMMA.16816.F32 R24, R168.reuse, R180, R24 ;  /* 0x000000b4a818723c */ /* 0x040ff00000001818 */
[----:B------:R-:W-:Y:S01]  /*d800*/  HMMA.16816.F32 R28, R168, R182, R28 ;  /* 0x000000b6a81c723c */ /* 0x000fe2000000181c */
[----:B------:R-:W4:Y:S05]  /*d810*/  LDSM.16.M88.4 R168, [R201+0x800] ;  /* 0x00080000c9a8783b */ /* 0x000f2a0000000200 */
[----:B------:R-:W5:Y:S02]  /*d820*/  LDSM.16.M88.4 R180, [R201+0x1000] ;  /* 0x00100000c9b4783b */ /* 0x000f640000000200 */
        /* <DEDUP_REMOVED lines=8> */
[----:B------:R-:W2:Y:S05]  /*d8b0*/  LDSM.16.M88.4 R184, [R196+0xc080] ;  /* 0x00c08000c4b8783b */ /* 0x000eaa0000000200 */
[----:B------:R-:W1:Y:S02]  /*d8c0*/  LDSM.16.M88.4 R192, [R196+0xc880] ;  /* 0x00c88000c4c0783b */ /* 0x000e640000000200 */
[C---:B---3--:R-:W-:Y:S08]  /*d8d0*/  HMMA.16816.F32 R8, R172.reuse, R176, R8 ;  /* 0x000000b0ac08723c */ /* 0x048ff00000001808 */
[C---:B------:R-:W-:Y:S01]  /*d8e0*/  HMMA.16816.F32 R12, R172.reuse, R178, R12 ;  /* 0x000000b2ac0c723c */ /* 0x040fe2000000180c */
[----:B------:R-:W-:Y:S07]  /*d8f0*/  LDSM.16.M88.4 R176, [R203+0x1800] ;  /* 0x00180000cbb0783b */ /* 0x000fee0000000200 */
[C---:B----4-:R-:W-:Y:S08]  /*d900*/  HMMA.16816.F32 R16, R172.reuse, R168, R16 ;  /* 0x000000a8ac10723c */ /* 0x050ff00000001810 */
[C---:B------:R-:W-:Y:S01]  /*d910*/  HMMA.16816.F32 R20, R172.reuse, R170, R20 ;  /* 0x000000aaac14723c */ /* 0x040fe20000001814 */
[----:B------:R-:W3:Y:S07]  /*d920*/  LDSM.16.M88.4 R168, [R204+0x4000] ;  /* 0x00400000cca8783b */ /* 0x000eee0000000200 */
[C---:B-----5:R-:W-:Y:S08]  /*d930*/  HMMA.16816.F32 R24, R172.reuse, R180, R24 ;  /* 0x000000b4ac18723c */ /* 0x060ff00000001818 */
[----:B------:R-:W-:Y:S01]  /*d940*/  HMMA.16816.F32 R28, R172, R182, R28 ;  /* 0x000000b6ac1c723c */ /* 0x000fe2000000181c */
[----:B------:R-:W4:Y:S05]  /*d950*/  LDSM.16.M88.4 R172, [R203+0x2000] ;  /* 0x00200000cbac783b */ /* 0x000f2a0000000200 */
[----:B------:R-:W5:Y:S02]  /*d960*/  LDSM.16.M88.4 R180, [R203+0x2800] ;  /* 0x00280000cbb4783b */ /* 0x000f640000000200 */
[C---:B-1----:R-:W-:Y:S08]  /*d970*/  HMMA.16816.F32 R8, R164.reuse, R188, R8 ;  /* 0x000000bca408723c */ /* 0x042ff00000001808 */
[C---:B------:R-:W-:Y:S01]  /*d980*/  HMMA.16816.F32 R12, R164.reuse, R190, R12 ;  /* 0x000000bea40c723c */ /* 0x040fe2000000180c */
[----:B------:R-:W-:Y:S07]  /*d990*/  LDSM.16.M88.4 R188, [R202+0xb880] ;  /* 0x00b88000cabc783b */ /* 0x000fee0000000200 */
[C---:B--2---:R-:W-:Y:S08]  /*d9a0*/  HMMA.16816.F32 R16, R164.reuse, R184, R16 ;  /* 0x000000b8a410723c */ /* 0x044ff00000001810 */
        /* <DEDUP_REMOVED lines=96> */
[C---:B-1----:R-:W-:Y:S01]  /*dfb0*/  HMMA.16816.F32 R8, R184.reuse, R188, R8 ;  /* 0x000000bcb808723c */ /* 0x042fe20000001808 */
[----:B------:R-:W-:Y:S04]  /*dfc0*/  DEPBAR.LE SB0, 0x0 ;  /* 0x000080000000791a */ /* 0x000fe80000000000 */
[----:B------:R-:W-:Y:S03]  /*dfd0*/  BAR.SYNC.DEFER_BLOCKING 0x0 ;  /* 0x0000000000007b1d */ /* 0x000fe60000010000 */
[C---:B------:R-:W-:Y:S08]  /*dfe0*/  HMMA.16816.F32 R12, R184.reuse, R190, R12 ;  /* 0x000000beb80c723c */ /* 0x040ff0000000180c */
[C---:B--2---:R-:W-:Y:S08]  /*dff0*/  HMMA.16816.F32 R16, R184.reuse, R164, R16 ;  /* 0x000000a4b810723c */ /* 0x044ff00000001810 */
[C---:B------:R-:W-:Y:S08]  /*e000*/  HMMA.16816.F32 R20, R184.reuse, R166, R20 ;  /* 0x000000a6b814723c */ /* 0x040ff00000001814 */
[C---:B------:R-:W-:Y:S08]  /*e010*/  HMMA.16816.F32 R24, R184.reuse, R192, R24 ;  /* 0x000000c0b818723c */ /* 0x040ff00000001818 */
[----:B------:R-:W-:Y:S08]  /*e020*/  HMMA.16816.F32 R28, R184, R194, R28 ;  /* 0x000000c2b81c723c */ /* 0x000ff0000000181c */
[C---:B---3--:R-:W-:Y:S08]  /*e030*/  HMMA.16816.F32 R8, R172.reuse, R176, R8 ;  /* 0x000000b0ac08723c */ /* 0x048ff00000001808 */
[C---:B------:R-:W-:Y:S08]  /*e040*/  HMMA.16816.F32 R12, R172.reuse, R178, R12 ;  /* 0x000000b2ac0c723c */ /* 0x040ff0000000180c */
[C---:B----4-:R-:W-:Y:S08]  /*e050*/  HMMA.16816.F32 R16, R172.reuse, R168, R16 ;  /* 0x000000a8ac10723c */ /* 0x050ff00000001810 */
[C---:B------:R-:W-:Y:S08]  /*e060*/  HMMA.16816.F32 R20, R172.reuse, R170, R20 ;  /* 0x000000aaac14723c */ /* 0x040ff00000001814 */
[C---:B-----5:R-:W-:Y:S08]  /*e070*/  HMMA.16816.F32 R24, R172.reuse, R180, R24 ;  /* 0x000000b4ac18723c */ /* 0x060ff00000001818 */
[----:B------:R-:W-:Y:S01]  /*e080*/  HMMA.16816.F32 R28, R172, R182, R28 ;  /* 0x000000b6ac1c723c */ /* 0x000fe2000000181c */
[----:B------:R-:W-:Y:S07]  /*e090*/  @!UPT UIADD3 URZ, URZ, URZ, URZ ;  /* 0x0000003f3f3ff290 */ /* 0x000fee000fffe03f */
[----:B------:R-:W-:-:S11]  /*e0a0*/  @!P0 BRA `(.L_x_1230) ;  /* 0x0000057000008947 */ /* 0x000fd60003800000 */
[----:B------:R-:W-:Y:S01]  /*e0b0*/  IMAD.MOV.U32 R0, RZ, RZ, 0x1 ;  /* 0x00000001ff007424 */ /* 0x000fe200078e00ff */
[----:B------:R-:W-:Y:S01]  /*e0c0*/  ISETP.GT.AND P1, PT, R234, 0x2f, PT ;  /* 0x0000002fea00780c */ /* 0x000fe20003f24270 */
[----:B------:R-:W-:Y:S01]  /*e0d0*/  IMAD R2, R218, 0x30, R242 ;  /* 0x00000030da027824 */ /* 0x000fe200078e02f2 */
[----:B------:R-:W1:Y:S01]  /*e0e0*/  S2R R6, SR_CTAID.Y ;  /* 0x0000000000067919 */ /* 0x000e620000002600 */
[----:B------:R-:W-:Y:S01]  /*e0f0*/  IMAD.MOV.U32 R220, RZ, RZ, RZ ;  /* 0x000000ffffdc7224 */ /* 0x000fe200078e00ff */
[----:B------:R-:W-:Y:S02]  /*e100*/  ISETP.NE.AND P0, PT, R0, c[0x0][0x2b8], PT ;  /* 0x0000ae0000007a0c */ /* 0x000fe40003f05270 */
[----:B------:R-:W-:Y:S05]  /*e110*/  IADD3 R2, R2, -0x30, R234 ;  /* 0xffffffd002027810 */ /* 0x000fea0007ffe0ea */
[----:B------:R-:W-:Y:S06]  /*e120*/  IMAD.MOV.U32 R0, RZ, RZ, R2 ;  /* 0x000000ffff007224 */ /* 0x000fec00078e0002 */
[----:B------:R-:W-:Y:S05]  /*e130*/  @P0 IMAD.HI.U32 R3, R2, c[0x0][0x2bc], RZ ;  /* 0x0000af0002030a27 */ /* 0x000fea00078e00ff */
[----:B------:R-:W-:Y:S01]  /*e140*/  @P0 SHF.R.U32.HI R0, RZ, c[0x0][0x2c0], R3 ;  /* 0x0000b000ff000a19 */ /* 0x000fe20000011603 */
[----:B-1----:R-:W-:Y:S03]  /*e150*/  IMAD.WIDE.U32 R222, R6, c[0x0][0x1e8], RZ ;  /* 0x00007a0006de7a25 */ /* 0x002fe600078e00ff */
[----:B------:R-:W-:Y:S02]  /*e160*/  @!P1 IADD3 R3, P0, R0, R240, RZ ;  /* 0x000000f000039210 */ /* 0x000fe40007f1e0ff */
[----:B------:R-:W-:Y:S02]  /*e170*/  IADD3 R6, -R236, 0x30, RZ ;  /* 0x00000030ec067810 */ /* 0x000fe40007ffe1ff */
        /* <DEDUP_REMOVED lines=8> */
[----:B------:R-:W-:Y:S04]  /*e200*/  IMAD R0, R0, c[0x0][0x1e0], RZ ;  /* 0x0000780000007a24 */ /* 0x000fe800078e02ff */
[----:B------:R-:W-:Y:S04]  /*e210*/  IMAD R0, R221, c[0x0][0x1e4], R0 ;  /* 0x00007900dd007a24 */ /* 0x000fe800078e0200 */
[----:B------:R-:W-:Y:S01]  /*e220*/  IMAD.IADD R3, R3, 0x1, R0 ;  /* 0x0000000103037824 */ /* 0x000fe200078e0200 */
[----:B--2---:R-:W-:Y:S03]  /*e230*/  SHF.R.S32.HI R153, RZ, 0x1f, R220 ;  /* 0x0000001fff997819 */ /* 0x004fe600000114dc */
[----:B------:R-:W-:Y:S04]  /*e240*/  IMAD.WIDE.U32 R2, R220, c[0x0][0x1f0], R2 ;  /* 0x00007c00dc027a25 */ /* 0x000fe800078e0002 */
[----:B------:R-:W-:Y:S01]  /*e250*/  IMAD R153, R153, c[0x0][0x1f0], RZ ;  /* 0x00007c0099997a24 */ /* 0x000fe200078e02ff */
[----:B------:R-:W-:Y:S03]  /*e260*/  IADD3 R0, P0, R222, R2, RZ ;  /* 0x00000002de007210 */ /* 0x000fe60007f1e0ff */
[----:B------:R-:W-:Y:S05]  /*e270*/  IMAD R153, R220, c[0x0][0x1f4], R153 ;  /* 0x00007d00dc997a24 */ /* 0x000fea00078e0299 */
[----:B------:R-:W-:Y:S02]  /*e280*/  IADD3.X R153, R244, R3, R153, P0, !PT ;  /* 0x00000003f4997210 */ /* 0x000fe400007fe499 */
[C---:B------:R-:W-:Y:S04]  /*e290*/  LEA R168, P0, R0.reuse, c[0x0][0x1c8], 0x1 ;  /* 0x0000720000a87a11 */ /* 0x040fe800078008ff */
[----:B------:R-:W-:Y:S02]  /*e2a0*/  LEA.HI.X R153, R0, c[0x0][0x1cc], R153, 0x1, P0 ;  /* 0x0000730000997a11 */ /* 0x000fe400000f0c99 */
[----:B------:R-:W-:Y:S01]  /*e2b0*/  ISETP.GE.AND P0, PT, R6, 0x1, PT ;  /* 0x000000010600780c */ /* 0x000fe20003f06270 */
[----:B------:R-:W-:-:S10]  /*e2c0*/  BRA.DIV ~URZ, `(.L_x_1231) ;  /* 0x0000d0f27f007947 */ /* 0x000fd4000b800000 */
[----:B------:R1:W2:Y:S02]  /*e2d0*/  SHFL.IDX PT, R4, R153, RZ, 0x181f ;  /* 0x00181fff99047589 */ /* 0x0002a400000e0000 */
.L_x_1331:
[----:B------:R-:W-:-:S05]  /*e2e0*/  BRA.DIV ~URZ, `(.L_x_1232) ;  /* 0x0000d1527f007947 */ /* 0x000fca000b800000 */
[----:B------:R3:W4:Y:S02]  /*e2f0*/  SHFL.IDX PT, R0, R168, RZ, 0x181f ;  /* 0x00181fffa8007589 */ /* 0x00072400000e0000 */
.L_x_1332:
[C---:B------:R-:W-:Y:S01]  /*e300*/  IADD3 R171, R219.reuse, 0x40, RZ ;  /* 0x00000040dbab7810 */ /* 0x040fe20007ffe0ff */
[C---:B------:R-:W-:Y:S01]  /*e310*/  IMAD.SHL.U32 R2, R219.reuse, 0x2, RZ ;  /* 0x00000002db027824 */ /* 0x040fe200078e00ff */
[C---:B------:R-:W-:Y:S02]  /*e320*/  ISETP.GE.AND P5, PT, R219.reuse, c[0x0][0x1d4], PT ;  /* 0x00007500db007a0c */ /* 0x040fe40003fa6270 */
[----:B------:R-:W-:Y:S02]  /*e330*/  IADD3 R170, R219, 0x80, RZ ;  /* 0x00000080dbaa7810 */ /* 0x000fe40007ffe0ff */
[----:B----4-:R-:W-:Y:S02]  /*e340*/  @P0 IADD3 R166, P1, R0, R2, RZ ;  /* 0x0000000200a60210 */ /* 0x010fe40007f3e0ff */
[----:B------:R-:W-:Y:S02]  /*e350*/  ISETP.GE.AND P4, PT, R171, c[0x0][0x1d4], PT ;  /* 0x00007500ab007a0c */ /* 0x000fe40003f86270 */
[----:B------:R-:W-:Y:S01]  /*e360*/  ISETP.GE.AND P3, PT, R170, c[0x0][0x1d4], PT ;  /* 0x00007500aa007a0c */ /* 0x000fe20003f66270 */
[----:B--2---:R-:W-:Y:S01]  /*e370*/  @P0 IMAD.X R167, R4, 0x1, R210, P1 ;  /* 0x0000000104a70824 */ /* 0x004fe200008e06d2 */
[----:B------:R-:W-:Y:S02]  /*e380*/  @P0 IADD3 R164, P1, R0, R212, RZ ;  /* 0x000000d400a40210 */ /* 0x000fe40007f3e0ff */
[----:B------:R-:W-:Y:S02]  /*e390*/  IADD3 R169, R219, 0xc0, RZ ;  /* 0x000000c0dba97810 */ /* 0x000fe40007ffe0ff */
[----:B------:R-:W-:Y:S01]  /*e3a0*/  @!PT LDS RZ, [RZ] ;  /* 0x00000000fffff984 */ /* 0x000fe20000000800 */
[----:B------:R-:W-:Y:S01]  /*e3b0*/  @!PT LDS RZ, [RZ] ;  /* 0x00000000fffff984 */ /* 0x000fe20000000800 */
[----:B------:R-:W-:Y:S01]  /*e3c0*/  @!PT LDS RZ, [RZ] ;  /* 0x00000000fffff984 */ /* 0x000fe20000000800 */
[----:B------:R2:W-:Y:S01]  /*e3d0*/  @P0 LDGSTS.E.BYPASS.LTC128B.128 [R209+0xa080], [R166.64], !P5 ;  /* 0x0a080000a6d10fae */ /* 0x0005e2000e901d4e */
[----:B------:R-:W-:Y:S01]  /*e3e0*/  @P0 IMAD.X R165, R4, 0x1, R211, P1 ;  /* 0x0000000104a50824 */ /* 0x000fe200008e06d3 */
[----:B------:R-:W-:Y:S02]  /*e3f0*/  @P0 IADD3 R154, P1, R0, R214, RZ ;  /* 0x000000d6009a0210 */ /* 0x000fe40007f3e0ff */
[----:B------:R-:W-:Y:S02]  /*e400*/  ISETP.GE.AND P2, PT, R169, c[0x0][0x1d4], PT ;  /* 0x00007500a9007a0c */ /* 0x000fe40003f46270 */
[----:B------:R2:W-:Y:S01]  /*e410*/  @P0 LDGSTS.E.BYPASS.LTC128B.128 [R209+0xb880], [R164.64], !P4 ;  /* 0x0b880000a4d10fae */ /* 0x0005e2000e101d4e */
[----:B------:R-:W-:Y:S01]  /*e420*/  @P0 IMAD.X R155, R4, 0x1, R213, P1 ;  /* 0x00000001049b0824 */ /* 0x000fe200008e06d5 */
[----:B------:R-:W-:Y:S04]  /*e430*/  @P0 IADD3 R2, P1, R0, R216, RZ ;  /* 0x000000d800020210 */ /* 0x000fe80007f3e0ff */
[----:B------:R2:W-:Y:S01]  /*e440*/  @P0 LDGSTS.E.BYPASS.LTC128B.128 [R209+0xd080], [R154.64], !P3 ;  /* 0x0d0800009ad10fae */ /* 0x0005e2000d901d4e */
[----:B------:R-:W-:Y:S05]  /*e450*/  @P0 IMAD.X R3, R4, 0x1, R215, P1 ;  /* 0x0000000104030824 */ /* 0x000fea00008e06d7 */
[----:B------:R2:W-:Y:S01]  /*e460*/  @P0 LDGSTS.E.BYPASS.LTC128B.128 [R209+0xe880], [R2.64], !P2 ;  /* 0x0e88000002d10fae */ /* 0x0005e2000d101d4e */
[----:B------:R-:W-:Y:S01]  /*e470*/  ISETP.GE.AND P0, PT, R6, 0x21, PT ;  /* 0x000000210600780c */ /* 0x000fe20003f06270 */
[----:B------:R-:W-:-:S06]  /*e480*/  BRA.DIV ~URZ, `(.L_x_1233) ;  /* 0x0000d0327f007947 */ /* 0x000fcc000b800000 */
[----:B------:R4:W1:Y:S04]  /*e490*/  SHFL.IDX PT, R4, R153, 0x1, 0x181f ;  /* 0x00381f0099047f89 */ /* 0x00086800000e0000 */
[----:B------:R4:W2:Y:S02]  /*e4a0*/  SHFL.IDX PT, R0, R168, 0x1, 0x181f ;  /* 0x00381f00a8007f89 */ /* 0x0008a400000e0000 */
.L_x_1333:
[C---:B---34-:R-:W-:Y:S01]  /*e4b0*/  IADD3 R168, R219.reuse, 0x40, RZ ;  /* 0x00000040dba87810 */ /* 0x058fe20007ffe0ff */
[C---:B--2---:R-:W-:Y:S01]  /*e4c0*/  IMAD.SHL.U32 R2, R219.reuse, 0x2, RZ ;  /* 0x00000002db027824 */ /* 0x044fe200078e00ff */
[C---:B------:R-:W-:Y:S02]  /*e4d0*/  ISETP.GE.AND P5, PT, R219.reuse, c[0x0][0x1d4], PT ;  /* 0x00007500db007a0c */ /* 0x040fe40003fa6270 */
[----:B-1----:R-:W-:Y:S02]  /*e4e0*/  IADD3 R153, R219, 0x80, RZ ;  /* 0x00000080db997810 */ /* 0x002fe40007ffe0ff */
[----:B------:R-:W-:Y:S02]  /*e4f0*/  @P0 IADD3 R166, P1, R0, R2, RZ ;  /* 0x0000000200a60210 */ /* 0x000fe40007f3e0ff */
[----:B------:R-:W-:Y:S02]  /*e500*/  ISETP.GE.AND P4, PT, R168, c[0x0][0x1d4], PT ;  /* 0x00007500a8007a0c */ /* 0x000fe40003f86270 */
[----:B------:R-:W-:Y:S01]  /*e510*/  ISETP.GE.AND P3, PT, R153, c[0x0][0x1d4], PT ;  /* 0x0000750099007a0c */ /* 0x000fe20003f66270 */
[----:B------:R-:W-:Y:S01]  /*e520*/  @P0 IMAD.X R167, R4, 0x1, R210, P1 ;  /* 0x0000000104a70824 */ /* 0x000fe200008e06d2 */
        /* <DEDUP_REMOVED lines=14> */
[----:B------:R1:W-:Y:S03]  /*e610*/  @P0 LDGSTS.E.BYPASS.LTC128B.128 [R209+0xf880], [R2.64], !P2 ;  /* 0x0f88000002d10fae */ /* 0x0003e6000d101d4e */
.L_x_1230:
[----:B------:R-:W-:Y:S05]  /*e620*/  BSYNC B0 ;  /* 0x0000000000007941 */ /* 0x000fea0003800000 */
.L_x_1229:
[----:B-1----:R-:W-:Y:S01]  /*e630*/  LOP3.LUT R3, RZ, c[0x0][0x324], RZ, 0x33, !PT ;  /* 0x0000c900ff037a12 */ /* 0x002fe200078e33ff */
[----:B------:R-:W-:Y:S01]  /*e640*/  IMAD.MOV.U32 R2, RZ, RZ, 0x1 ;  /* 0x00000001ff027424 */ /* 0x000fe200078e00ff */
[----:B------:R-:W2:Y:S01]  /*e650*/  LDL R0, [R1+0x4] ;  /* 0x0000040001007983 */ /* 0x000ea20000100800 */
[----:B------:R-:W-:Y:S03]  /*e660*/  IMAD R4, R218, -0x30, RZ ;  /* 0xffffffd0da047824 */ /* 0x000fe600078e02ff */
[----:B------:R-:W-:Y:S01]  /*e670*/  ISETP.NE.AND P0, PT, R2, c[0x0][0x2c4], PT ;  /* 0x0000b10002007a0c */ /* 0x000fe20003f05270 */
[----:B------:R-:W0:Y:S01]  /*e680*/  LDGDEPBAR ;  /* 0x00000000000079af */ /* 0x000e220000000000 */
[----:B------:R-:W-:Y:S02]  /*e690*/  IMAD.IADD R155, R4, 0x1, -R232 ;  /* 0x00000001049b7824 */ /* 0x000fe400078e0ae8 */
[----:B--2---:R-:W-:Y:S05]  /*e6a0*/  IMAD R0, R0, 0x80, R239 ;  /* 0x0000008000007824 */ /* 0x004fea00078e02ef */
[----:B------:R-:W-:Y:S02]  /*e6b0*/  IADD3 R6, R237, R0, R238 ;  /* 0x00000000ed067210 */ /* 0x000fe40007ffe0ee */
[----:B------:R-:W-:Y:S03]  /*e6c0*/  IADD3 R0, -R232, 0x1, R4 ;  /* 0x00000001e8007810 */ /* 0x000fe60007ffe104 */
[----:B------:R-:W-:Y:S01]  /*e6d0*/  @P0 IMAD.HI.U32 R2, R6, c[0x0][0x2c8], RZ ;  /* 0x0000b20006020a27 */ /* 0x000fe200078e00ff */
[----:B------:R-:W-:Y:S04]  /*e6e0*/  IADD3 R0, -R231, R0, R5 ;  /* 0x00000000e7007210 */ /* 0x000fe80007ffe105 */
[----:B------:R-:W-:Y:S01]  /*e6f0*/  @P0 SHF.R.U32.HI R6, RZ, c[0x0][0x2cc], R2 ;  /* 0x0000b300ff060a19 */ /* 0x000fe20000011602 */
[----:B------:R-:W-:Y:S01]  /*e700*/  IMAD.IADD R153, R3, 0x1, R0 ;  /* 0x0000000103997824 */ /* 0x000fe200078e0200 */
[----:B------:R-:W-:Y:S01]  /*e710*/  IADD3 R154, R0, c[0x0][0x328], RZ ;  /* 0x0000ca00009a7a10 */ /* 0x000fe20007ffe0ff */
[----:B------:R-:W-:-:S05]  /*e720*/  BRA.DIV ~URZ, `(.L_x_1234) ;  /* 0x0000ce827f007947 */ /* 0x000fca000b800000 */
[----:B------:R1:W2:Y:S02]  /*e730*/  SHFL.IDX PT, R3, R6, RZ, 0x1c1f ;  /* 0x001c1fff06037589 */ /* 0x0002a400000e0000 */
.L_x_1334:
[----:B--2---:R-:W-:Y:S01]  /*e740*/  IADD3 R2, R154, R3, RZ ;  /* 0x000000039a027210 */ /* 0x004fe20007ffe0ff */
[----:B------:R-:W-:Y:S05]  /*e750*/  IMAD.MOV.U32 R0, RZ, RZ, 0x1 ;  /* 0x00000001ff007424 */ /* 0x000fea00078e00ff */
[----:B------:R-:W-:Y:S01]  /*e760*/  ISETP.LE.AND P0, PT, R0, c[0x0][0x32c], PT ;  /* 0x0000cb0000007a0c */ /* 0x000fe20003f03270 */
[----:B------:R-:W-:Y:S11]  /*e770*/  IMAD.IADD R0, R153, 0x1, R3 ;  /* 0x0000000199007824 */ /* 0x000ff600078e0203 */
[----:B------:R-:W-:Y:S01]  /*e780*/  @!UPT UIADD3 URZ, URZ, URZ, URZ ;  /* 0x0000003f3f3ff290 */ /* 0x000fe2000fffe03f */
[----:B------:R-:W-:-:S05]  /*e790*/  @!P0 BRA `(.L_x_1235) ;  /* 0x0000017000008947 */ /* 0x000fca0003800000 */
[----:B------:R-:W-:Y:S01]  /*e7a0*/  IADD3 R3, -R231, R5, R3 ;  /* 0x00000005e7037210 */ /* 0x000fe20007ffe103 */
[----:B------:R-:W-:Y:S03]  /*e7b0*/  BSSY B0, `(.L_x_1236) ;  /* 0x0000011000007945 */ /* 0x000fe60003800000 */
        /* <DEDUP_REMOVED lines=11> */
.L_x_1237:
[----:B------:R-:W-:Y:S04]  /*e870*/  MOV R164, 0x1 ;  /* 0x0000000100a47802 */ /* 0x000fe80000000f00 */
[----:B------:R-:W-:Y:S11]  /*e880*/  ISETP.NE.AND P0, PT, R164, c[0x0][0x32c], PT ;  /* 0x0000cb00a4007a0c */ /* 0x000ff60003f05270 */
[----:B------:R-:W-:Y:S02]  /*e890*/  @!UPT UIADD3 URZ, URZ, URZ, URZ ;  /* 0x0000003f3f3ff290 */ /* 0x000fe4000fffe03f */
[----:B------:R-:W-:Y:S05]  /*e8a0*/  @P0 IMAD.HI.U32 R164, R3, c[0x0][0x330], RZ ;  /* 0x0000cc0003a40a27 */ /* 0x000fea00078e00ff */
[----:B------:R-:W-:Y:S02]  /*e8b0*/  @P0 SHF.R.U32.HI R3, RZ, c[0x0][0x334], R164 ;  /* 0x0000cd00ff030a19 */ /* 0x000fe400000116a4 */
.L_x_1238:
[----:B------:R-:W-:Y:S05]  /*e8c0*/  BSYNC B0 ;  /* 0x0000000000007941 */ /* 0x000fea0003800000 */
.L_x_1236:
[----:B------:R-:W-:Y:S05]  /*e8d0*/  IMAD R3, R3, c[0x0][0x32c], R155 ;  /* 0x0000cb0003037a24 */ /* 0x000fea00078e029b */
[----:B------:R-:W-:Y:S02]  /*e8e0*/  IADD3 R164, R3, c[0x0][0x32c], RZ ;  /* 0x0000cb0003a47a10 */ /* 0x000fe40007ffe0ff */
[----:B------:R-:W-:Y:S02]  /*e8f0*/  IMNMX R0, R0, R3, !PT ;  /* 0x0000000300007217 */ /* 0x000fe40007800200 */
[----:B------:R-:W-:Y:S02]  /*e900*/  IMNMX R2, R2, R164, PT ;  /* 0x000000a402027217 */ /* 0x000fe40003800200 */
.L_x_1235:
[C---:B------:R-:W-:Y:S02]  /*e910*/  ISETP.GE.AND P0, PT, R4.reuse, 0x2, PT ;  /* 0x000000020400780c */ /* 0x040fe40003f06270 */
[----:B------:R-:W-:Y:S02]  /*e920*/  ISETP.GE.AND P1, PT, R4, 0x9, PT ;  /* 0x000000090400780c */ /* 0x000fe40003f26270 */
[----:B------:R-:W-:Y:S02]  /*e930*/  LOP3.LUT R208, R208, 0xffffffef, RZ, 0xc0, !PT ;  /* 0xffffffefd0d07812 */ /* 0x000fe400078ec0ff */
[C---:B------:R-:W-:Y:S02]  /*e940*/  ISETP.GE.AND P6, PT, R4.reuse, 0x19, PT ;  /* 0x000000190400780c */ /* 0x040fe40003fc6270 */
[C---:B------:R-:W-:Y:S02]  /*e950*/  ISETP.GE.AND P5, PT, R4.reuse, 0x1a, PT ;  /* 0x0000001a0400780c */ /* 0x040fe40003fa6270 */
[C---:B------:R-:W-:Y:S02]  /*e960*/  ISETP.GE.AND P4, PT, R4.reuse, 0x21, PT ;  /* 0x000000210400780c */ /* 0x040fe40003f86270 */
[----:B------:R-:W-:Y:S02]  /*e970*/  ISETP.GE.AND P3, PT, R4, 0x22, PT ;  /* 0x000000220400780c */ /* 0x000fe40003f66270 */
[----:B------:R-:W-:Y:S02]  /*e980*/  @P0 LOP3.LUT R208, R208, 0x10, RZ, 0xfc, !PT ;  /* 0x00000010d0d00812 */ /* 0x000fe400078efcff */
[----:B------:R-:W-:Y:S02]  /*e990*/  ISETP.GT.AND P0, PT, R0, 0x1, !P0 ;  /* 0x000000010000780c */ /* 0x000fe40004704270 */
[----:B------:R-:W-:Y:S02]  /*e9a0*/  LOP3.LUT R208, R208, 0xfffffff7, RZ, 0xc0, !PT ;  /* 0xfffffff7d0d07812 */ /* 0x000fe400078ec0ff */
[----:B------:R-:W-:Y:S02]  /*e9b0*/  ISETP.LT.OR P0, PT, R2, 0x2, P0 ;  /* 0x000000020200780c */ /* 0x000fe40000701670 */
[----:B------:R-:W-:Y:S02]  /*e9c0*/  @P1 LOP3.LUT R208, R208, 0x8, RZ, 0xfc, !PT ;  /* 0x00000008d0d01812 */ /* 0x000fe400078efcff */
[----:B------:R-:W-:Y:S02]  /*e9d0*/  FSEL R164, R9, -INF , !P0 ;  /* 0xff80000009a47808 */ /* 0x000fe40004000000 */
[----:B------:R-:W-:Y:S02]  /*e9e0*/  ISETP.GT.AND P0, PT, R0, 0x8, !P1 ;  /* 0x000000080000780c */ /* 0x000fe40004f04270 */
[----:B------:R-:W-:Y:S02]  /*e9f0*/  ISETP.GE.AND P1, PT, R4, 0xa, PT ;  /* 0x0000000a0400780c */ /* 0x000fe40003f26270 */
[----:B------:R-:W-:Y:S02]  /*ea00*/  ISETP.LT.OR P0, PT, R2, 0x9, P0 ;  /* 0x000000090200780c */ /* 0x000fe40000701670 */
[----:B------:R-:W-:Y:S02]  /*ea10*/  LOP3.LUT R208, R208, 0xfffffffb, RZ, 0xc0, !PT ;  /* 0xfffffffbd0d07812 */ /* 0x000fe400078ec0ff */
[----:B------:R-:W-:Y:S02]  /*ea20*/  FSEL R12, R12, -INF , !P0 ;  /* 0xff8000000c0c7808 */ /* 0x000fe40004000000 */
[----:B------:R-:W-:Y:S02]  /*ea30*/  ISETP.GT.AND P0, PT, R0, 0x9, !P1 ;  /* 0x000000090000780c */ /* 0x000fe40004f04270 */
[----:B------:R-:W-:Y:S02]  /*ea40*/  ISETP.GE.AND P2, PT, R4, 0x29, PT ;  /* 0x000000290400780c */ /* 0x000fe40003f46270 */
[----:B------:R-:W-:Y:S02]  /*ea50*/  ISETP.LT.OR P0, PT, R2, 0xa, P0 ;  /* 0x0000000a0200780c */ /* 0x000fe40000701670 */
[----:B------:R-:W-:Y:S02]  /*ea60*/  @P1 LOP3.LUT R208, R208, 0x4, RZ, 0xfc, !PT ;  /* 0x00000004d0d01812 */ /* 0x000fe400078efcff */
[----:B------:R-:W-:Y:S02]  /*ea70*/  ISETP.GE.AND P1, PT, R4, 0x11, PT ;  /* 0x000000110400780c */ /* 0x000fe40003f26270 */
[----:B------:R-:W-:Y:S02]  /*ea80*/  FSEL R13, R13, -INF , !P0 ;  /* 0xff8000000d0d7808 */ /* 0x000fe40004000000 */
[----:B------:R-:W-:Y:S02]  /*ea90*/  LOP3.LUT R208, R208, 0xfffffffd, RZ, 0xc0, !PT ;  /* 0xfffffffdd0d07812 */ /* 0x000fe400078ec0ff */
[----:B------:R-:W-:Y:S04]  /*eaa0*/  ISETP.GT.AND P0, PT, R0, 0x10, !P1 ;  /* 0x000000100000780c */ /* 0x000fe80004f04270 */
[----:B------:R-:W-:Y:S03]  /*eab0*/  ISETP.LT.OR P0, PT, R2, 0x11, P0 ;  /* 0x000000110200780c */ /* 0x000fe60000701670 */
[----:B------:R-:W-:Y:S02]  /*eac0*/  @P1 LOP3.LUT R208, R208, 0x2, RZ, 0xfc, !PT ;  /* 0x00000002d0d01812 */ /* 0x000fe400078efcff */
[----:B------:R-:W-:Y:S02]  /*ead0*/  ISETP.GE.AND P1, PT, R4, 0x12, PT ;  /* 0x000000120400780c */ /* 0x000fe40003f26270 */
[----:B------:R-:W-:Y:S02]  /*eae0*/  FSEL R165, R16, -INF , !P0 ;  /* 0xff80000010a57808 */ /* 0x000fe40004000000 */
[----:B------:R-:W-:Y:S02]  /*eaf0*/  ISETP.GT.AND P0, PT, R0, 0x11, !P1 ;  /* 0x000000110000780c */ /* 0x000fe40004f04270 */
[----:B------:R-:W-:Y:S02]  /*eb00*/  LOP3.LUT R208, R208, 0xfffffffe, RZ, 0xc0, !PT ;  /* 0xfffffffed0d07812 */ /* 0x000fe400078ec0ff */
[----:B------:R-:W-:Y:S04]  /*eb10*/  ISETP.LT.OR P0, PT, R2, 0x12, P0 ;  /* 0x000000120200780c */ /* 0x000fe80000701670 */
[----:B------:R-:W-:Y:S02]  /*eb20*/  FSEL R166, R17, -INF , !P0 ;  /* 0xff80000011a67808 */ /* 0x000fe40004000000 */
[----:B------:R-:W-:Y:S02]  /*eb30*/  ISETP.GT.AND P0, PT, R0, 0x18, !P6 ;  /* 0x000000180000780c */ /* 0x000fe40007704270 */
[----:B------:R-:W-:Y:S02]  /*eb40*/  @P1 LOP3.LUT R208, R208, 0x1, RZ, 0xfc, !PT ;  /* 0x00000001d0d01812 */ /* 0x000fe400078efcff */
[----:B------:R-:W-:Y:S02]  /*eb50*/  ISETP.LT.OR P0, PT, R2, 0x19, P0 ;  /* 0x000000190200780c */ /* 0x000fe40000701670 */
[----:B------:R-:W-:Y:S02]  /*eb60*/  ISETP.GE.AND P1, PT, R4, 0x1, PT ;  /* 0x000000010400780c */ /* 0x000fe40003f26270 */
[----:B------:R-:W-:Y:S02]  /*eb70*/  FSEL R170, R20, -INF , !P0 ;  /* 0xff80000014aa7808 */ /* 0x000fe40004000000 */
[----:B------:R-:W-:Y:S02]  /*eb80*/  ISETP.GT.AND P0, PT, R0, 0x19, !P5 ;  /* 0x000000190000780c */ /* 0x000fe40006f04270 */
[----:B------:R-:W-:Y:S02]  /*eb90*/  LOP3.LUT R208, R208, 0xffffffdf, RZ, 0xc0, !PT ;  /* 0xffffffdfd0d07812 */ /* 0x000fe400078ec0ff */
[----:B------:R-:W-:Y:S04]  /*eba0*/  ISETP.LT.OR P0, PT, R2, 0x1a, P0 ;  /* 0x0000001a0200780c */ /* 0x000fe80000701670 */
[----:B------:R-:W-:Y:S02]  /*ebb0*/  FSEL R172, R21, -INF , !P0 ;  /* 0xff80000015ac7808 */ /* 0x000fe40004000000 */
[----:B------:R-:W-:Y:S04]  /*ebc0*/  ISETP.GT.AND P0, PT, R0, 0x20, !P4 ;  /* 0x000000200000780c */ /* 0x000fe80006704270 */
        /* <DEDUP_REMOVED lines=8> */
[----:B------:R-:W-:Y:S04]  /*ec50*/  ISETP.GT.AND P0, PT, R0, RZ, !P1 ;  /* 0x000000ff0000720c */ /* 0x000fe80004f04270 */
[----:B------:R-:W-:Y:S04]  /*ec60*/  ISETP.LT.OR P0, PT, R2, 0x1, P0 ;  /* 0x000000010200780c */ /* 0x000fe80000701670 */
[----:B------:R-:W-:Y:S02]  /*ec70*/  FSEL R9, R8, -INF , !P0 ;  /* 0xff80000008097808 */ /* 0x000fe40004000000 */
[----:B------:R-:W-:Y:S11]  /*ec80*/  ISETP.GE.AND P0, PT, R4, 0x2a, PT ;  /* 0x0000002a0400780c */ /* 0x000ff60003f06270 */
[----:B------:R-:W-:Y:S02]  /*ec90*/  @!UPT UIADD3 URZ, URZ, URZ, URZ ;  /* 0x0000003f3f3ff290 */ /* 0x000fe4000fffe03f */
[----:B------:R-:W-:Y:S02]  /*eca0*/  @P0 LOP3.LUT R208, R208, 0x20, RZ, 0xfc, !PT ;  /* 0x00000020d0d00812 */ /* 0x000fe400078efcff */
[----:B------:R-:W-:Y:S04]  /*ecb0*/  ISETP.GT.AND P0, PT, R0, 0x29, !P0 ;  /* 0x000000290000780c */ /* 0x000fe80004704270 */
[----:B------:R-:W-:Y:S04]  /*ecc0*/  ISETP.LT.OR P0, PT, R2, 0x2a, P0 ;  /* 0x0000002a0200780c */ /* 0x000fe80000701670 */
[----:B------:R-:W-:Y:S01]  /*ecd0*/  FSEL R182, R29, -INF , !P0 ;  /* 0xff8000001db67808 */ /* 0x000fe20004000000 */
[----:B------:R-:W-:-:S06]  /*ece0*/  BRA.DIV ~URZ, `(.L_x_1239) ;  /* 0x0000c9427f007947 */ /* 0x000fcc000b800000 */
[----:B------:R2:W3:Y:S02]  /*ecf0*/  SHFL.IDX PT, R3, R6, 0x1, 0x1c1f ;  /* 0x003c1f0006037f89 */ /* 0x0004e400000e0000 */
.L_x_1335:
[----:B---3--:R-:W-:Y:S01]  /*ed00*/  IADD3 R2, R154, R3, RZ ;  /* 0x000000039a027210 */ /* 0x008fe20007ffe0ff */
        /* <DEDUP_REMOVED lines=18> */
.L_x_1242:
[----:B------:R-:W-:Y:S04]  /*ee30*/  MOV R4, 0x1 ;  /* 0x0000000100047802 */ /* 0x000fe80000000f00 */
[----:B------:R-:W-:Y:S11]  /*ee40*/  ISETP.NE.AND P0, PT, R4, c[0x0][0x32c], PT ;  /* 0x0000cb0004007a0c */ /* 0x000ff60003f05270 */
[----:B------:R-:W-:Y:S02]  /*ee50*/  @!UPT UIADD3 URZ, URZ, URZ, URZ ;  /* 0x0000003f3f3ff290 */ /* 0x000fe4000fffe03f */
[----:B------:R-:W-:Y:S05]  /*ee60*/  @P0 IMAD.HI.U32 R4, R3, c[0x0][0x330], RZ ;  /* 0x0000cc0003040a27 */ /* 0x000fea00078e00ff */
[----:B------:R-:W-:Y:S02]  /*ee70*/  @P0 SHF.R.U32.HI R3, RZ, c[0x0][0x334], R4 ;  /* 0x0000cd00ff030a19 */ /* 0x000fe40000011604 */
.L_x_1243:
[----:B------:R-:W-:Y:S05]  /*ee80*/  BSYNC B0 ;  /* 0x0000000000007941 */ /* 0x000fea0003800000 */
.L_x_1241:
[----:B------:R-:W-:Y:S05]  /*ee90*/  IMAD R3, R3, c[0x0][0x32c], R155 ;  /* 0x0000cb0003037a24 */ /* 0x000fea00078e029b */
[----:B------:R-:W-:Y:S02]  /*eea0*/  IADD3 R4, R3, c[0x0][0x32c], RZ ;  /* 0x0000cb0003047a10 */ /* 0x000fe40007ffe0ff */
[----:B------:R-:W-:Y:S02]  /*eeb0*/  IMNMX R0, R0, R3, !PT ;  /* 0x0000000300007217 */ /* 0x000fe40007800200 */
[----:B------:R-:W-:Y:S02]  /*eec0*/  IMNMX R2, R2, R4, PT ;  /* 0x0000000402027217 */ /* 0x000fe40003800200 */
.L_x_1240:
[----:B------:R-:W-:Y:S02]  /*eed0*/  ISETP.GT.AND P0, PT, R0, RZ, !P1 ;  /* 0x000000ff0000720c */ /* 0x000fe40004f04270 */
[----:B------:R-:W-:Y:S02]  /*eee0*/  LOP3.LUT P1, RZ, R208, 0x1, RZ, 0xc0, !PT ;  /* 0x00000001d0ff7812 */ /* 0x000fe4000782c0ff */
[----:B------:R-:W-:Y:S02]  /*eef0*/  ISETP.LT.OR P0, PT, R2, 0x1, P0 ;  /* 0x000000010200780c */ /* 0x000fe40000701670 */
[----:B------:R-:W-:Y:S02]  /*ef00*/  FMNMX.FTZ R4, R9, R152, !PT ;  /* 0x0000009809047209 */ /* 0x000fe40007810000 */
[----:B------:R-:W-:Y:S02]  /*ef10*/  FSEL R10, R10, -INF , !P0 ;  /* 0xff8000000a0a7808 */ /* 0x000fe40004000000 */
[----:B------:R-:W-:Y:S02]  /*ef20*/  LOP3.LUT P0, RZ, R208, 0x10, RZ, 0xc0, !PT ;  /* 0x00000010d0ff7812 */ /* 0x000fe4000780c0ff */
[----:B------:R-:W-:Y:S02]  /*ef30*/  FMNMX.FTZ R8, R10, R7, !PT ;  /* 0x000000070a087209 */ /* 0x000fe40007810000 */
[----:B------:R-:W-:Y:S02]  /*ef40*/  ISETP.GT.AND P0, PT, R0, 0x1, !P0 ;  /* 0x000000010000780c */ /* 0x000fe40004704270 */
[----:B------:R-:W-:Y:S02]  /*ef50*/  FMNMX.FTZ R4, R164, R4, !PT ;  /* 0x00000004a4047209 */ /* 0x000fe40007810000 */
        /* <DEDUP_REMOVED lines=24> */
[----:B------:R-:W-:Y:S02]  /*f0e0*/  ISETP.GT.AND P0, PT, R0, 0x11, !P1 ;  /* 0x000000110000780c */ /* 0x000fe40004f04270 */
[----:B------:R-:W-:Y:S02]  /*f0f0*/  FMNMX.FTZ R8, R167, R8, !PT ;  /* 0x00000008a7087209 */ /* 0x000fe40007810000 */
[----:B------:R-:W-:Y:S02]  /*f100*/  ISETP.LT.OR P0, PT, R2, 0x12, P0 ;  /* 0x000000120200780c */ /* 0x000fe40000701670 */
[----:B------:R-:W-:Y:S02]  /*f110*/  LOP3.LUT P1, RZ, R208, 0x20, RZ, 0xc0, !PT ;  /* 0x00000020d0ff7812 */ /* 0x000fe4000782c0ff */
[----:B------:R-:W-:Y:S02]  /*f120*/  FSEL R171, R19, -INF , !P0 ;  /* 0xff80000013ab7808 */ /* 0x000fe40004000000 */
        /* <DEDUP_REMOVED lines=17> */
[----:B------:R-:W-:Y:S04]  /*f240*/  ISETP.LT.OR P0, PT, R2, 0x22, P0 ;  /* 0x000000220200780c */ /* 0x000fe80000701670 */
        /* <DEDUP_REMOVED lines=8> */
[----:B------:R-:W-:Y:S04]  /*f2d0*/  FSEL R181, R31, -INF , !P0 ;  /* 0xff8000001fb57808 */ /* 0x000fe80004000000 */
[----:B------:R-:W-:Y:S01]  /*f2e0*/  FMNMX.FTZ R8, R181, R8, !PT ;  /* 0x00000008b5087209 */ /* 0x000fe20007810000 */
[----:B------:R-:W-:-:S05]  /*f2f0*/  BRA.DIV ~URZ, `(.L_x_1244) ;  /* 0x0000c3b27f007947 */ /* 0x000fca000b800000 */
[----:B------:R3:W4:Y:S02]  /*f300*/  SHFL.BFLY PT, R0, R4, 0x2, 0x1f ;  /* 0x0c401f0004007f89 */ /* 0x00072400000e0000 */
.L_x_1336:
[----:B-12-4-:R-:W-:Y:S01]  /*f310*/  FMNMX.FTZ R6, R4, R0, !PT ;  /* 0x0000000004067209 */ /* 0x016fe20007810000 */
[----:B------:R-:W-:-:S05]  /*f320*/  BRA.DIV ~URZ, `(.L_x_1245) ;  /* 0x0000c3c27f007947 */ /* 0x000fca000b800000 */
[----:B---3--:R-:W-:Y:S04]  /*f330*/  SHFL.BFLY PT, R4, R8, 0x2, 0x1f ;  /* 0x0c401f0008047f89 */ /* 0x008fe800000e0000 */
[----:B------:R-:W1:Y:S02]  /*f340*/  SHFL.BFLY PT, R2, R6, 0x1, 0x1f ;  /* 0x0c201f0006027f89 */ /* 0x000e6400000e0000 */
[----:B-1----:R-:W-:Y:S02]  /*f350*/  FMNMX.FTZ R6, R6, R2, !PT ;  /* 0x0000000206067209 */ /* 0x002fe40007810000 */
[----:B------:R-:W-:Y:S05]  /*f360*/  FMNMX.FTZ R4, R8, R4, !PT ;  /* 0x0000000408047209 */ /* 0x000fea0007810000 */
[----:B------:R1:W2:Y:S02]  /*f370*/  SHFL.BFLY PT, R0, R4, 0x1, 0x1f ;  /* 0x0c201f0004007f89 */ /* 0x0002a400000e0000 */
.L_x_1337:
[C---:B------:R-:W-:Y:S01]  /*f380*/  FSETP.NEU.FTZ.AND P0, PT, R6.reuse, -INF , PT ;  /* 0xff8000000600780b */ /* 0x040fe20003f1d000 */
[----:B------:R-:W-:Y:S01]  /*f390*/  FMUL.FTZ R168, R6, c[0x0][0x2d0] ;  /* 0x0000b40006a87a20 */ /* 0x000fe20000410000 */
[----:B-12---:R-:W-:Y:S01]  /*f3a0*/  FMNMX.FTZ R4, R0, R4, !PT ;  /* 0x0000000400047209 */ /* 0x006fe20007810000 */
[----:B------:R-:W-:Y:S01]  /*f3b0*/  WARPSYNC 0xffffffff ;  /* 0xffffffff00007948 */ /* 0x000fe20003800000 */
[----:B------:R-:W-:Y:S01]  /*f3c0*/  FSEL R2, R6, RZ, P0 ;  /* 0x000000ff06027208 */ /* 0x000fe20000000000 */
[----:B------:R-:W1:Y:S01]  /*f3d0*/  LDSM.16.MT88.4 R16, [R197+0x4080] ;  /* 0x00408000c510783b */ /* 0x000e620000004200 */
[----:B------:R-:W-:Y:S01]  /*f3e0*/  FSEL R168, R168, RZ, P0 ;  /* 0x000000ffa8a87208 */ /* 0x000fe20000000000 */
[C---:B------:R-:W-:Y:S01]  /*f3f0*/  FMUL.FTZ R169, R4.reuse, c[0x0][0x2d0] ;  /* 0x0000b40004a97a20 */ /* 0x040fe20000410000 */
[----:B------:R-:W-:Y:S01]  /*f400*/  FSETP.NEU.FTZ.AND P0, PT, R4, -INF , PT ;  /* 0xff8000000400780b */ /* 0x000fe20003f1d000 */
[----:B------:R-:W-:Y:S02]  /*f410*/  FADD.FTZ R0, -R2, R152 ;  /* 0x0000009802007221 */ /* 0x000fe40000010100 */
[--C-:B------:R-:W-:Y:S01]  /*f420*/  FFMA.FTZ R164, R164, c[0x0][0x2d0], -R168.reuse ;  /* 0x0000b400a4a47a23 */ /* 0x100fe200000108a8 */
[----:B------:R-:W-:Y:S01]  /*f430*/  FSEL R3, R4, RZ, P0 ;  /* 0x000000ff04037208 */ /* 0x000fe20000000000 */
[----:B------:R-:W-:Y:S01]  /*f440*/  FMUL.FTZ R0, R0, c[0x0][0x2d0] ;  /* 0x0000b40000007a20 */ /* 0x000fe20000410000 */
[----:B------:R-:W-:Y:S01]  /*f450*/  FSEL R169, R169, RZ, P0 ;  /* 0x000000ffa9a97208 */ /* 0x000fe20000000000 */
[--C-:B------:R-:W-:Y:S01]  /*f460*/  FFMA.FTZ R9, R9, c[0x0][0x2d0], -R168.reuse ;  /* 0x0000b40009097a23 */ /* 0x100fe200000108a8 */
[----:B------:R-:W-:Y:S01]  /*f470*/  MUFU.EX2 R227, R164 ;  /* 0x000000a400e37308 */ /* 0x000fe20000000800 */
[--C-:B------:R-:W-:Y:S01]  /*f480*/  FFMA.FTZ R12, R12, c[0x0][0x2d0], -R168.reuse ;  /* 0x0000b4000c0c7a23 */ /* 0x100fe200000108a8 */
[----:B------:R-:W2:Y:S01]  /*f490*/  LDSM.16.MT88.4 R24, [R198+0x4080] ;  /* 0x00408000c618783b */ /* 0x000ea20000004200 */
[--C-:B------:R-:W-:Y:S01]  /*f4a0*/  FFMA.FTZ R10, R10, c[0x0][0x2d0], -R169.reuse ;  /* 0x0000b4000a0a7a23 */ /* 0x100fe200000108a9 */
[----:B------:R-:W-:Y:S01]  /*f4b0*/  ISETP.GT.AND P0, PT, R218, R235, PT ;  /* 0x000000ebda00720c */ /* 0x000fe20003f04270 */
[--C-:B------:R-:W-:Y:S02]  /*f4c0*/  FFMA.FTZ R11, R11, c[0x0][0x2d0], -R169.reuse ;  /* 0x0000b4000b0b7a23 */ /* 0x100fe400000108a9 */
[--C-:B------:R-:W-:Y:S02]  /*f4d0*/  FFMA.FTZ R14, R14, c[0x0][0x2d0], -R169.reuse ;  /* 0x0000b4000e0e7a23 */ /* 0x100fe400000108a9 */
[----:B------:R-:W-:Y:S01]  /*f4e0*/  FFMA.FTZ R15, R15, c[0x0][0x2d0], -R169 ;  /* 0x0000b4000f0f7a23 */ /* 0x000fe200000108a9 */
[----:B------:R3:W-:Y:S01]  /*f4f0*/  MUFU.EX2 R2, R0 ;  /* 0x0000000000027308 */ /* 0x0007e20000000800 */
[--C-:B------:R-:W-:Y:S09]  /*f500*/  FFMA.FTZ R13, R13, c[0x0][0x2d0], -R168.reuse ;  /* 0x0000b4000d0d7a23 */ /* 0x100ff200000108a8 */
[----:B------:R-:W4:Y:S10]  /*f510*/  MUFU.EX2 R228, R9 ;  /* 0x0000000900e47308 */ /* 0x000f340000000800 */
[----:B------:R-:W-:Y:S01]  /*f520*/  MUFU.EX2 R226, R12 ;  /* 0x0000000c00e27308 */ /* 0x000fe20000000800 */
[----:B---3--:R-:W-:Y:S02]  /*f530*/  FADD.FTZ R0, -R3, R7 ;  /* 0x0000000703007221 */ /* 0x008fe40000010100 */
[--C-:B------:R-:W-:Y:S02]  /*f540*/  FFMA.FTZ R3, R165, c[0x0][0x2d0], -R168.reuse ;  /* 0x0000b400a5037a23 */ /* 0x100fe400000108a8 */
[----:B------:R-:W-:Y:S05]  /*f550*/  FMUL.FTZ R0, R0, c[0x0][0x2d0] ;  /* 0x0000b40000007a20 */ /* 0x000fea0000410000 */
[----:B------:R-:W3:Y:S10]  /*f560*/  MUFU.EX2 R225, R13 ;  /* 0x0000000d00e17308 */ /* 0x000ef40000000800 */
[----:B------:R-:W-:Y:S10]  /*f570*/  MUFU.EX2 R224, R10 ;  /* 0x0000000a00e07308 */ /* 0x000ff40000000800 */
[----:B------:R-:W5:Y:S10]  /*f580*/  MUFU.EX2 R223, R11 ;  /* 0x0000000b00df7308 */ /* 0x000f740000000800 */
[----:B------:R-:W-:Y:S10]  /*f590*/  MUFU.EX2 R222, R14 ;  /* 0x0000000e00de7308 */ /* 0x000ff40000000800 */
[----:B------:R-:W-:Y:S10]  /*f5a0*/  MUFU.EX2 R217, R15 ;  /* 0x0000000f00d97308 */ /* 0x000ff40000000800 */
[----:B------:R-:W1:Y:S10]  /*f5b0*/  MUFU.EX2 R0, R0 ;  /* 0x0000000000007308 */ /* 0x000e740000000800 */
[----:B------:R1:W-:Y:S02]  /*f5c0*/  MUFU.EX2 R195, R3 ;  /* 0x0000000300c37308 */ /* 0x0003e40000000800 */
[--C-:B-1----:R-:W-:Y:S01]  /*f5d0*/  FFMA.FTZ R3, R166, c[0x0][0x2d0], -R168.reuse ;  /* 0x0000b400a6037a23 */ /* 0x102fe200000108a8 */
[----:B----4-:R-:W-:Y:S01]  /*f5e0*/  F2FP.PACK_AB R152, R227, R228 ;  /* 0x000000e4e398723e */ /* 0x010fe200000000ff */
[C---:B------:R-:W-:Y:S01]  /*f5f0*/  FMUL.FTZ R8, R2.reuse, R156 ;  /* 0x0000009c02087220 */ /* 0x040fe20000410000 */
[----:B---3--:R-:W-:Y:S01]  /*f600*/  F2FP.PACK_AB R154, R225, R226 ;  /* 0x000000e2e19a723e */ /* 0x008fe200000000ff */
[----:B------:R-:W-:Y:S01]  /*f610*/  FMUL.FTZ R9, R2, R157 ;  /* 0x0000009d02097220 */ /* 0x000fe20000410000 */
[----:B-----5:R-:W-:Y:S01]  /*f620*/  F2FP.PACK_AB R153, R223, R224 ;  /* 0x000000e0df99723e */ /* 0x020fe200000000ff */
[C---:B------:R-:W-:Y:S01]  /*f630*/  FMUL.FTZ R10, R0.reuse, R158 ;  /* 0x0000009e000a7220 */ /* 0x040fe20000410000 */
[----:B------:R-:W-:Y:S01]  /*f640*/  F2FP.PACK_AB R155, R217, R222 ;  /* 0x000000ded99b723e */ /* 0x000fe200000000ff */
[----:B------:R-:W-:Y:S01]  /*f650*/  FMUL.FTZ R11, R0, R159 ;  /* 0x0000009f000b7220 */ /* 0x000fe20000410000 */
[----:B------:R1:W3:Y:S01]  /*f660*/  MUFU.EX2 R194, R3 ;  /* 0x0000000300c27308 */ /* 0x0002e20000000800 */
[----:B------:R-:W4:Y:S01]  /*f670*/  LDSM.16.MT88.4 R156, [R200+0x4080] ;  /* 0x00408000c89c783b */ /* 0x000f220000004200 */
[C---:B------:R-:W-:Y:S02]  /*f680*/  FMUL.FTZ R12, R2.reuse, R160 ;  /* 0x000000a0020c7220 */ /* 0x040fe40000410000 */
[----:B------:R-:W-:Y:S02]  /*f690*/  FMUL.FTZ R13, R2, R161 ;  /* 0x000000a1020d7220 */ /* 0x000fe40000410000 */
[C---:B------:R-:W-:Y:S05]  /*f6a0*/  HMMA.16816.F32 R8, R152.reuse, R16, R8 ;  /* 0x000000109808723c */ /* 0x040fea0000001808 */
[C---:B------:R-:W-:Y:S02]  /*f6b0*/  FMUL.FTZ R14, R0.reuse, R162 ;  /* 0x000000a2000e7220 */ /* 0x040fe40000410000 */
[----:B------:R-:W-:Y:S02]  /*f6c0*/  FMUL.FTZ R15, R0, R163 ;  /* 0x000000a3000f7220 */ /* 0x000fe40000410000 */
[----:B------:R-:W-:Y:S03]  /*f6d0*/  LDSM.16.MT88.4 R160, [R197+0x7880] ;  /* 0x00788000c5a0783b */ /* 0x000fe60000004200 */
[C---:B------:R-:W-:Y:S02]  /*f6e0*/  FMUL.FTZ R16, R2.reuse, R136 ;  /* 0x0000008802107220 */ /* 0x040fe40000410000 */
[C---:B------:R-:W-:Y:S03]  /*f6f0*/  HMMA.16816.F32 R12, R152.reuse, R18, R12 ;  /* 0x00000012980c723c */ /* 0x040fe6000000180c */
[C---:B------:R-:W-:Y:S02]  /*f700*/  FMUL.FTZ R17, R2.reuse, R137 ;  /* 0x0000008902117220 */ /* 0x040fe40000410000 */
[----:B------:R-:W-:Y:S02]  /*f710*/  FMUL.FTZ R20, R2, R140 ;  /* 0x0000008c02147220 */ /* 0x000fe40000410000 */
[C---:B------:R-:W-:Y:S02]  /*f720*/  FMUL.FTZ R18, R0.reuse, R138 ;  /* 0x0000008a00127220 */ /* 0x040fe40000410000 */
[----:B------:R-:W-:Y:S02]  /*f730*/  FMUL.FTZ R19, R0, R139 ;  /* 0x0000008b00137220 */ /* 0x000fe40000410000 */
[----:B------:R-:W5:Y:S01]  /*f740*/  LDSM.16.MT88.4 R136, [R199+0x4080] ;  /* 0x00408000c788783b */ /* 0x000f620000004200 */
[----:B------:R-:W-:Y:S02]  /*f750*/  FMUL.FTZ R21, R2, R141 ;  /* 0x0000008d02157220 */ /* 0x000fe40000410000 */
[C---:B------:R-:W-:Y:S02]  /*f760*/  FMUL.FTZ R22, R0.reuse, R142 ;  /* 0x0000008e00167220 */ /* 0x040fe40000410000 */
[C---:B--2---:R-:W-:Y:S03]  /*f770*/  HMMA.16816.F32 R16, R152.reuse, R24, R16 ;  /* 0x000000189810723c */ /* 0x044fe60000001810 */
[----:B------:R-:W-:Y:S02]  /*f780*/  FMUL.FTZ R23, R0, R143 ;  /* 0x0000008f00177220 */ /* 0x000fe40000410000 */
[----:B------:R-:W2:Y:S01]  /*f790*/  LDSM.16.MT88.4 R140, [R197+0x5880] ;  /* 0x00588000c58c783b */ /* 0x000ea20000004200 */
[C---:B------:R-:W-:Y:S02]  /*f7a0*/  FMUL.FTZ R28, R2.reuse, R148 ;  /* 0x00000094021c7220 */ /* 0x040fe40000410000 */
[C---:B------:R-:W-:Y:S02]  /*f7b0*/  FMUL.FTZ R24, R2.reuse, R144 ;  /* 0x0000009002187220 */ /* 0x040fe40000410000 */
[C---:B------:R-:W-:Y:S03]  /*f7c0*/  HMMA.16816.F32 R20, R152.reuse, R26, R20 ;  /* 0x0000001a9814723c */ /* 0x040fe60000001814 */
[C---:B------:R-:W-:Y:S02]  /*f7d0*/  FMUL.FTZ R25, R2.reuse, R145 ;  /* 0x0000009102197220 */ /* 0x040fe40000410000 */
[----:B------:R-:W-:Y:S02]  /*f7e0*/  FMUL.FTZ R29, R2, R149 ;  /* 0x00000095021d7220 */ /* 0x000fe40000410000 */
[C---:B------:R-:W-:Y:S02]  /*f7f0*/  FMUL.FTZ R26, R0.reuse, R146 ;  /* 0x00000092001a7220 */ /* 0x040fe40000410000 */
[C---:B------:R-:W-:Y:S02]  /*f800*/  FMUL.FTZ R27, R0.reuse, R147 ;  /* 0x00000093001b7220 */ /* 0x040fe40000410000 */
[----:B------:R-:W2:Y:S01]  /*f810*/  LDSM.16.MT88.4 R144, [R198+0x5880] ;  /* 0x00588000c690783b */ /* 0x000ea20000004200 */
[C---:B------:R-:W-:Y:S02]  /*f820*/  FMUL.FTZ R30, R0.reuse, R150 ;  /* 0x00000096001e7220 */ /* 0x040fe40000410000 */
[----:B------:R-:W-:Y:S02]  /*f830*/  FMUL.FTZ R31, R0, R151 ;  /* 0x00000097001f7220 */ /* 0x000fe40000410000 */
[C---:B----4-:R-:W-:Y:S03]  /*f840*/  HMMA.16816.F32 R24, R152.reuse, R156, R24 ;  /* 0x0000009c9818723c */ /* 0x050fe60000001818 */
[----:B------:R-:W-:Y:S01]  /*f850*/  LDSM.16.MT88.4 R148, [R198+0x4880] ;  /* 0x00488000c694783b */ /* 0x000fe20000004200 */
[--C-:B-1----:R-:W-:Y:S02]  /*f860*/  FFMA.FTZ R3, R170, c[0x0][0x2d0], -R168.reuse ;  /* 0x0000b400aa037a23 */ /* 0x102fe400000108a8 */
[C---:B------:R-:W-:Y:S02]  /*f870*/  FMUL.FTZ R32, R2.reuse, R32 ;  /* 0x0000002002207220 */ /* 0x040fe40000410000 */
[C---:B------:R-:W-:Y:S01]  /*f880*/  HMMA.16816.F32 R28, R152.reuse, R158, R28 ;  /* 0x0000009e981c723c */ /* 0x040fe2000000181c */
[----:B------:R1:W-:Y:S02]  /*f890*/  MUFU.EX2 R193, R3 ;  /* 0x0000000300c17308 */ /* 0x0003e40000000800 */
[----:B------:R-:W-:Y:S01]  /*f8a0*/  LDSM.16.MT88.4 R156, [R199+0x4880] ;  /* 0x00488000c79c783b */ /* 0x000fe20000004200 */
[----:B------:R-:W-:Y:S02]  /*f8b0*/  FMUL.FTZ R33, R2, R33 ;  /* 0x0000002102217220 */ /* 0x000fe40000410000 */
[C---:B------:R-:W-:Y:S02]  /*f8c0*/  FMUL.FTZ R34, R0.reuse, R34 ;  /* 0x0000002200227220 */ /* 0x040fe40000410000 */
[----:B------:R-:W-:Y:S04]  /*f8d0*/  FMUL.FTZ R35, R0, R35 ;  /* 0x0000002300237220 */ /* 0x000fe80000410000 */
[C---:B------:R-:W-:Y:S02]  /*f8e0*/  FMUL.FTZ R36, R2.reuse, R36 ;  /* 0x0000002402247220 */ /* 0x040fe40000410000 */
[----:B------:R-:W-:Y:S01]  /*f8f0*/  FMUL.FTZ R37, R2, R37 ;  /* 0x0000002502257220 */ /* 0x000fe20000410000 */
[C---:B-----5:R-:W-:Y:S03]  /*f900*/  HMMA.16816.F32 R32, R152.reuse, R136, R32 ;  /* 0x000000889820723c */ /* 0x060fe60000001820 */
        /* <DEDUP_REMOVED lines=8> */
[--C-:B-1----:R-:W-:Y:S02]  /*f990*/  FFMA.FTZ R3, R172, c[0x0][0x2d0], -R168.reuse ;  /* 0x0000b400ac037a23 */ /* 0x102fe400000108a8 */
[C---:B------:R-:W-:Y:S02]  /*f9a0*/  FMUL.FTZ R44, R2.reuse, R44 ;  /* 0x0000002c022c7220 */ /* 0x040fe40000410000 */
[----:B------:R1:W-:Y:S01]  /*f9b0*/  MUFU.EX2 R192, R3 ;  /* 0x0000000300c07308 */ /* 0x0003e20000000800 */
[C---:B--2---:R-:W-:Y:S03]  /*f9c0*/  HMMA.16816.F32 R40, R152.reuse, R140, R40 ;  /* 0x0000008c9828723c */ /* 0x044fe60000001828 */
[----:B------:R-:W-:Y:S02]  /*f9d0*/  FMUL.FTZ R45, R2, R45 ;  /* 0x0000002d022d7220 */ /* 0x000fe40000410000 */
[C---:B------:R-:W-:Y:S02]  /*f9e0*/  FMUL.FTZ R46, R0.reuse, R46 ;  /* 0x0000002e002e7220 */ /* 0x040fe40000410000 */
[----:B------:R-:W-:Y:S02]  /*f9f0*/  FMUL.FTZ R47, R0, R47 ;  /* 0x0000002f002f7220 */ /* 0x000fe40000410000 */
[C---:B------:R-:W-:Y:S03]  /*fa00*/  FMUL.FTZ R48, R2.reuse, R48 ;  /* 0x0000003002307220 */ /* 0x040fe60000410000 */
[----:B------:R-:W-:Y:S02]  /*fa10*/  FMUL.FTZ R49, R2, R49 ;  /* 0x0000003102317220 */ /* 0x000fe40000410000 */
[C---:B------:R-:W-:Y:S01]  /*fa20*/  HMMA.16816.F32 R44, R152.reuse, R142, R44 ;  /* 0x0000008e982c723c */ /* 0x040fe2000000182c */
[----:B------:R-:W2:Y:S02]  /*fa30*/  LDSM.16.MT88.4 R140, [R199+0x5880] ;  /* 0x00588000c78c783b */ /* 0x000ea40000004200 */
[C---:B------:R-:W-:Y:S02]  /*fa40*/  FMUL.FTZ R50, R0.reuse, R50 ;  /* 0x0000003200327220 */ /* 0x040fe40000410000 */
[----:B------:R-:W-:Y:S02]  /*fa50*/  FMUL.FTZ R51, R0, R51 ;  /* 0x0000003300337220 */ /* 0x000fe40000410000 */
[C---:B------:R-:W-:Y:S02]  /*fa60*/  FMUL.FTZ R52, R2.reuse, R52 ;  /* 0x0000003402347220 */ /* 0x040fe40000410000 */
[--C-:B-1----:R-:W-:Y:S02]  /*fa70*/  FFMA.FTZ R3, R167, c[0x0][0x2d0], -R169.reuse ;  /* 0x0000b400a7037a23 */ /* 0x102fe400000108a9 */
[----:B------:R-:W-:Y:S01]  /*fa80*/  LDSM.16.MT88.4 R164, [R198+0x7880] ;  /* 0x00788000c6a4783b */ /* 0x000fe20000004200 */
[C---:B------:R-:W-:Y:S01]  /*fa90*/  HMMA.16816.F32 R48, R152.reuse, R144, R48 ;  /* 0x000000909830723c */ /* 0x040fe20000001830 */
[----:B------:R1:W-:Y:S02]  /*faa0*/  MUFU.EX2 R191, R3 ;  /* 0x0000000300bf7308 */ /* 0x0003e40000000800 */
        /* <DEDUP_REMOVED lines=9> */
[C---:B------:R-:W-:Y:S02]  /*fb40*/  FMUL.FTZ R60, R2.reuse, R60 ;  /* 0x0000003c023c7220 */ /* 0x040fe40000410000 */
[----:B------:R-:W-:Y:S03]  /*fb50*/  FMUL.FTZ R61, R2, R61 ;  /* 0x0000003d023d7220 */ /* 0x000fe60000410000 */
[C---:B----4-:R-:W-:Y:S03]  /*fb60*/  HMMA.16816.F32 R56, R152.reuse, R136, R56 ;  /* 0x000000889838723c */ /* 0x050fe60000001838 */
[C---:B------:R-:W-:Y:S02]  /*fb70*/  FMUL.FTZ R62, R0.reuse, R62 ;  /* 0x0000003e003e7220 */ /* 0x040fe40000410000 */
[----:B------:R-:W-:Y:S02]  /*fb80*/  FMUL.FTZ R63, R0, R63 ;  /* 0x0000003f003f7220 */ /* 0x000fe40000410000 */
[--C-:B-1----:R-:W-:Y:S02]  /*fb90*/  FFMA.FTZ R3, R171, c[0x0][0x2d0], -R169.reuse ;  /* 0x0000b400ab037a23 */ /* 0x102fe400000108a9 */
[C---:B------:R-:W-:Y:S02]  /*fba0*/  FMUL.FTZ R64, R2.reuse, R64 ;  /* 0x0000004002407220 */ /* 0x040fe40000410000 */
[----:B------:R1:W4:Y:S01]  /*fbb0*/  MUFU.EX2 R190, R3 ;  /* 0x0000000300be7308 */ /* 0x0003220000000800 */
[C---:B------:R-:W-:Y:S01]  /*fbc0*/  HMMA.16816.F32 R60, R152.reuse, R138, R60 ;  /* 0x0000008a983c723c */ /* 0x040fe2000000183c */
[----:B------:R-:W3:Y:S02]  /*fbd0*/  LDSM.16.MT88.4 R136, [R198+0x7080] ;  /* 0x00708000c688783b */ /* 0x000ee40000004200 */
[----:B------:R-:W-:Y:S02]  /*fbe0*/  FMUL.FTZ R65, R2, R65 ;  /* 0x0000004102417220 */ /* 0x000fe40000410000 */
[C---:B------:R-:W-:Y:S02]  /*fbf0*/  FMUL.FTZ R66, R0.reuse, R66 ;  /* 0x0000004200427220 */ /* 0x040fe40000410000 */
[----:B------:R-:W-:Y:S02]  /*fc00*/  FMUL.FTZ R67, R0, R67 ;  /* 0x0000004300437220 */ /* 0x000fe40000410000 */
[C---:B------:R-:W-:Y:S03]  /*fc10*/  FMUL.FTZ R68, R2.reuse, R68 ;  /* 0x0000004402447220 */ /* 0x040fe60000410000 */
[----:B------:R-:W-:Y:S02]  /*fc20*/  FMUL.FTZ R69, R2, R69 ;  /* 0x0000004502457220 */ /* 0x000fe40000410000 */
[C---:B--2---:R-:W-:Y:S03]  /*fc30*/  HMMA.16816.F32 R64, R152.reuse, R140, R64 ;  /* 0x0000008c9840723c */ /* 0x044fe60000001840 */
[C---:B------:R-:W-:Y:S02]  /*fc40*/  FMUL.FTZ R70, R0.reuse, R70 ;  /* 0x0000004600467220 */ /* 0x040fe40000410000 */
[----:B------:R-:W-:Y:S02]  /*fc50*/  FMUL.FTZ R71, R0, R71 ;  /* 0x0000004700477220 */ /* 0x000fe40000410000 */
[C---:B------:R-:W-:Y:S02]  /*fc60*/  FMUL.FTZ R72, R2.reuse, R72 ;  /* 0x0000004802487220 */ /* 0x040fe40000410000 */
[--C-:B-1----:R-:W-:Y:S03]  /*fc70*/  FFMA.FTZ R3, R173, c[0x0][0x2d0], -R169.reuse ;  /* 0x0000b400ad037a23 */ /* 0x102fe600000108a9 */
[C---:B------:R-:W-:Y:S01]  /*fc80*/  HMMA.16816.F32 R68, R152.reuse, R142, R68 ;  /* 0x0000008e9844723c */ /* 0x040fe20000001844 */
[----:B------:R-:W1:Y:S01]  /*fc90*/  LDSM.16.MT88.4 R140, [R200+0x7080] ;  /* 0x00708000c88c783b */ /* 0x000e620000004200 */
[----:B------:R2:W-:Y:S01]  /*fca0*/  MUFU.EX2 R189, R3 ;  /* 0x0000000300bd7308 */ /* 0x0005e20000000800 */
[----:B------:R-:W-:Y:S02]  /*fcb0*/  FMUL.FTZ R73, R2, R73 ;  /* 0x0000004902497220 */ /* 0x000fe40000410000 */
[C---:B------:R-:W-:Y:S02]  /*fcc0*/  FMUL.FTZ R74, R0.reuse, R74 ;  /* 0x0000004a004a7220 */ /* 0x040fe40000410000 */
[----:B------:R-:W-:Y:S02]  /*fcd0*/  FMUL.FTZ R75, R0, R75 ;  /* 0x0000004b004b7220 */ /* 0x000fe40000410000 */
[C---:B------:R-:W-:Y:S03]  /*fce0*/  FMUL.FTZ R76, R2.reuse, R76 ;  /* 0x0000004c024c7220 */ /* 0x040fe60000410000 */
[----:B------:R-:W-:Y:S02]  /*fcf0*/  FMUL.FTZ R77, R2, R77 ;  /* 0x0000004d024d7220 */ /* 0x000fe40000410000 */
        /* <DEDUP_REMOVED lines=9> */
[--C-:B--2---:R-:W-:Y:S02]  /*fd90*/  FFMA.FTZ R3, R174, c[0x0][0x2d0], -R169.reuse ;  /* 0x0000b400ae037a23 */ /* 0x104fe400000108a9 */
[C---:B------:R-:W-:Y:S02]  /*fda0*/  FMUL.FTZ R84, R2.reuse, R84 ;  /* 0x0000005402547220 */ /* 0x040fe40000410000 */
[----:B------:R2:W1:Y:S01]  /*fdb0*/  MUFU.EX2 R188, R3 ;  /* 0x0000000300bc7308 */ /* 0x0004620000000800 */
[C---:B---3--:R-:W-:Y:S03]  /*fdc0*/  HMMA.16816.F32 R80, R152.reuse, R136, R80 ;  /* 0x000000889850723c */ /* 0x048fe60000001850 */
[----:B------:R-:W-:Y:S02]  /*fdd0*/  FMUL.FTZ R85, R2, R85 ;  /* 0x0000005502557220 */ /* 0x000fe40000410000 */
[C---:B------:R-:W-:Y:S02]  /*fde0*/  FMUL.FTZ R86, R0.reuse, R86 ;  /* 0x0000005600567220 */ /* 0x040fe40000410000 */
[----:B------:R-:W-:Y:S02]  /*fdf0*/  FMUL.FTZ R87, R0, R87 ;  /* 0x0000005700577220 */ /* 0x000fe40000410000 */
[C---:B------:R-:W-:Y:S03]  /*fe00*/  FMUL.FTZ R88, R2.reuse, R88 ;  /* 0x0000005802587220 */ /* 0x040fe60000410000 */
[----:B------:R-:W-:Y:S02]  /*fe10*/  FMUL.FTZ R89, R2, R89 ;  /* 0x0000005902597220 */ /* 0x000fe40000410000 */
[C---:B------:R-:W-:Y:S01]  /*fe20*/  HMMA.16816.F32 R84, R152.reuse, R138, R84 ;  /* 0x0000008a9854723c */ /* 0x040fe20000001854 */
[----:B------:R-:W3:Y:S02]  /*fe30*/  LDSM.16.MT88.4 R136, [R197+0x8880] ;  /* 0x00888000c588783b */ /* 0x000ee40000004200 */
[C---:B------:R-:W-:Y:S02]  /*fe40*/  FMUL.FTZ R90, R0.reuse, R90 ;  /* 0x0000005a005a7220 */ /* 0x040fe40000410000 */
[----:B------:R-:W-:Y:S02]  /*fe50*/  FMUL.FTZ R91, R0, R91 ;  /* 0x0000005b005b7220 */ /* 0x000fe40000410000 */
[C---:B------:R-:W-:Y:S02]  /*fe60*/  FMUL.FTZ R92, R2.reuse, R92 ;  /* 0x0000005c025c7220 */ /* 0x040fe40000410000 */
[--C-:B--2---:R-:W-:Y:S02]  /*fe70*/  FFMA.FTZ R3, R175, c[0x0][0x2d0], -R168.reuse ;  /* 0x0000b400af037a23 */ /* 0x104fe400000108a8 */
[----:B------:R-:W-:Y:S01]  /*fe80*/  LDSM.16.MT88.4 R172, [R197+0x6880] ;  /* 0x00688000c5ac783b */ /* 0x000fe20000004200 */
[C---:B-1----:R-:W-:Y:S01]  /*fe90*/  HMMA.16816.F32 R88, R152.reuse, R140, R88 ;  /* 0x0000008c9858723c */ /* 0x042fe20000001858 */
[----:B------:R1:W2:Y:S02]  /*fea0*/  MUFU.EX2 R187, R3 ;  /* 0x0000000300bb7308 */ /* 0x0002a40000000800 */
        /* <DEDUP_REMOVED lines=10> */
[----:B------:R-:W-:Y:S03]  /*ff50*/  FMUL.FTZ R101, R2, R101 ;  /* 0x0000006502657220 */ /* 0x000fe60000410000 */
[C---:B-----5:R-:W-:Y:S03]  /*ff60*/  HMMA.16816.F32 R96, R152.reuse, R144, R96 ;  /* 0x000000909860723c */ /* 0x060fe60000001860 */
[C---:B------:R-:W-:Y:S02]  /*ff70*/  FMUL.FTZ R102, R0.reuse, R102 ;  /* 0x0000006600667220 */ /* 0x040fe40000410000 */
[----:B------:R-:W-:Y:S02]  /*ff80*/  FMUL.FTZ R103, R0, R103 ;  /* 0x0000006700677220 */ /* 0x000fe40000410000 */
[--C-:B-1----:R-:W-:Y:S02]  /*ff90*/  FFMA.FTZ R3, R178, c[0x0][0x2d0], -R168.reuse ;  /* 0x0000b400b2037a23 */ /* 0x102fe400000108a8 */
[C---:B------:R-:W-:Y:S02]  /*ffa0*/  FMUL.FTZ R104, R2.reuse, R104 ;  /* 0x0000006802687220 */ /* 0x040fe40000410000 */
[----:B------:R1:W-:Y:S01]  /*ffb0*/  MUFU.EX2 R186, R3 ;  /* 0x0000000300ba7308 */ /* 0x0003e20000000800 */
[C---:B------:R-:W-:Y:S01]  /*ffc0*/  HMMA.16816.F32 R100, R152.reuse, R146, R100 ;  /* 0x000000929864723c */ /* 0x040fe20000001864 */
[----:B------:R-:W5:Y:S02]  /*ffd0*/  LDSM.16.MT88.4 R144, [R200+0x8880] ;  /* 0x00888000c890783b */ /* 0x000f640000004200 */
[----:B------:R-:W-:Y:S02]  /*ffe0*/  FMUL.FTZ R105, R2, R105 ;  /* 0x0000006902697220 */ /* 0x000fe40000410000 */
[C---:B------:R-:W-:Y:S02]  /*fff0*/  FMUL.FTZ R106, R0.reuse, R106 ;  /* 0x0000006a006a7220 */ /* 0x040fe40000410000 */
[----:B------:R-:W-:Y:S02]  /*10000*/  FMUL.FTZ R107, R0, R107 ;  /* 0x0000006b006b7220 */ /* 0x000fe40000410000 */
[C---:B------:R-:W-:Y:S03]  /*10010*/  FMUL.FTZ R108, R2.reuse, R108 ;  /* 0x0000006c026c7220 */ /* 0x040fe60000410000 */
[----:B------:R-:W-:Y:S02]  /*10020*/  FMUL.FTZ R109, R2, R109 ;  /* 0x0000006d026d7220 */ /* 0x000fe40000410000 */
        /* <DEDUP_REMOVED lines=11> */
[C---:B--2---:R-:W-:Y:S03]  /*100e0*/  HMMA.16816.F32 R112, R152.reuse, R140, R112 ;  /* 0x0000008c9870723c */ /* 0x044fe60000001870 */
[C---:B------:R-:W-:Y:S02]  /*100f0*/  FMUL.FTZ R118, R0.reuse, R118 ;  /* 0x0000007600767220 */ /* 0x040fe40000410000 */
[----:B------:R-:W-:Y:S02]  /*10100*/  FMUL.FTZ R119, R0, R119 ;  /* 0x0000007700777220 */ /* 0x000fe40000410000 */
[C---:B------:R-:W-:Y:S02]  /*10110*/  FMUL.FTZ R120, R2.reuse, R120 ;  /* 0x0000007802787220 */ /* 0x040fe40000410000 */
[----:B------:R-:W-:Y:S03]  /*10120*/  FMUL.FTZ R121, R2, R121 ;  /* 0x0000007902797220 */ /* 0x000fe60000410000 */
        /* <DEDUP_REMOVED lines=17> */
[C---:B---3--:R-:W-:Y:S03]  /*10240*/  HMMA.16816.F32 R128, R152.reuse, R136, R128 ;  /* 0x000000889880723c */ /* 0x048fe60000001880 */
[C---:B------:R-:W-:Y:S02]  /*10250*/  FMUL.FTZ R134, R0.reuse, R134 ;  /* 0x0000008600867220 */ /* 0x040fe40000410000 */
[----:B------:R-:W-:Y:S02]  /*10260*/  FMUL.FTZ R135, R0, R135 ;  /* 0x0000008700877220 */ /* 0x000fe40000410000 */
[----:B------:R-:W-:Y:S01]  /*10270*/  F2FP.PACK_AB R136, R194, R195 ;  /* 0x000000c3c288723e */ /* 0x000fe200000000ff */
[--C-:B-1----:R-:W-:Y:S01]  /*10280*/  FFMA.FTZ R3, R180, c[0x0][0x2d0], -R168.reuse ;  /* 0x0000b400b4037a23 */ /* 0x102fe200000108a8 */
[----:B----4-:R-:W-:Y:S03]  /*10290*/  F2FP.PACK_AB R137, R190, R191 ;  /* 0x000000bfbe89723e */ /* 0x010fe600000000ff */
[----:B------:R-:W-:Y:S01]  /*102a0*/  HMMA.16816.F32 R132, R152, R138, R132 ;  /* 0x0000008a9884723c */ /* 0x000fe20000001884 */
[----:B------:R-:W1:Y:S01]  /*102b0*/  LDSM.16.MT88.4 R152, [R197+0x6080] ;  /* 0x00608000c598783b */ /* 0x000e620000004200 */
[----:B------:R3:W-:Y:S01]  /*102c0*/  MUFU.EX2 R185, R3 ;  /* 0x0000000300b97308 */ /* 0x0007e20000000800 */
[----:B------:R-:W-:Y:S02]  /*102d0*/  FFMA.FTZ R168, R182, c[0x0][0x2d0], -R168 ;  /* 0x0000b400b6a87a23 */ /* 0x000fe400000108a8 */
[----:B------:R-:W-:Y:S02]  /*102e0*/  FFMA.FTZ R2, R2, R230, R228 ;  /* 0x000000e602027223 */ /* 0x000fe400000100e4 */
[----:B------:R-:W-:Y:S02]  /*102f0*/  F2FP.PACK_AB R138, R192, R193 ;  /* 0x000000c1c08a723e */ /* 0x000fe400000000ff */
[----:B------:R-:W-:Y:S03]  /*10300*/  F2FP.PACK_AB R139, R188, R189 ;  /* 0x000000bdbc8b723e */ /* 0x000fe600000000ff */
[----:B------:R-:W-:Y:S04]  /*10310*/  MUFU.EX2 R184, R168 ;  /* 0x000000a800b87308 */ /* 0x000fe80000000800 */
[C---:B--2---:R-:W-:Y:S08]  /*10320*/  HMMA.16816.F32 R8, R136.reuse, R140, R8 ;  /* 0x0000008c8808723c */ /* 0x044ff00000001808 */
[C---:B------:R-:W-:Y:S01]  /*10330*/  HMMA.16816.F32 R12, R136.reuse, R142, R12 ;  /* 0x0000008e880c723c */ /* 0x040fe2000000180c */
[----:B------:R-:W2:Y:S03]  /*10340*/  LDSM.16.MT88.4 R140, [R198+0x6080] ;  /* 0x00608000c68c783b */ /* 0x000ea60000004200 */
[--C-:B---3--:R-:W-:Y:S04]  /*10350*/  FFMA.FTZ R3, R176, c[0x0][0x2d0], -R169.reuse ;  /* 0x0000b400b0037a23 */ /* 0x108fe800000108a9 */
[C---:B------:R-:W-:Y:S01]  /*10360*/  HMMA.16816.F32 R16, R136.reuse, R148, R16 ;  /* 0x000000948810723c */ /* 0x040fe20000001810 */
[----:B------:R3:W4:Y:S07]  /*10370*/  MUFU.EX2 R183, R3 ;  /* 0x0000000300b77308 */ /* 0x00072e0000000800 */
[C---:B------:R-:W-:Y:S01]  /*10380*/  HMMA.16816.F32 R20, R136.reuse, R150, R20 ;  /* 0x000000968814723c */ /* 0x040fe20000001814 */
[----:B------:R-:W-:Y:S07]  /*10390*/  LDSM.16.MT88.4 R148, [R199+0x6080] ;  /* 0x00608000c794783b */ /* 0x000fee0000004200 */
[C---:B-----5:R-:W-:Y:S08]  /*103a0*/  HMMA.16816.F32 R24, R136.reuse, R144, R24 ;  /* 0x000000908818723c */ /* 0x060ff00000001818 */
[C---:B------:R-:W-:Y:S01]  /*103b0*/  HMMA.16816.F32 R28, R136.reuse, R146, R28 ;  /* 0x00000092881c723c */ /* 0x040fe2000000181c */
[----:B------:R-:W5:Y:S03]  /*103c0*/  LDSM.16.MT88.4 R144, [R200+0x6080] ;  /* 0x00608000c890783b */ /* 0x000f660000004200 */
[--C-:B---3--:R-:W-:Y:S04]  /*103d0*/  FFMA.FTZ R3, R177, c[0x0][0x2d0], -R169.reuse ;  /* 0x0000b400b1037a23 */ /* 0x108fe800000108a9 */
[C---:B------:R-:W-:Y:S01]  /*103e0*/  HMMA.16816.F32 R32, R136.reuse, R156, R32 ;  /* 0x0000009c8820723c */ /* 0x040fe20000001820 */
[----:B------:R3:W2:Y:S07]  /*103f0*/  MUFU.EX2 R182, R3 ;  /* 0x0000000300b67308 */ /* 0x0006ae0000000800 */
[C---:B------:R-:W-:Y:S01]  /*10400*/  HMMA.16816.F32 R36, R136.reuse, R158, R36 ;  /* 0x0000009e8824723c */ /* 0x040fe20000001824 */
[----:B------:R-:W4:Y:S07]  /*10410*/  LDSM.16.MT88.4 R156, [R200+0x7880] ;  /* 0x00788000c89c783b */ /* 0x000f2e0000004200 */
[C---:B-1----:R-:W-:Y:S08]  /*10420*/  HMMA.16816.F32 R40, R136.reuse, R152, R40 ;  /* 0x000000988828723c */ /* 0x042ff00000001828 */
[C---:B------:R-:W-:Y:S01]  /*10430*/  HMMA.16816.F32 R44, R136.reuse, R154, R44 ;  /* 0x0000009a882c723c */ /* 0x040fe2000000182c */
[----:B------:R-:W1:Y:S03]  /*10440*/  LDSM.16.MT88.4 R152, [R199+0x7880] ;  /* 0x00788000c798783b */ /* 0x000e660000004200 */
[--C-:B---3--:R-:W-:Y:S04]  /*10450*/  FFMA.FTZ R3, R179, c[0x0][0x2d0], -R169.reuse ;  /* 0x0000b400b3037a23 */ /* 0x108fe800000108a9 */
[C---:B--2---:R-:W-:Y:S01]  /*10460*/  HMMA.16816.F32 R48, R136.reuse, R140, R48 ;  /* 0x0000008c8830723c */ /* 0x044fe20000001830 */
[----:B------:R-:W-:Y:S01]  /*10470*/  LDSM.16.MT88.4 R176, [R198+0x6880] ;  /* 0x00688000c6b0783b */ /* 0x000fe20000004200 */
[----:B------:R2:W3:Y:S06]  /*10480*/  MUFU.EX2 R180, R3 ;  /* 0x0000000300b47308 */ /* 0x0004ec0000000800 */
[C---:B------:R-:W-:Y:S01]  /*10490*/  HMMA.16816.F32 R52, R136.reuse, R142, R52 ;  /* 0x0000008e8834723c */ /* 0x040fe20000001834 */
[----:B------:R-:W1:Y:S07]  /*104a0*/  LDSM.16.MT88.4 R140, [R197+0x9080] ;  /* 0x00908000c58c783b */ /* 0x000e6e0000004200 */
[C---:B-----5:R-:W-:Y:S08]  /*104b0*/  HMMA.16816.F32 R56, R136.reuse, R144, R56 ;  /* 0x000000908838723c */ /* 0x060ff00000001838 */
[C---:B------:R-:W-:Y:S01]  /*104c0*/  HMMA.16816.F32 R60, R136.reuse, R146, R60 ;  /* 0x00000092883c723c */ /* 0x040fe2000000183c */
[----:B------:R-:W5:Y:S03]  /*104d0*/  LDSM.16.MT88.4 R144, [R198+0x9080] ;  /* 0x00908000c690783b */ /* 0x000f660000004200 */
[----:B--2---:R-:W-:Y:S04]  /*104e0*/  FFMA.FTZ R3, R181, c[0x0][0x2d0], -R169 ;  /* 0x0000b400b5037a23 */ /* 0x004fe800000108a9 */
[C---:B------:R-:W-:Y:S01]  /*104f0*/  HMMA.16816.F32 R64, R136.reuse, R148, R64 ;  /* 0x000000948840723c */ /* 0x040fe20000001840 */
[----:B------:R-:W-:Y:S01]  /*10500*/  LDSM.16.MT88.4 R168, [R199+0x5080] ;  /* 0x00508000c7a8783b */ /* 0x000fe20000004200 */
[----:B------:R2:W1:Y:S06]  /*10510*/  MUFU.EX2 R7, R3 ;  /* 0x0000000300077308 */ /* 0x00046c0000000800 */
[C---:B------:R-:W-:Y:S01]  /*10520*/  HMMA.16816.F32 R68, R136.reuse, R150, R68 ;  /* 0x000000968844723c */ /* 0x040fe20000001844 */
[----:B------:R-:W1:Y:S07]  /*10530*/  LDSM.16.MT88.4 R148, [R200+0x9080] ;  /* 0x00908000c894783b */ /* 0x000e6e0000004200 */
[C---:B------:R-:W-:Y:S08]  /*10540*/  HMMA.16816.F32 R72, R136.reuse, R160, R72 ;  /* 0x000000a08848723c */ /* 0x040ff00000001848 */
[C---:B------:R-:W-:Y:S01]  /*10550*/  HMMA.16816.F32 R76, R136.reuse, R162, R76 ;  /* 0x000000a2884c723c */ /* 0x040fe2000000184c */
[----:B------:R-:W-:Y:S03]  /*10560*/  LDSM.16.MT88.4 R160, [R197+0x5080] ;  /* 0x00508000c5a0783b */ /* 0x000fe60000004200 */
[----:B--2---:R-:W-:Y:S02]  /*10570*/  FFMA.FTZ R3, R0, R229, R224 ;  /* 0x000000e500037223 */ /* 0x004fe400000100e0 */
[----:B------:R-:W-:Y:S02]  /*10580*/  FADD.FTZ R0, R227, R2 ;  /* 0x00000002e3007221 */ /* 0x000fe40000010000 */
        /* <DEDUP_REMOVED lines=10> */
[C---:B------:R-:W-:Y:S04]  /*10630*/  HMMA.16816.F32 R92, R136.reuse, R158, R92 ;  /* 0x0000009e885c723c */ /* 0x040fe8000000185c */
[----:B------:R-:W-:Y:S02]  /*10640*/  FADD.FTZ R2, R191, R2 ;  /* 0x00000002bf027221 */ /* 0x000fe40000010000 */
[----:B------:R-:W-:Y:S02]  /*10650*/  FADD.FTZ R0, R194, R0 ;  /* 0x00000000c2007221 */ /* 0x000fe40000010000 */
[C---:B-1----:R-:W-:Y:S04]  /*10660*/  HMMA.16816.F32 R96, R136.reuse, R152, R96 ;  /* 0x000000988860723c */ /* 0x042fe80000001860 */
[----:B------:R-:W-:Y:S02]  /*10670*/  FADD.FTZ R2, R190, R2 ;  /* 0x00000002be027221 */ /* 0x000fe40000010000 */
[----:B------:R-:W-:Y:S02]  /*10680*/  FADD.FTZ R0, R193, R0 ;  /* 0x00000000c1007221 */ /* 0x000fe40000010000 */
[C---:B------:R-:W-:Y:S01]  /*10690*/  HMMA.16816.F32 R100, R136.reuse, R154, R100 ;  /* 0x0000009a8864723c */ /* 0x040fe20000001864 */
[----:B------:R-:W1:Y:S03]  /*106a0*/  LDSM.16.MT88.4 R152, [R199+0x9080] ;  /* 0x00908000c798783b */ /* 0x000e660000004200 */
[----:B------:R-:W-:Y:S02]  /*106b0*/  FADD.FTZ R2, R189, R2 ;  /* 0x00000002bd027221 */ /* 0x000fe40000010000 */
[----:B------:R-:W-:Y:S02]  /*106c0*/  FADD.FTZ R0, R192, R0 ;  /* 0x00000000c0007221 */ /* 0x000fe40000010000 */
[C---:B------:R-:W-:Y:S04]  /*106d0*/  HMMA.16816.F32 R104, R136.reuse, R140, R104 ;  /* 0x0000008c8868723c */ /* 0x040fe80000001868 */
[----:B------:R-:W-:Y:S02]  /*106e0*/  FADD.FTZ R2, R188, R2 ;  /* 0x00000002bc027221 */ /* 0x000fe40000010000 */
[----:B------:R-:W-:Y:S02]  /*106f0*/  FADD.FTZ R0, R187, R0 ;  /* 0x00000000bb007221 */ /* 0x000fe40000010000 */
[C---:B------:R-:W-:Y:S01]  /*10700*/  HMMA.16816.F32 R108, R136.reuse, R142, R108 ;  /* 0x0000008e886c723c */ /* 0x040fe2000000186c */
[----:B------:R-:W2:Y:S03]  /*10710*/  LDSM.16.MT88.4 R140, [R198+0x5080] ;  /* 0x00508000c68c783b */ /* 0x000ea60000004200 */
[----:B------:R-:W-:Y:S02]  /*10720*/  FADD.FTZ R3, R183, R2 ;  /* 0x00000002b7037221 */ /* 0x000fe40000010000 */
[----:B------:R-:W-:Y:S02]  /*10730*/  FADD.FTZ R2, R186, R0 ;  /* 0x00000000ba027221 */ /* 0x000fe40000010000 */
[C---:B-----5:R-:W-:Y:S04]  /*10740*/  HMMA.16816.F32 R112, R136.reuse, R144, R112 ;  /* 0x000000908870723c */ /* 0x060fe80000001870 */
[----:B------:R-:W-:Y:S02]  /*10750*/  FADD.FTZ R0, R182, R3 ;  /* 0x00000003b6007221 */ /* 0x000fe40000010000 */
[----:B------:R-:W-:Y:S02]  /*10760*/  FADD.FTZ R2, R185, R2 ;  /* 0x00000002b9027221 */ /* 0x000fe40000010000 */
[C---:B------:R-:W-:Y:S04]  /*10770*/  HMMA.16816.F32 R116, R136.reuse, R146, R116 ;  /* 0x000000928874723c */ /* 0x040fe80000001874 */
[----:B---3--:R-:W-:Y:S02]  /*10780*/  FADD.FTZ R0, R180, R0 ;  /* 0x00000000b4007221 */ /* 0x008fe40000010000 */
[----:B------:R-:W-:Y:S02]  /*10790*/  FADD.FTZ R230, R184, R2 ;  /* 0x00000002b8e67221 */ /* 0x000fe40000010000 */
[C---:B------:R-:W-:Y:S04]  /*107a0*/  HMMA.16816.F32 R120, R136.reuse, R148, R120 ;  /* 0x000000948878723c */ /* 0x040fe80000001878 */
[C---:B------:R-:W-:Y:S01]  /*107b0*/  FADD.FTZ R229, R7.reuse, R0 ;  /* 0x0000000007e57221 */ /* 0x040fe20000010000 */
[----:B------:R-:W-:Y:S03]  /*107c0*/  IADD3 R0, R218, -0x1, RZ ;  /* 0xffffffffda007810 */ /* 0x000fe60007ffe0ff */
[C---:B------:R-:W-:Y:S04]  /*107d0*/  HMMA.16816.F32 R124, R136.reuse, R150, R124 ;  /* 0x00000096887c723c */ /* 0x040fe8000000187c */
[----:B------:R-:W-:Y:S04]  /*107e0*/  MOV R218, R0 ;  /* 0x0000000000da7202 */ /* 0x000fe80000000f00 */
[C---:B-1----:R-:W-:Y:S07]  /*107f0*/  HMMA.16816.F32 R128, R136.reuse, R152, R128 ;  /* 0x000000988880723c */ /* 0x042fee0000001880 */
[----:B------:R-:W-:Y:S01]  /*10800*/  F2FP.PACK_AB R152, R186, R187 ;  /* 0x000000bbba98723e */ /* 0x000fe200000000ff */
[----:B------:R-:W-:Y:S04]  /*10810*/  HMMA.16816.F32 R132, R136, R154, R132 ;  /* 0x0000009a8884723c */ /* 0x000fe80000001884 */
[----:B------:R-:W-:Y:S03]  /*10820*/  F2FP.PACK_AB R153, R182, R183 ;  /* 0x000000b7b699723e */ /* 0x000fe600000000ff */
[----:B------:R-:W-:Y:S02]  /*10830*/  F2FP.PACK_AB R154, R184, R185 ;  /* 0x000000b9b89a723e */ /* 0x000fe400000000ff */
[----:B------:R-:W-:Y:S03]  /*10840*/  F2FP.PACK_AB R155, R7, R180 ;  /* 0x000000b4079b723e */ /* 0x000fe600000000ff */
[----:B------:R-:W-:Y:S04]  /*10850*/  MOV R7, R4 ;  /* 0x0000000400077202 */ /* 0x000fe80000000f00 */
[C---:B------:R-:W-:Y:S01]  /*10860*/  HMMA.16816.F32 R156, R152.reuse, R160, R8 ;  /* 0x000000a0989c723c */ /* 0x040fe20000001808 */
[----:B------:R-:W1:Y:S07]  /*10870*/  LDSM.16.MT88.4 R8, [R200+0x6880] ;  /* 0x00688000c808783b */ /* 0x000e6e0000004200 */
[C---:B------:R-:W-:Y:S01]  /*10880*/  HMMA.16816.F32 R160, R152.reuse, R162, R12 ;  /* 0x000000a298a0723c */ /* 0x040fe2000000180c */
[----:B------:R-:W3:Y:S07]  /*10890*/  LDSM.16.MT88.4 R12, [R199+0x6880] ;  /* 0x00688000c70c783b */ /* 0x000eee0000004200 */
[C---:B--2---:R-:W-:Y:S01]  /*108a0*/  HMMA.16816.F32 R136, R152.reuse, R140, R16 ;  /* 0x0000008c9888723c */ /* 0x044fe20000001810 */
[----:B------:R-:W2:Y:S07]  /*108b0*/  LDSM.16.MT88.4 R16, [R197+0x8080] ;  /* 0x00808000c510783b */ /* 0x000eae0000004200 */
[C---:B------:R-:W-:Y:S01]  /*108c0*/  HMMA.16816.F32 R140, R152.reuse, R142, R20 ;  /* 0x0000008e988c723c */ /* 0x040fe20000001814 */
[----:B------:R-:W4:Y:S07]  /*108d0*/  LDSM.16.MT88.4 R20, [R198+0x8080] ;  /* 0x00808000c614783b */ /* 0x000f2e0000004200 */
[C---:B------:R-:W-:Y:S01]  /*108e0*/  HMMA.16816.F32 R144, R152.reuse, R164, R24 ;  /* 0x000000a49890723c */ /* 0x040fe20000001818 */
[----:B------:R-:W5:Y:S07]  /*108f0*/  LDSM.16.MT88.4 R24, [R200+0x8080] ;  /* 0x00808000c818783b */ /* 0x000f6e0000004200 */
[C---:B------:R-:W-:Y:S01]  /*10900*/  HMMA.16816.F32 R148, R152.reuse, R166, R28 ;  /* 0x000000a69894723c */ /* 0x040fe2000000181c */
[----:B------:R-:W1:Y:S07]  /*10910*/  LDSM.16.MT88.4 R28, [R199+0x8080] ;  /* 0x00808000c71c783b */ /* 0x000e6e0000004200 */
[C---:B------:R-:W-:Y:S01]  /*10920*/  HMMA.16816.F32 R32, R152.reuse, R168, R32 ;  /* 0x000000a89820723c */ /* 0x040fe20000001820 */
[----:B------:R-:W1:Y:S07]  /*10930*/  LDSM.16.MT88.4 R164, [R197+0x9880] ;  /* 0x00988000c5a4783b */ /* 0x000e6e0000004200 */
        /* <DEDUP_REMOVED lines=14> */
[C---:B----4-:R-:W-:Y:S08]  /*10a20*/  HMMA.16816.F32 R80, R152.reuse, R20, R80 ;  /* 0x000000149850723c */ /* 0x050ff00000001850 */
[C---:B------:R-:W-:Y:S08]  /*10a30*/  HMMA.16816.F32 R84, R152.reuse, R22, R84 ;  /* 0x000000169854723c */ /* 0x040ff00000001854 */
[C---:B-----5:R-:W-:Y:S08]  /*10a40*/  HMMA.16816.F32 R88, R152.reuse, R24, R88 ;  /* 0x000000189858723c */ /* 0x060ff00000001858 */
[C---:B------:R-:W-:Y:S08]  /*10a50*/  HMMA.16816.F32 R92, R152.reuse, R26, R92 ;  /* 0x0000001a985c723c */ /* 0x040ff0000000185c */
[C---:B------:R-:W-:Y:S08]  /*10a60*/  HMMA.16816.F32 R96, R152.reuse, R28, R96 ;  /* 0x0000001c9860723c */ /* 0x040ff00000001860 */
[C---:B------:R-:W-:Y:S08]  /*10a70*/  HMMA.16816.F32 R100, R152.reuse, R30, R100 ;  /* 0x0000001e9864723c */ /* 0x040ff00000001864 */
[C---:B------:R-:W-:Y:S08]  /*10a80*/  HMMA.16816.F32 R104, R152.reuse, R164, R104 ;  /* 0x000000a49868723c */ /* 0x040ff00000001868 */
[C---:B------:R-:W-:Y:S08]  /*10a90*/  HMMA.16816.F32 R108, R152.reuse, R166, R108 ;  /* 0x000000a6986c723c */ /* 0x040ff0000000186c */
[C---:B-1----:R-:W-:Y:S08]  /*10aa0*/  HMMA.16816.F32 R112, R152.reuse, R8, R112 ;  /* 0x000000089870723c */ /* 0x042ff00000001870 */
[C---:B------:R-:W-:Y:S08]  /*10ab0*/  HMMA.16816.F32 R116, R152.reuse, R10, R116 ;  /* 0x0000000a9874723c */ /* 0x040ff00000001874 */
[C---:B---3--:R-:W-:Y:S08]  /*10ac0*/  HMMA.16816.F32 R120, R152.reuse, R12, R120 ;  /* 0x0000000c9878723c */ /* 0x048ff00000001878 */
[C---:B------:R-:W-:Y:S08]  /*10ad0*/  HMMA.16816.F32 R124, R152.reuse, R14, R124 ;  /* 0x0000000e987c723c */ /* 0x040ff0000000187c */
[C---:B--2---:R-:W-:Y:S08]  /*10ae0*/  HMMA.16816.F32 R128, R152.reuse, R16, R128 ;  /* 0x000000109880723c */ /* 0x044ff00000001880 */
[----:B------:R-:W-:Y:S07]  /*10af0*/  HMMA.16816.F32 R132, R152, R18, R132 ;  /* 0x000000129884723c */ /* 0x000fee0000001884 */
[----:B------:R-:W-:Y:S01]  /*10b00*/  MOV R152, R6 ;  /* 0x0000000600987202 */ /* 0x000fe20000000f00 */
[----:B------:R-:W-:-:S05]  /*10b10*/  @P0 BRA `(.L_x_1246) ;  /* 0xffffc64000000947 */ /* 0x000fca000383ffff */
[----:B------:R-:W2:Y:S01]  /*10b20*/  LDL R3, [R1+0x4] ;  /* 0x0000040001037983 */ /* 0x000ea20000100800 */
[----:B------:R-:W-:Y:S01]  /*10b30*/  IMAD.MOV.U32 R7, RZ, RZ, R4 ;  /* 0x000000ffff077224 */ /* 0x000fe200078e0004 */
[----:B------:R-:W-:Y:S01]  /*10b40*/  MOV R218, R0 ;  /* 0x0000000000da7202 */ /* 0x000fe20000000f00 */
[----:B------:R-:W-:Y:S01]  /*10b50*/  IMAD.MOV.U32 R152, RZ, RZ, R6 ;  /* 0x000000ffff987224 */ /* 0x000fe200078e0006 */
[----:B--2---:R-:W-:-:S07]  /*10b60*/  SHF.L.U32 R3, R3, 0x7, RZ ;  /* 0x0000000703037819 */ /* 0x004fce00000006ff */
.L_x_1223:
[----:B------:R-:W2:Y:S04]  /*10b70*/  LDL R2, [R1+0x64] ;  /* 0x0000640001027983 */ /* 0x000ea80000100800 */
[----:B------:R-:W3:Y:S01]  /*10b80*/  LDL R4, [R1+0x58] ;  /* 0x0000580001047983 */ /* 0x000ee20000100800 */
[----:B------:R-:W-:Y:S01]  /*10b90*/  IMAD.MOV.U32 R227, RZ, RZ, 0x1 ;  /* 0x00000001ffe37424 */ /* 0x000fe200078e00ff */
[----:B------:R-:W-:-:S02]  /*10ba0*/  IADD3 R3, R3, 0x7f, RZ ;  /* 0x0000007f03037810 */ /* 0x000fc40007ffe0ff */
[----:B------:R-:W-:Y:S02]  /*10bb0*/  LOP3.LUT R208, R208, 0xffffdfff, RZ, 0xc0, !PT ;  /* 0xffffdfffd0d07812 */ /* 0x000fe400078ec0ff */
[----:B------:R-:W-:-:S13]  /*10bc0*/  ISETP.NE.AND P0, PT, R227, c[0x0][0x2c4], PT ;  /* 0x0000b100e3007a0c */ /* 0x000fda0003f05270 */
[----:B------:R-:W-:Y:S01]  /*10bd0*/  @P0 IMAD.HI.U32 R0, R3, c[0x0][0x2c8], RZ ;  /* 0x0000b20003000a27 */ /* 0x000fe200078e00ff */
[----:B------:R-:W-:-:S04]  /*10be0*/  @P0 LOP3.LUT R208, R208, 0x2000, RZ, 0xfc, !PT ;  /* 0x00002000d0d00812 */ /* 0x000fc800078efcff */
[----:B------:R-:W-:Y:S02]  /*10bf0*/  @P0 SHF.R.U32.HI R3, RZ, c[0x0][0x2cc], R0 ;  /* 0x0000b300ff030a19 */ /* 0x000fe40000011600 */
[----:B------:R-:W-:Y:S02]  /*10c00*/  ISETP.LE.AND P0, PT, R227, c[0x0][0x32c], PT ;  /* 0x0000cb00e3007a0c */ /* 0x000fe40003f03270 */
[----:B------:R-:W-:-:S11]  /*10c10*/  LOP3.LUT R208, R208, 0xffffefff, RZ, 0xc0, !PT ;  /* 0xffffefffd0d07812 */ /* 0x000fd600078ec0ff */
[----:B------:R-:W-:Y:S02]  /*10c20*/  @P0 LOP3.LUT R208, R208, 0x1000, RZ, 0xfc, !PT ;  /* 0x00001000d0d00812 */ /* 0x000fe400078efcff */
[----:B--2---:R-:W-:-:S05]  /*10c30*/  IADD3 R3, R3, 0x1, R2 ;  /* 0x0000000103037810 */ /* 0x004fca0007ffe002 */
[----:B---3--:R-:W-:-:S05]  /*10c40*/  IMAD.IADD R3, R3, 0x1, -R4 ;  /* 0x0000000103037824 */ /* 0x008fca00078e0a04 */
[----:B------:R-:W-:Y:S01]  /*10c50*/  IADD3 R2, R3, -c[0x0][0x324], RZ ;  /* 0x8000c90003027a10 */ /* 0x000fe20007ffe0ff */
[----:B------:R-:W-:Y:S05]  /*10c60*/  @!P0 BRA `(.L_x_1247) ;  /* 0x0000010000008947 */ /* 0x000fea0003800000 */
[----:B------:R-:W-:Y:S01]  /*10c70*/  MOV R0, R3 ;  /* 0x0000000300007202 */ /* 0x000fe20000000f00 */
        /* <DEDUP_REMOVED lines=9> */
.L_x_1249:
[----:B------:R-:W-:-:S13]  /*10d10*/  ISETP.NE.AND P0, PT, R227, c[0x0][0x32c], PT ;  /* 0x0000cb00e3007a0c */ /* 0x000fda0003f05270 */
[----:B------:R-:W-:-:S05]  /*10d20*/  @P0 IMAD.HI.U32 R3, R0, c[0x0][0x330], RZ ;  /* 0x0000cc0000030a27 */ /* 0x000fca00078e00ff */
[----:B------:R-:W-:Y:S02]  /*10d30*/  @P0 SHF.R.U32.HI R0, RZ, c[0x0][0x334], R3 ;  /* 0x0000cd00ff000a19 */ /* 0x000fe40000011603 */
.L_x_1250:
[----:B------:R-:W-:Y:S05]  /*10d40*/  BSYNC B0 ;  /* 0x0000000000007941 */ /* 0x000fea0003800000 */
.L_x_1248:
[----:B------:R-:W-:-:S05]  /*10d50*/  IMAD R0, R0, c[0x0][0x32c], RZ ;  /* 0x0000cb0000007a24 */ /* 0x000fca00078e02ff */
[----:B------:R-:W-:-:S04]  /*10d60*/  IMNMX R2, R2, R0, !PT ;  /* 0x0000000002027217 */ /* 0x000fc80007800200 */
.L_x_1247:
[----:B------:R-:W-:-:S05]  /*10d70*/  IADD3 R2, R2, 0x2f, RZ ;  /* 0x0000002f02027810 */ /* 0x000fca0007ffe0ff */
        /* <DEDUP_REMOVED lines=8> */
[C---:B------:R-:W-:Y:S01]  /*10e00*/  IADD3 R2, R219.reuse, 0x80, RZ ;  /* 0x00000080db027810 */ /* 0x040fe20007ffe0ff */
[----:B------:R-:W-:Y:S01]  /*10e10*/  IMAD.SHL.U32 R214, R248, 0x2, RZ ;  /* 0x00000002f8d67824 */ /* 0x000fe200078e00ff */
[----:B------:R-:W-:Y:S01]  /*10e20*/  IADD3 R0, R219, 0x40, RZ ;  /* 0x00000040db007810 */ /* 0x000fe20007ffe0ff */
[----:B------:R-:W-:Y:S01]  /*10e30*/  IMAD.SHL.U32 R212, R247, 0x2, RZ ;  /* 0x00000002f7d47824 */ /* 0x000fe200078e00ff */
[----:B------:R-:W-:Y:S01]  /*10e40*/  SHF.L.U64.HI R216, R219, 0x1, R3 ;  /* 0x00000001dbd87819 */ /* 0x000fe20000010203 */
[----:B------:R-:W-:Y:S01]  /*10e50*/  IMAD.SHL.U32 R210, R246, 0x2, RZ ;  /* 0x00000002f6d27824 */ /* 0x000fe200078e00ff */
[----:B------:R-:W-:Y:S02]  /*10e60*/  ISETP.GE.AND P4, PT, R2, c[0x0][0x1d4], PT ;  /* 0x0000750002007a0c */ /* 0x000fe40003f86270 */
[----:B------:R-:W-:-:S02]  /*10e70*/  ISETP.GE.AND P3, PT, R0, c[0x0][0x1d4], PT ;  /* 0x0000750000007a0c */ /* 0x000fc40003f66270 */
[----:B------:R-:W-:Y:S02]  /*10e80*/  SHF.L.U64.HI R215, R248, 0x1, R251 ;  /* 0x00000001f8d77819 */ /* 0x000fe400000102fb */
[----:B------:R-:W-:Y:S02]  /*10e90*/  SHF.L.U64.HI R213, R247, 0x1, R250 ;  /* 0x00000001f7d57819 */ /* 0x000fe400000102fa */
[----:B------:R-:W-:Y:S02]  /*10ea0*/  SHF.L.U64.HI R211, R246, 0x1, R249 ;  /* 0x00000001f6d37819 */ /* 0x000fe400000102f9 */
[----:B------:R-:W-:Y:S02]  /*10eb0*/  ISETP.GE.AND P2, PT, R219, c[0x0][0x1d4], PT ;  /* 0x00007500db007a0c */ /* 0x000fe40003f46270 */
.L_x_1264:
[----:B------:R-:W-:Y:S04]  /*10ec0*/  DEPBAR.LE SB0, 0x0 ;  /* 0x000080000000791a */ /* 0x000fe80000000000 */
[----:B------:R-:W-:Y:S01]  /*10ed0*/  WARPSYNC 0xffffffff ;  /* 0xffffffff00007948 */ /* 0x000fe20003800000 */
[----:B------:R-:W-:Y:S01]  /*10ee0*/  BAR.SYNC.DEFER_BLOCKING 0x0 ;  /* 0x0000000000007b1d */ /* 0x000fe20000010000 */
[----:B------:R-:W-:Y:S02]  /*10ef0*/  ISETP.GT.AND P0, PT, R233, R218, PT ;  /* 0x000000dae900720c */ /* 0x000fe40003f04270 */
[----:B------:R-:W-:Y:S03]  /*10f00*/  MOV R6, R152 ;  /* 0x0000009800067202 */ /* 0x000fe60000000f00 */
        /* <DEDUP_REMOVED lines=27> */
.L_x_1338:
[----:B------:R-:W-:-:S05]  /*110c0*/  BRA.DIV ~URZ, `(.L_x_1255) ;  /* 0x0000a7827f007947 */ /* 0x000fca000b800000 */
[----:B------:R4:W3:Y:S02]  /*110d0*/  SHFL.IDX PT, R0, R19, RZ, 0x181f ;  /* 0x00181fff13007589 */ /* 0x0008e400000e0000 */
.L_x_1339:
[----:B---3--:R-:W-:Y:S02]  /*110e0*/  IADD3 R16, P0, R0, R222, RZ ;  /* 0x000000de00107210 */ /* 0x008fe40007f1e0ff */
[----:B------:R-:W-:Y:S02]  /*110f0*/  IADD3 R24, R219, 0xc0, RZ ;  /* 0x000000c0db187810 */ /* 0x000fe40007ffe0ff */
[----:B------:R-:W-:Y:S01]  /*11100*/  LOP3.LUT P1, RZ, R208, 0x800, RZ, 0xc0, !PT ;  /* 0x00000800d0ff7812 */ /* 0x000fe2000782c0ff */
[----:B------:R-:W-:Y:S01]  /*11110*/  IMAD.X R17, R4, 0x1, R216, P0 ;  /* 0x0000000104117824 */ /* 0x000fe200000e06d8 */
[----:B------:R-:W-:Y:S02]  /*11120*/  IADD3 R10, P0, R0, R214, RZ ;  /* 0x000000d6000a7210 */ /* 0x000fe40007f1e0ff */
[----:B------:R-:W-:Y:S02]  /*11130*/  ISETP.GE.AND P5, PT, R24, c[0x0][0x1d4], PT ;  /* 0x0000750018007a0c */ /* 0x000fe40003fa6270 */
        /* <DEDUP_REMOVED lines=11> */
[----:B------:R3:W-:Y:S01]  /*111f0*/  LDGSTS.E.BYPASS.LTC128B.128 [R209+0x8880], [R2.64], !P5 ;  /* 0x0888000002d17fae */ /* 0x0007e2000e901d4e */
[----:B------:R-:W-:-:S05]  /*11200*/  @P1 BRA `(.L_x_1253) ;  /* 0x0000014000001947 */ /* 0x000fca0003800000 */
[----:B------:R-:W-:-:S05]  /*11210*/  BRA.DIV ~URZ, `(.L_x_1256) ;  /* 0x0000a6b27f007947 */ /* 0x000fca000b800000 */
[----:B------:R3:W4:Y:S04]  /*11220*/  SHFL.IDX PT, R4, R18, 0x1, 0x181f ;  /* 0x00381f0012047f89 */ /* 0x00072800000e0000 */
[----:B------:R3:W2:Y:S02]  /*11230*/  SHFL.IDX PT, R0, R19, 0x1, 0x181f ;  /* 0x00381f0013007f89 */ /* 0x0006a400000e0000 */
.L_x_1340:
[----:B--23--:R-:W-:Y:S02]  /*11240*/  IADD3 R16, P0, R0, R222, RZ ;  /* 0x000000de00107210 */ /* 0x00cfe40007f1e0ff */
[----:B----4-:R-:W-:Y:S03]  /*11250*/  IADD3 R18, R219, 0xc0, RZ ;  /* 0x000000c0db127810 */ /* 0x010fe60007ffe0ff */
        /* <DEDUP_REMOVED lines=15> */
.L_x_1253:
[----:B------:R-:W-:Y:S05]  /*11350*/  BSYNC B0 ;  /* 0x0000000000007941 */ /* 0x000fea0003800000 */
.L_x_1252:
        /* <DEDUP_REMOVED lines=195> */
.L_x_1341:
[----:B------:R-:W-:-:S05]  /*11f90*/  BRA.DIV ~URZ, `(.L_x_1260) ;  /* 0x00009aa27f007947 */ /* 0x000fca000b800000 */
[----:B------:R3:W4:Y:S02]  /*11fa0*/  SHFL.IDX PT, R0, R169, RZ, 0x181f ;  /* 0x00181fffa9007589 */ /* 0x00072400000e0000 */
.L_x_1342:
[----:B----4-:R-:W-:Y:S02]  /*11fb0*/  @P0 IADD3 R166, P1, R0, R222, RZ ;  /* 0x000000de00a60210 */ /* 0x010fe40007f3e0ff */
[----:B------:R-:W-:Y:S03]  /*11fc0*/  IADD3 R170, R219, 0xc0, RZ ;  /* 0x000000c0dbaa7810 */ /* 0x000fe60007ffe0ff */
[----:B--2---:R-:W-:Y:S01]  /*11fd0*/  @P0 IMAD.X R167, R4, 0x1, R216, P1 ;  /* 0x0000000104a70824 */ /* 0x004fe200008e06d8 */
[----:B------:R-:W-:Y:S02]  /*11fe0*/  @P0 IADD3 R164, P1, R0, R214, RZ ;  /* 0x000000d600a40210 */ /* 0x000fe40007f3e0ff */
[----:B------:R-:W-:Y:S02]  /*11ff0*/  ISETP.GE.AND P5, PT, R170, c[0x0][0x1d4], PT ;  /* 0x00007500aa007a0c */ /* 0x000fe40003fa6270 */
[----:B------:R-:W-:Y:S01]  /*12000*/  @!PT LDS RZ, [RZ] ;  /* 0x00000000fffff984 */ /* 0x000fe20000000800 */
[----:B------:R-:W-:Y:S01]  /*12010*/  @!PT LDS RZ, [RZ] ;  /* 0x00000000fffff984 */ /* 0x000fe20000000800 */
[----:B------:R-:W-:Y:S01]  /*12020*/  @!PT LDS RZ, [RZ] ;  /* 0x00000000fffff984 */ /* 0x000fe20000000800 */
[----:B------:R2:W-:Y:S01]  /*12030*/  @P0 LDGSTS.E.BYPASS.LTC128B.128 [R209+0xa080], [R166.64], !P2 ;  /* 0x0a080000a6d10fae */ /* 0x0005e2000d101d4e */
[----:B------:R-:W-:Y:S01]  /*12040*/  @P0 IMAD.X R165, R4, 0x1, R215, P1 ;  /* 0x0000000104a50824 */ /* 0x000fe200008e06d7 */
[----:B------:R-:W-:Y:S04]  /*12050*/  @P0 IADD3 R154, P1, R0, R212, RZ ;  /* 0x000000d4009a0210 */ /* 0x000fe80007f3e0ff */
        /* <DEDUP_REMOVED lines=10> */
.L_x_1343:
[----:B--2---:R-:W-:Y:S02]  /*12100*/  @P0 IADD3 R166, P1, R0, R222, RZ ;  /* 0x000000de00a60210 */ /* 0x004fe40007f3e0ff */
[----:B------:R-:W-:Y:S03]  /*12110*/  IADD3 R153, R219, 0xc0, RZ ;  /* 0x000000c0db997810 */ /* 0x000fe60007ffe0ff */
[----:B-1----:R-:W-:Y:S01]  /*12120*/  @P0 IMAD.X R167, R4, 0x1, R216, P1 ;  /* 0x0000000104a70824 */ /* 0x002fe200008e06d8 */
        /* <DEDUP_REMOVED lines=13> */
[----:B------:R1:W-:Y:S03]  /*12200*/  @P0 LDGSTS.E.BYPASS.LTC128B.128 [R209+0xf880], [R2.64], !P5 ;  /* 0x0f88000002d10fae */ /* 0x0003e6000e901d4e */
.L_x_1258:
[----:B------:R-:W-:Y:S05]  /*12210*/  BSYNC B0 ;  /* 0x0000000000007941 */ /* 0x000fea0003800000 */
.L_x_1257:
[----:B-1----:R-:W-:Y:S01]  /*12220*/  FMNMX.FTZ R2, R8, R152, !PT ;  /* 0x0000009808027209 */ /* 0x002fe20007810000 */
        /* <DEDUP_REMOVED lines=25> */
[----:B------:R1:W2:Y:S02]  /*123c0*/  SHFL.BFLY PT, R0, R4, 0x2, 0x1f ;  /* 0x0c401f0004007f89 */ /* 0x0002a400000e0000 */
.L_x_1344:
[----:B--2---:R-:W-:Y:S01]  /*123d0*/  FMNMX.FTZ R152, R4, R0, !PT ;  /* 0x0000000004987209 */ /* 0x004fe20007810000 */
[----:B------:R-:W-:-:S05]  /*123e0*/  BRA.DIV ~URZ, `(.L_x_1263) ;  /* 0x000098027f007947 */ /* 0x000fca000b800000 */
[----:B-1----:R-:W-:Y:S04]  /*123f0*/  SHFL.BFLY PT, R4, R153, 0x2, 0x1f ;  /* 0x0c401f0099047f89 */ /* 0x002fe800000e0000 */
[----:B------:R-:W1:Y:S02]  /*12400*/  SHFL.BFLY PT, R2, R152, 0x1, 0x1f ;  /* 0x0c201f0098027f89 */ /* 0x000e6400000e0000 */
[----:B-1----:R-:W-:Y:S02]  /*12410*/  FMNMX.FTZ R152, R152, R2, !PT ;  /* 0x0000000298987209 */ /* 0x002fe40007810000 */
[----:B------:R-:W-:Y:S05]  /*12420*/  FMNMX.FTZ R4, R153, R4, !PT ;  /* 0x0000000499047209 */ /* 0x000fea0007810000 */
[----:B------:R1:W2:Y:S02]  /*12430*/  SHFL.BFLY PT, R0, R4, 0x1, 0x1f ;  /* 0x0c201f0004007f89 */ /* 0x0002a400000e0000 */
.L_x_1345:
[----:B--2---:R-:W-:Y:S01]  /*12440*/  FMNMX.FTZ R3, R0, R4, !PT ;  /* 0x0000000400037209 */ /* 0x004fe20007810000 */
[C---:B------:R-:W-:Y:S01]  /*12450*/  FADD.FTZ R2, -R152.reuse, R6 ;  /* 0x0000000698027221 */ /* 0x040fe20000010100 */
[----:B------:R-:W-:Y:S01]  /*12460*/  WARPSYNC 0xffffffff ;  /* 0xffffffff00007948 */ /* 0x000fe20003800000 */
[----:B------:R-:W-:Y:S01]  /*12470*/  FMUL.FTZ R6, R152, c[0x0][0x2d0] ;  /* 0x0000b40098067a20 */ /* 0x000fe20000410000 */
[----:B---34-:R-:W2:Y:S01]  /*12480*/  LDSM.16.MT88.4 R168, [R197+0x4080] ;  /* 0x00408000c5a8783b */ /* 0x018ea20000004200 */
[C---:B------:R-:W-:Y:S01]  /*12490*/  FADD.FTZ R0, -R3.reuse, R7 ;  /* 0x0000000703007221 */ /* 0x040fe20000010100 */
[----:B------:R-:W-:Y:S01]  /*124a0*/  ISETP.GT.AND P0, PT, R218, R217, PT ;  /* 0x000000d9da00720c */ /* 0x000fe20003f04270 */
[----:B-1----:R-:W-:Y:S02]  /*124b0*/  FMUL.FTZ R4, R3, c[0x0][0x2d0] ;  /* 0x0000b40003047a20 */ /* 0x002fe40000410000 */
[----:B------:R-:W-:Y:S02]  /*124c0*/  FMUL.FTZ R2, R2, c[0x0][0x2d0] ;  /* 0x0000b40002027a20 */ /* 0x000fe40000410000 */
[----:B------:R-:W-:Y:S01]  /*124d0*/  FMUL.FTZ R0, R0, c[0x0][0x2d0] ;  /* 0x0000b40000007a20 */ /* 0x000fe20000410000 */
[----:B------:R-:W1:Y:S01]  /*124e0*/  LDSM.16.MT88.4 R172, [R198+0x4080] ;  /* 0x00408000c6ac783b */ /* 0x000e620000004200 */
[--C-:B------:R-:W-:Y:S02]  /*124f0*/  FFMA.FTZ R8, R8, c[0x0][0x2d0], -R6.reuse ;  /* 0x0000b40008087a23 */ /* 0x100fe40000010806 */
[----:B------:R-:W-:Y:S01]  /*12500*/  FFMA.FTZ R9, R9, c[0x0][0x2d0], -R6 ;  /* 0x0000b40009097a23 */ /* 0x000fe20000010806 */
[----:B------:R-:W-:Y:S01]  /*12510*/  MUFU.EX2 R2, R2 ;  /* 0x0000000200027308 */ /* 0x000fe20000000800 */
[--C-:B------:R-:W-:Y:S02]  /*12520*/  FFMA.FTZ R10, R10, c[0x0][0x2d0], -R4.reuse ;  /* 0x0000b4000a0a7a23 */ /* 0x100fe40000010804 */
[----:B------:R-:W-:Y:S01]  /*12530*/  FFMA.FTZ R11, R11, c[0x0][0x2d0], -R4 ;  /* 0x0000b4000b0b7a23 */ /* 0x000fe20000010804 */
[----:B------:R-:W-:Y:S01]  /*12540*/  LDSM.16.MT88.4 R176, [R198+0x7880] ;  /* 0x00788000c6b0783b */ /* 0x000fe20000004200 */
[--C-:B------:R-:W-:Y:S02]  /*12550*/  FFMA.FTZ R12, R12, c[0x0][0x2d0], -R6.reuse ;  /* 0x0000b4000c0c7a23 */ /* 0x100fe40000010806 */
[----:B------:R-:W-:Y:S02]  /*12560*/  FFMA.FTZ R13, R13, c[0x0][0x2d0], -R6 ;  /* 0x0000b4000d0d7a23 */ /* 0x000fe40000010806 */
[--C-:B------:R-:W-:Y:S01]  /*12570*/  FFMA.FTZ R14, R14, c[0x0][0x2d0], -R4.reuse ;  /* 0x0000b4000e0e7a23 */ /* 0x100fe20000010804 */
[----:B------:R-:W-:Y:S01]  /*12580*/  MUFU.EX2 R195, R8 ;  /* 0x0000000800c37308 */ /* 0x000fe20000000800 */
[----:B------:R-:W-:Y:S02]  /*12590*/  FFMA.FTZ R15, R15, c[0x0][0x2d0], -R4 ;  /* 0x0000b4000f0f7a23 */ /* 0x000fe40000010804 */
[--C-:B------:R-:W-:Y:S02]  /*125a0*/  FFMA.FTZ R20, R20, c[0x0][0x2d0], -R6.reuse ;  /* 0x0000b40014147a23 */ /* 0x100fe40000010806 */
[----:B------:R-:W-:Y:S02]  /*125b0*/  FFMA.FTZ R21, R21, c[0x0][0x2d0], -R6 ;  /* 0x0000b40015157a23 */ /* 0x000fe40000010806 */
[--C-:B------:R-:W-:Y:S02]  /*125c0*/  FFMA.FTZ R22, R22, c[0x0][0x2d0], -R4.reuse ;  /* 0x0000b40016167a23 */ /* 0x100fe40000010804 */
[----:B------:R-:W-:Y:S01]  /*125d0*/  FFMA.FTZ R23, R23, c[0x0][0x2d0], -R4 ;  /* 0x0000b40017177a23 */ /* 0x000fe20000010804 */
[----:B------:R-:W-:Y:S01]  /*125e0*/  MUFU.EX2 R194, R9 ;  /* 0x0000000900c27308 */ /* 0x000fe20000000800 */
[--C-:B------:R-:W-:Y:S02]  /*125f0*/  FFMA.FTZ R24, R24, c[0x0][0x2d0], -R6.reuse ;  /* 0x0000b40018187a23 */ /* 0x100fe40000010806 */
[----:B------:R-:W-:Y:S02]  /*12600*/  FFMA.FTZ R25, R25, c[0x0][0x2d0], -R6 ;  /* 0x0000b40019197a23 */ /* 0x000fe40000010806 */
        /* <DEDUP_REMOVED lines=11> */
[----:B------:R-:W-:Y:S07]  /*126c0*/  FFMA.FTZ R19, R19, c[0x0][0x2d0], -R4 ;  /* 0x0000b40013137a23 */ /* 0x000fee0000010804 */
[----:B------:R-:W-:Y:S10]  /*126d0*/  MUFU.EX2 R190, R11 ;  /* 0x0000000b00be7308 */ /* 0x000ff40000000800 */
[----:B------:R-:W-:Y:S10]  /*126e0*/  MUFU.EX2 R193, R12 ;  /* 0x0000000c00c17308 */ /* 0x000ff40000000800 */
[----:B------:R-:W-:Y:S10]  /*126f0*/  MUFU.EX2 R192, R13 ;  /* 0x0000000d00c07308 */ /* 0x000ff40000000800 */
[----:B------:R-:W-:Y:S10]  /*12700*/  MUFU.EX2 R189, R14 ;  /* 0x0000000e00bd7308 */ /* 0x000ff40000000800 */
[----:B------:R-:W-:Y:S10]  /*12710*/  MUFU.EX2 R188, R15 ;  /* 0x0000000f00bc7308 */ /* 0x000ff40000000800 */
[----:B------:R-:W-:Y:S10]  /*12720*/  MUFU.EX2 R185, R20 ;  /* 0x0000001400b97308 */ /* 0x000ff40000000800 */
[----:B------:R-:W-:Y:S10]  /*12730*/  MUFU.EX2 R184, R21 ;  /* 0x0000001500b87308 */ /* 0x000ff40000000800 */
[----:B------:R-:W-:Y:S10]  /*12740*/  MUFU.EX2 R181, R22 ;  /* 0x0000001600b57308 */ /* 0x000ff40000000800 */
[----:B------:R3:W-:Y:S10]  /*12750*/  MUFU.EX2 R180, R23 ;  /* 0x0000001700b47308 */ /* 0x0007f40000000800 */
[----:B------:R-:W-:Y:S10]  /*12760*/  MUFU.EX2 R154, R26 ;  /* 0x0000001a009a7308 */ /* 0x000ff40000000800 */
[----:B------:R-:W-:Y:S01]  /*12770*/  MUFU.EX2 R153, R27 ;  /* 0x0000001b00997308 */ /* 0x000fe20000000800 */
[----:B---3--:R-:W-:Y:S09]  /*12780*/  LDSM.16.MT88.4 R20, [R200+0x4880] ;  /* 0x00488000c814783b */ /* 0x008ff20000004200 */
[----:B------:R-:W-:Y:S10]  /*12790*/  MUFU.EX2 R155, R29 ;  /* 0x0000001d009b7308 */ /* 0x000ff40000000800 */
[----:B------:R-:W-:Y:S10]  /*127a0*/  MUFU.EX2 R7, R30 ;  /* 0x0000001e00077308 */ /* 0x000ff40000000800 */
[----:B------:R-:W-:Y:S10]  /*127b0*/  MUFU.EX2 R6, R31 ;  /* 0x0000001f00067308 */ /* 0x000ff40000000800 */
[----:B------:R-:W-:Y:S10]  /*127c0*/  MUFU.EX2 R187, R16 ;  /* 0x0000001000bb7308 */ /* 0x000ff40000000800 */
[----:B------:R-:W-:Y:S10]  /*127d0*/  MUFU.EX2 R186, R17 ;  /* 0x0000001100ba7308 */ /* 0x000ff40000000800 */
[----:B------:R-:W-:Y:S10]  /*127e0*/  MUFU.EX2 R183, R18 ;  /* 0x0000001200b77308 */ /* 0x000ff40000000800 */
[----:B------:R-:W3:Y:S02]  /*127f0*/  MUFU.EX2 R182, R19 ;  /* 0x0000001300b67308 */ /* 0x000ee40000000800 */
[----:B---3--:R-:W-:Y:S01]  /*12800*/  F2FP.PACK_AB R17, R182, R183 ;  /* 0x000000b7b611723e */ /* 0x008fe200000000ff */
[----:B------:R-:W-:Y:S01]  /*12810*/  FMUL.FTZ R8, R2, R156 ;  /* 0x0000009c02087220 */ /* 0x000fe20000410000 */
[----:B------:R-:W-:Y:S01]  /*12820*/  F2FP.PACK_AB R164, R194, R195 ;  /* 0x000000c3c2a4723e */ /* 0x000fe200000000ff */
[----:B------:R-:W-:Y:S01]  /*12830*/  FMUL.FTZ R9, R2, R157 ;  /* 0x0000009d02097220 */ /* 0x000fe20000410000 */
[----:B------:R-:W-:Y:S01]  /*12840*/  F2FP.PACK_AB R166, R192, R193 ;  /* 0x000000c1c0a6723e */ /* 0x000fe200000000ff */
[----:B------:R-:W-:Y:S01]  /*12850*/  FMUL.FTZ R10, R0, R158 ;  /* 0x0000009e000a7220 */ /* 0x000fe20000410000 */
[----:B------:R-:W-:Y:S01]  /*12860*/  F2FP.PACK_AB R165, R190, R191 ;  /* 0x000000bfbea5723e */ /* 0x000fe200000000ff */
[----:B------:R-:W-:Y:S01]  /*12870*/  FMUL.FTZ R11, R0, R159 ;  /* 0x0000009f000b7220 */ /* 0x000fe20000410000 */
[----:B------:R-:W-:Y:S01]  /*12880*/  F2FP.PACK_AB R167, R188, R189 ;  /* 0x000000bdbca7723e */ /* 0x000fe200000000ff */
[----:B------:R-:W3:Y:S01]  /*12890*/  LDSM.16.MT88.4 R156, [R200+0x4080] ;  /* 0x00408000c89c783b */ /* 0x000ee20000004200 */
[----:B------:R-:W-:Y:S01]  /*128a0*/  FMUL.FTZ R12, R2, R160 ;  /* 0x000000a0020c7220 */ /* 0x000fe20000410000 */
[----:B------:R-:W-:Y:S01]  /*128b0*/  F2FP.PACK_AB R16, R186, R187 ;  /* 0x000000bbba10723e */ /* 0x000fe200000000ff */
[----:B------:R-:W-:Y:S01]  /*128c0*/  FMUL.FTZ R13, R2, R161 ;  /* 0x000000a1020d7220 */ /* 0x000fe20000410000 */
[----:B------:R-:W-:Y:S01]  /*128d0*/  F2FP.PACK_AB R18, R184, R185 ;  /* 0x000000b9b812723e */ /* 0x000fe200000000ff */
[C---:B------:R-:W-:Y:S01]  /*128e0*/  FMUL.FTZ R14, R0.reuse, R162 ;  /* 0x000000a2000e7220 */ /* 0x040fe20000410000 */
[C---:B--2---:R-:W-:Y:S05]  /*128f0*/  HMMA.16816.F32 R8, R164.reuse, R168, R8 ;  /* 0x000000a8a408723c */ /* 0x044fea0000001808 */
[----:B------:R-:W-:Y:S01]  /*12900*/  FMUL.FTZ R15, R0, R163 ;  /* 0x000000a3000f7220 */ /* 0x000fe20000410000 */
[----:B------:R-:W-:Y:S01]  /*12910*/  F2FP.PACK_AB R19, R180, R181 ;  /* 0x000000b5b413723e */ /* 0x000fe200000000ff */
[----:B------:R-:W2:Y:S01]  /*12920*/  LDSM.16.MT88.4 R160, [R199+0x4080] ;  /* 0x00408000c7a0783b */ /* 0x000ea20000004200 */
[C---:B------:R-:W-:Y:S04]  /*12930*/  FMUL.FTZ R136, R2.reuse, R136 ;  /* 0x0000008802887220 */ /* 0x040fe80000410000 */
[C---:B------:R-:W-:Y:S03]  /*12940*/  HMMA.16816.F32 R12, R164.reuse, R170, R12 ;  /* 0x000000aaa40c723c */ /* 0x040fe6000000180c */
[----:B------:R-:W-:Y:S01]  /*12950*/  FMUL.FTZ R137, R2, R137 ;  /* 0x0000008902897220 */ /* 0x000fe20000410000 */
[----:B------:R-:W4:Y:S01]  /*12960*/  LDSM.16.MT88.4 R168, [R197+0x5880] ;  /* 0x00588000c5a8783b */ /* 0x000f220000004200 */
[C---:B------:R-:W-:Y:S02]  /*12970*/  FMUL.FTZ R138, R0.reuse, R138 ;  /* 0x0000008a008a7220 */ /* 0x040fe40000410000 */
[----:B------:R-:W-:Y:S02]  /*12980*/  FMUL.FTZ R139, R0, R139 ;  /* 0x0000008b008b7220 */ /* 0x000fe40000410000 */
[C---:B------:R-:W-:Y:S03]  /*12990*/  FMUL.FTZ R140, R2.reuse, R140 ;  /* 0x0000008c028c7220 */ /* 0x040fe60000410000 */
[----:B------:R-:W-:Y:S02]  /*129a0*/  FMUL.FTZ R141, R2, R141 ;  /* 0x0000008d028d7220 */ /* 0x000fe40000410000 */
[C---:B-1----:R-:W-:Y:S03]  /*129b0*/  HMMA.16816.F32 R136, R164.reuse, R172, R136 ;  /* 0x000000aca488723c */ /* 0x042fe60000001888 */
[C---:B------:R-:W-:Y:S02]  /*129c0*/  FMUL.FTZ R142, R0.reuse, R142 ;  /* 0x0000008e008e7220 */ /* 0x040fe40000410000 */
[----:B------:R-:W-:Y:S02]  /*129d0*/  FMUL.FTZ R143, R0, R143 ;  /* 0x0000008f008f7220 */ /* 0x000fe40000410000 */
[C---:B------:R-:W-:Y:S02]  /*129e0*/  FMUL.FTZ R144, R2.reuse, R144 ;  /* 0x0000009002907220 */ /* 0x040fe40000410000 */
[----:B------:R-:W-:Y:S03]  /*129f0*/  FMUL.FTZ R145, R2, R145 ;  /* 0x0000009102917220 */ /* 0x000fe60000410000 */
[C---:B------:R-:W-:Y:S01]  /*12a00*/  HMMA.16816.F32 R140, R164.reuse, R174, R140 ;  /* 0x000000aea48c723c */ /* 0x040fe2000000188c */
[----:B------:R-:W-:Y:S02]  /*12a10*/  LDSM.16.MT88.4 R172, [R198+0x4880] ;  /* 0x00488000c6ac783b */ /* 0x000fe40000004200 */
        /* <DEDUP_REMOVED lines=150> */
[----:B------:R-:W-:Y:S02]  /*13380*/  FFMA.FTZ R2, R2, R230, R195 ;  /* 0x000000e602027223 */ /* 0x000fe400000100c3 */
[----:B------:R-:W-:Y:S03]  /*13390*/  FFMA.FTZ R0, R0, R229, R191 ;  /* 0x000000e500007223 */ /* 0x000fe600000100bf */
[----:B------:R-:W-:Y:S01]  /*133a0*/  HMMA.16816.F32 R132, R164, R162, R132 ;  /* 0x000000a2a484723c */ /* 0x000fe20000001884 */
[----:B------:R-:W2:Y:S02]  /*133b0*/  LDSM.16.MT88.4 R160, [R197+0x6080] ;  /* 0x00608000c5a0783b */ /* 0x000ea40000004200 */
[----:B------:R-:W-:Y:S02]  /*133c0*/  FADD.FTZ R4, R194, R2 ;  /* 0x00000002c2047221 */ /* 0x000fe40000010000 */
[----:B------:R-:W-:Y:S02]  /*133d0*/  FADD.FTZ R2, R190, R0 ;  /* 0x00000000be027221 */ /* 0x000fe40000010000 */
[----:B------:R-:W-:Y:S01]  /*133e0*/  FADD.FTZ R0, R193, R4 ;  /* 0x00000004c1007221 */ /* 0x000fe20000010000 */
[C---:B---3--:R-:W-:Y:S01]  /*133f0*/  HMMA.16816.F32 R8, R16.reuse, R168, R8 ;  /* 0x000000a81008723c */ /* 0x048fe20000001808 */
[----:B------:R-:W3:Y:S04]  /*13400*/  LDSM.16.MT88.4 R164, [R198+0x6080] ;  /* 0x00608000c6a4783b */ /* 0x000ee80000004200 */
[----:B------:R-:W-:Y:S02]  /*13410*/  FADD.FTZ R2, R189, R2 ;  /* 0x00000002bd027221 */ /* 0x000fe40000010000 */
[----:B------:R-:W-:Y:S01]  /*13420*/  FADD.FTZ R0, R192, R0 ;  /* 0x00000000c0007221 */ /* 0x000fe20000010000 */
[C---:B------:R-:W-:Y:S01]  /*13430*/  HMMA.16816.F32 R12, R16.reuse, R170, R12 ;  /* 0x000000aa100c723c */ /* 0x040fe2000000180c */
[----:B------:R-:W-:Y:S03]  /*13440*/  LDSM.16.MT88.4 R168, [R199+0x6080] ;  /* 0x00608000c7a8783b */ /* 0x000fe60000004200 */
[----:B------:R-:W-:Y:S02]  /*13450*/  FADD.FTZ R2, R188, R2 ;  /* 0x00000002bc027221 */ /* 0x000fe40000010000 */
        /* <DEDUP_REMOVED lines=12> */
[----:B------:R-:W4:Y:S03]  /*13520*/  LDSM.16.MT88.4 R20, [R200+0x6080] ;  /* 0x00608000c814783b */ /* 0x000f260000004200 */
        /* <DEDUP_REMOVED lines=14> */
[C---:B------:R-:W-:Y:S08]  /*13610*/  HMMA.16816.F32 R64, R16.reuse, R168, R64 ;  /* 0x000000a81040723c */ /* 0x040ff00000001840 */
[C---:B------:R-:W-:Y:S01]  /*13620*/  HMMA.16816.F32 R68, R16.reuse, R170, R68 ;  /* 0x000000aa1044723c */ /* 0x040fe20000001844 */
[----:B------:R-:W-:Y:S07]  /*13630*/  LDSM.16.MT88.4 R168, [R197+0x6880] ;  /* 0x00688000c5a8783b */ /* 0x000fee0000004200 */
[C---:B------:R-:W-:Y:S08]  /*13640*/  HMMA.16816.F32 R72, R16.reuse, R172, R72 ;  /* 0x000000ac1048723c */ /* 0x040ff00000001848 */
[C---:B------:R-:W-:Y:S01]  /*13650*/  HMMA.16816.F32 R76, R16.reuse, R174, R76 ;  /* 0x000000ae104c723c */ /* 0x040fe2000000184c */
[----:B------:R-:W-:Y:S07]  /*13660*/  LDSM.16.MT88.4 R172, [R198+0x6880] ;  /* 0x00688000c6ac783b */ /* 0x000fee0000004200 */
[C---:B------:R-:W-:Y:S01]  /*13670*/  HMMA.16816.F32 R80, R16.reuse, R176, R80 ;  /* 0x000000b01050723c */ /* 0x040fe20000001850 */
[----:B------:R-:W-:Y:S07]  /*13680*/  MUFU.EX2 R177, R25 ;  /* 0x0000001900b17308 */ /* 0x000fee0000000800 */
[C---:B------:R-:W-:Y:S03]  /*13690*/  HMMA.16816.F32 R84, R16.reuse, R178, R84 ;  /* 0x000000b21054723c */ /* 0x040fe60000001854 */
[----:B------:R4:W5:Y:S05]  /*136a0*/  MUFU.EX2 R178, R24 ;  /* 0x0000001800b27308 */ /* 0x00096a0000000800 */
[C---:B-1----:R-:W-:Y:S05]  /*136b0*/  HMMA.16816.F32 R88, R16.reuse, R156, R88 ;  /* 0x0000009c1058723c */ /* 0x042fea0000001858 */
[----:B------:R1:W1:Y:S03]  /*136c0*/  MUFU.EX2 R176, R28 ;  /* 0x0000001c00b07308 */ /* 0x0002660000000800 */
[C---:B------:R-:W-:Y:S01]  /*136d0*/  HMMA.16816.F32 R92, R16.reuse, R158, R92 ;  /* 0x0000009e105c723c */ /* 0x040fe2000000185c */
[----:B------:R-:W1:Y:S07]  /*136e0*/  LDSM.16.MT88.4 R156, [R200+0x9080] ;  /* 0x00908000c89c783b */ /* 0x000e6e0000004200 */
[C---:B--2---:R-:W-:Y:S01]  /*136f0*/  HMMA.16816.F32 R96, R16.reuse, R160, R96 ;  /* 0x000000a01060723c */ /* 0x044fe20000001860 */
[----:B----4-:R-:W-:Y:S03]  /*13700*/  LDSM.16.MT88.4 R24, [R198+0x5080] ;  /* 0x00508000c618783b */ /* 0x010fe60000004200 */
[----:B-----5:R-:W-:Y:S04]  /*13710*/  FADD.FTZ R0, R178, R0 ;  /* 0x00000000b2007221 */ /* 0x020fe80000010000 */
[C---:B------:R-:W-:Y:S01]  /*13720*/  HMMA.16816.F32 R100, R16.reuse, R162, R100 ;  /* 0x000000a21064723c */ /* 0x040fe20000001864 */
[----:B------:R-:W2:Y:S03]  /*13730*/  LDSM.16.MT88.4 R160, [R199+0x9080] ;  /* 0x00908000c7a0783b */ /* 0x000ea60000004200 */
[----:B------:R-:W-:Y:S02]  /*13740*/  FADD.FTZ R2, R177, R0 ;  /* 0x00000000b1027221 */ /* 0x000fe40000010000 */
[----:B------:R-:W-:Y:S02]  /*13750*/  FADD.FTZ R0, R153, R4 ;  /* 0x0000000499007221 */ /* 0x000fe40000010000 */
[C---:B---3--:R-:W-:Y:S01]  /*13760*/  HMMA.16816.F32 R104, R16.reuse, R20, R104 ;  /* 0x000000141068723c */ /* 0x048fe20000001868 */
[----:B-1----:R-:W-:Y:S03]  /*13770*/  LDSM.16.MT88.4 R28, [R200+0x5080] ;  /* 0x00508000c81c783b */ /* 0x002fe60000004200 */
[----:B------:R-:W-:Y:S02]  /*13780*/  FADD.FTZ R0, R7, R0 ;  /* 0x0000000007007221 */ /* 0x000fe40000010000 */
[----:B------:R-:W-:Y:S02]  /*13790*/  FADD.FTZ R2, R176, R2 ;  /* 0x00000002b0027221 */ /* 0x000fe40000010000 */
[C---:B------:R-:W-:Y:S01]  /*137a0*/  HMMA.16816.F32 R108, R16.reuse, R22, R108 ;  /* 0x00000016106c723c */ /* 0x040fe2000000186c */
[----:B------:R-:W1:Y:S03]  /*137b0*/  LDSM.16.MT88.4 R20, [R197+0x5080] ;  /* 0x00508000c514783b */ /* 0x000e660000004200 */
[----:B------:R-:W-:Y:S01]  /*137c0*/  FADD.FTZ R229, R6, R0 ;  /* 0x0000000006e57221 */ /* 0x000fe20000010000 */
[----:B------:R-:W-:Y:S01]  /*137d0*/  IADD3 R0, R218, -0x1, RZ ;  /* 0xffffffffda007810 */ /* 0x000fe20007ffe0ff */
[----:B------:R-:W-:Y:S02]  /*137e0*/  FADD.FTZ R230, R155, R2 ;  /* 0x000000029be67221 */ /* 0x000fe40000010000 */
[C---:B------:R-:W-:Y:S04]  /*137f0*/  HMMA.16816.F32 R112, R16.reuse, R164, R112 ;  /* 0x000000a41070723c */ /* 0x040fe80000001870 */
[----:B------:R-:W-:Y:S04]  /*13800*/  MOV R218, R0 ;  /* 0x0000000000da7202 */ /* 0x000fe80000000f00 */
[C---:B------:R-:W-:Y:S01]  /*13810*/  HMMA.16816.F32 R116, R16.reuse, R166, R116 ;  /* 0x000000a61074723c */ /* 0x040fe20000001874 */
[----:B------:R-:W3:Y:S07]  /*13820*/  LDSM.16.MT88.4 R164, [R199+0x5080] ;  /* 0x00508000c7a4783b */ /* 0x000eee0000004200 */
[C---:B------:R-:W-:Y:S08]  /*13830*/  HMMA.16816.F32 R120, R16.reuse, R156, R120 ;  /* 0x0000009c1078723c */ /* 0x040ff00000001878 */
[C---:B------:R-:W-:Y:S08]  /*13840*/  HMMA.16816.F32 R124, R16.reuse, R158, R124 ;  /* 0x0000009e107c723c */ /* 0x040ff0000000187c */
[C---:B--2---:R-:W-:Y:S08]  /*13850*/  HMMA.16816.F32 R128, R16.reuse, R160, R128 ;  /* 0x000000a01080723c */ /* 0x044ff00000001880 */
[----:B------:R-:W-:Y:S07]  /*13860*/  HMMA.16816.F32 R132, R16, R162, R132 ;  /* 0x000000a21084723c */ /* 0x000fee0000001884 */
[----:B------:R-:W-:Y:S02]  /*13870*/  F2FP.PACK_AB R16, R177, R178 ;  /* 0x000000b2b110723e */ /* 0x000fe400000000ff */
[----:B------:R-:W-:Y:S03]  /*13880*/  F2FP.PACK_AB R18, R155, R176 ;  /* 0x000000b09b12723e */ /* 0x000fe600000000ff */
[----:B------:R-:W-:Y:S02]  /*13890*/  F2FP.PACK_AB R17, R153, R154 ;  /* 0x0000009a9911723e */ /* 0x000fe400000000ff */
[----:B------:R-:W-:Y:S02]  /*138a0*/  F2FP.PACK_AB R19, R6, R7 ;  /* 0x000000070613723e */ /* 0x000fe400000000ff */
[----:B------:R-:W-:Y:S05]  /*138b0*/  MOV R7, R3 ;  /* 0x0000000300077202 */ /* 0x000fea0000000f00 */
[C---:B-1----:R-:W-:Y:S01]  /*138c0*/  HMMA.16816.F32 R156, R16.reuse, R20, R8 ;  /* 0x00000014109c723c */ /* 0x042fe20000001808 */
[----:B------:R-:W1:Y:S07]  /*138d0*/  LDSM.16.MT88.4 R8, [R200+0x6880] ;  /* 0x00688000c808783b */ /* 0x000e6e0000004200 */
[C---:B------:R-:W-:Y:S01]  /*138e0*/  HMMA.16816.F32 R160, R16.reuse, R22, R12 ;  /* 0x0000001610a0723c */ /* 0x040fe2000000180c */
[----:B------:R-:W2:Y:S07]  /*138f0*/  LDSM.16.MT88.4 R12, [R199+0x6880] ;  /* 0x00688000c70c783b */ /* 0x000eae0000004200 */
[C---:B------:R-:W-:Y:S01]  /*13900*/  HMMA.16816.F32 R136, R16.reuse, R24, R136 ;  /* 0x000000181088723c */ /* 0x040fe20000001888 */
[----:B------:R-:W4:Y:S07]  /*13910*/  LDSM.16.MT88.4 R20, [R197+0x8080] ;  /* 0x00808000c514783b */ /* 0x000f2e0000004200 */
        /* <DEDUP_REMOVED lines=24> */
[C---:B------:R-:W-:Y:S08]  /*13aa0*/  HMMA.16816.F32 R88, R16.reuse, R28, R88 ;  /* 0x0000001c1058723c */ /* 0x040ff00000001858 */
[C---:B------:R-:W-:Y:S08]  /*13ab0*/  HMMA.16816.F32 R92, R16.reuse, R30, R92 ;  /* 0x0000001e105c723c */ /* 0x040ff0000000185c */
[C---:B---3--:R-:W-:Y:S08]  /*13ac0*/  HMMA.16816.F32 R96, R16.reuse, R164, R96 ;  /* 0x000000a41060723c */ /* 0x048ff00000001860 */
[C---:B------:R-:W-:Y:S08]  /*13ad0*/  HMMA.16816.F32 R100, R16.reuse, R166, R100 ;  /* 0x000000a61064723c */ /* 0x040ff00000001864 */
[C---:B------:R-:W-:Y:S08]  /*13ae0*/  HMMA.16816.F32 R104, R16.reuse, R168, R104 ;  /* 0x000000a81068723c */ /* 0x040ff00000001868 */
[C---:B------:R-:W-:Y:S08]  /*13af0*/  HMMA.16816.F32 R108, R16.reuse, R170, R108 ;  /* 0x000000aa106c723c */ /* 0x040ff0000000186c */
[C---:B-1----:R-:W-:Y:S08]  /*13b00*/  HMMA.16816.F32 R112, R16.reuse, R8, R112 ;  /* 0x000000081070723c */ /* 0x042ff00000001870 */
[C---:B------:R-:W-:Y:S08]  /*13b10*/  HMMA.16816.F32 R116, R16.reuse, R10, R116 ;  /* 0x0000000a1074723c */ /* 0x040ff00000001874 */
[C---:B--2---:R-:W-:Y:S08]  /*13b20*/  HMMA.16816.F32 R120, R16.reuse, R12, R120 ;  /* 0x0000000c1078723c */ /* 0x044ff00000001878 */
[C---:B------:R-:W-:Y:S08]  /*13b30*/  HMMA.16816.F32 R124, R16.reuse, R14, R124 ;  /* 0x0000000e107c723c */ /* 0x040ff0000000187c */
[C---:B----4-:R-:W-:Y:S08]  /*13b40*/  HMMA.16816.F32 R128, R16.reuse, R20, R128 ;  /* 0x000000141080723c */ /* 0x050ff00000001880 */
[----:B------:R-:W-:Y:S01]  /*13b50*/  HMMA.16816.F32 R132, R16, R22, R132 ;  /* 0x000000161084723c */ /* 0x000fe20000001884 */
[----:B------:R-:W-:-:S07]  /*13b60*/  @P0 BRA `(.L_x_1264) ;  /* 0xffffd35000000947 */ /* 0x000fce000383ffff */
.L_x_1251:
[----:B------:R-:W-:-:S13]  /*13b70*/  ISETP.GE.AND P0, PT, R218, R233, PT ;  /* 0x000000e9da00720c */ /* 0x000fda0003f06270 */
[----:B------:R-:W-:Y:S05]  /*13b80*/  @!P0 BRA `(.L_x_1265) ;  /* 0x000039f000008947 */ /* 0x000fea0003800000 */
[C---:B------:R-:W-:Y:S01]  /*13b90*/  IADD3 R226, R219.reuse, 0x80, RZ ;  /* 0x00000080dbe27810 */ /* 0x040fe20007ffe0ff */
[----:B------:R-:W-:Y:S01]  /*13ba0*/  IMAD.MOV.U32 R153, RZ, RZ, R7 ;  /* 0x000000ffff997224 */ /* 0x000fe200078e0007 */
[----:B------:R-:W-:Y:S01]  /*13bb0*/  IADD3 R225, R219, 0x40, RZ ;  /* 0x00000040dbe17810 */ /* 0x000fe20007ffe0ff */
[----:B------:R-:W-:Y:S01]  /*13bc0*/  IMAD.MOV.U32 R6, RZ, RZ, R152 ;  /* 0x000000ffff067224 */ /* 0x000fe200078e0098 */
[----:B------:R-:W-:Y:S02]  /*13bd0*/  ISETP.GE.AND P1, PT, R226, c[0x0][0x1d4], PT ;  /* 0x00007500e2007a0c */ /* 0x000fe40003f26270 */
[----:B------:R-:W-:Y:S02]  /*13be0*/  ISETP.GE.AND P0, PT, R225, c[0x0][0x1d4], PT ;  /* 0x00007500e1007a0c */ /* 0x000fe40003f06270 */
[----:B------:R-:W-:Y:S02]  /*13bf0*/  LOP3.LUT R208, R208, 0xfffffeff, RZ, 0xc0, !PT ;  /* 0xfffffeffd0d07812 */ /* 0x000fe400078ec0ff */
[----:B------:R-:W-:-:S07]  /*13c00*/  IADD3 R217, -R236, 0x30, RZ ;  /* 0x00000030ecd97810 */ /* 0x000fce0007ffe1ff */
[----:B------:R-:W-:-:S04]  /*13c10*/  @P1 LOP3.LUT R208, R208, 0x100, RZ, 0xfc, !PT ;  /* 0x00000100d0d01812 */ /* 0x000fc800078efcff */
[----:B------:R-:W-:-:S04]  /*13c20*/  LOP3.LUT R208, R208, 0xffffff7f, RZ, 0xc0, !PT ;  /* 0xffffff7fd0d07812 */ /* 0x000fc800078ec0ff */
[----:B------:R-:W-:Y:S02]  /*13c30*/  @P0 LOP3.LUT R208, R208, 0x80, RZ, 0xfc, !PT ;  /* 0x00000080d0d00812 */ /* 0x000fe400078efcff */
[----:B------:R-:W-:Y:S02]  /*13c40*/  ISETP.GE.AND P0, PT, R219, c[0x0][0x1d4], PT ;  /* 0x00007500db007a0c */ /* 0x000fe40003f06270 */
[----:B------:R-:W-:-:S11]  /*13c50*/  LOP3.LUT R208, R208, 0xffffffbf, RZ, 0xc0, !PT ;  /* 0xffffffbfd0d07812 */ /* 0x000fd600078ec0ff */
[----:B------:R-:W-:Y:S02]  /*13c60*/  @P0 LOP3.LUT R208, R208, 0x40, RZ, 0xfc, !PT ;  /* 0x00000040d0d00812 */ /* 0x000fe400078efcff */
.L_x_1287:
[----:B------:R-:W1:Y:S01]  /*13c70*/  S2R R7, SR_CTAID.Y ;  /* 0x0000000000077919 */ /* 0x000e620000002600 */
[----:B------:R-:W-:Y:S04]  /*13c80*/  DEPBAR.LE SB0, 0x0 ;  /* 0x000080000000791a */ /* 0x000fe80000000000 */
[----:B------:R-:W-:Y:S01]  /*13c90*/  WARPSYNC 0xffffffff ;  /* 0xffffffff00007948 */ /* 0x000fe20003800000 */
[----:B------:R-:W-:Y:S01]  /*13ca0*/  BAR.SYNC.DEFER_BLOCKING 0x0 ;  /* 0x0000000000007b1d */ /* 0x000fe20000010000 */
[----:B------:R-:W-:Y:S01]  /*13cb0*/  SHF.R.S32.HI R0, RZ, 0x1f, R221 ;  /* 0x0000001fff007819 */ /* 0x000fe200000114dd */
[C---:B------:R-:W-:Y:S01]  /*13cc0*/  IMAD.WIDE.U32 R2, R221.reuse, c[0x0][0x208], RZ ;  /* 0x00008200dd027a25 */ /* 0x040fe200078e00ff */
[----:B------:R-:W-:Y:S03]  /*13cd0*/  SHF.R.S32.HI R4, RZ, 0x1f, R220 ;  /* 0x0000001fff047819 */ /* 0x000fe600000114dc */
[----:B------:R-:W-:Y:S02]  /*13ce0*/  IMAD R0, R0, c[0x0][0x208], RZ ;  /* 0x0000820000007a24 */ /* 0x000fe400078e02ff */
[----:B------:R-:W-:Y:S02]  /*13cf0*/  IMAD R4, R4, c[0x0][0x218], RZ ;  /* 0x0000860004047a24 */ /* 0x000fe400078e02ff */
[----:B------:R-:W-:Y:S02]  /*13d00*/  IMAD R0, R221, c[0x0][0x20c], R0 ;  /* 0x00008300dd007a24 */ /* 0x000fe400078e0200 */
[C---:B------:R-:W-:Y:S03]  /*13d10*/  IMAD R4, R220.reuse, c[0x0][0x21c], R4 ;  /* 0x00008700dc047a24 */ /* 0x040fe600078e0204 */
[----:B------:R-:W-:Y:S01]  /*13d20*/  IADD3 R3, R3, R0, RZ ;  /* 0x0000000003037210 */ /* 0x000fe20007ffe0ff */
[----:B-1----:R-:W-:Y:S04]  /*13d30*/  IMAD.WIDE.U32 R8, R7, c[0x0][0x210], RZ ;  /* 0x0000840007087a25 */ /* 0x002fe800078e00ff */
[----:B------:R-:W-:Y:S01]  /*13d40*/  IMAD.WIDE.U32 R2, R220, c[0x0][0x218], R2 ;  /* 0x00008600dc027a25 */ /* 0x000fe200078e0002 */
[----:B------:R1:W2:Y:S04]  /*13d50*/  LDSM.16.M88.4 R28, [R205] ;  /* 0x00000000cd1c783b */ /* 0x0002a80000000200 */
[----:B------:R-:W-:Y:S01]  /*13d60*/  IADD3 R0, P0, R8, R2, RZ ;  /* 0x0000000208007210 */ /* 0x000fe20007f1e0ff */
[----:B------:R1:W3:Y:S03]  /*13d70*/  LDSM.16.M88.4 R12, [R196+0xa080] ;  /* 0x00a08000c40c783b */ /* 0x0002e60000000200 */
[----:B------:R-:W-:Y:S01]  /*13d80*/  IADD3.X R4, R245, R3, R4, P0, !PT ;  /* 0x00000003f5047210 */ /* 0x000fe200007fe404 */
[----:B------:R1:W4:Y:S01]  /*13d90*/  LDSM.16.M88.4 R20, [R196+0xa880] ;  /* 0x00a88000c414783b */ /* 0x0003220000000200 */
[C---:B------:R-:W-:Y:S03]  /*13da0*/  LEA R7, P0, R0.reuse, c[0x0][0x1f8], 0x1 ;  /* 0x00007e0000077a11 */ /* 0x040fe600078008ff */
[----:B------:R1:W1:Y:S01]  /*13db0*/  LDSM.16.M88.4 R164, [R196+0xb080] ;  /* 0x00b08000c4a4783b */ /* 0x0002620000000200 */
[----:B------:R-:W-:Y:S03]  /*13dc0*/  LEA.HI.X R4, R0, c[0x0][0x1fc], R4, 0x1, P0 ;  /* 0x00007f0000047a11 */ /* 0x000fe600000f0c04 */
[----:B------:R1:W1:Y:S04]  /*13dd0*/  LDSM.16.M88.4 R168, [R204] ;  /* 0x00000000cca8783b */ /* 0x0002680000000200 */
[----:B------:R1:W1:Y:S04]  /*13de0*/  LDSM.16.M88.4 R172, [R203] ;  /* 0x00000000cbac783b */ /* 0x0002680000000200 */
[----:B------:R1:W1:Y:S04]  /*13df0*/  LDSM.16.M88.4 R176, [R203+0x800] ;  /* 0x00080000cbb0783b */ /* 0x0002680000000200 */
[----:B------:R1:W1:Y:S01]  /*13e00*/  LDSM.16.M88.4 R180, [R203+0x1000] ;  /* 0x00100000cbb4783b */ /* 0x0002620000000200 */
[----:B------:R-:W-:-:S05]  /*13e10*/  BRA.DIV ~URZ, `(.L_x_1266) ;  /* 0x00007eb27f007947 */ /* 0x000fca000b800000 */
[----:B------:R4:W3:Y:S02]  /*13e20*/  SHFL.IDX PT, R0, R4, RZ, 0x181f ;  /* 0x00181fff04007589 */ /* 0x0008e400000e0000 */
.L_x_1346:
[----:B------:R-:W-:Y:S01]  /*13e30*/  SHF.R.S32.HI R3, RZ, 0x1f, R219 ;  /* 0x0000001fff037819 */ /* 0x000fe200000114db */
[----:B------:R-:W5:Y:S01]  /*13e40*/  SHFL.IDX PT, R2, R7, RZ, 0x181f ;  /* 0x00181fff07027589 */ /* 0x000f6200000e0000 */
[C---:B------:R-:W-:Y:S01]  /*13e50*/  ISETP.GE.AND P5, PT, R219.reuse, c[0x0][0x1d4], PT ;  /* 0x00007500db007a0c */ /* 0x040fe20003fa6270 */
[C---:B------:R-:W-:Y:S01]  /*13e60*/  IMAD.SHL.U32 R222, R219.reuse, 0x2, RZ ;  /* 0x00000002dbde7824 */ /* 0x040fe200078e00ff */
[----:B------:R-:W-:Y:S01]  /*13e70*/  SHF.L.U64.HI R211, R219, 0x1, R3 ;  /* 0x00000001dbd37819 */ /* 0x000fe20000010203 */
[C---:B------:R-:W-:Y:S01]  /*13e80*/  IMAD.SHL.U32 R210, R248.reuse, 0x2, RZ ;  /* 0x00000002f8d27824 */ /* 0x040fe200078e00ff */
[----:B------:R-:W-:Y:S01]  /*13e90*/  ISETP.GE.AND P4, PT, R225, c[0x0][0x1d4], PT ;  /* 0x00007500e1007a0c */ /* 0x000fe20003f86270 */
[----:B------:R-:W-:Y:S01]  /*13ea0*/  IMAD.SHL.U32 R212, R247, 0x2, RZ ;  /* 0x00000002f7d47824 */ /* 0x000fe200078e00ff */
[----:B------:R-:W-:Y:S01]  /*13eb0*/  SHF.L.U64.HI R213, R248, 0x1, R251 ;  /* 0x00000001f8d57819 */ /* 0x000fe200000102fb */
[----:B------:R-:W-:Y:S01]  /*13ec0*/  IMAD.SHL.U32 R214, R246, 0x2, RZ ;  /* 0x00000002f6d67824 */ /* 0x000fe200078e00ff */
[----:B------:R-:W-:Y:S01]  /*13ed0*/  IADD3 R18, R219, 0xc0, RZ ;  /* 0x000000c0db127810 */ /* 0x000fe20007ffe0ff */
[----:B------:R-:W-:Y:S01]  /*13ee0*/  BSSY B0, `(.L_x_1267) ;  /* 0x000002c000007945 */ /* 0x000fe20003800000 */
[----:B------:R-:W-:Y:S02]  /*13ef0*/  ISETP.GE.AND P3, PT, R226, c[0x0][0x1d4], PT ;  /* 0x00007500e2007a0c */ /* 0x000fe40003f66270 */
[----:B------:R-:W-:Y:S02]  /*13f00*/  SHF.L.U64.HI R215, R247, 0x1, R250 ;  /* 0x00000001f7d77819 */ /* 0x000fe400000102fa */
[----:B------:R-:W-:Y:S02]  /*13f10*/  ISETP.GE.AND P2, PT, R18, c[0x0][0x1d4], PT ;  /* 0x0000750012007a0c */ /* 0x000fe40003f46270 */
[----:B------:R-:W-:Y:S02]  /*13f20*/  SHF.L.U64.HI R216, R246, 0x1, R249 ;  /* 0x00000001f6d87819 */ /* 0x000fe400000102f9 */
[----:B------:R-:W-:Y:S02]  /*13f30*/  LOP3.LUT P1, RZ, R208, 0x800, RZ, 0xc0, !PT ;  /* 0x00000800d0ff7812 */ /* 0x000fe4000782c0ff */
[----:B-----5:R-:W-:Y:S05]  /*13f40*/  IADD3 R16, P0, R2, R222, RZ ;  /* 0x000000de02107210 */ /* 0x020fea0007f1e0ff */
[----:B---3--:R-:W-:Y:S01]  /*13f50*/  IMAD.X R17, R0, 0x1, R211, P0 ;  /* 0x0000000100117824 */ /* 0x008fe200000e06d3 */
[----:B------:R-:W-:Y:S04]  /*13f60*/  IADD3 R10, P0, R2, R210, RZ ;  /* 0x000000d2020a7210 */ /* 0x000fe80007f1e0ff */
        /* <DEDUP_REMOVED lines=13> */
[----:B----4-:R-:W4:Y:S04]  /*14040*/  SHFL.IDX PT, R4, R4, 0x1, 0x181f ;  /* 0x00381f0004047f89 */ /* 0x010f2800000e0000 */
[----:B------:R3:W2:Y:S02]  /*14050*/  SHFL.IDX PT, R0, R7, 0x1, 0x181f ;  /* 0x00381f0007007f89 */ /* 0x0006a400000e0000 */
.L_x_1347:
[----:B--23--:R-:W-:Y:S02]  /*14060*/  IADD3 R16, P0, R0, R222, RZ ;  /* 0x000000de00107210 */ /* 0x00cfe40007f1e0ff */
[----:B------:R-:W-:Y:S02]  /*14070*/  ISETP.GE.AND P4, PT, R219, c[0x0][0x1d4], PT ;  /* 0x00007500db007a0c */ /* 0x000fe40003f86270 */
[----:B------:R-:W-:Y:S01]  /*14080*/  ISETP.GE.AND P3, PT, R225, c[0x0][0x1d4], PT ;  /* 0x00007500e1007a0c */ /* 0x000fe20003f66270 */
[----:B----4-:R-:W-:Y:S01]  /*14090*/  IMAD.X R17, R4, 0x1, R211, P0 ;  /* 0x0000000104117824 */ /* 0x010fe200000e06d3 */
[----:B------:R-:W-:Y:S02]  /*140a0*/  IADD3 R10, P0, R0, R210, RZ ;  /* 0x000000d2000a7210 */ /* 0x000fe40007f1e0ff */
[----:B------:R-:W-:Y:S02]  /*140b0*/  ISETP.GE.AND P2, PT, R226, c[0x0][0x1d4], PT ;  /* 0x00007500e2007a0c */ /* 0x000fe40003f46270 */
[----:B------:R-:W-:Y:S01]  /*140c0*/  IADD3 R7, R219, 0xc0, RZ ;  /* 0x000000c0db077810 */ /* 0x000fe20007ffe0ff */
[----:B------:R-:W-:Y:S01]  /*140d0*/  IMAD.X R11, R4, 0x1, R213, P0 ;  /* 0x00000001040b7824 */ /* 0x000fe200000e06d5 */
[----:B------:R-:W-:Y:S02]  /*140e0*/  IADD3 R8, P0, R0, R212, RZ ;  /* 0x000000d400087210 */ /* 0x000fe40007f1e0ff */
[----:B------:R-:W-:Y:S01]  /*140f0*/  ISETP.GE.AND P1, PT, R7, c[0x0][0x1d4], PT ;  /* 0x0000750007007a0c */ /* 0x000fe20003f26270 */
[----:B------:R-:W-:Y:S01]  /*14100*/  @!PT LDS RZ, [RZ] ;  /* 0x00000000fffff984 */ /* 0x000fe20000000800 */
[----:B------:R-:W-:Y:S01]  /*14110*/  @!PT LDS RZ, [RZ] ;  /* 0x00000000fffff984 */ /* 0x000fe20000000800 */
[----:B------:R-:W-:Y:S01]  /*14120*/  @!PT LDS RZ, [RZ] ;  /* 0x00000000fffff984 */ /* 0x000fe20000000800 */
[----:B------:R2:W-:Y:S02]  /*14130*/  LDGSTS.E.BYPASS.LTC128B.128 [R209+0x5080], [R16.64], !P4 ;  /* 0x0508000010d17fae */ /* 0x0005e4000e101d4e */
[----:B------:R-:W-:Y:S01]  /*14140*/  IMAD.X R9, R4, 0x1, R215, P0 ;  /* 0x0000000104097824 */ /* 0x000fe200000e06d7 */
[----:B------:R-:W-:Y:S01]  /*14150*/  IADD3 R2, P0, R0, R214, RZ ;  /* 0x000000d600027210 */ /* 0x000fe20007f1e0ff */
[----:B------:R2:W-:Y:S04]  /*14160*/  LDGSTS.E.BYPASS.LTC128B.128 [R209+0x6880], [R10.64], !P3 ;  /* 0x068800000ad17fae */ /* 0x0005e8000d901d4e */
[----:B------:R2:W-:Y:S01]  /*14170*/  LDGSTS.E.BYPASS.LTC128B.128 [R209+0x8080], [R8.64], !P2 ;  /* 0x0808000008d17fae */ /* 0x0005e2000d101d4e */
[----:B------:R-:W-:Y:S05]  /*14180*/  IMAD.X R3, R4, 0x1, R216, P0 ;  /* 0x0000000104037824 */ /* 0x000fea00000e06d8 */
[----:B------:R2:W-:Y:S02]  /*14190*/  LDGSTS.E.BYPASS.LTC128B.128 [R209+0x9880], [R2.64], !P1 ;  /* 0x0988000002d17fae */ /* 0x0005e4000c901d4e */
.L_x_1268:
[----:B------:R-:W-:Y:S05]  /*141a0*/  BSYNC B0 ;  /* 0x0000000000007941 */ /* 0x000fea0003800000 */
.L_x_1267:
        /* <DEDUP_REMOVED lines=163> */
[----:B------:R-:W-:Y:S01]  /*14be0*/  MOV R220, RZ ;  /* 0x000000ff00dc7202 */ /* 0x000fe20000000f00 */
[----:B------:R-:W1:Y:S01]  /*14bf0*/  S2R R152, SR_CTAID.Y ;  /* 0x0000000000987919 */ /* 0x000e620000002600 */
[----:B------:R-:W-:Y:S02]  /*14c00*/  ISETP.NE.AND P0, PT, R0, c[0x0][0x2b8], PT ;  /* 0x0000ae0000007a0c */ /* 0x000fe40003f05270 */
[----:B------:R-:W-:Y:S05]  /*14c10*/  IADD3 R2, R2, -0x30, R234 ;  /* 0xffffffd002027810 */ /* 0x000fea0007ffe0ea */
[----:B------:R-:W-:Y:S06]  /*14c20*/  IMAD.MOV.U32 R0, RZ, RZ, R2 ;  /* 0x000000ffff007224 */ /* 0x000fec00078e0002 */
[----:B------:R-:W-:Y:S05]  /*14c30*/  @P0 IMAD.HI.U32 R3, R2, c[0x0][0x2bc], RZ ;  /* 0x0000af0002030a27 */ /* 0x000fea00078e00ff */
[----:B------:R-:W-:Y:S04]  /*14c40*/  @P0 SHF.R.U32.HI R0, RZ, c[0x0][0x2c0], R3 ;  /* 0x0000b000ff000a19 */ /* 0x000fe80000011603 */
[----:B------:R-:W-:Y:S01]  /*14c50*/  @!P1 IADD3 R3, P0, R0, R240, RZ ;  /* 0x000000f000039210 */ /* 0x000fe20007f1e0ff */
[----:B-1----:R-:W-:Y:S03]  /*14c60*/  IMAD.WIDE.U32 R190, R152, c[0x0][0x1e8], RZ ;  /* 0x00007a0098be7a25 */ /* 0x002fe600078e00ff */
        /* <DEDUP_REMOVED lines=9> */
[----:B------:R-:W-:Y:S05]  /*14d00*/  IMAD R0, R221, c[0x0][0x1e4], R0 ;  /* 0x00007900dd007a24 */ /* 0x000fea00078e0200 */
[----:B------:R-:W-:Y:S02]  /*14d10*/  IADD3 R3, R3, R0, RZ ;  /* 0x0000000003037210 */ /* 0x000fe40007ffe0ff */
        /* <DEDUP_REMOVED lines=8> */
[----:B------:R-:W-:-:S06]  /*14da0*/  BRA.DIV ~URZ, `(.L_x_1272) ;  /* 0x000070927f007947 */ /* 0x000fcc000b800000 */
[----:B------:R1:W2:Y:S02]  /*14db0*/  SHFL.IDX PT, R4, R7, RZ, 0x181f ;  /* 0x00181fff07047589 */ /* 0x0002a400000e0000 */
.L_x_1348:
[----:B------:R-:W-:-:S05]  /*14dc0*/  BRA.DIV ~URZ, `(.L_x_1273) ;  /* 0x000070f27f007947 */ /* 0x000fca000b800000 */
[----:B------:R3:W4:Y:S02]  /*14dd0*/  SHFL.IDX PT, R0, R152, RZ, 0x181f ;  /* 0x00181fff98007589 */ /* 0x00072400000e0000 */
.L_x_1349:
[----:B------:R-:W-:Y:S02]  /*14de0*/  ISETP.GE.AND P0, PT, R217, 0x1, PT ;  /* 0x00000001d900780c */ /* 0x000fe40003f06270 */
[----:B------:R-:W-:Y:S02]  /*14df0*/  ISETP.GE.AND P5, PT, R219, c[0x0][0x1d4], PT ;  /* 0x00007500db007a0c */ /* 0x000fe40003fa6270 */
[----:B------:R-:W-:Y:S02]  /*14e00*/  ISETP.GE.AND P4, PT, R225, c[0x0][0x1d4], PT ;  /* 0x00007500e1007a0c */ /* 0x000fe40003f86270 */
[----:B------:R-:W-:Y:S02]  /*14e10*/  ISETP.GE.AND P3, PT, R226, c[0x0][0x1d4], PT ;  /* 0x00007500e2007a0c */ /* 0x000fe40003f66270 */
[----:B------:R-:W-:Y:S04]  /*14e20*/  IADD3 R168, R219, 0xc0, RZ ;  /* 0x000000c0dba87810 */ /* 0x000fe80007ffe0ff */
[----:B------:R-:W-:Y:S02]  /*14e30*/  ISETP.GE.AND P2, PT, R168, c[0x0][0x1d4], PT ;  /* 0x00007500a8007a0c */ /* 0x000fe40003f46270 */
[----:B----4-:R-:W-:Y:S05]  /*14e40*/  @P0 IADD3 R166, P1, R0, R222, RZ ;  /* 0x000000de00a60210 */ /* 0x010fea0007f3e0ff */
[----:B--2---:R-:W-:Y:S01]  /*14e50*/  @P0 IMAD.X R167, R4, 0x1, R211, P1 ;  /* 0x0000000104a70824 */ /* 0x004fe200008e06d3 */
[----:B------:R-:W-:Y:S04]  /*14e60*/  @P0 IADD3 R164, P1, R0, R210, RZ ;  /* 0x000000d200a40210 */ /* 0x000fe80007f3e0ff */
        /* <DEDUP_REMOVED lines=12> */
[----:B------:R-:W-:-:S05]  /*14f30*/  BRA.DIV ~URZ, `(.L_x_1274) ;  /* 0x000070027f007947 */ /* 0x000fca000b800000 */
[----:B------:R4:W1:Y:S04]  /*14f40*/  SHFL.IDX PT, R4, R7, 0x1, 0x181f ;  /* 0x00381f0007047f89 */ /* 0x00086800000e0000 */
[----:B------:R4:W2:Y:S02]  /*14f50*/  SHFL.IDX PT, R0, R152, 0x1, 0x181f ;  /* 0x00381f0098007f89 */ /* 0x0008a400000e0000 */
.L_x_1350:
[----:B------:R-:W-:Y:S02]  /*14f60*/  ISETP.GE.AND P0, PT, R217, 0x21, PT ;  /* 0x00000021d900780c */ /* 0x000fe40003f06270 */
[----:B------:R-:W-:Y:S02]  /*14f70*/  ISETP.GE.AND P5, PT, R219, c[0x0][0x1d4], PT ;  /* 0x00007500db007a0c */ /* 0x000fe40003fa6270 */
[----:B------:R-:W-:Y:S02]  /*14f80*/  ISETP.GE.AND P4, PT, R225, c[0x0][0x1d4], PT ;  /* 0x00007500e1007a0c */ /* 0x000fe40003f86270 */
[----:B------:R-:W-:Y:S02]  /*14f90*/  ISETP.GE.AND P3, PT, R226, c[0x0][0x1d4], PT ;  /* 0x00007500e2007a0c */ /* 0x000fe40003f66270 */
[----:B-1--4-:R-:W-:Y:S04]  /*14fa0*/  IADD3 R7, R219, 0xc0, RZ ;  /* 0x000000c0db077810 */ /* 0x012fe80007ffe0ff */
[----:B------:R-:W-:Y:S02]  /*14fb0*/  ISETP.GE.AND P2, PT, R7, c[0x0][0x1d4], PT ;  /* 0x0000750007007a0c */ /* 0x000fe40003f46270 */
[----:B--2---:R-:W-:Y:S05]  /*14fc0*/  @P0 IADD3 R166, P1, R0, R222, RZ ;  /* 0x000000de00a60210 */ /* 0x004fea0007f3e0ff */
[----:B------:R-:W-:Y:S01]  /*14fd0*/  @P0 IMAD.X R167, R4, 0x1, R211, P1 ;  /* 0x0000000104a70824 */ /* 0x000fe200008e06d3 */
        /* <DEDUP_REMOVED lines=13> */
.L_x_1271:
[----:B------:R-:W-:Y:S05]  /*150b0*/  BSYNC B0 ;  /* 0x0000000000007941 */ /* 0x000fea0003800000 */
.L_x_1270:
[----:B------:R-:W-:Y:S01]  /*150c0*/  ISETP.NE.AND P0, PT, R227, c[0x0][0x2c4], PT ;  /* 0x0000b100e3007a0c */ /* 0x000fe20003f05270 */
[----:B------:R-:W2:Y:S01]  /*150d0*/  LDL R0, [R1+0x4] ;  /* 0x0000040001007983 */ /* 0x000ea20000100800 */
[----:B-1----:R-:W-:Y:S01]  /*150e0*/  LOP3.LUT R3, RZ, c[0x0][0x324], RZ, 0x33, !PT ;  /* 0x0000c900ff037a12 */ /* 0x002fe200078e33ff */
[----:B------:R-:W-:Y:S02]  /*150f0*/  IMAD R4, R218, -0x30, RZ ;  /* 0xffffffd0da047824 */ /* 0x000fe400078e02ff */
[----:B------:R-:W0:Y:S02]  /*15100*/  LDGDEPBAR ;  /* 0x00000000000079af */ /* 0x000e240000000000 */
[----:B------:R-:W-:Y:S02]  /*15110*/  IMAD.IADD R155, R4, 0x1, -R232 ;  /* 0x00000001049b7824 */ /* 0x000fe400078e0ae8 */
[----:B--2---:R-:W-:Y:S05]  /*15120*/  IMAD R0, R0, 0x80, R239 ;  /* 0x0000008000007824 */ /* 0x004fea00078e02ef */
[----:B------:R-:W-:Y:S02]  /*15130*/  IADD3 R7, R237, R0, R238 ;  /* 0x00000000ed077210 */ /* 0x000fe40007ffe0ee */
[----:B------:R-:W-:Y:S03]  /*15140*/  IADD3 R0, -R232, 0x1, R4 ;  /* 0x00000001e8007810 */ /* 0x000fe60007ffe104 */
[----:B------:R-:W-:Y:S01]  /*15150*/  @P0 IMAD.HI.U32 R2, R7, c[0x0][0x2c8], RZ ;  /* 0x0000b20007020a27 */ /* 0x000fe200078e00ff */
[----:B------:R-:W-:Y:S04]  /*15160*/  IADD3 R0, -R231, R0, R5 ;  /* 0x00000000e7007210 */ /* 0x000fe80007ffe105 */
[----:B------:R-:W-:Y:S01]  /*15170*/  @P0 SHF.R.U32.HI R7, RZ, c[0x0][0x2cc], R2 ;  /* 0x0000b300ff070a19 */ /* 0x000fe20000011602 */
[----:B---3--:R-:W-:Y:S01]  /*15180*/  IMAD.IADD R152, R3, 0x1, R0 ;  /* 0x0000000103987824 */ /* 0x008fe200078e0200 */
[----:B------:R-:W-:Y:S01]  /*15190*/  IADD3 R154, R0, c[0x0][0x328], RZ ;  /* 0x0000ca00009a7a10 */ /* 0x000fe20007ffe0ff */
[----:B------:R-:W-:-:S05]  /*151a0*/  BRA.DIV ~URZ, `(.L_x_1275) ;  /* 0x00006e827f007947 */ /* 0x000fca000b800000 */
[----:B------:R1:W2:Y:S02]  /*151b0*/  SHFL.IDX PT, R3, R7, RZ, 0x1c1f ;  /* 0x001c1fff07037589 */ /* 0x0002a400000e0000 */
.L_x_1351:
[----:B------:R-:W-:Y:S01]  /*151c0*/  ISETP.LE.AND P0, PT, R227, c[0x0][0x32c], PT ;  /* 0x0000cb00e3007a0c */ /* 0x000fe20003f03270 */
[----:B--2---:R-:W-:Y:S01]  /*151d0*/  IMAD.IADD R2, R154, 0x1, R3 ;  /* 0x000000019a027824 */ /* 0x004fe200078e0203 */
[----:B------:R-:W-:Y:S11]  /*151e0*/  IADD3 R0, R152, R3, RZ ;  /* 0x0000000398007210 */ /* 0x000ff60007ffe0ff */
        /* <DEDUP_REMOVED lines=14> */
.L_x_1278:
[----:B------:R-:W-:Y:S04]  /*152d0*/  MOV R164, 0x1 ;  /* 0x0000000100a47802 */ /* 0x000fe80000000f00 */
[----:B------:R-:W-:Y:S11]  /*152e0*/  ISETP.NE.AND P0, PT, R164, c[0x0][0x32c], PT ;  /* 0x0000cb00a4007a0c */ /* 0x000ff60003f05270 */
[----:B------:R-:W-:Y:S02]  /*152f0*/  @!UPT UIADD3 URZ, URZ, URZ, URZ ;  /* 0x0000003f3f3ff290 */ /* 0x000fe4000fffe03f */
[----:B------:R-:W-:Y:S05]  /*15300*/  @P0 IMAD.HI.U32 R164, R3, c[0x0][0x330], RZ ;  /* 0x0000cc0003a40a27 */ /* 0x000fea00078e00ff */
[----:B------:R-:W-:Y:S02]  /*15310*/  @P0 SHF.R.U32.HI R3, RZ, c[0x0][0x334], R164 ;  /* 0x0000cd00ff030a19 */ /* 0x000fe400000116a4 */
.L_x_1279:
[----:B------:R-:W-:Y:S05]  /*15320*/  BSYNC B0 ;  /* 0x0000000000007941 */ /* 0x000fea0003800000 */
.L_x_1277:
[----:B------:R-:W-:Y:S05]  /*15330*/  IMAD R3, R3, c[0x0][0x32c], R155 ;  /* 0x0000cb0003037a24 */ /* 0x000fea00078e029b */
[----:B------:R-:W-:Y:S02]  /*15340*/  IADD3 R164, R3, c[0x0][0x32c], RZ ;  /* 0x0000cb0003a47a10 */ /* 0x000fe40007ffe0ff */
[----:B------:R-:W-:Y:S02]  /*15350*/  IMNMX R0, R0, R3, !PT ;  /* 0x0000000300007217 */ /* 0x000fe40007800200 */
[----:B------:R-:W-:Y:S02]  /*15360*/  IMNMX R2, R2, R164, PT ;  /* 0x000000a402027217 */ /* 0x000fe40003800200 */
.L_x_1276:
        /* <DEDUP_REMOVED lines=63> */
.L_x_1352:
[----:B------:R-:W-:Y:S01]  /*15760*/  ISETP.LE.AND P0, PT, R227, c[0x0][0x32c], PT ;  /* 0x0000cb00e3007a0c */ /* 0x000fe20003f03270 */
[----:B---3--:R-:W-:Y:S01]  /*15770*/  IMAD.IADD R2, R154, 0x1, R3 ;  /* 0x000000019a027824 */ /* 0x008fe200078e0203 */
        /* <DEDUP_REMOVED lines=15> */
.L_x_1283:
[----:B------:R-:W-:Y:S04]  /*15870*/  MOV R4, 0x1 ;  /* 0x0000000100047802 */ /* 0x000fe80000000f00 */
[----:B------:R-:W-:Y:S11]  /*15880*/  ISETP.NE.AND P0, PT, R4, c[0x0][0x32c], PT ;  /* 0x0000cb0004007a0c */ /* 0x000ff60003f05270 */
[----:B------:R-:W-:Y:S02]  /*15890*/  @!UPT UIADD3 URZ, URZ, URZ, URZ ;  /* 0x0000003f3f3ff290 */ /* 0x000fe4000fffe03f */
[----:B------:R-:W-:Y:S05]  /*158a0*/  @P0 IMAD.HI.U32 R4, R3, c[0x0][0x330], RZ ;  /* 0x0000cc0003040a27 */ /* 0x000fea00078e00ff */
[----:B------:R-:W-:Y:S02]  /*158b0*/  @P0 SHF.R.U32.HI R3, RZ, c[0x0][0x334], R4 ;  /* 0x0000cd00ff030a19 */ /* 0x000fe40000011604 */
.L_x_1284:
[----:B------:R-:W-:Y:S05]  /*158c0*/  BSYNC B0 ;  /* 0x0000000000007941 */ /* 0x000fea0003800000 */
.L_x_1282:
[----:B------:R-:W-:Y:S05]  /*158d0*/  IMAD R3, R3, c[0x0][0x32c], R155 ;  /* 0x0000cb0003037a24 */ /* 0x000fea00078e029b */
[----:B------:R-:W-:Y:S02]  /*158e0*/  IADD3 R4, R3, c[0x0][0x32c], RZ ;  /* 0x0000cb0003047a10 */ /* 0x000fe40007ffe0ff */
[----:B------:R-:W-:Y:S02]  /*158f0*/  IMNMX R0, R0, R3, !PT ;  /* 0x0000000300007217 */ /* 0x000fe40007800200 */
[----:B------:R-:W-:Y:S02]  /*15900*/  IMNMX R2, R2, R4, PT ;  /* 0x0000000402027217 */ /* 0x000fe40003800200 */
.L_x_1281:
[----:B------:R-:W-:Y:S02]  /*15910*/  ISETP.GT.AND P0, PT, R0, RZ, !P1 ;  /* 0x000000ff0000720c */ /* 0x000fe40004f04270 */
[----:B------:R-:W-:Y:S02]  /*15920*/  LOP3.LUT P1, RZ, R208, 0x1, RZ, 0xc0, !PT ;  /* 0x00000001d0ff7812 */ /* 0x000fe4000782c0ff */
[----:B------:R-:W-:Y:S02]  /*15930*/  ISETP.LT.OR P0, PT, R2, 0x1, P0 ;  /* 0x000000010200780c */ /* 0x000fe40000701670 */
[----:B------:R-:W-:Y:S02]  /*15940*/  FMNMX.FTZ R4, R8, R6, !PT ;  /* 0x0000000608047209 */ /* 0x000fe40007810000 */
[----:B------:R-:W-:Y:S02]  /*15950*/  FSEL R10, R10, -INF , !P0 ;  /* 0xff8000000a0a7808 */ /* 0x000fe40004000000 */
[----:B------:R-:W-:Y:S02]  /*15960*/  LOP3.LUT P0, RZ, R208, 0x10, RZ, 0xc0, !PT ;  /* 0x00000010d0ff7812 */ /* 0x000fe4000780c0ff */
[----:B-12---:R-:W-:Y:S02]  /*15970*/  FMNMX.FTZ R7, R10, R153, !PT ;  /* 0x000000990a077209 */ /* 0x006fe40007810000 */
        /* <DEDUP_REMOVED lines=60> */
[----:B------:R1:W2:Y:S02]  /*15d40*/  SHFL.BFLY PT, R0, R4, 0x2, 0x1f ;  /* 0x0c401f0004007f89 */ /* 0x0002a400000e0000 */
.L_x_1353:
[----:B--2---:R-:W-:Y:S01]  /*15d50*/  FMNMX.FTZ R152, R4, R0, !PT ;  /* 0x0000000004987209 */ /* 0x004fe20007810000 */
[----:B------:R-:W-:-:S05]  /*15d60*/  BRA.DIV ~URZ, `(.L_x_1286) ;  /* 0x000064027f007947 */ /* 0x000fca000b800000 */
[----:B-1----:R-:W-:Y:S04]  /*15d70*/  SHFL.BFLY PT, R4, R7, 0x2, 0x1f ;  /* 0x0c401f0007047f89 */ /* 0x002fe800000e0000 */
[----:B------:R-:W1:Y:S02]  /*15d80*/  SHFL.BFLY PT, R2, R152, 0x1, 0x1f ;  /* 0x0c201f0098027f89 */ /* 0x000e6400000e0000 */
[----:B-1----:R-:W-:Y:S02]  /*15d90*/  FMNMX.FTZ R152, R152, R2, !PT ;  /* 0x0000000298987209 */ /* 0x002fe40007810000 */
[----:B------:R-:W-:Y:S05]  /*15da0*/  FMNMX.FTZ R4, R7, R4, !PT ;  /* 0x0000000407047209 */ /* 0x000fea0007810000 */
[----:B------:R1:W2:Y:S02]  /*15db0*/  SHFL.BFLY PT, R0, R4, 0x1, 0x1f ;  /* 0x0c201f0004007f89 */ /* 0x0002a400000e0000 */
.L_x_1354:
[----:B-12---:R-:W-:Y:S01]  /*15dc0*/  FMNMX.FTZ R4, R0, R4, !PT ;  /* 0x0000000400047209 */ /* 0x006fe20007810000 */
[C---:B------:R-:W-:Y:S01]  /*15dd0*/  FMUL.FTZ R7, R152.reuse, c[0x0][0x2d0] ;  /* 0x0000b40098077a20 */ /* 0x040fe20000410000 */
[----:B------:R-:W-:Y:S01]  /*15de0*/  FSETP.NEU.FTZ.AND P0, PT, R152, -INF , PT ;  /* 0xff8000009800780b */ /* 0x000fe20003f1d000 */
[----:B------:R-:W-:Y:S01]  /*15df0*/  WARPSYNC 0xffffffff ;  /* 0xffffffff00007948 */ /* 0x000fe20003800000 */
[----:B------:R-:W1:Y:S01]  /*15e00*/  LDSM.16.MT88.4 R20, [R197+0x4080] ;  /* 0x00408000c514783b */ /* 0x000e620000004200 */
[----:B------:R-:W-:Y:S01]  /*15e10*/  FMUL.FTZ R0, R4, c[0x0][0x2d0] ;  /* 0x0000b40004007a20 */ /* 0x000fe20000410000 */
[----:B------:R-:W-:Y:S02]  /*15e20*/  FSEL R2, R152, RZ, P0 ;  /* 0x000000ff98027208 */ /* 0x000fe40000000000 */
[----:B------:R-:W-:Y:S02]  /*15e30*/  FSEL R7, R7, RZ, P0 ;  /* 0x000000ff07077208 */ /* 0x000fe40000000000 */
[----:B------:R-:W-:Y:S02]  /*15e40*/  FSETP.NEU.FTZ.AND P0, PT, R4, -INF , PT ;  /* 0xff8000000400780b */ /* 0x000fe40003f1d000 */
[----:B------:R-:W2:Y:S01]  /*15e50*/  LDSM.16.MT88.4 R24, [R198+0x4080] ;  /* 0x00408000c618783b */ /* 0x000ea20000004200 */
[--C-:B------:R-:W-:Y:S01]  /*15e60*/  FFMA.FTZ R8, R8, c[0x0][0x2d0], -R7.reuse ;  /* 0x0000b40008087a23 */ /* 0x100fe20000010807 */
[----:B------:R-:W-:Y:S01]  /*15e70*/  FSEL R154, R0, RZ, P0 ;  /* 0x000000ff009a7208 */ /* 0x000fe20000000000 */
[----:B------:R-:W-:Y:S01]  /*15e80*/  FADD.FTZ R0, -R2, R6 ;  /* 0x0000000602007221 */ /* 0x000fe20000010100 */
[----:B------:R-:W-:Y:S01]  /*15e90*/  FSEL R3, R4, RZ, P0 ;  /* 0x000000ff04037208 */ /* 0x000fe20000000000 */
[--C-:B------:R-:W-:Y:S01]  /*15ea0*/  FFMA.FTZ R9, R9, c[0x0][0x2d0], -R7.reuse ;  /* 0x0000b40009097a23 */ /* 0x100fe20000010807 */
[----:B------:R-:W-:Y:S01]  /*15eb0*/  MUFU.EX2 R224, R8 ;  /* 0x0000000800e07308 */ /* 0x000fe20000000800 */
[----:B------:R-:W-:Y:S01]  /*15ec0*/  FMUL.FTZ R0, R0, c[0x0][0x2d0] ;  /* 0x0000b40000007a20 */ /* 0x000fe20000410000 */
[----:B------:R-:W3:Y:S01]  /*15ed0*/  LDSM.16.MT88.4 R28, [R200+0x4080] ;  /* 0x00408000c81c783b */ /* 0x000ee20000004200 */
[--C-:B------:R-:W-:Y:S01]  /*15ee0*/  FFMA.FTZ R12, R12, c[0x0][0x2d0], -R7.reuse ;  /* 0x0000b4000c0c7a23 */ /* 0x100fe20000010807 */
[----:B------:R-:W-:Y:S01]  /*15ef0*/  ISETP.GT.AND P0, PT, R218, R233, PT ;  /* 0x000000e9da00720c */ /* 0x000fe20003f04270 */
[----:B------:R-:W-:Y:S02]  /*15f00*/  FFMA.FTZ R13, R13, c[0x0][0x2d0], -R7 ;  /* 0x0000b4000d0d7a23 */ /* 0x000fe40000010807 */
[--C-:B------:R-:W-:Y:S02]  /*15f10*/  FFMA.FTZ R10, R10, c[0x0][0x2d0], -R154.reuse ;  /* 0x0000b4000a0a7a23 */ /* 0x100fe4000001089a */
[--C-:B------:R-:W-:Y:S01]  /*15f20*/  FFMA.FTZ R11, R11, c[0x0][0x2d0], -R154.reuse ;  /* 0x0000b4000b0b7a23 */ /* 0x100fe2000001089a */
[----:B------:R4:W-:Y:S01]  /*15f30*/  MUFU.EX2 R2, R0 ;  /* 0x0000000000027308 */ /* 0x0009e20000000800 */
[--C-:B------:R-:W-:Y:S01]  /*15f40*/  FFMA.FTZ R14, R14, c[0x0][0x2d0], -R154.reuse ;  /* 0x0000b4000e0e7a23 */ /* 0x100fe2000001089a */
[----:B------:R-:W-:Y:S01]  /*15f50*/  LDSM.16.MT88.4 R172, [R199+0x6080] ;  /* 0x00608000c7ac783b */ /* 0x000fe20000004200 */
[--C-:B------:R-:W-:Y:S07]  /*15f60*/  FFMA.FTZ R15, R15, c[0x0][0x2d0], -R154.reuse ;  /* 0x0000b4000f0f7a23 */ /* 0x100fee000001089a */
[----:B------:R-:W5:Y:S01]  /*15f70*/  MUFU.EX2 R223, R9 ;  /* 0x0000000900df7308 */ /* 0x000f620000000800 */
[----:B------:R-:W-:Y:S09]  /*15f80*/  LDSM.16.MT88.4 R176, [R198+0x7880] ;  /* 0x00788000c6b0783b */ /* 0x000ff20000004200 */
[----:B------:R-:W-:Y:S01]  /*15f90*/  MUFU.EX2 R222, R12 ;  /* 0x0000000c00de7308 */ /* 0x000fe20000000800 */
[----:B----4-:R-:W-:Y:S02]  /*15fa0*/  FADD.FTZ R0, -R3, R153 ;  /* 0x0000009903007221 */ /* 0x010fe40000010100 */
[--C-:B------:R-:W-:Y:S02]  /*15fb0*/  FFMA.FTZ R3, R164, c[0x0][0x2d0], -R7.reuse ;  /* 0x0000b400a4037a23 */ /* 0x100fe40000010807 */
[----:B------:R-:W-:Y:S05]  /*15fc0*/  FMUL.FTZ R0, R0, c[0x0][0x2d0] ;  /* 0x0000b40000007a20 */ /* 0x000fea0000410000 */
[----:B------:R-:W4:Y:S10]  /*15fd0*/  MUFU.EX2 R216, R13 ;  /* 0x0000000d00d87308 */ /* 0x000f340000000800 */
[----:B------:R-:W-:Y:S10]  /*15fe0*/  MUFU.EX2 R215, R10 ;  /* 0x0000000a00d77308 */ /* 0x000ff40000000800 */
[----:B------:R-:W1:Y:S10]  /*15ff0*/  MUFU.EX2 R214, R11 ;  /* 0x0000000b00d67308 */ /* 0x000e740000000800 */
[----:B------:R-:W-:Y:S10]  /*16000*/  MUFU.EX2 R213, R14 ;  /* 0x0000000e00d57308 */ /* 0x000ff40000000800 */
[----:B------:R-:W-:Y:S10]  /*16010*/  MUFU.EX2 R212, R15 ;  /* 0x0000000f00d47308 */ /* 0x000ff40000000800 */
[----:B------:R-:W1:Y:S10]  /*16020*/  MUFU.EX2 R0, R0 ;  /* 0x0000000000007308 */ /* 0x000e740000000800 */
[----:B------:R1:W-:Y:S02]  /*16030*/  MUFU.EX2 R211, R3 ;  /* 0x0000000300d37308 */ /* 0x0003e40000000800 */
[--C-:B-1----:R-:W-:Y:S01]  /*16040*/  FFMA.FTZ R3, R165, c[0x0][0x2d0], -R7.reuse ;  /* 0x0000b400a5037a23 */ /* 0x102fe20000010807 */
[----:B-----5:R-:W-:Y:S01]  /*16050*/  F2FP.PACK_AB R16, R223, R224 ;  /* 0x000000e0df10723e */ /* 0x020fe200000000ff */
[----:B------:R-:W-:Y:S01]  /*16060*/  FMUL.FTZ R8, R2, R156 ;  /* 0x0000009c02087220 */ /* 0x000fe20000410000 */
[----:B----4-:R-:W-:Y:S01]  /*16070*/  F2FP.PACK_AB R18, R216, R222 ;  /* 0x000000ded812723e */ /* 0x010fe200000000ff */
[----:B------:R-:W-:Y:S01]  /*16080*/  FMUL.FTZ R9, R2, R157 ;  /* 0x0000009d02097220 */ /* 0x000fe20000410000 */
[----:B------:R-:W-:Y:S01]  /*16090*/  F2FP.PACK_AB R17, R214, R215 ;  /* 0x000000d7d611723e */ /* 0x000fe200000000ff */
[----:B------:R-:W-:Y:S01]  /*160a0*/  FMUL.FTZ R10, R0, R158 ;  /* 0x0000009e000a7220 */ /* 0x000fe20000410000 */
[----:B------:R-:W-:Y:S01]  /*160b0*/  F2FP.PACK_AB R19, R212, R213 ;  /* 0x000000d5d413723e */ /* 0x000fe200000000ff */
[----:B------:R-:W-:Y:S01]  /*160c0*/  FMUL.FTZ R11, R0, R159 ;  /* 0x0000009f000b7220 */ /* 0x000fe20000410000 */
[----:B------:R1:W4:Y:S01]  /*160d0*/  MUFU.EX2 R210, R3 ;  /* 0x0000000300d27308 */ /* 0x0003220000000800 */
[----:B------:R-:W-:Y:S01]  /*160e0*/  LDSM.16.MT88.4 R156, [R200+0x4880] ;  /* 0x00488000c89c783b */ /* 0x000fe20000004200 */
        /* <DEDUP_REMOVED lines=8> */
[----:B------:R-:W5:Y:S01]  /*16170*/  LDSM.16.MT88.4 R20, [R199+0x4080] ;  /* 0x00408000c714783b */ /* 0x000f620000004200 */
[----:B------:R-:W-:Y:S02]  /*16180*/  FMUL.FTZ R137, R2, R137 ;  /* 0x0000008902897220 */ /* 0x000fe40000410000 */
[C---:B------:R-:W-:Y:S02]  /*16190*/  FMUL.FTZ R138, R0.reuse, R138 ;  /* 0x0000008a008a7220 */ /* 0x040fe40000410000 */
[----:B------:R-:W-:Y:S04]  /*161a0*/  FMUL.FTZ R139, R0, R139 ;  /* 0x0000008b008b7220 */ /* 0x000fe80000410000 */
[--C-:B-1----:R-:W-:Y:S02]  /*161b0*/  FFMA.FTZ R3, R166, c[0x0][0x2d0], -R7.reuse ;  /* 0x0000b400a6037a23 */ /* 0x102fe40000010807 */
[C---:B------:R-:W-:Y:S01]  /*161c0*/  FMUL.FTZ R140, R2.reuse, R140 ;  /* 0x0000008c028c7220 */ /* 0x040fe20000410000 */
[C---:B--2---:R-:W-:Y:S01]  /*161d0*/  HMMA.16816.F32 R136, R16.reuse, R24, R136 ;  /* 0x000000181088723c */ /* 0x044fe20000001888 */
[----:B------:R1:W-:Y:S02]  /*161e0*/  MUFU.EX2 R195, R3 ;  /* 0x0000000300c37308 */ /* 0x0003e40000000800 */
        /* <DEDUP_REMOVED lines=14> */
[--C-:B-1----:R-:W-:Y:S02]  /*162d0*/  FFMA.FTZ R3, R168, c[0x0][0x2d0], -R7.reuse ;  /* 0x0000b400a8037a23 */ /* 0x102fe40000010807 */
[C---:B------:R-:W-:Y:S02]  /*162e0*/  FMUL.FTZ R32, R2.reuse, R32 ;  /* 0x0000002002207220 */ /* 0x040fe40000410000 */
[----:B------:R1:W3:Y:S01]  /*162f0*/  MUFU.EX2 R194, R3 ;  /* 0x0000000300c27308 */ /* 0x0002e20000000800 */
[C---:B------:R-:W-:Y:S01]  /*16300*/  HMMA.16816.F32 R148, R16.reuse, R30, R148 ;  /* 0x0000001e1094723c */ /* 0x040fe20000001894 */
[----:B------:R-:W1:Y:S02]  /*16310*/  LDSM.16.MT88.4 R28, [R198+0x5880] ;  /* 0x00588000c61c783b */ /* 0x000e640000004200 */
        /* <DEDUP_REMOVED lines=69> */
[--C-:B------:R-:W-:Y:S02]  /*16770*/  FFMA.FTZ R3, R155, c[0x0][0x2d0], -R154.reuse ;  /* 0x0000b4009b037a23 */ /* 0x100fe4000001089a */
[C---:B------:R-:W-:Y:S02]  /*16780*/  FMUL.FTZ R84, R2.reuse, R84 ;  /* 0x0000005402547220 */ /* 0x040fe40000410000 */
[----:B------:R2:W-:Y:S01]  /*16790*/  MUFU.EX2 R193, R3 ;  /* 0x0000000300c17308 */ /* 0x0005e20000000800 */
[C---:B-----5:R-:W-:Y:S03]  /*167a0*/  HMMA.16816.F32 R80, R16.reuse, R20, R80 ;  /* 0x000000141050723c */ /* 0x060fe60000001850 */
        /* <DEDUP_REMOVED lines=10> */
[--C-:B--2---:R-:W-:Y:S02]  /*16850*/  FFMA.FTZ R3, R167, c[0x0][0x2d0], -R154.reuse ;  /* 0x0000b400a7037a23 */ /* 0x104fe4000001089a */
[----:B------:R-:W-:Y:S01]  /*16860*/  LDSM.16.MT88.4 R164, [R197+0x6080] ;  /* 0x00608000c5a4783b */ /* 0x000fe20000004200 */
[C---:B------:R-:W-:Y:S01]  /*16870*/  HMMA.16816.F32 R88, R16.reuse, R24, R88 ;  /* 0x000000181058723c */ /* 0x040fe20000001858 */
[----:B------:R2:W1:Y:S02]  /*16880*/  MUFU.EX2 R192, R3 ;  /* 0x0000000300c07308 */ /* 0x0004640000000800 */
        /* <DEDUP_REMOVED lines=14> */
[--C-:B--2---:R-:W-:Y:S02]  /*16970*/  FFMA.FTZ R3, R169, c[0x0][0x2d0], -R154.reuse ;  /* 0x0000b400a9037a23 */ /* 0x104fe4000001089a */
[C---:B------:R-:W-:Y:S02]  /*16980*/  FMUL.FTZ R104, R2.reuse, R104 ;  /* 0x0000006802687220 */ /* 0x040fe40000410000 */
[----:B------:R1:W-:Y:S01]  /*16990*/  MUFU.EX2 R191, R3 ;  /* 0x0000000300bf7308 */ /* 0x0003e20000000800 */
[C---:B------:R-:W-:Y:S01]  /*169a0*/  HMMA.16816.F32 R100, R16.reuse, R30, R100 ;  /* 0x0000001e1064723c */ /* 0x040fe20000001864 */
[----:B------:R-:W2:Y:S02]  /*169b0*/  LDSM.16.MT88.4 R28, [R200+0x8880] ;  /* 0x00888000c81c783b */ /* 0x000ea40000004200 */
        /* <DEDUP_REMOVED lines=8> */
[----:B------:R-:W-:Y:S02]  /*16a40*/  FMUL.FTZ R112, R2, R112 ;  /* 0x0000007002707220 */ /* 0x000fe40000410000 */
[----:B-1----:R-:W-:Y:S02]  /*16a50*/  FFMA.FTZ R3, R170, c[0x0][0x2d0], -R154 ;  /* 0x0000b400aa037a23 */ /* 0x002fe4000001089a */
[----:B------:R-:W-:Y:S01]  /*16a60*/  LDSM.16.MT88.4 R168, [R200+0x6080] ;  /* 0x00608000c8a8783b */ /* 0x000fe20000004200 */
[C---:B------:R-:W-:Y:S01]  /*16a70*/  HMMA.16816.F32 R108, R16.reuse, R22, R108 ;  /* 0x00000016106c723c */ /* 0x040fe2000000186c */
[----:B------:R1:W5:Y:S02]  /*16a80*/  MUFU.EX2 R190, R3 ;  /* 0x0000000300be7308 */ /* 0x0003640000000800 */
[----:B------:R-:W-:Y:S02]  /*16a90*/  FMUL.FTZ R113, R2, R113 ;  /* 0x0000007102717220 */ /* 0x000fe40000410000 */
[C---:B------:R-:W-:Y:S02]  /*16aa0*/  FMUL.FTZ R114, R0.reuse, R114 ;  /* 0x0000007200727220 */ /* 0x040fe40000410000 */
[----:B------:R-:W1:Y:S01]  /*16ab0*/  LDSM.16.MT88.4 R20, [R199+0x8880] ;  /* 0x00888000c714783b */ /* 0x000e620000004200 */
[----:B------:R-:W-:Y:S04]  /*16ac0*/  FMUL.FTZ R115, R0, R115 ;  /* 0x0000007300737220 */ /* 0x000fe80000410000 */
[C---:B------:R-:W-:Y:S02]  /*16ad0*/  FMUL.FTZ R116, R2.reuse, R116 ;  /* 0x0000007402747220 */ /* 0x040fe40000410000 */
[----:B------:R-:W-:Y:S01]  /*16ae0*/  FMUL.FTZ R117, R2, R117 ;  /* 0x0000007502757220 */ /* 0x000fe20000410000 */
        /* <DEDUP_REMOVED lines=26> */
[----:B------:R-:W-:Y:S02]  /*16c90*/  FFMA.FTZ R2, R2, R230, R224 ;  /* 0x000000e602027223 */ /* 0x000fe400000100e0 */
[----:B------:R1:W1:Y:S01]  /*16ca0*/  MUFU.EX2 R189, R3 ;  /* 0x0000000300bd7308 */ /* 0x0002620000000800 */
[----:B------:R-:W-:Y:S01]  /*16cb0*/  HMMA.16816.F32 R132, R16, R22, R132 ;  /* 0x000000161084723c */ /* 0x000fe20000001884 */
[----:B------:R-:W2:Y:S06]  /*16cc0*/  LDSM.16.MT88.4 R20, [R198+0x6080] ;  /* 0x00608000c614783b */ /* 0x000eac0000004200 */
[----:B----4-:R-:W-:Y:S02]  /*16cd0*/  F2FP.PACK_AB R16, R210, R211 ;  /* 0x000000d3d210723e */ /* 0x010fe400000000ff */
[----:B------:R-:W-:Y:S03]  /*16ce0*/  F2FP.PACK_AB R18, R194, R195 ;  /* 0x000000c3c212723e */ /* 0x000fe600000000ff */
[----:B------:R-:W-:Y:S02]  /*16cf0*/  F2FP.PACK_AB R17, R192, R193 ;  /* 0x000000c1c011723e */ /* 0x000fe400000000ff */
[----:B-----5:R-:W-:Y:S07]  /*16d00*/  F2FP.PACK_AB R19, R190, R191 ;  /* 0x000000bfbe13723e */ /* 0x020fee00000000ff */
[C---:B---3--:R-:W-:Y:S03]  /*16d10*/  HMMA.16816.F32 R8, R16.reuse, R24, R8 ;  /* 0x000000181008723c */ /* 0x048fe60000001808 */
[--C-:B-1----:R-:W-:Y:S04]  /*16d20*/  FFMA.FTZ R3, R183, c[0x0][0x2d0], -R7.reuse ;  /* 0x0000b400b7037a23 */ /* 0x102fe80000010807 */
[----:B------:R1:W-:Y:S01]  /*16d30*/  MUFU.EX2 R188, R3 ;  /* 0x0000000300bc7308 */ /* 0x0003e20000000800 */
[C---:B------:R-:W-:Y:S01]  /*16d40*/  HMMA.16816.F32 R12, R16.reuse, R26, R12 ;  /* 0x0000001a100c723c */ /* 0x040fe2000000180c */
[----:B------:R-:W3:Y:S07]  /*16d50*/  LDSM.16.MT88.4 R24, [R197+0x7880] ;  /* 0x00788000c518783b */ /* 0x000eee0000004200 */
[C---:B--2---:R-:W-:Y:S08]  /*16d60*/  HMMA.16816.F32 R136, R16.reuse, R28, R136 ;  /* 0x0000001c1088723c */ /* 0x044ff00000001888 */
[C---:B------:R-:W-:Y:S01]  /*16d70*/  HMMA.16816.F32 R140, R16.reuse, R30, R140 ;  /* 0x0000001e108c723c */ /* 0x040fe2000000188c */
[----:B------:R-:W2:Y:S03]  /*16d80*/  LDSM.16.MT88.4 R28, [R200+0x7880] ;  /* 0x00788000c81c783b */ /* 0x000ea60000004200 */
[--C-:B-1----:R-:W-:Y:S04]  /*16d90*/  FFMA.FTZ R3, R186, c[0x0][0x2d0], -R7.reuse ;  /* 0x0000b400ba037a23 */ /* 0x102fe80000010807 */
[C---:B------:R-:W-:Y:S01]  /*16da0*/  HMMA.16816.F32 R144, R16.reuse, R156, R144 ;  /* 0x0000009c1090723c */ /* 0x040fe20000001890 */
[----:B------:R1:W-:Y:S03]  /*16db0*/  MUFU.EX2 R183, R3 ;  /* 0x0000000300b77308 */ /* 0x0003e60000000800 */
[----:B------:R-:W-:Y:S04]  /*16dc0*/  FFMA.FTZ R7, R185, c[0x0][0x2d0], -R7 ;  /* 0x0000b400b9077a23 */ /* 0x000fe80000010807 */
[C---:B------:R-:W-:Y:S01]  /*16dd0*/  HMMA.16816.F32 R148, R16.reuse, R158, R148 ;  /* 0x0000009e1094723c */ /* 0x040fe20000001894 */
[----:B------:R-:W4:Y:S02]  /*16de0*/  LDSM.16.MT88.4 R156, [R199+0x7880] ;  /* 0x00788000c79c783b */ /* 0x000f240000004200 */
[----:B------:R-:W-:Y:S05]  /*16df0*/  MUFU.EX2 R181, R7 ;  /* 0x0000000700b57308 */ /* 0x000fea0000000800 */
[C---:B------:R-:W-:Y:S08]  /*16e00*/  HMMA.16816.F32 R32, R16.reuse, R160, R32 ;  /* 0x000000a01020723c */ /* 0x040ff00000001820 */
[C---:B------:R-:W-:Y:S01]  /*16e10*/  HMMA.16816.F32 R36, R16.reuse, R162, R36 ;  /* 0x000000a21024723c */ /* 0x040fe20000001824 */
[----:B------:R-:W-:Y:S03]  /*16e20*/  LDSM.16.MT88.4 R160, [R197+0x5080] ;  /* 0x00508000c5a0783b */ /* 0x000fe60000004200 */
[--C-:B-1----:R-:W-:Y:S04]  /*16e30*/  FFMA.FTZ R3, R180, c[0x0][0x2d0], -R154.reuse ;  /* 0x0000b400b4037a23 */ /* 0x102fe8000001089a */
[C---:B------:R-:W-:Y:S01]  /*16e40*/  HMMA.16816.F32 R40, R16.reuse, R164, R40 ;  /* 0x000000a41028723c */ /* 0x040fe20000001828 */
[----:B------:R1:W5:Y:S07]  /*16e50*/  MUFU.EX2 R155, R3 ;  /* 0x00000003009b7308 */ /* 0x00036e0000000800 */
[C---:B------:R-:W-:Y:S01]  /*16e60*/  HMMA.16816.F32 R44, R16.reuse, R166, R44 ;  /* 0x000000a6102c723c */ /* 0x040fe2000000182c */
[----:B------:R-:W-:Y:S07]  /*16e70*/  LDSM.16.MT88.4 R164, [R197+0x6880] ;  /* 0x00688000c5a4783b */ /* 0x000fee0000004200 */
[C---:B------:R-:W-:Y:S08]  /*16e80*/  HMMA.16816.F32 R48, R16.reuse, R20, R48 ;  /* 0x000000141030723c */ /* 0x040ff00000001830 */
[C---:B------:R-:W-:Y:S01]  /*16e90*/  HMMA.16816.F32 R52, R16.reuse, R22, R52 ;  /* 0x000000161034723c */ /* 0x040fe20000001834 */
[----:B------:R-:W2:Y:S03]  /*16ea0*/  LDSM.16.MT88.4 R20, [R197+0x9080] ;  /* 0x00908000c514783b */ /* 0x000ea60000004200 */
[--C-:B-1----:R-:W-:Y:S04]  /*16eb0*/  FFMA.FTZ R3, R182, c[0x0][0x2d0], -R154.reuse ;  /* 0x0000b400b6037a23 */ /* 0x102fe8000001089a */
[C---:B------:R-:W-:Y:S01]  /*16ec0*/  HMMA.16816.F32 R56, R16.reuse, R168, R56 ;  /* 0x000000a81038723c */ /* 0x040fe20000001838 */
[----:B------:R1:W1:Y:S07]  /*16ed0*/  MUFU.EX2 R153, R3 ;  /* 0x0000000300997308 */ /* 0x00026e0000000800 */
[C---:B------:R-:W-:Y:S01]  /*16ee0*/  HMMA.16816.F32 R60, R16.reuse, R170, R60 ;  /* 0x000000aa103c723c */ /* 0x040fe2000000183c */
[----:B------:R-:W-:Y:S07]  /*16ef0*/  LDSM.16.MT88.4 R168, [R198+0x8080] ;  /* 0x00808000c6a8783b */ /* 0x000fee0000004200 */
[C---:B------:R-:W-:Y:S08]  /*16f00*/  HMMA.16816.F32 R64, R16.reuse, R172, R64 ;  /* 0x000000ac1040723c */ /* 0x040ff00000001840 */
[C---:B------:R-:W-:Y:S01]  /*16f10*/  HMMA.16816.F32 R68, R16.reuse, R174, R68 ;  /* 0x000000ae1044723c */ /* 0x040fe20000001844 */
[----:B------:R-:W-:Y:S03]  /*16f20*/  LDSM.16.MT88.4 R172, [R200+0x8080] ;  /* 0x00808000c8ac783b */ /* 0x000fe60000004200 */
[--C-:B-1----:R-:W-:Y:S04]  /*16f30*/  FFMA.FTZ R3, R184, c[0x0][0x2d0], -R154.reuse ;  /* 0x0000b400b8037a23 */ /* 0x102fe8000001089a */
[C---:B---3--:R-:W-:Y:S01]  /*16f40*/  HMMA.16816.F32 R72, R16.reuse, R24, R72 ;  /* 0x000000181048723c */ /* 0x048fe20000001848 */
[----:B------:R1:W3:Y:S07]  /*16f50*/  MUFU.EX2 R7, R3 ;  /* 0x0000000300077308 */ /* 0x0002ee0000000800 */
[C---:B------:R-:W-:Y:S01]  /*16f60*/  HMMA.16816.F32 R76, R16.reuse, R26, R76 ;  /* 0x0000001a104c723c */ /* 0x040fe2000000184c */
[----:B------:R-:W3:Y:S07]  /*16f70*/  LDSM.16.MT88.4 R24, [R198+0x9080] ;  /* 0x00908000c618783b */ /* 0x000eee0000004200 */
[C---:B------:R-:W-:Y:S08]  /*16f80*/  HMMA.16816.F32 R80, R16.reuse, R176, R80 ;  /* 0x000000b01050723c */ /* 0x040ff00000001850 */
[C---:B------:R-:W-:Y:S01]  /*16f90*/  HMMA.16816.F32 R84, R16.reuse, R178, R84 ;  /* 0x000000b21054723c */ /* 0x040fe20000001854 */
[----:B------:R-:W-:Y:S03]  /*16fa0*/  LDSM.16.MT88.4 R176, [R199+0x8080] ;  /* 0x00808000c7b0783b */ /* 0x000fe60000004200 */
[----:B-1----:R-:W-:Y:S04]  /*16fb0*/  FFMA.FTZ R3, R187, c[0x0][0x2d0], -R154 ;  /* 0x0000b400bb037a23 */ /* 0x002fe8000001089a */
[C---:B--2---:R-:W-:Y:S01]  /*16fc0*/  HMMA.16816.F32 R88, R16.reuse, R28, R88 ;  /* 0x0000001c1058723c */ /* 0x044fe20000001858 */
[----:B------:R1:W2:Y:S07]  /*16fd0*/  MUFU.EX2 R6, R3 ;  /* 0x0000000300067308 */ /* 0x0002ae0000000800 */
[C---:B------:R-:W-:Y:S01]  /*16fe0*/  HMMA.16816.F32 R92, R16.reuse, R30, R92 ;  /* 0x0000001e105c723c */ /* 0x040fe2000000185c */
[----:B------:R-:W2:Y:S07]  /*16ff0*/  LDSM.16.MT88.4 R28, [R200+0x9080] ;  /* 0x00908000c81c783b */ /* 0x000eae0000004200 */
[C---:B----4-:R-:W-:Y:S08]  /*17000*/  HMMA.16816.F32 R96, R16.reuse, R156, R96 ;  /* 0x0000009c1060723c */ /* 0x050ff00000001860 */
[C---:B------:R-:W-:Y:S01]  /*17010*/  HMMA.16816.F32 R100, R16.reuse, R158, R100 ;  /* 0x0000009e1064723c */ /* 0x040fe20000001864 */
[----:B------:R-:W4:Y:S03]  /*17020*/  LDSM.16.MT88.4 R156, [R199+0x9080] ;  /* 0x00908000c79c783b */ /* 0x000f260000004200 */
[----:B-1----:R-:W-:Y:S02]  /*17030*/  FFMA.FTZ R3, R0, R229, R215 ;  /* 0x000000e500037223 */ /* 0x002fe400000100d7 */
[----:B------:R-:W-:Y:S02]  /*17040*/  FADD.FTZ R0, R223, R2 ;  /* 0x00000002df007221 */ /* 0x000fe40000010000 */
[C---:B------:R-:W-:Y:S04]  /*17050*/  HMMA.16816.F32 R104, R16.reuse, R20, R104 ;  /* 0x000000141068723c */ /* 0x040fe80000001868 */
[----:B------:R-:W-:Y:S02]  /*17060*/  FADD.FTZ R2, R214, R3 ;  /* 0x00000003d6027221 */ /* 0x000fe40000010000 */
[----:B------:R-:W-:Y:S02]  /*17070*/  FADD.FTZ R0, R222, R0 ;  /* 0x00000000de007221 */ /* 0x000fe40000010000 */
[C---:B------:R-:W-:Y:S01]  /*17080*/  HMMA.16816.F32 R108, R16.reuse, R22, R108 ;  /* 0x00000016106c723c */ /* 0x040fe2000000186c */
[----:B------:R-:W1:Y:S03]  /*17090*/  LDSM.16.MT88.4 R20, [R198+0x5080] ;  /* 0x00508000c614783b */ /* 0x000e660000004200 */
[----:B------:R-:W-:Y:S02]  /*170a0*/  FADD.FTZ R2, R213, R2 ;  /* 0x00000002d5027221 */ /* 0x000fe40000010000 */
[----:B------:R-:W-:Y:S02]  /*170b0*/  FADD.FTZ R0, R216, R0 ;  /* 0x00000000d8007221 */ /* 0x000fe40000010000 */
[C---:B---3--:R-:W-:Y:S04]  /*170c0*/  HMMA.16816.F32 R112, R16.reuse, R24, R112 ;  /* 0x000000181070723c */ /* 0x048fe80000001870 */
        /* <DEDUP_REMOVED lines=13> */
[C---:B----4-:R-:W-:Y:S04]  /*171a0*/  HMMA.16816.F32 R128, R16.reuse, R156, R128 ;  /* 0x0000009c1080723c */ /* 0x050fe80000001880 */
[----:B------:R-:W-:Y:S02]  /*171b0*/  FADD.FTZ R2, R190, R2 ;  /* 0x00000002be027221 */ /* 0x000fe40000010000 */
[----:B------:R-:W-:Y:S02]  /*171c0*/  FADD.FTZ R0, R189, R0 ;  /* 0x00000000bd007221 */ /* 0x000fe40000010000 */
[----:B------:R-:W-:Y:S04]  /*171d0*/  HMMA.16816.F32 R132, R16, R158, R132 ;  /* 0x0000009e1084723c */ /* 0x000fe80000001884 */
[----:B-----5:R-:W-:Y:S02]  /*171e0*/  FADD.FTZ R3, R155, R2 ;  /* 0x000000029b037221 */ /* 0x020fe40000010000 */
[C---:B------:R-:W-:Y:S01]  /*171f0*/  FADD.FTZ R2, R188.reuse, R0 ;  /* 0x00000000bc027221 */ /* 0x040fe20000010000 */
[----:B------:R-:W-:Y:S01]  /*17200*/  F2FP.PACK_AB R16, R188, R189 ;  /* 0x000000bdbc10723e */ /* 0x000fe200000000ff */
[----:B------:R-:W-:Y:S01]  /*17210*/  FADD.FTZ R0, R153, R3 ;  /* 0x0000000399007221 */ /* 0x000fe20000010000 */
[----:B------:R-:W-:Y:S03]  /*17220*/  F2FP.PACK_AB R18, R181, R183 ;  /* 0x000000b7b512723e */ /* 0x000fe600000000ff */
[----:B------:R-:W-:Y:S01]  /*17230*/  F2FP.PACK_AB R17, R153, R155 ;  /* 0x0000009b9911723e */ /* 0x000fe200000000ff */
[----:B------:R-:W-:Y:S01]  /*17240*/  FADD.FTZ R0, R7, R0 ;  /* 0x0000000007007221 */ /* 0x000fe20000010000 */
[C---:B------:R-:W-:Y:S01]  /*17250*/  F2FP.PACK_AB R19, R6.reuse, R7 ;  /* 0x000000070613723e */ /* 0x040fe200000000ff */
[----:B------:R-:W-:Y:S01]  /*17260*/  FADD.FTZ R2, R183, R2 ;  /* 0x00000002b7027221 */ /* 0x000fe20000010000 */
[----:B------:R-:W-:Y:S01]  /*17270*/  MOV R7, R4 ;  /* 0x0000000400077202 */ /* 0x000fe20000000f00 */
[----:B------:R-:W-:Y:S01]  /*17280*/  FADD.FTZ R229, R6, R0 ;  /* 0x0000000006e57221 */ /* 0x000fe20000010000 */
[----:B------:R-:W-:Y:S01]  /*17290*/  IADD3 R0, R218, -0x1, RZ ;  /* 0xffffffffda007810 */ /* 0x000fe20007ffe0ff */
[----:B------:R-:W-:Y:S01]  /*172a0*/  FADD.FTZ R230, R181, R2 ;  /* 0x00000002b5e67221 */ /* 0x000fe20000010000 */
[----:B------:R-:W-:Y:S01]  /*172b0*/  MOV R6, R152 ;  /* 0x0000009800067202 */ /* 0x000fe20000000f00 */
[C---:B------:R-:W-:Y:S01]  /*172c0*/  HMMA.16816.F32 R156, R16.reuse, R160, R8 ;  /* 0x000000a0109c723c */ /* 0x040fe20000001808 */
[----:B------:R-:W4:Y:S02]  /*172d0*/  LDSM.16.MT88.4 R8, [R198+0x6880] ;  /* 0x00688000c608783b */ /* 0x000f240000004200 */
[----:B------:R-:W-:Y:S02]  /*172e0*/  MOV R218, R0 ;  /* 0x0000000000da7202 */ /* 0x000fe40000000f00 */
[----:B------:R-:W-:Y:S03]  /*172f0*/  MOV R153, R4 ;  /* 0x0000000400997202 */ /* 0x000fe60000000f00 */
        /* <DEDUP_REMOVED lines=13> */
[----:B------:R-:W2:Y:S07]  /*173d0*/  LDSM.16.MT88.4 R164, [R198+0x9880] ;  /* 0x00988000c6a4783b */ /* 0x000eae0000004200 */
[C---:B----4-:R-:W-:Y:S08]  /*173e0*/  HMMA.16816.F32 R48, R16.reuse, R8, R48 ;  /* 0x000000081030723c */ /* 0x050ff00000001830 */
[C---:B------:R-:W-:Y:S01]  /*173f0*/  HMMA.16816.F32 R52, R16.reuse, R10, R52 ;  /* 0x0000000a1034723c */ /* 0x040fe20000001834 */
[----:B------:R-:W4:Y:S07]  /*17400*/  LDSM.16.MT88.4 R8, [R200+0x9880] ;  /* 0x00988000c808783b */ /* 0x000f2e0000004200 */
[C---:B-----5:R-:W-:Y:S08]  /*17410*/  HMMA.16816.F32 R56, R16.reuse, R12, R56 ;  /* 0x0000000c1038723c */ /* 0x060ff00000001838 */
[C---:B------:R-:W-:Y:S01]  /*17420*/  HMMA.16816.F32 R60, R16.reuse, R14, R60 ;  /* 0x0000000e103c723c */ /* 0x040fe2000000183c */
[----:B------:R-:W5:Y:S07]  /*17430*/  LDSM.16.MT88.4 R12, [R199+0x9880] ;  /* 0x00988000c70c783b */ /* 0x000f6e0000004200 */
[C---:B-1----:R-:W-:Y:S08]  /*17440*/  HMMA.16816.F32 R64, R16.reuse, R20, R64 ;  /* 0x000000141040723c */ /* 0x042ff00000001840 */
        /* <DEDUP_REMOVED lines=13> */
[C---:B----4-:R-:W-:Y:S08]  /*17520*/  HMMA.16816.F32 R120, R16.reuse, R8, R120 ;  /* 0x000000081078723c */ /* 0x050ff00000001878 */
[C---:B------:R-:W-:Y:S08]  /*17530*/  HMMA.16816.F32 R124, R16.reuse, R10, R124 ;  /* 0x0000000a107c723c */ /* 0x040ff0000000187c */
[C---:B-----5:R-:W-:Y:S08]  /*17540*/  HMMA.16816.F32 R128, R16.reuse, R12, R128 ;  /* 0x0000000c1080723c */ /* 0x060ff00000001880 */
[----:B------:R-:W-:Y:S01]  /*17550*/  HMMA.16816.F32 R132, R16, R14, R132 ;  /* 0x0000000e1084723c */ /* 0x000fe20000001884 */
[----:B------:R-:W-:Y:S07]  /*17560*/  @!UPT UIADD3 URZ, URZ, URZ, URZ ;  /* 0x0000003f3f3ff290 */ /* 0x000fee000fffe03f */
[----:B------:R-:W-:-:S11]  /*17570*/  @P0 BRA `(.L_x_1287) ;  /* 0xffffc6f000000947 */ /* 0x000fd6000383ffff */
.L_x_1265:
[----:B------:R-:W-:Y:S05]  /*17580*/  BRA.DIV ~URZ, `(.L_x_1288) ;  /* 0x00004cc27f007947 */ /* 0x000fea000b800000 */
[----:B------:R1:W2:Y:S02]  /*17590*/  SHFL.BFLY PT, R5, R230, 0x2, 0x1f ;  /* 0x0c401f00e6057f89 */ /* 0x0002a400000e0000 */
.L_x_1355:
[----:B--2---:R-:W-:Y:S01]  /*175a0*/  FADD.FTZ R5, R5, R230 ;  /* 0x000000e605057221 */ /* 0x004fe20000010000 */
[----:B------:R-:W-:Y:S05]  /*175b0*/  BRA.DIV ~URZ, `(.L_x_1289) ;  /* 0x00004cf27f007947 */ /* 0x000fea000b800000 */
[----:B------:R-:W2:Y:S04]  /*175c0*/  SHFL.BFLY PT, R4, R229, 0x2, 0x1f ;  /* 0x0c401f00e5047f89 */ /* 0x000ea800000e0000 */
[----:B------:R-:W3:Y:S01]  /*175d0*/  SHFL.BFLY PT, R2, R5, 0x1, 0x1f ;  /* 0x0c201f0005027f89 */ /* 0x000ee200000e0000 */
[----:B--2---:R-:W-:-:S02]  /*175e0*/  FADD.FTZ R4, R4, R229 ;  /* 0x000000e504047221 */ /* 0x004fc40000010000 */
[----:B---3--:R-:W-:-:S03]  /*175f0*/  FADD.FTZ R5, R5, R2 ;  /* 0x0000000205057221 */ /* 0x008fc60000010000 */
[----:B------:R2:W3:Y:S04]  /*17600*/  SHFL.BFLY PT, R0, R4, 0x1, 0x1f ;  /* 0x0c201f0004007f89 */ /* 0x0004e800000e0000 */
.L_x_1356:
[----:B------:R-:W-:Y:S01]  /*17610*/  FSETP.NE.FTZ.AND P1, PT, R5, RZ, PT ;  /* 0x000000ff0500720b */ /* 0x000fe20003f35000 */
[----:B--23--:R-:W-:Y:S01]  /*17620*/  FADD.FTZ R4, R0, R4 ;  /* 0x0000000400047221 */ /* 0x00cfe20000010000 */
[----:B------:R-:W-:Y:S02]  /*17630*/  MOV R2, RZ ;  /* 0x000000ff00027202 */ /* 0x000fe40000000f00 */
[----:B------:R-:W-:Y:S02]  /*17640*/  MOV R0, RZ ;  /* 0x000000ff00007202 */ /* 0x000fe40000000f00 */
[----:B------:R-:W-:Y:S02]  /*17650*/  FSETP.NE.FTZ.AND P0, PT, R4, RZ, PT ;  /* 0x000000ff0400720b */ /* 0x000fe40003f15000 */
[----:B------:R-:W-:-:S05]  /*17660*/  MOV R153, 0xff800000 ;  /* 0xff80000000997802 */ /* 0x000fca0000000f00 */
[----:B------:R-:W2:Y:S01]  /*17670*/  @P1 MUFU.RCP R2, R5 ;  /* 0x0000000500021308 */ /* 0x000ea20000001000 */
[----:B------:R-:W-:-:S05]  /*17680*/  @P1 MOV R3, 0x3f317218 ;  /* 0x3f31721800031802 */ /* 0x000fca0000000f00 */
[----:B------:R-:W-:Y:S02]  /*17690*/  @P1 FMUL.FTZ R3, R3, c[0x0][0x2d0] ;  /* 0x0000b40003031a20 */ /* 0x000fe40000410000 */
        /* <DEDUP_REMOVED lines=67> */
[----:B------:R-:W4:Y:S01]  /*17ad0*/  @P0 MUFU.LG2 R2, R4 ;  /* 0x0000000400020308 */ /* 0x000f220000000c00 */
[----:B---3--:R-:W-:Y:S02]  /*17ae0*/  @P1 FMUL.FTZ R5, R5, 0.69314718246459960938 ;  /* 0x3f31721805051820 */ /* 0x008fe40000410000 */
[C---:B--2---:R-:W-:Y:S02]  /*17af0*/  FMUL.FTZ R158, R0.reuse, R158 ;  /* 0x0000009e009e7220 */ /* 0x044fe40000410000 */
[----:B------:R-:W-:Y:S01]  /*17b00*/  @P1 FFMA.FTZ R153, R3, R152, R5 ;  /* 0x0000009803991223 */ /* 0x000fe20000010005 */
[----:B------:R-:W-:Y:S01]  /*17b10*/  @P0 MOV R3, 0x3f317218 ;  /* 0x3f31721800030802 */ /* 0x000fe20000000f00 */
[C---:B------:R-:W-:Y:S01]  /*17b20*/  FMUL.FTZ R159, R0.reuse, R159 ;  /* 0x0000009f009f7220 */ /* 0x040fe20000410000 */
[----:B------:R-:W-:Y:S01]  /*17b30*/  PLOP3.LUT P1, PT, PT, PT, PT, 0x8, 0x0 ;  /* 0x000000000000781c */ /* 0x000fe20003f2e170 */
[----:B------:R-:W-:-:S02]  /*17b40*/  FMUL.FTZ R162, R0, R162 ;  /* 0x000000a200a27220 */ /* 0x000fc40000410000 */
[----:B------:R-:W-:Y:S02]  /*17b50*/  @P0 FMUL.FTZ R3, R3, c[0x0][0x2d0] ;  /* 0x0000b40003030a20 */ /* 0x000fe40000410000 */
[C---:B------:R-:W-:Y:S02]  /*17b60*/  FMUL.FTZ R163, R0.reuse, R163 ;  /* 0x000000a300a37220 */ /* 0x040fe40000410000 */
[----:B------:R-:W-:Y:S02]  /*17b70*/  FMUL.FTZ R138, R0, R138 ;  /* 0x0000008a008a7220 */ /* 0x000fe40000410000 */
[----:B----4-:R-:W-:Y:S02]  /*17b80*/  @P0 FMUL.FTZ R2, R2, 0.69314718246459960938 ;  /* 0x3f31721802020820 */ /* 0x010fe40000410000 */
        /* <DEDUP_REMOVED lines=60> */
.L_x_1182:
[----:B------:R-:W-:Y:S05]  /*17f50*/  @P1 BRA `(.L_x_1290) ;  /* 0x00001aa000001947 */ /* 0x000fea0003800000 */
[----:B------:R-:W2:Y:S01]  /*17f60*/  S2R R65, SR_TID.X ;  /* 0x0000000000417919 */ /* 0x000ea20000002100 */
[----:B------:R-:W-:Y:S01]  /*17f70*/  F2FP.PACK_AB R50, R51, R50 ;  /* 0x000000323332723e */ /* 0x000fe200000000ff */
[----:B------:R-:W-:Y:S01]  /*17f80*/  WARPSYNC 0xffffffff ;  /* 0xffffffff00007948 */ /* 0x000fe20003800000 */
[----:B------:R-:W-:Y:S01]  /*17f90*/  F2FP.PACK_AB R46, R47, R46 ;  /* 0x0000002e2f2e723e */ /* 0x000fe200000000ff */
[----:B------:R-:W-:Y:S01]  /*17fa0*/  BAR.SYNC.DEFER_BLOCKING 0x1, 0x100 ;  /* 0x0044000000007b1d */ /* 0x000fe20000010000 */
        /* <DEDUP_REMOVED lines=10> */
[----:B--2---:R-:W-:Y:S02]  /*18050*/  SHF.R.S32.HI R51, RZ, 0x1f, R65 ;  /* 0x0000001fff337819 */ /* 0x004fe40000011441 */
[----:B------:R-:W-:Y:S02]  /*18060*/  F2FP.PACK_AB R5, R145, R144 ;  /* 0x000000909105723e */ /* 0x000fe400000000ff */
[----:B------:R-:W-:-:S02]  /*18070*/  LEA.HI R2, R51, R65, RZ, 0x2 ;  /* 0x0000004133027211 */ /* 0x000fc400078f10ff */
[----:B------:R-:W-:Y:S02]  /*18080*/  LEA.HI R47, R51, R65, RZ, 0x5 ;  /* 0x00000041332f7211 */ /* 0x000fe400078f28ff */
[--C-:B------:R-:W-:Y:S02]  /*18090*/  SHF.R.S32.HI R4, RZ, 0x2, R2.reuse ;  /* 0x00000002ff047819 */ /* 0x100fe40000011402 */
[----:B------:R-:W-:Y:S02]  /*180a0*/  SHF.R.S32.HI R0, RZ, 0x1f, R2 ;  /* 0x0000001fff007819 */ /* 0x000fe40000011402 */
[----:B------:R-:W-:Y:S02]  /*180b0*/  SHF.R.S32.HI R43, RZ, 0x5, R47 ;  /* 0x00000005ff2b7819 */ /* 0x000fe4000001142f */
[----:B------:R-:W-:Y:S02]  /*180c0*/  LEA.HI R0, R0, R4, RZ, 0x3 ;  /* 0x0000000400007211 */ /* 0x000fe400078f18ff */
[----:B------:R-:W-:-:S02]  /*180d0*/  F2FP.PACK_AB R146, R147, R146 ;  /* 0x000000929392723e */ /* 0x000fc400000000ff */
        /* <DEDUP_REMOVED lines=21> */
[----:B------:R-:W-:Y:S02]  /*18230*/  F2FP.PACK_AB R38, R9, R18 ;  /* 0x000000120926723e */ /* 0x000fe400000000ff */
[----:B------:R-:W-:Y:S02]  /*18240*/  F2FP.PACK_AB R37, R11, R20 ;  /* 0x000000140b25723e */ /* 0x000fe400000000ff */
[C---:B------:R-:W-:Y:S01]  /*18250*/  IADD3 R3, R0.reuse, 0x80, RZ ;  /* 0x0000008000037810 */ /* 0x040fe20007ffe0ff */
[----:B------:R2:W-:Y:S01]  /*18260*/  STS [R0+0x80], R48 ;  /* 0x0000803000007388 */ /* 0x0005e20000000800 */
[C---:B------:R-:W-:Y:S02]  /*18270*/  IADD3 R2, R0.reuse, 0x70, RZ ;  /* 0x0000007000027810 */ /* 0x040fe40007ffe0ff */
[----:B------:R-:W-:Y:S01]  /*18280*/  @P0 IADD3 R2, R3, 0x10, RZ ;  /* 0x0000001003020810 */ /* 0x000fe20007ffe0ff */
[----:B------:R-:W-:Y:S01]  /*18290*/  STS [R0+0x480], R158 ;  /* 0x0004809e00007388 */ /* 0x000fe20000000800 */
[----:B------:R-:W-:Y:S01]  /*182a0*/  IMAD.IADD R3, R0, 0x1, R4 ;  /* 0x0000000100037824 */ /* 0x000fe200078e0204 */
[----:B------:R-:W-:-:S02]  /*182b0*/  F2FP.PACK_AB R35, R53, R52 ;  /* 0x000000343523723e */ /* 0x000fc400000000ff */
[----:B------:R3:W-:Y:S01]  /*182c0*/  STS [R2], R7 ;  /* 0x0000000702007388 */ /* 0x0007e20000000800 */
[----:B------:R-:W-:Y:S01]  /*182d0*/  IMAD.IADD R4, R4, 0x1, R2 ;  /* 0x0000000104047824 */ /* 0x000fe200078e0202 */
[----:B------:R-:W-:Y:S02]  /*182e0*/  F2FP.PACK_AB R54, R55, R54 ;  /* 0x000000363736723e */ /* 0x000fe400000000ff */
[----:B------:R-:W-:Y:S01]  /*182f0*/  STS [R2+0x400], R162 ;  /* 0x000400a202007388 */ /* 0x000fe20000000800 */
[----:B------:R-:W-:Y:S02]  /*18300*/  F2FP.PACK_AB R34, R57, R56 ;  /* 0x000000383922723e */ /* 0x000fe400000000ff */
[----:B------:R-:W-:Y:S01]  /*18310*/  F2FP.PACK_AB R58, R59, R58 ;  /* 0x0000003a3b3a723e */ /* 0x000fe200000000ff */
[----:B------:R4:W-:Y:S01]  /*18320*/  STS [R3+0x80], R6 ;  /* 0x0000800603007388 */ /* 0x0009e20000000800 */
[----:B------:R-:W-:Y:S02]  /*18330*/  F2FP.PACK_AB R33, R61, R60 ;  /* 0x0000003c3d21723e */ /* 0x000fe400000000ff */
[----:B------:R-:W-:Y:S01]  /*18340*/  F2FP.PACK_AB R62, R63, R62 ;  /* 0x0000003e3f3e723e */ /* 0x000fe200000000ff */
[----:B------:R-:W-:Y:S01]  /*18350*/  STS [R3+0x480], R138 ;  /* 0x0004808a03007388 */ /* 0x000fe20000000800 */
[----:B------:R-:W-:-:S02]  /*18360*/  F2FP.PACK_AB R32, R32, R64 ;  /* 0x000000402020723e */ /* 0x000fc400000000ff */
[----:B------:R-:W-:Y:S01]  /*18370*/  F2FP.PACK_AB R66, R67, R66 ;  /* 0x000000424342723e */ /* 0x000fe200000000ff */
[----:B------:R1:W-:Y:S01]  /*18380*/  STS [R4], R8 ;  /* 0x0000000804007388 */ /* 0x0003e20000000800 */
[----:B--2---:R-:W-:Y:S01]  /*18390*/  IMAD.MOV.U32 R48, RZ, RZ, 0x40 ;  /* 0x00000040ff307424 */ /* 0x004fe200078e00ff */
[----:B------:R-:W-:Y:S02]  /*183a0*/  F2FP.PACK_AB R31, R31, R68 ;  /* 0x000000441f1f723e */ /* 0x000fe400000000ff */
[----:B------:R-:W-:Y:S01]  /*183b0*/  STS [R4+0x400], R142 ;  /* 0x0004008e04007388 */ /* 0x000fe20000000800 */
[----:B------:R-:W-:Y:S02]  /*183c0*/  F2FP.PACK_AB R70, R71, R70 ;  /* 0x000000464746723e */ /* 0x000fe400000000ff */
[----:B------:R-:W-:Y:S02]  /*183d0*/  F2FP.PACK_AB R30, R30, R72 ;  /* 0x000000481e1e723e */ /* 0x000fe400000000ff */
[----:B---3--:R-:W-:-:S02]  /*183e0*/  SEL R7, R48, 0xffffffc0, !P2 ;  /* 0xffffffc030077807 */ /* 0x008fc40005000000 */
[----:B------:R-:W-:Y:S02]  /*183f0*/  F2FP.PACK_AB R74, R75, R74 ;  /* 0x0000004a4b4a723e */ /* 0x000fe400000000ff */
[----:B------:R-:W-:Y:S02]  /*18400*/  F2FP.PACK_AB R29, R29, R76 ;  /* 0x0000004c1d1d723e */ /* 0x000fe400000000ff */
[----:B------:R-:W-:Y:S01]  /*18410*/  F2FP.PACK_AB R78, R79, R78 ;  /* 0x0000004e4f4e723e */ /* 0x000fe200000000ff */
[----:B----4-:R-:W-:Y:S01]  /*18420*/  IMAD.IADD R6, R0, 0x1, R7 ;  /* 0x0000000100067824 */ /* 0x010fe200078e0207 */
[----:B------:R-:W-:Y:S02]  /*18430*/  F2FP.PACK_AB R28, R28, R80 ;  /* 0x000000501c1c723e */ /* 0x000fe400000000ff */
[----:B------:R-:W-:Y:S02]  /*18440*/  F2FP.PACK_AB R82, R83, R82 ;  /* 0x000000525352723e */ /* 0x000fe400000000ff */
[----:B------:R2:W-:Y:S01]  /*18450*/  STS [R6+0x80], R5 ;  /* 0x0000800506007388 */ /* 0x0005e20000000800 */
[----:B------:R-:W-:Y:S01]  /*18460*/  F2FP.PACK_AB R27, R27, R84 ;  /* 0x000000541b1b723e */ /* 0x000fe200000000ff */
[----:B-1----:R-:W-:-:S02]  /*18470*/  IMAD.IADD R8, R7, 0x1, R2 ;  /* 0x0000000107087824 */ /* 0x002fc400078e0202 */
        /* <DEDUP_REMOVED lines=13> */
[----:B--2---:R-:W-:Y:S01]  /*18550*/  IMAD.IADD R5, R7, 0x1, R3 ;  /* 0x0000000107057824 */ /* 0x004fe200078e0203 */
[----:B------:R-:W-:Y:S01]  /*18560*/  F2FP.PACK_AB R106, R107, R106 ;  /* 0x0000006a6b6a723e */ /* 0x000fe200000000ff */
        /* <DEDUP_REMOVED lines=22> */
[----:B------:R-:W-:Y:S01]  /*186d0*/  ISETP.NE.U32.AND P0, PT, RZ, c[0x0][0x500], PT ;  /* 0x00014000ff007a0c */ /* 0x000fe20003f05070 */
[----:B------:R-:W-:Y:S01]  /*186e0*/  STS [R2+0x4400], R46 ;  /* 0x0044002e02007388 */ /* 0x000fe20000000800 */
[----:B------:R-:W-:Y:S02]  /*186f0*/  ISETP.NE.U32.AND P1, PT, RZ, c[0x0][0x508], PT ;  /* 0x00014200ff007a0c */ /* 0x000fe40003f25070 */
[----:B------:R-:W-:Y:S01]  /*18700*/  ISETP.NE.AND.EX P0, PT, RZ, c[0x0][0x504], PT, P0 ;  /* 0x00014100ff007a0c */ /* 0x000fe20003f05300 */
[----:B------:R-:W-:Y:S01]  /*18710*/  STS [R3+0x4080], R36 ;  /* 0x0040802403007388 */ /* 0x000fe20000000800 */
[----:B------:R-:W-:-:S03]  /*18720*/  ISETP.NE.AND.EX P1, PT, RZ, c[0x0][0x50c], PT, P1 ;  /* 0x00014300ff007a0c */ /* 0x000fc60003f25310 */
        /* <DEDUP_REMOVED lines=40> */
[----:B------:R1:W-:Y:S04]  /*189b0*/  STS [R5+0xc080], R9 ;  /* 0x00c0800905007388 */ /* 0x0003e80000000800 */
[----:B------:R2:W-:Y:S04]  /*189c0*/  STS [R5+0xc480], R15 ;  /* 0x00c4800f05007388 */ /* 0x0005e80000000800 */
[----:B------:R2:W-:Y:S04]  /*189d0*/  STS [R7+0xc000], R14 ;  /* 0x00c0000e07007388 */ /* 0x0005e80000000800 */
[----:B------:R2:W-:Y:S01]  /*189e0*/  STS [R7+0xc400], R13 ;  /* 0x00c4000d07007388 */ /* 0x0005e20000000800 */
[----:B-1----:R-:W-:-:S03]  /*189f0*/  IMAD.WIDE R8, R252, R2, c[0x0][0x500] ;  /* 0x00014000fc087625 */ /* 0x002fc600078e0202 */
[----:B------:R-:W-:Y:S06]  /*18a00*/  BAR.SYNC.DEFER_BLOCKING 0x1, 0x100 ;  /* 0x0044000000007b1d */ /* 0x000fec0000010000 */
[----:B------:R-:W3:Y:S01]  /*18a10*/  @P0 LDG.E R0, [R8.64] ;  /* 0x0000000e08000981 */ /* 0x000ee2000c1e1900 */
[----:B------:R-:W-:Y:S02]  /*18a20*/  IMAD.MOV.U32 R29, RZ, RZ, c[0x0][0x388] ;  /* 0x0000e200ff1d7624 */ /* 0x000fe400078e00ff */
[----:B------:R-:W-:-:S05]  /*18a30*/  @P1 IMAD.WIDE R2, R252, R2, c[0x0][0x508] ;  /* 0x00014200fc021625 */ /* 0x000fca00078e0202 */
[----:B------:R1:W5:Y:S02]  /*18a40*/  @P1 LDG.E R29, [R2.64] ;  /* 0x0000000e021d1981 */ /* 0x000364000c1e1900 */
[----:B-1----:R-:W-:Y:S02]  /*18a50*/  CS2R R2, SRZ ;  /* 0x0000000000027805 */ /* 0x002fe4000001ff00 */
[--C-:B---3--:R-:W-:Y:S01]  /*18a60*/  @P0 SHF.R.S32.HI R3, RZ, 0x1f, R0.reuse ;  /* 0x0000001fff030819 */ /* 0x108fe20000011400 */
[----:B------:R-:W-:Y:S01]  /*18a70*/  @P0 IMAD.MOV.U32 R2, RZ, RZ, R0 ;  /* 0x000000ffff020224 */ /* 0x000fe200078e0000 */
[----:B------:R-:W-:Y:S05]  /*18a80*/  @P1 BRA `(.L_x_1291) ;  /* 0x0000004000001947 */ /* 0x000fea0003800000 */
[----:B--2---:R-:W-:Y:S05]  /*18a90*/  @!P0 BRA `(.L_x_1291) ;  /* 0x0000003000008947 */ /* 0x004fea0003800000 */
[----:B------:R-:W2:Y:S04]  /*18aa0*/  LDG.E R4, [R8.64] ;  /* 0x0000000e08047981 */ /* 0x000ea8000c1e1900 */
[----:B------:R-:W2:Y:S02]  /*18ab0*/  LDG.E R0, [R8.64+0x4] ;  /* 0x0000040e08007981 */ /* 0x000ea4000c1e1900 */
[----:B--2--5:R-:W-:-:S02]  /*18ac0*/  IADD3 R29, -R4, R0, RZ ;  /* 0x00000000041d7210 */ /* 0x024fc40007ffe1ff */
.L_x_1291:
[----:B--2---:R-:W1:Y:S01]  /*18ad0*/  S2R R9, SR_CTAID.Y ;  /* 0x0000000000097919 */ /* 0x004e620000002600 */
[----:B------:R-:W-:Y:S01]  /*18ae0*/  LOP3.LUT R0, R47, 0xffffffe0, RZ, 0xc0, !PT ;  /* 0xffffffe02f007812 */ /* 0x000fe200078ec0ff */
[----:B------:R-:W-:Y:S01]  /*18af0*/  IMAD.MOV.U32 R8, RZ, RZ, c[0x0][0x4e8] ;  /* 0x00013a00ff087624 */ /* 0x000fe200078e00ff */
[----:B------:R-:W-:Y:S01]  /*18b00*/  SHF.R.S32.HI R4, RZ, 0x1f, R43 ;  /* 0x0000001fff047819 */ /* 0x000fe2000001142b */
[----:B------:R-:W2:Y:S01]  /*18b10*/  S2R R28, SR_CTAID.X ;  /* 0x00000000001c7919 */ /* 0x000ea20000002500 */
[----:B------:R-:W-:Y:S01]  /*18b20*/  LEA.HI R16, R51, R65, RZ, 0x3 ;  /* 0x0000004133107211 */ /* 0x000fe200078f18ff */
[----:B------:R-:W-:Y:S01]  /*18b30*/  IMAD.IADD R0, R65, 0x1, -R0 ;  /* 0x0000000141007824 */ /* 0x000fe200078e0a00 */
[----:B------:R-:W-:Y:S01]  /*18b40*/  LEA.HI R4, R4, R43, RZ, 0x3 ;  /* 0x0000002b04047211 */ /* 0x000fe200078f18ff */
[----:B------:R-:W3:Y:S01]  /*18b50*/  S2R R10, SR_CTAID.Y ;  /* 0x00000000000a7919 */ /* 0x000ee20000002600 */
[----:B------:R-:W-:Y:S01]  /*18b60*/  ISETP.NE.AND P1, PT, R8, 0x1, PT ;  /* 0x000000010800780c */ /* 0x000fe20003f25270 */
[----:B-----5:R-:W-:Y:S01]  /*18b70*/  IMAD R29, R29, c[0x0][0x4e8], RZ ;  /* 0x00013a001d1d7a24 */ /* 0x020fe200078e02ff */
[----:B------:R-:W-:Y:S01]  /*18b80*/  SHF.R.S32.HI R7, RZ, 0x1f, R0 ;  /* 0x0000001fff077819 */ /* 0x000fe20000011400 */
[----:B------:R-:W-:Y:S01]  /*18b90*/  BSSY B0, `(.L_x_1292) ;  /* 0x0000089000007945 */ /* 0x000fe20003800000 */
[----:B------:R-:W-:-:S02]  /*18ba0*/  LOP3.LUT R5, R4, 0xffffff8, RZ, 0xc0, !PT ;  /* 0x0ffffff804057812 */ /* 0x000fc400078ec0ff */
[----:B------:R-:W-:Y:S02]  /*18bb0*/  LEA.HI R4, R21, R21, RZ, 0x1 ;  /* 0x0000001515047211 */ /* 0x000fe400078f08ff */
[----:B------:R-:W-:Y:S01]  /*18bc0*/  LEA.HI R7, R7, R0, RZ, 0x2 ;  /* 0x0000000007077211 */ /* 0x000fe200078f10ff */
[----:B------:R-:W-:Y:S01]  /*18bd0*/  IMAD.IADD R6, R43, 0x1, -R5 ;  /* 0x000000012b067824 */ /* 0x000fe200078e0a05 */
[----:B------:R-:W-:Y:S02]  /*18be0*/  LOP3.LUT R4, R4, 0x1ffffffe, RZ, 0xc0, !PT ;  /* 0x1ffffffe04047812 */ /* 0x000fe400078ec0ff */
[----:B------:R-:W-:Y:S02]  /*18bf0*/  SHF.R.S32.HI R5, RZ, 0x2, R7 ;  /* 0x00000002ff057819 */ /* 0x000fe40000011407 */
[----:B------:R-:W-:Y:S02]  /*18c00*/  IADD3 R7, R21, -R4, RZ ;  /* 0x8000000415077210 */ /* 0x000fe40007ffe0ff */
[----:B-1----:R-:W-:Y:S01]  /*18c10*/  SHF.R.S32.HI R9, RZ, 0x1f, R9 ;  /* 0x0000001fff097819 */ /* 0x002fe20000011409 */
[----:B------:R-:W-:Y:S01]  /*18c20*/  IMAD R17, R6, 0x10, R5 ;  /* 0x0000001006117824 */ /* 0x000fe200078e0205 */
[----:B------:R-:W-:Y:S01]  /*18c30*/  LOP3.LUT P2, RZ, R0, 0x3, RZ, 0xc0, !PT ;  /* 0x0000000300ff7812 */ /* 0x000fe2000784c0ff */
[----:B------:R-:W-:Y:S01]  /*18c40*/  IMAD R0, R3, c[0x0][0x3a0], RZ ;  /* 0x0000e80003007a24 */ /* 0x000fe200078e02ff */
[----:B------:R-:W-:Y:S01]  /*18c50*/  LOP3.LUT R12, R16, 0xfffffff8, RZ, 0xc0, !PT ;  /* 0xfffffff8100c7812 */ /* 0x000fe200078ec0ff */
[----:B------:R-:W-:Y:S01]  /*18c60*/  IMAD R6, R7, 0x8, R17 ;  /* 0x0000000807067824 */ /* 0x000fe200078e0211 */
[----:B------:R-:W-:Y:S01]  /*18c70*/  SEL R15, R252, RZ, !P0 ;  /* 0x000000fffc0f7207 */ /* 0x000fe20004000000 */
[----:B------:R-:W-:Y:S01]  /*18c80*/  IMAD R8, R9, c[0x0][0x490], RZ ;  /* 0x0001240009087a24 */ /* 0x000fe200078e02ff */
[----:B------:R-:W-:Y:S01]  /*18c90*/  SHF.R.S32.HI R16, RZ, 0x3, R16 ;  /* 0x00000003ff107819 */ /* 0x000fe20000011410 */
[----:B------:R-:W-:Y:S01]  /*18ca0*/  IMAD R7, R2, c[0x0][0x3a4], R0 ;  /* 0x0000e90002077a24 */ /* 0x000fe200078e0200 */
[----:B--2---:R-:W-:Y:S01]  /*18cb0*/  LEA R0, R28, R6, 0x7 ;  /* 0x000000061c007211 */ /* 0x004fe200078e38ff */
[----:B---3--:R-:W-:Y:S01]  /*18cc0*/  IMAD.WIDE.U32 R4, R10, c[0x0][0x490], R2 ;  /* 0x000124000a047a25 */ /* 0x008fe200078e0002 */
[----:B------:R-:W-:-:S03]  /*18cd0*/  LEA.HI R19, R51, R65, RZ, 0x6 ;  /* 0x0000004133137211 */ /* 0x000fc600078f30ff */
[----:B------:R-:W-:Y:S02]  /*18ce0*/  IMAD R8, R10, c[0x0][0x494], R8 ;  /* 0x000125000a087a24 */ /* 0x000fe400078e0208 */
[----:B------:R-:W-:-:S04]  /*18cf0*/  IMAD.WIDE.U32 R2, R2, c[0x0][0x3a0], RZ ;  /* 0x0000e80002027a25 */ /* 0x000fc800078e00ff */
[----:B------:R-:W-:Y:S01]  /*18d00*/  IMAD.IADD R5, R5, 0x1, R8 ;  /* 0x0000000105057824 */ /* 0x000fe200078e0208 */
[----:B------:R-:W-:Y:S01]  /*18d10*/  IADD3 R3, R3, R7, RZ ;  /* 0x0000000703037210 */ /* 0x000fe20007ffe0ff */
[----:B------:R-:W-:Y:S01]  /*18d20*/  @P1 IMAD.HI.U32 R8, R0, c[0x0][0x4ec], RZ ;  /* 0x00013b0000081a27 */ /* 0x000fe200078e00ff */
[----:B------:R-:W-:-:S03]  /*18d30*/  SHF.R.S32.HI R7, RZ, 0x1f, R252 ;  /* 0x0000001fff077819 */ /* 0x000fc600000114fc */
[----:B------:R-:W-:Y:S01]  /*18d40*/  IMAD.MOV.U32 R6, RZ, RZ, R0 ;  /* 0x000000ffff067224 */ /* 0x000fe200078e0000 */
[----:B------:R-:W-:Y:S01]  /*18d50*/  @P1 SHF.R.U32.HI R6, RZ, c[0x0][0x4f0], R8 ;  /* 0x00013c00ff061a19 */ /* 0x000fe20000011608 */
[----:B------:R-:W-:Y:S01]  /*18d60*/  IMAD R9, R9, c[0x0][0x3e8], RZ ;  /* 0x0000fa0009097a24 */ /* 0x000fe200078e02ff */
[----:B------:R-:W-:Y:S01]  /*18d70*/  SEL R13, R7, RZ, !P0 ;  /* 0x000000ff070d7207 */ /* 0x000fe20004000000 */
[----:B------:R-:W-:Y:S02]  /*18d80*/  IMAD.IADD R12, R65, 0x1, -R12 ;  /* 0x00000001410c7824 */ /* 0x000fe400078e0a0c */
[----:B------:R-:W-:Y:S02]  /*18d90*/  IMAD.MOV R7, RZ, RZ, -R6 ;  /* 0x000000ffff077224 */ /* 0x000fe400078e0a06 */
[----:B------:R-:W-:Y:S01]  /*18da0*/  IMAD R9, R10, c[0x0][0x3ec], R9 ;  /* 0x0000fb000a097a24 */ /* 0x000fe200078e0209 */
[----:B------:R-:W-:Y:S01]  /*18db0*/  LEA R14, R12, R16, 0x5 ;  /* 0x000000100c0e7211 */ /* 0x000fe200078e28ff */
[----:B------:R-:W-:-:S04]  /*18dc0*/  IMAD.WIDE.U32 R2, R10, c[0x0][0x3e8], R2 ;  /* 0x0000fa000a027a25 */ /* 0x000fc800078e0002 */
[----:B------:R-:W-:Y:S01]  /*18dd0*/  IMAD R8, R7, c[0x0][0x4e8], R0 ;  /* 0x00013a0007087a24 */ /* 0x000fe200078e0200 */
[----:B------:R-:W-:Y:S01]  /*18de0*/  IADD3 R3, R3, R9, RZ ;  /* 0x0000000903037210 */ /* 0x000fe20007ffe0ff */
[----:B------:R-:W-:Y:S02]  /*18df0*/  IMAD R0, R13, c[0x0][0x498], RZ ;  /* 0x000126000d007a24 */ /* 0x000fe400078e02ff */
[----:B------:R-:W-:Y:S01]  /*18e00*/  IMAD.WIDE.U32 R4, R15, c[0x0][0x498], R4 ;  /* 0x000126000f047a25 */ /* 0x000fe200078e0004 */
[----:B------:R-:W-:-:S03]  /*18e10*/  SHF.R.S32.HI R9, RZ, 0x1f, R8 ;  /* 0x0000001fff097819 */ /* 0x000fc60000011408 */
[----:B------:R-:W-:Y:S01]  /*18e20*/  IMAD R11, R15, c[0x0][0x49c], R0 ;  /* 0x000127000f0b7a24 */ /* 0x000fe200078e0200 */
[----:B------:R-:W-:Y:S01]  /*18e30*/  SHF.R.S32.HI R0, RZ, 0x1f, R6 ;  /* 0x0000001fff007819 */ /* 0x000fe20000011406 */
[----:B------:R-:W-:Y:S01]  /*18e40*/  IMAD R14, R28, 0x80, R14 ;  /* 0x000000801c0e7824 */ /* 0x000fe200078e020e */
[----:B------:R-:W-:Y:S01]  /*18e50*/  IADD3 R4, P0, R6, R4, RZ ;  /* 0x0000000406047210 */ /* 0x000fe20007f1e0ff */
[----:B------:R-:W-:Y:S02]  /*18e60*/  IMAD.SHL.U32 R18, R16, 0x40, RZ ;  /* 0x0000004010127824 */ /* 0x000fe400078e00ff */
[----:B------:R-:W-:Y:S01]  /*18e70*/  IMAD R9, R9, c[0x0][0x488], RZ ;  /* 0x0001220009097a24 */ /* 0x000fe200078e02ff */
[----:B------:R-:W-:Y:S01]  /*18e80*/  IADD3.X R5, R0, R5, R11, P0, !PT ;  /* 0x0000000500057210 */ /* 0x000fe200007fe40b */
[----:B------:R-:W-:Y:S01]  /*18e90*/  @P1 IMAD.HI.U32 R10, R14, c[0x0][0x4ec], RZ ;  /* 0x00013b000e0a1a27 */ /* 0x000fe200078e00ff */
[----:B------:R-:W-:-:S03]  /*18ea0*/  LOP3.LUT R6, R18, 0x1c0, RZ, 0xc0, !PT ;  /* 0x000001c012067812 */ /* 0x000fc600078ec0ff */
[----:B------:R-:W-:Y:S01]  /*18eb0*/  IMAD.SHL.U32 R0, R12, 0x8, RZ ;  /* 0x000000080c007824 */ /* 0x000fe200078e00ff */
[----:B------:R-:W-:Y:S01]  /*18ec0*/  SHF.R.U32.HI R11, RZ, 0x3, R6 ;  /* 0x00000003ff0b7819 */ /* 0x000fe20000011606 */
[----:B------:R-:W-:-:S04]  /*18ed0*/  IMAD.WIDE.U32 R4, R8, c[0x0][0x488], R4 ;  /* 0x0001220008047a25 */ /* 0x000fc800078e0004 */
[----:B------:R-:W-:Y:S02]  /*18ee0*/  IMAD R9, R8, c[0x0][0x48c], R9 ;  /* 0x0001230008097a24 */ /* 0x000fe400078e0209 */
[----:B------:R-:W-:Y:S01]  /*18ef0*/  IMAD.MOV.U32 R7, RZ, RZ, R14 ;  /* 0x000000ffff077224 */ /* 0x000fe200078e000e */
[----:B------:R-:W-:Y:S01]  /*18f00*/  @P1 SHF.R.U32.HI R7, RZ, c[0x0][0x4f0], R10 ;  /* 0x00013c00ff071a19 */ /* 0x000fe2000001160a */
[----:B------:R-:W-:Y:S01]  /*18f10*/  IMAD R8, R13, c[0x0][0x3f0], RZ ;  /* 0x0000fc000d087a24 */ /* 0x000fe200078e02ff */
[----:B------:R-:W-:Y:S01]  /*18f20*/  LOP3.LUT R10, R6, 0x38, R0, 0xf8, !PT ;  /* 0x00000038060a7812 */ /* 0x000fe200078ef800 */
[----:B------:R-:W-:Y:S01]  /*18f30*/  IMAD.WIDE.U32 R2, R15, c[0x0][0x3f0], R2 ;  /* 0x0000fc000f027a25 */ /* 0x000fe200078e0002 */
[----:B------:R-:W-:Y:S02]  /*18f40*/  LEA R6, P0, R4, c[0x0][0x450], 0x2 ;  /* 0x0001140004067a11 */ /* 0x000fe400078010ff */
[----:B------:R-:W-:Y:S01]  /*18f50*/  IADD3 R9, R5, R9, RZ ;  /* 0x0000000905097210 */ /* 0x000fe20007ffe0ff */
[----:B------:R-:W-:Y:S01]  /*18f60*/  IMAD R8, R15, c[0x0][0x3f4], R8 ;  /* 0x0000fd000f087a24 */ /* 0x000fe200078e0208 */
[----:B------:R-:W-:Y:S01]  /*18f70*/  LOP3.LUT R15, R10, R11, RZ, 0x3c, !PT ;  /* 0x0000000b0a0f7212 */ /* 0x000fe200078e3cff */
[----:B------:R-:W-:Y:S01]  /*18f80*/  IMAD.MOV R5, RZ, RZ, -R7 ;  /* 0x000000ffff057224 */ /* 0x000fe200078e0a07 */
[----:B------:R-:W-:Y:S01]  /*18f90*/  LEA.HI.X R4, R4, c[0x0][0x454], R9, 0x2, P0 ;  /* 0x0001150004047a11 */ /* 0x000fe200000f1409 */
[----:B------:R-:W-:Y:S01]  /*18fa0*/  IMAD.IADD R3, R3, 0x1, R8 ;  /* 0x0000000103037824 */ /* 0x000fe200078e0208 */
[----:B------:R-:W-:Y:S01]  /*18fb0*/  SHFL.IDX PT, R10, R6, RZ, 0x1c1f ;  /* 0x001c1fff060a7589 */ /* 0x000fe200000e0000 */
[----:B------:R-:W-:Y:S01]  /*18fc0*/  SHF.R.S32.HI R12, RZ, 0x1f, R7 ;  /* 0x0000001fff0c7819 */ /* 0x000fe20000011407 */
[----:B------:R-:W-:-:S02]  /*18fd0*/  IMAD R5, R5, c[0x0][0x4e8], R14 ;  /* 0x00013a0005057a24 */ /* 0x000fc400078e020e */
[----:B------:R-:W1:Y:S01]  /*18fe0*/  SHFL.IDX PT, R11, R4, RZ, 0x1c1f ;  /* 0x001c1fff040b7589 */ /* 0x000e6200000e0000 */
[----:B------:R-:W-:-:S03]  /*18ff0*/  IMAD.WIDE.U32 R2, R7, c[0x0][0x3e0], R2 ;  /* 0x0000f80007027a25 */ /* 0x000fc600078e0002 */
[----:B------:R2:W-:Y:S04]  /*19000*/  SHFL.IDX PT, R8, R6, 0x1, 0x1c1f ;  /* 0x003c1f0006087f89 */ /* 0x0005e800000e0000 */
[----:B------:R3:W4:Y:S01]  /*19010*/  SHFL.IDX PT, R9, R4, 0x1, 0x1c1f ;  /* 0x003c1f0004097f89 */ /* 0x00072200000e0000 */
[----:B--2---:R-:W-:Y:S01]  /*19020*/  IMAD R6, R12, c[0x0][0x3e0], RZ ;  /* 0x0000f8000c067a24 */ /* 0x004fe200078e02ff */
[----:B---3--:R-:W-:-:S03]  /*19030*/  LEA R4, R28, R17, 0x7 ;  /* 0x000000111c047211 */ /* 0x008fc600078e38ff */
[----:B------:R-:W-:Y:S01]  /*19040*/  IMAD R12, R7, c[0x0][0x3e4], R6 ;  /* 0x0000f900070c7a24 */ /* 0x000fe200078e0206 */
[----:B------:R-:W-:Y:S01]  /*19050*/  LEA R28, R28, R16, 0x7 ;  /* 0x000000101c1c7211 */ /* 0x000fe200078e38ff */
[----:B------:R-:W-:Y:S01]  /*19060*/  IMAD.SHL.U32 R6, R19, 0x8, RZ ;  /* 0x0000000813067824 */ /* 0x000fe200078e00ff */
[C---:B------:R-:W-:Y:S01]  /*19070*/  IADD3 R13, R4.reuse, 0x8, RZ ;  /* 0x00000008040d7810 */ /* 0x040fe20007ffe0ff */
[----:B------:R-:W-:Y:S01]  /*19080*/  IMAD.IADD R3, R3, 0x1, R12 ;  /* 0x0000000103037824 */ /* 0x000fe200078e020c */
[-C--:B------:R-:W-:Y:S02]  /*19090*/  ISETP.GE.OR P1, PT, R4, R29.reuse, P2 ;  /* 0x0000001d0400720c */ /* 0x080fe40001726670 */
[----:B------:R-:W-:Y:S02]  /*190a0*/  SHF.R.S32.HI R4, RZ, 0x1f, R5 ;  /* 0x0000001fff047819 */ /* 0x000fe40000011405 */
[----:B------:R-:W-:Y:S02]  /*190b0*/  ISETP.GE.OR P0, PT, R13, R29, P2 ;  /* 0x0000001d0d00720c */ /* 0x000fe40001706670 */
[----:B------:R-:W-:Y:S01]  /*190c0*/  LOP3.LUT R7, R15, 0x7ffffe00, R6, 0xf8, !PT ;  /* 0x7ffffe000f077812 */ /* 0x000fe200078ef806 */
[----:B------:R-:W-:-:S04]  /*190d0*/  IMAD R4, R4, c[0x0][0x3d8], RZ ;  /* 0x0000f60004047a24 */ /* 0x000fc800078e02ff */
[C---:B------:R-:W-:Y:S02]  /*190e0*/  IMAD R6, R5.reuse, c[0x0][0x3dc], R4 ;  /* 0x0000f70005067a24 */ /* 0x040fe400078e0204 */
[----:B------:R-:W-:Y:S01]  /*190f0*/  IMAD.WIDE.U32 R4, R5, c[0x0][0x3d8], R2 ;  /* 0x0000f60005047a25 */ /* 0x000fe200078e0002 */
[----:B------:R-:W-:Y:S01]  /*19100*/  SHF.L.U32 R2, R7, 0x1, RZ ;  /* 0x0000000107027819 */ /* 0x000fe200000006ff */
[----:B-1----:R1:W-:Y:S02]  /*19110*/  @!P1 ST.E [R10.64], R153 ;  /* 0x000000990a009985 */ /* 0x0023e4000c10190e */
[----:B------:R-:W-:Y:S02]  /*19120*/  IMAD.IADD R3, R5, 0x1, R6 ;  /* 0x0000000105037824 */ /* 0x000fe400078e0206 */
        /* <DEDUP_REMOVED lines=21> */
[C---:B-1----:R-:W-:Y:S01]  /*19280*/  IADD3 R8, R0.reuse, 0x80, RZ ;  /* 0x0000008000087810 */ /* 0x042fe20007ffe0ff */
[----:B------:R-:W1:Y:S01]  /*19290*/  LDS.128 R20, [R2+0x4080] ;  /* 0x0040800002147984 */ /* 0x000e620000000c00 */
[----:B------:R-:W-:Y:S02]  /*192a0*/  IADD3 R9, R0, 0xc0, RZ ;  /* 0x000000c000097810 */ /* 0x000fe40007ffe0ff */
[----:B------:R-:W-:Y:S01]  /*192b0*/  ISETP.GE.AND P2, PT, R7, c[0x0][0x3c8], PT ;  /* 0x0000f20007007a0c */ /* 0x000fe20003f46270 */
[----:B------:R-:W3:Y:S01]  /*192c0*/  LDS.128 R16, [R2+0x8080] ;  /* 0x0080800002107984 */ /* 0x000ee20000000c00 */
[----:B------:R-:W-:Y:S02]  /*192d0*/  ISETP.GE.AND P1, PT, R8, c[0x0][0x3c8], PT ;  /* 0x0000f20008007a0c */ /* 0x000fe40003f26270 */
[----:B------:R-:W-:Y:S01]  /*192e0*/  ISETP.GE.AND P0, PT, R9, c[0x0][0x3c8], PT ;  /* 0x0000f20009007a0c */ /* 0x000fe20003f06270 */
[----:B------:R4:W5:Y:S01]  /*192f0*/  LDS.128 R12, [R2+0xc080] ;  /* 0x00c08000020c7984 */ /* 0x0009620000000c00 */
[----:B------:R-:W-:-:S07]  /*19300*/  ISETP.GE.AND P3, PT, R0, c[0x0][0x3c8], PT ;  /* 0x0000f20000007a0c */ /* 0x000fce0003f66270 */
[----:B------:R-:W-:-:S04]  /*19310*/  @!P2 SHF.R.S32.HI R3, RZ, 0x1f, R7 ;  /* 0x0000001fff03a819 */ /* 0x000fc80000011407 */
[----:B------:R-:W-:Y:S02]  /*19320*/  @!P0 SHF.R.S32.HI R6, RZ, 0x1f, R9 ;  /* 0x0000001fff068819 */ /* 0x000fe40000011409 */
[----:B------:R-:W-:Y:S01]  /*19330*/  @!P2 LEA.HI R7, R3, R7, RZ, 0x3 ;  /* 0x000000070307a211 */ /* 0x000fe200078f18ff */
[----:B------:R-:W-:Y:S01]  /*19340*/  @!P3 IMAD.WIDE R10, R0, 0x2, R4 ;  /* 0x00000002000ab825 */ /* 0x000fe200078e0204 */
[----:B----4-:R-:W-:-:S04]  /*19350*/  @!P1 SHF.R.S32.HI R2, RZ, 0x1f, R8 ;  /* 0x0000001fff029819 */ /* 0x010fc80000011408 */
        /* <DEDUP_REMOVED lines=8> */
[----:B-1----:R2:W-:Y:S03]  /*193e0*/  @!P2 ST.E.128 [R8.64], R20 ;  /* 0x000000140800a985 */ /* 0x0025e6000c101d0e */
[----:B------:R-:W-:Y:S01]  /*193f0*/  @!P0 IMAD.WIDE R2, R2, 0x2, R4 ;  /* 0x0000000202028825 */ /* 0x000fe200078e0204 */
[----:B---3--:R2:W-:Y:S04]  /*19400*/  @!P1 ST.E.128 [R6.64], R16 ;  /* 0x0000001006009985 */ /* 0x0085e8000c101d0e */
[----:B-----5:R2:W-:Y:S02]  /*19410*/  @!P0 ST.E.128 [R2.64], R12 ;  /* 0x0000000c02008985 */ /* 0x0205e4000c101d0e */
.L_x_1293:
[----:B--234-:R-:W-:Y:S05]  /*19420*/  BSYNC B0 ;  /* 0x0000000000007941 */ /* 0x01cfea0003800000 */
.L_x_1292:
        /* <DEDUP_REMOVED lines=30> */
.L_x_1295:
[----:B------:R-:W-:Y:S05]  /*19610*/  BSYNC B0 ;  /* 0x0000000000007941 */ /* 0x000fea0003800000 */
.L_x_1294:
        /* <DEDUP_REMOVED lines=30> */
.L_x_1297:
[----:B------:R-:W-:Y:S05]  /*19800*/  BSYNC B0 ;  /* 0x0000000000007941 */ /* 0x000fea0003800000 */
.L_x_1296:
        /* <DEDUP_REMOVED lines=31> */
.L_x_1290:
        /* <DEDUP_REMOVED lines=14> */
[----:B---3--:R-:W-:Y:S05]  /*19ae0*/  @!P0 BRA `(.L_x_1298) ;  /* 0x0000003000008947 */ /* 0x008fea0003800000 */
[----:B------:R2:W3:Y:S04]  /*19af0*/  LDG.E R0, [R6.64] ;  /* 0x0000000e06007981 */ /* 0x0004e8000c1e1900 */
[----:B--2---:R-:W3:Y:S02]  /*19b00*/  LDG.E R6, [R6.64+0x4] ;  /* 0x0000040e06067981 */ /* 0x004ee4000c1e1900 */
[----:B---3-5:R-:W-:-:S02]  /*19b10*/  IADD3 R16, -R0, R6, RZ ;  /* 0x0000000600107210 */ /* 0x028fc40007ffe1ff */
.L_x_1298:
[----:B---3--:R-:W2:Y:S01]  /*19b20*/  S2R R10, SR_TID.X ;  /* 0x00000000000a7919 */ /* 0x008ea20000002100 */
[----:B------:R-:W-:Y:S01]  /*19b30*/  SHF.R.S32.HI R0, RZ, 0x1f, R252 ;  /* 0x0000001fff007819 */ /* 0x000fe200000114fc */
[----:B------:R-:W-:Y:S01]  /*19b40*/  BSSY B0, `(.L_x_1299) ;  /* 0x0000029000007945 */ /* 0x000fe20003800000 */
[----:B------:R-:W-:Y:S01]  /*19b50*/  SEL R9, R252, RZ, !P0 ;  /* 0x000000fffc097207 */ /* 0x000fe20004000000 */
[----:B------:R-:W3:Y:S01]  /*19b60*/  S2R R2, SR_CTAID.Y ;  /* 0x0000000000027919 */ /* 0x000ee20000002600 */
[----:B------:R-:W-:-:S03]  /*19b70*/  SEL R11, R0, RZ, !P0 ;  /* 0x000000ff000b7207 */ /* 0x000fc60004000000 */
[----:B------:R-:W4:Y:S01]  /*19b80*/  S2R R12, SR_CTAID.Y ;  /* 0x00000000000c7919 */ /* 0x000f220000002600 */
[----:B--2---:R-:W-:Y:S02]  /*19b90*/  ISETP.GE.AND P1, PT, R10, 0x80, PT ;  /* 0x000000800a00780c */ /* 0x004fe40003f26270 */
[----:B---3--:R-:W-:-:S11]  /*19ba0*/  SHF.R.S32.HI R13, RZ, 0x1f, R2 ;  /* 0x0000001fff0d7819 */ /* 0x008fd60000011402 */
[----:B------:R-:W-:Y:S05]  /*19bb0*/  @P1 BRA `(.L_x_1300) ;  /* 0x0000021000001947 */ /* 0x000fea0003800000 */
[----:B----4-:R-:W2:Y:S01]  /*19bc0*/  S2R R8, SR_CTAID.X ;  /* 0x0000000000087919 */ /* 0x010ea20000002500 */
[----:B-----5:R-:W-:Y:S01]  /*19bd0*/  IMAD R0, R16, c[0x0][0x4e8], RZ ;  /* 0x00013a0010007a24 */ /* 0x020fe200078e02ff */
[----:B--2---:R-:W-:-:S04]  /*19be0*/  LEA R8, R8, R10, 0x7 ;  /* 0x0000000a08087211 */ /* 0x004fc800078e38ff */
[----:B------:R-:W-:-:S13]  /*19bf0*/  ISETP.GE.AND P0, PT, R8, R0, PT ;  /* 0x000000000800720c */ /* 0x000fda0003f06270 */
[----:B------:R-:W-:Y:S05]  /*19c00*/  @P0 BRA `(.L_x_1300) ;  /* 0x000001c000000947 */ /* 0x000fea0003800000 */
[----:B------:R-:W-:Y:S01]  /*19c10*/  MOV R0, c[0x0][0x4e8] ;  /* 0x00013a0000007a02 */ /* 0x000fe20000000f00 */
[----:B------:R-:W-:Y:S01]  /*19c20*/  IMAD R6, R13, c[0x0][0x490], RZ ;  /* 0x000124000d067a24 */ /* 0x000fe200078e02ff */
[----:B------:R-:W-:Y:S01]  /*19c30*/  MOV R2, R4 ;  /* 0x0000000400027202 */ /* 0x000fe20000000f00 */
[----:B------:R-:W-:Y:S01]  /*19c40*/  IMAD.MOV.U32 R3, RZ, RZ, R5 ;  /* 0x000000ffff037224 */ /* 0x000fe200078e0005 */
[----:B------:R-:W-:Y:S01]  /*19c50*/  ISETP.NE.AND P0, PT, R0, 0x1, PT ;  /* 0x000000010000780c */ /* 0x000fe20003f05270 */
[C---:B------:R-:W-:Y:S01]  /*19c60*/  IMAD R6, R12.reuse, c[0x0][0x494], R6 ;  /* 0x000125000c067a24 */ /* 0x040fe200078e0206 */
[----:B------:R-:W-:Y:S01]  /*19c70*/  MOV R0, R8 ;  /* 0x0000000800007202 */ /* 0x000fe20000000f00 */
[----:B------:R-:W-:-:S05]  /*19c80*/  IMAD.WIDE.U32 R2, R12, c[0x0][0x490], R2 ;  /* 0x000124000c027a25 */ /* 0x000fca00078e0002 */
[----:B------:R-:W-:-:S05]  /*19c90*/  IADD3 R3, R6, R3, RZ ;  /* 0x0000000306037210 */ /* 0x000fca0007ffe0ff */
[----:B------:R-:W-:-:S04]  /*19ca0*/  @P0 IMAD.HI.U32 R7, R8, c[0x0][0x4ec], RZ ;  /* 0x00013b0008070a27 */ /* 0x000fc800078e00ff */
[----:B------:R-:W-:Y:S01]  /*19cb0*/  IMAD.WIDE.U32 R2, R9, c[0x0][0x498], R2 ;  /* 0x0001260009027a25 */ /* 0x000fe200078e0002 */
[----:B------:R-:W-:-:S03]  /*19cc0*/  @P0 SHF.R.U32.HI R0, RZ, c[0x0][0x4f0], R7 ;  /* 0x00013c00ff000a19 */ /* 0x000fc60000011607 */
[----:B------:R-:W-:Y:S01]  /*19cd0*/  IMAD R7, R11, c[0x0][0x498], RZ ;  /* 0x000126000b077a24 */ /* 0x000fe200078e02ff */
[----:B------:R-:W-:Y:S01]  /*19ce0*/  IADD3 R2, P0, R0, R2, RZ ;  /* 0x0000000200027210 */ /* 0x000fe20007f1e0ff */
[----:B------:R-:W-:Y:S02]  /*19cf0*/  IMAD.MOV R6, RZ, RZ, -R0 ;  /* 0x000000ffff067224 */ /* 0x000fe400078e0a00 */
[----:B------:R-:W-:Y:S02]  /*19d00*/  IMAD R7, R9, c[0x0][0x49c], R7 ;  /* 0x0001270009077a24 */ /* 0x000fe400078e0207 */
[----:B------:R-:W-:Y:S01]  /*19d10*/  IMAD R6, R6, c[0x0][0x4e8], R8 ;  /* 0x00013a0006067a24 */ /* 0x000fe200078e0208 */
[----:B------:R-:W-:-:S04]  /*19d20*/  SHF.R.S32.HI R8, RZ, 0x1f, R0 ;  /* 0x0000001fff087819 */ /* 0x000fc80000011400 */
[----:B------:R-:W-:Y:S02]  /*19d30*/  SHF.R.S32.HI R0, RZ, 0x1f, R6 ;  /* 0x0000001fff007819 */ /* 0x000fe40000011406 */
[----:B------:R-:W-:-:S03]  /*19d40*/  IADD3.X R3, R8, R3, R7, P0, !PT ;  /* 0x0000000308037210 */ /* 0x000fc600007fe407 */
[----:B------:R-:W-:Y:S02]  /*19d50*/  IMAD R0, R0, c[0x0][0x488], RZ ;  /* 0x0001220000007a24 */ /* 0x000fe400078e02ff */
[----:B------:R-:W-:-:S04]  /*19d60*/  IMAD.WIDE.U32 R2, R6, c[0x0][0x488], R2 ;  /* 0x0001220006027a25 */ /* 0x000fc800078e0002 */
[----:B------:R-:W-:Y:S01]  /*19d70*/  IMAD R0, R6, c[0x0][0x48c], R0 ;  /* 0x0001230006007a24 */ /* 0x000fe200078e0200 */
[----:B------:R-:W-:-:S04]  /*19d80*/  LEA R6, P0, R2, c[0x0][0x450], 0x2 ;  /* 0x0001140002067a11 */ /* 0x000fc800078010ff */
[----:B------:R-:W-:-:S04]  /*19d90*/  IADD3 R0, R3, R0, RZ ;  /* 0x0000000003007210 */ /* 0x000fc80007ffe0ff */
[----:B------:R-:W-:Y:S02]  /*19da0*/  LEA.HI.X R7, R2, c[0x0][0x454], R0, 0x2, P0 ;  /* 0x0001150002077a11 */ /* 0x000fe400000f1400 */
[----:B------:R-:W-:-:S05]  /*19db0*/  MOV R0, 0xff800000 ;  /* 0xff80000000007802 */ /* 0x000fca0000000f00 */
[----:B------:R2:W-:Y:S02]  /*19dc0*/  STG.E [R6.64], R0 ;  /* 0x0000000006007986 */ /* 0x0005e4000c10190e */
.L_x_1300:
[----:B----4-:R-:W-:Y:S05]  /*19dd0*/  BSYNC B0 ;  /* 0x0000000000007941 */ /* 0x010fea0003800000 */
.L_x_1299:
[----:B------:R-:W3:Y:S01]  /*19de0*/  S2R R14, SR_CTAID.X ;  /* 0x00000000000e7919 */ /* 0x000ee20000002500 */
[----:B--2---:R-:W-:Y:S01]  /*19df0*/  IMAD R0, R5, c[0x0][0x3a0], RZ ;  /* 0x0000e80005007a24 */ /* 0x004fe200078e02ff */
[----:B------:R-:W-:Y:S01]  /*19e00*/  SHF.R.S32.HI R5, RZ, 0x1f, R10 ;  /* 0x0000001fff057819 */ /* 0x000fe2000001140a */
[C---:B------:R-:W-:Y:S01]  /*19e10*/  IMAD.WIDE.U32 R2, R4.reuse, c[0x0][0x3a0], RZ ;  /* 0x0000e80004027a25 */ /* 0x040fe200078e00ff */
[----:B------:R-:W-:Y:S02]  /*19e20*/  MOV R6, c[0x0][0x4e8] ;  /* 0x00013a0000067a02 */ /* 0x000fe40000000f00 */
[----:B------:R-:W-:Y:S01]  /*19e30*/  LEA.HI R5, R5, R10, RZ, 0x3 ;  /* 0x0000000a05057211 */ /* 0x000fe200078f18ff */
[----:B------:R-:W-:Y:S01]  /*19e40*/  IMAD R0, R4, c[0x0][0x3a4], R0 ;  /* 0x0000e90004007a24 */ /* 0x000fe200078e0200 */
[----:B------:R-:W-:Y:S01]  /*19e50*/  ISETP.NE.AND P0, PT, R6, 0x1, PT ;  /* 0x000000010600780c */ /* 0x000fe20003f05270 */
[----:B------:R-:W-:Y:S01]  /*19e60*/  IMAD R6, R11, c[0x0][0x3f0], RZ ;  /* 0x0000fc000b067a24 */ /* 0x000fe200078e02ff */
[----:B------:R-:W-:-:S02]  /*19e70*/  LOP3.LUT R4, R5, 0xfffffff8, RZ, 0xc0, !PT ;  /* 0xfffffff805047812 */ /* 0x000fc400078ec0ff */
[----:B------:R-:W-:Y:S01]  /*19e80*/  IADD3 R3, R3, R0, RZ ;  /* 0x0000000003037210 */ /* 0x000fe20007ffe0ff */
[----:B------:R-:W-:Y:S02]  /*19e90*/  IMAD R0, R13, c[0x0][0x3e8], RZ ;  /* 0x0000fa000d007a24 */ /* 0x000fe400078e02ff */
[----:B------:R-:W-:Y:S01]  /*19ea0*/  IMAD.IADD R8, R10, 0x1, -R4 ;  /* 0x000000010a087824 */ /* 0x000fe200078e0a04 */
[----:B------:R-:W-:Y:S01]  /*19eb0*/  SHF.R.S32.HI R10, RZ, 0x3, R5 ;  /* 0x00000003ff0a7819 */ /* 0x000fe20000011405 */
[C---:B------:R-:W-:Y:S02]  /*19ec0*/  IMAD R0, R12.reuse, c[0x0][0x3ec], R0 ;  /* 0x0000fb000c007a24 */ /* 0x040fe400078e0200 */
[----:B------:R-:W-:Y:S01]  /*19ed0*/  IMAD.WIDE.U32 R2, R12, c[0x0][0x3e8], R2 ;  /* 0x0000fa000c027a25 */ /* 0x000fe200078e0002 */
[----:B------:R-:W-:-:S03]  /*19ee0*/  LEA R4, R8, R10, 0x5 ;  /* 0x0000000a08047211 */ /* 0x000fc600078e28ff */
[----:B------:R-:W-:Y:S01]  /*19ef0*/  IMAD R7, R9, c[0x0][0x3f4], R6 ;  /* 0x0000fd0009077a24 */ /* 0x000fe200078e0206 */
[----:B------:R-:W-:Y:S01]  /*19f00*/  IADD3 R3, R0, R3, RZ ;  /* 0x0000000300037210 */ /* 0x000fe20007ffe0ff */
[C---:B---3--:R-:W-:Y:S01]  /*19f10*/  IMAD R4, R14.reuse, 0x80, R4 ;  /* 0x000000800e047824 */ /* 0x048fe200078e0204 */
[----:B------:R-:W-:-:S03]  /*19f20*/  LEA R14, R14, R10, 0x7 ;  /* 0x0000000a0e0e7211 */ /* 0x000fc600078e38ff */
[----:B------:R-:W-:Y:S01]  /*19f30*/  @P0 IMAD.HI.U32 R5, R4, c[0x0][0x4ec], RZ ;  /* 0x00013b0004050a27 */ /* 0x000fe200078e00ff */
[----:B------:R-:W-:-:S03]  /*19f40*/  MOV R0, R4 ;  /* 0x0000000400007202 */ /* 0x000fc60000000f00 */
[----:B------:R-:W-:Y:S01]  /*19f50*/  IMAD.WIDE.U32 R2, R9, c[0x0][0x3f0], R2 ;  /* 0x0000fc0009027a25 */ /* 0x000fe200078e0002 */
[----:B------:R-:W-:-:S04]  /*19f60*/  @P0 SHF.R.U32.HI R0, RZ, c[0x0][0x4f0], R5 ;  /* 0x00013c00ff000a19 */ /* 0x000fc80000011605 */
[--C-:B------:R-:W-:Y:S01]  /*19f70*/  SHF.R.S32.HI R6, RZ, 0x1f, R0.reuse ;  /* 0x0000001fff067819 */ /* 0x100fe20000011400 */
[----:B------:R-:W-:Y:S01]  /*19f80*/  IMAD.MOV R5, RZ, RZ, -R0 ;  /* 0x000000ffff057224 */ /* 0x000fe200078e0a00 */
[----:B------:R-:W-:-:S03]  /*19f90*/  IADD3 R3, R3, R7, RZ ;  /* 0x0000000703037210 */ /* 0x000fc60007ffe0ff */
[----:B------:R-:W-:Y:S02]  /*19fa0*/  IMAD R6, R6, c[0x0][0x3e0], RZ ;  /* 0x0000f80006067a24 */ /* 0x000fe400078e02ff */
[----:B------:R-:W-:Y:S02]  /*19fb0*/  IMAD R5, R5, c[0x0][0x4e8], R4 ;  /* 0x00013a0005057a24 */ /* 0x000fe400078e0204 */
[----:B------:R-:W-:-:S03]  /*19fc0*/  IMAD.WIDE.U32 R2, R0, c[0x0][0x3e0], R2 ;  /* 0x0000f80000027a25 */ /* 0x000fc600078e0002 */
[----:B------:R-:W-:Y:S01]  /*19fd0*/  SHF.R.S32.HI R4, RZ, 0x1f, R5 ;  /* 0x0000001fff047819 */ /* 0x000fe20000011405 */
[----:B------:R-:W-:-:S05]  /*19fe0*/  IMAD R0, R0, c[0x0][0x3e4], R6 ;  /* 0x0000f90000007a24 */ /* 0x000fca00078e0206 */
[----:B------:R-:W-:Y:S01]  /*19ff0*/  IADD3 R3, R3, R0, RZ ;  /* 0x0000000003037210 */ /* 0x000fe20007ffe0ff */
[----:B------:R-:W-:-:S04]  /*1a000*/  IMAD R0, R4, c[0x0][0x3d8], RZ ;  /* 0x0000f60004007a24 */ /* 0x000fc800078e02ff */
[C---:B------:R-:W-:Y:S02]  /*1a010*/  IMAD R4, R5.reuse, c[0x0][0x3dc], R0 ;  /* 0x0000f70005047a24 */ /* 0x040fe400078e0200 */
[----:B------:R-:W-:-:S04]  /*1a020*/  IMAD.WIDE.U32 R2, R5, c[0x0][0x3d8], R2 ;  /* 0x0000f60005027a25 */ /* 0x000fc800078e0002 */
[----:B------:R-:W-:Y:S01]  /*1a030*/  IMAD.SHL.U32 R0, R8, 0x8, RZ ;  /* 0x0000000808007824 */ /* 0x000fe200078e00ff */
[----:B------:R-:W-:Y:S02]  /*1a040*/  IADD3 R3, R3, R4, RZ ;  /* 0x0000000403037210 */ /* 0x000fe40007ffe0ff */
[----:B------:R-:W-:Y:S02]  /*1a050*/  LEA R17, P0, R2, c[0x0][0x380], 0x1 ;  /* 0x0000e00002117a11 */ /* 0x000fe400078008ff */
[----:B------:R-:W-:Y:S02]  /*1a060*/  IADD3 R13, R0, 0x40, RZ ;  /* 0x00000040000d7810 */ /* 0x000fe40007ffe0ff */
[----:B------:R-:W-:Y:S02]  /*1a070*/  LEA.HI.X R15, R2, c[0x0][0x384], R3, 0x1, P0 ;  /* 0x0000e100020f7a11 */ /* 0x000fe400000f0c03 */
[C---:B------:R-:W-:Y:S02]  /*1a080*/  IADD3 R11, R0.reuse, 0x80, RZ ;  /* 0x00000080000b7810 */ /* 0x040fe40007ffe0ff */
[----:B------:R-:W-:Y:S01]  /*1a090*/  IADD3 R12, R0, 0xc0, RZ ;  /* 0x000000c0000c7810 */ /* 0x000fe20007ffe0ff */
[----:B------:R-:W-:Y:S05]  /*1a0a0*/  BRA.DIV ~URZ, `(.L_x_1301) ;  /* 0x000022e27f007947 */ /* 0x000fea000b800000 */
[----:B------:R2:W3:Y:S02]  /*1a0b0*/  SHFL.IDX PT, R4, R15, RZ, 0x181f ;  /* 0x00181fff0f047589 */ /* 0x0004e400000e0000 */
.L_x_1357:
[----:B------:R-:W-:Y:S05]  /*1a0c0*/  BRA.DIV ~URZ, `(.L_x_1302) ;  /* 0x000023427f007947 */ /* 0x000fea000b800000 */
[----:B------:R4:W1:Y:S02]  /*1a0d0*/  SHFL.IDX PT, R2, R17, RZ, 0x181f ;  /* 0x00181fff11027589 */ /* 0x00086400000e0000 */
.L_x_1358:
[----:B-----5:R-:W-:Y:S01]  /*1a0e0*/  IMAD R16, R16, c[0x0][0x4e8], RZ ;  /* 0x00013a0010107a24 */ /* 0x020fe200078e02ff */
[----:B------:R-:W-:Y:S01]  /*1a0f0*/  BSSY B0, `(.L_x_1303) ;  /* 0x0000019000007945 */ /* 0x000fe20003800000 */
[----:B---3--:R-:W-:-:S03]  /*1a100*/  MOV R3, R4 ;  /* 0x0000000400037202 */ /* 0x008fc60000000f00 */
[----:B------:R-:W-:-:S13]  /*1a110*/  ISETP.GE.AND P0, PT, R14, R16, PT ;  /* 0x000000100e00720c */ /* 0x000fda0003f06270 */
        /* <DEDUP_REMOVED lines=22> */
.L_x_1304:
[----:B------:R-:W-:Y:S05]  /*1a280*/  BSYNC B0 ;  /* 0x0000000000007941 */ /* 0x000fea0003800000 */
.L_x_1303:
[----:B------:R-:W-:Y:S05]  /*1a290*/  BRA.DIV ~URZ, `(.L_x_1305) ;  /* 0x000021f27f007947 */ /* 0x000fea000b800000 */
[----:B-1----:R1:W3:Y:S04]  /*1a2a0*/  SHFL.IDX PT, R4, R15, 0x1, 0x181f ;  /* 0x00381f000f047f89 */ /* 0x0022e800000e0000 */
[----:B------:R1:W2:Y:S02]  /*1a2b0*/  SHFL.IDX PT, R2, R17, 0x1, 0x181f ;  /* 0x00381f0011027f89 */ /* 0x0002a400000e0000 */
.L_x_1359:
[----:B------:R-:W-:Y:S01]  /*1a2c0*/  IADD3 R3, R14, 0x20, RZ ;  /* 0x000000200e037810 */ /* 0x000fe20007ffe0ff */
[----:B------:R-:W-:Y:S03]  /*1a2d0*/  BSSY B0, `(.L_x_1306) ;  /* 0x0000019000007945 */ /* 0x000fe60003800000 */
[----:B------:R-:W-:Y:S01]  /*1a2e0*/  ISETP.GE.AND P0, PT, R3, R16, PT ;  /* 0x000000100300720c */ /* 0x000fe20003f06270 */
[----:B---3--:R-:W-:-:S12]  /*1a2f0*/  IMAD.MOV.U32 R3, RZ, RZ, R4 ;  /* 0x000000ffff037224 */ /* 0x008fd800078e0004 */
        /* <DEDUP_REMOVED lines=9> */
[----:B--2---:R-:W-:Y:S01]  /*1a390*/  @!P3 IMAD.WIDE R8, R0, 0x2, R2 ;  /* 0x000000020008b825 */ /* 0x004fe200078e0202 */
        /* <DEDUP_REMOVED lines=12> */
.L_x_1307:
[----:B------:R-:W-:Y:S05]  /*1a460*/  BSYNC B0 ;  /* 0x0000000000007941 */ /* 0x000fea0003800000 */
.L_x_1306:
[----:B------:R-:W-:Y:S05]  /*1a470*/  BRA.DIV ~URZ, `(.L_x_1308) ;  /* 0x000021027f007947 */ /* 0x000fea000b800000 */
[----:B--2---:R2:W3:Y:S02]  /*1a480*/  SHFL.IDX PT, R4, R15, 0x2, 0x181f ;  /* 0x00581f000f047f89 */ /* 0x0044e400000e0000 */
.L_x_1360:
[----:B------:R-:W-:Y:S05]  /*1a490*/  BRA.DIV ~URZ, `(.L_x_1309) ;  /* 0x000021627f007947 */ /* 0x000fea000b800000 */
[----:B------:R1:W2:Y:S02]  /*1a4a0*/  SHFL.IDX PT, R2, R17, 0x2, 0x181f ;  /* 0x00581f0011027f89 */ /* 0x0002a400000e0000 */
.L_x_1361:
        /* <DEDUP_REMOVED lines=26> */
.L_x_1311:
[----:B------:R-:W-:Y:S05]  /*1a650*/  BSYNC B0 ;  /* 0x0000000000007941 */ /* 0x000fea0003800000 */
.L_x_1310:
[----:B------:R-:W-:Y:S05]  /*1a660*/  BRA.DIV ~URZ, `(.L_x_1312) ;  /* 0x000020127f007947 */ /* 0x000fea000b800000 */
[----:B--2---:R2:W3:Y:S04]  /*1a670*/  SHFL.IDX PT, R4, R15, 0x3, 0x181f ;  /* 0x00781f000f047f89 */ /* 0x0044e800000e0000 */
[----:B------:R2:W1:Y:S02]  /*1a680*/  SHFL.IDX PT, R2, R17, 0x3, 0x181f ;  /* 0x00781f0011027f89 */ /* 0x00046400000e0000 */
.L_x_1362:
[----:B------:R-:W-:-:S04]  /*1a690*/  IADD3 R3, R14, 0x60, RZ ;  /* 0x000000600e037810 */ /* 0x000fc80007ffe0ff */
[----:B------:R-:W-:Y:S01]  /*1a6a0*/  ISETP.GE.AND P0, PT, R3, R16, PT ;  /* 0x000000100300720c */ /* 0x000fe20003f06270 */
[----:B---3--:R-:W-:-:S12]  /*1a6b0*/  IMAD.MOV.U32 R3, RZ, RZ, R4 ;  /* 0x000000ffff037224 */ /* 0x008fd800078e0004 */
[----:B------:R-:W-:Y:S05]  /*1a6c0*/  @P0 EXIT ;  /* 0x000000000000094d */ /* 0x000fea0003800000 */
[----:B------:R-:W-:Y:S02]  /*1a6d0*/  ISETP.GE.AND P1, PT, R13, c[0x0][0x3c8], PT ;  /* 0x0000f2000d007a0c */ /* 0x000fe40003f26270 */
[----:B------:R-:W-:Y:S02]  /*1a6e0*/  ISETP.GE.AND P0, PT, R11, c[0x0][0x3c8], PT ;  /* 0x0000f2000b007a0c */ /* 0x000fe40003f06270 */
[----:B------:R-:W-:-:S09]  /*1a6f0*/  ISETP.GE.AND P2, PT, R0, c[0x0][0x3c8], PT ;  /* 0x0000f20000007a0c */ /* 0x000fd20003f46270 */
[----:B------:R-:W-:Y:S02]  /*1a700*/  @!P1 SHF.R.S32.HI R5, RZ, 0x1f, R13 ;  /* 0x0000001fff059819 */ /* 0x000fe4000001140d */
[----:B------:R-:W-:Y:S02]  /*1a710*/  @!P0 SHF.R.S32.HI R4, RZ, 0x1f, R11 ;  /* 0x0000001fff048819 */ /* 0x000fe4000001140b */
[----:B------:R-:W-:Y:S01]  /*1a720*/  @!P1 LEA.HI R5, R5, R13, RZ, 0x3 ;  /* 0x0000000d05059211 */ /* 0x000fe200078f18ff */
[--C-:B-1----:R-:W-:Y:S01]  /*1a730*/  @!P2 IMAD.WIDE R8, R0, 0x2, R2.reuse ;  /* 0x000000020008a825 */ /* 0x102fe200078e0202 */
        /* <DEDUP_REMOVED lines=16> */
.L_x_1183:
[----:B------:R-:W-:Y:S01]  /*1a840*/  IMAD.MOV.U32 R184, RZ, RZ, R18 ;  /* 0x000000ffffb87224 */ /* 0x000fe200078e0012 */
[----:B------:R-:W-:Y:S01]  /*1a850*/  MOV R3, 0x181f ;  /* 0x0000181f00037802 */ /* 0x000fe20000000f00 */
[----:B------:R-:W-:Y:S01]  /*1a860*/  IMAD.MOV.U32 R187, RZ, RZ, RZ ;  /* 0x000000ffffbb7224 */ /* 0x000fe200078e00ff */
[----:B------:R-:W-:Y:S02]  /*1a870*/  MOV R189, 0xffffffff ;  /* 0xffffffff00bd7802 */ /* 0x000fe40000000f00 */
[----:B------:R-:W-:Y:S02]  /*1a880*/  MOV R2, 0x1a8a0 ;  /* 0x0001a8a000027802 */ /* 0x000fe40000000f00 */
[----:B------:R-:W-:Y:S05]  /*1a890*/  CALL.REL.NOINC `($__internal_6_$__cuda_sm70_shflsync_idx_p) ;  /* 0x0000c6c000007944 */ /* 0x000fea0003c00000 */
[----:B------:R-:W-:Y:S01]  /*1a8a0*/  MOV R0, R188 ;  /* 0x000000bc00007202 */ /* 0x000fe20000000f00 */
[----:B------:R-:W-:Y:S05]  /*1a8b0*/  BRA `(.L_x_1313) ;  /* 0xfffedd9000007947 */ /* 0x000fea000383ffff */
.L_x_1184:
[----:B------:R-:W-:Y:S01]  /*1a8c0*/  IMAD.MOV.U32 R184, RZ, RZ, R20 ;  /* 0x000000ffffb87224 */ /* 0x000fe200078e0014 */
[----:B------:R-:W-:Y:S01]  /*1a8d0*/  MOV R3, 0x181f ;  /* 0x0000181f00037802 */ /* 0x000fe20000000f00 */
[----:B------:R-:W-:Y:S01]  /*1a8e0*/  IMAD.MOV.U32 R187, RZ, RZ, RZ ;  /* 0x000000ffffbb7224 */ /* 0x000fe200078e00ff */
[----:B------:R-:W-:-:S02]  /*1a8f0*/  MOV R189, 0xffffffff ;  /* 0xffffffff00bd7802 */ /* 0x000fc40000000f00 */
[----:B------:R-:W-:Y:S02]  /*1a900*/  MOV R2, 0x1a920 ;  /* 0x0001a92000027802 */ /* 0x000fe40000000f00 */
[----:B-12---:R-:W-:Y:S05]  /*1a910*/  CALL.REL.NOINC `($__internal_6_$__cuda_sm70_shflsync_idx_p) ;  /* 0x0000c64000007944 */ /* 0x006fea0003c00000 */
[----:B------:R-:W-:Y:S01]  /*1a920*/  MOV R2, R188 ;  /* 0x000000bc00027202 */ /* 0x000fe20000000f00 */
[----:B------:R-:W-:Y:S05]  /*1a930*/  BRA `(.L_x_1314) ;  /* 0xfffedd3000007947 */ /* 0x000fea000383ffff */
.L_x_1187:
[----:B------:R-:W-:Y:S01]  /*1a940*/  IMAD.MOV.U32 R184, RZ, RZ, R18 ;  /* 0x000000ffffb87224 */ /* 0x000fe200078e0012 */
[----:B--2---:R-:W-:Y:S01]  /*1a950*/  MOV R3, 0x181f ;  /* 0x0000181f00037802 */ /* 0x004fe20000000f00 */
[----:B------:R-:W-:Y:S01]  /*1a960*/  IMAD.MOV.U32 R187, RZ, RZ, 0x1 ;  /* 0x00000001ffbb7424 */ /* 0x000fe200078e00ff */
[----:B------:R-:W-:Y:S02]  /*1a970*/  MOV R189, 0xffffffff ;  /* 0xffffffff00bd7802 */ /* 0x000fe40000000f00 */
[----:B----4-:R-:W-:Y:S02]  /*1a980*/  MOV R2, 0x1a9a0 ;  /* 0x0001a9a000027802 */ /* 0x010fe40000000f00 */
[----:B-1-3--:R-:W-:Y:S05]  /*1a990*/  CALL.REL.NOINC `($__internal_6_$__cuda_sm70_shflsync_idx_p) ;  /* 0x0000c5c000007944 */ /* 0x00afea0003c00000 */
[----:B------:R-:W-:Y:S01]  /*1a9a0*/  IMAD.MOV.U32 R4, RZ, RZ, R188 ;  /* 0x000000ffff047224 */ /* 0x000fe200078e00bc */
[----:B------:R-:W-:Y:S01]  /*1a9b0*/  MOV R184, R20 ;  /* 0x0000001400b87202 */ /* 0x000fe20000000f00 */
[----:B------:R-:W-:Y:S01]  /*1a9c0*/  IMAD.MOV.U32 R187, RZ, RZ, 0x1 ;  /* 0x00000001ffbb7424 */ /* 0x000fe200078e00ff */
[----:B------:R-:W-:Y:S01]  /*1a9d0*/  MOV R3, 0x181f ;  /* 0x0000181f00037802 */ /* 0x000fe20000000f00 */
[----:B------:R-:W-:Y:S01]  /*1a9e0*/  IMAD.MOV.U32 R189, RZ, RZ, -0x1 ;  /* 0xffffffffffbd7424 */ /* 0x000fe200078e00ff */
[----:B------:R-:W-:-:S02]  /*1a9f0*/  MOV R2, 0x1aa10 ;  /* 0x0001aa1000027802 */ /* 0x000fc40000000f00 */
[----:B------:R-:W-:Y:S05]  /*1aa00*/  CALL.REL.NOINC `($__internal_6_$__cuda_sm70_shflsync_idx_p) ;  /* 0x0000c55000007944 */ /* 0x000fea0003c00000 */
[----:B------:R-:W-:Y:S01]  /*1aa10*/  MOV R2, R188 ;  /* 0x000000bc00027202 */ /* 0x000fe20000000f00 */
[----:B------:R-:W-:Y:S05]  /*1aa20*/  BRA `(.L_x_1315) ;  /* 0xfffede3000007947 */ /* 0x000fea000383ffff */
.L_x_1190:
[----:B------:R-:W-:Y:S01]  /*1aa30*/  IMAD.MOV.U32 R184, RZ, RZ, R18 ;  /* 0x000000ffffb87224 */ /* 0x000fe200078e0012 */
[----:B--2---:R-:W-:Y:S01]  /*1aa40*/  MOV R3, 0x181f ;  /* 0x0000181f00037802 */ /* 0x004fe20000000f00 */
[----:B------:R-:W-:Y:S01]  /*1aa50*/  IMAD.MOV.U32 R187, RZ, RZ, 0x2 ;  /* 0x00000002ffbb7424 */ /* 0x000fe200078e00ff */
[----:B------:R-:W-:-:S02]  /*1aa60*/  MOV R189, 0xffffffff ;  /* 0xffffffff00bd7802 */ /* 0x000fc40000000f00 */
[----:B------:R-:W-:Y:S02]  /*1aa70*/  MOV R2, 0x1aa90 ;  /* 0x0001aa9000027802 */ /* 0x000fe40000000f00 */
[----:B-1-3--:R-:W-:Y:S05]  /*1aa80*/  CALL.REL.NOINC `($__internal_6_$__cuda_sm70_shflsync_idx_p) ;  /* 0x0000c4d000007944 */ /* 0x00afea0003c00000 */
[----:B------:R-:W-:Y:S01]  /*1aa90*/  MOV R4, R188 ;  /* 0x000000bc00047202 */ /* 0x000fe20000000f00 */
[----:B------:R-:W-:Y:S05]  /*1aaa0*/  BRA `(.L_x_1316) ;  /* 0xfffedf8000007947 */ /* 0x000fea000383ffff */
.L_x_1191:
[----:B------:R-:W-:Y:S01]  /*1aab0*/  IMAD.MOV.U32 R184, RZ, RZ, R20 ;  /* 0x000000ffffb87224 */ /* 0x000fe200078e0014 */
[----:B--2---:R-:W-:Y:S01]  /*1aac0*/  MOV R3, 0x181f ;  /* 0x0000181f00037802 */ /* 0x004fe20000000f00 */
[----:B------:R-:W-:Y:S01]  /*1aad0*/  IMAD.MOV.U32 R187, RZ, RZ, 0x2 ;  /* 0x00000002ffbb7424 */ /* 0x000fe200078e00ff */
[----:B------:R-:W-:Y:S02]  /*1aae0*/  MOV R189, 0xffffffff ;  /* 0xffffffff00bd7802 */ /* 0x000fe40000000f00 */
[----:B------:R-:W-:Y:S02]  /*1aaf0*/  MOV R2, 0x1ab10 ;  /* 0x0001ab1000027802 */ /* 0x000fe40000000f00 */
[----:B-1-34-:R-:W-:Y:S05]  /*1ab00*/  CALL.REL.NOINC `($__internal_6_$__cuda_sm70_shflsync_idx_p) ;  /* 0x0000c45000007944 */ /* 0x01afea0003c00000 */
[----:B------:R-:W-:Y:S01]  /*1ab10*/  MOV R2, R188 ;  /* 0x000000bc00027202 */ /* 0x000fe20000000f00 */
[----:B------:R-:W-:Y:S05]  /*1ab20*/  BRA `(.L_x_1317) ;  /* 0xfffedf2000007947 */ /* 0x000fea000383ffff */
.L_x_1194:
[----:B------:R-:W-:Y:S01]  /*1ab30*/  IMAD.MOV.U32 R184, RZ, RZ, R18 ;  /* 0x000000ffffb87224 */ /* 0x000fe200078e0012 */
[----:B-1----:R-:W-:Y:S01]  /*1ab40*/  MOV R3, 0x181f ;  /* 0x0000181f00037802 */ /* 0x002fe20000000f00 */
[----:B------:R-:W-:Y:S01]  /*1ab50*/  IMAD.MOV.U32 R187, RZ, RZ, 0x3 ;  /* 0x00000003ffbb7424 */ /* 0x000fe200078e00ff */
[----:B------:R-:W-:-:S02]  /*1ab60*/  MOV R189, 0xffffffff ;  /* 0xffffffff00bd7802 */ /* 0x000fc40000000f00 */
[----:B---3--:R-:W-:Y:S02]  /*1ab70*/  MOV R2, 0x1ab90 ;  /* 0x0001ab9000027802 */ /* 0x008fe40000000f00 */
[----:B--2-4-:R-:W-:Y:S05]  /*1ab80*/  CALL.REL.NOINC `($__internal_6_$__cuda_sm70_shflsync_idx_p) ;  /* 0x0000c3d000007944 */ /* 0x014fea0003c00000 */
[----:B------:R-:W-:Y:S01]  /*1ab90*/  IMAD.MOV.U32 R11, RZ, RZ, R188 ;  /* 0x000000ffff0b7224 */ /* 0x000fe200078e00bc */
[----:B------:R-:W-:Y:S01]  /*1aba0*/  MOV R184, R20 ;  /* 0x0000001400b87202 */ /* 0x000fe20000000f00 */
[----:B------:R-:W-:Y:S01]  /*1abb0*/  IMAD.MOV.U32 R187, RZ, RZ, 0x3 ;  /* 0x00000003ffbb7424 */ /* 0x000fe200078e00ff */
[----:B------:R-:W-:Y:S01]  /*1abc0*/  MOV R3, 0x181f ;  /* 0x0000181f00037802 */ /* 0x000fe20000000f00 */
[----:B------:R-:W-:Y:S01]  /*1abd0*/  IMAD.MOV.U32 R189, RZ, RZ, -0x1 ;  /* 0xffffffffffbd7424 */ /* 0x000fe200078e00ff */
[----:B------:R-:W-:Y:S02]  /*1abe0*/  MOV R2, 0x1ac00 ;  /* 0x0001ac0000027802 */ /* 0x000fe40000000f00 */
[----:B------:R-:W-:Y:S05]  /*1abf0*/  CALL.REL.NOINC `($__internal_6_$__cuda_sm70_shflsync_idx_p) ;  /* 0x0000c36000007944 */ /* 0x000fea0003c00000 */
[----:B------:R-:W-:Y:S01]  /*1ac00*/  MOV R10, R188 ;  /* 0x000000bc000a7202 */ /* 0x000fe20000000f00 */
[----:B------:R-:W-:Y:S05]  /*1ac10*/  BRA `(.L_x_1318) ;  /* 0xfffee01000007947 */ /* 0x000fea000383ffff */
.L_x_1196:
[----:B---34-:R-:W-:Y:S01]  /*1ac20*/  IMAD.MOV.U32 R184, RZ, RZ, R4 ;  /* 0x000000ffffb87224 */ /* 0x018fe200078e0004 */
[----:B------:R-:W-:Y:S01]  /*1ac30*/  MOV R3, 0x181f ;  /* 0x0000181f00037802 */ /* 0x000fe20000000f00 */
[----:B------:R-:W-:Y:S01]  /*1ac40*/  IMAD.MOV.U32 R187, RZ, RZ, RZ ;  /* 0x000000ffffbb7224 */ /* 0x000fe200078e00ff */
[----:B------:R-:W-:Y:S02]  /*1ac50*/  MOV R189, 0xffffffff ;  /* 0xffffffff00bd7802 */ /* 0x000fe40000000f00 */
[----:B------:R-:W-:-:S02]  /*1ac60*/  MOV R2, 0x1ac80 ;  /* 0x0001ac8000027802 */ /* 0x000fc40000000f00 */
[----:B--2--5:R-:W-:Y:S05]  /*1ac70*/  CALL.REL.NOINC `($__internal_6_$__cuda_sm70_shflsync_idx_p) ;  /* 0x0000c2e000007944 */ /* 0x024fea0003c00000 */
[----:B------:R-:W-:Y:S01]  /*1ac80*/  MOV R3, R188 ;  /* 0x000000bc00037202 */ /* 0x000fe20000000f00 */
[----:B------:R-:W-:Y:S05]  /*1ac90*/  BRA `(.L_x_1319) ;  /* 0xfffeeec000007947 */ /* 0x000fea000383ffff */
.L_x_1199:
[----:B------:R-:W-:Y:S01]  /*1aca0*/  IMAD.MOV.U32 R184, RZ, RZ, R4 ;  /* 0x000000ffffb87224 */ /* 0x000fe200078e0004 */
[----:B------:R-:W-:Y:S01]  /*1acb0*/  MOV R3, 0x181f ;  /* 0x0000181f00037802 */ /* 0x000fe20000000f00 */
[----:B------:R-:W-:Y:S01]  /*1acc0*/  IMAD.MOV.U32 R187, RZ, RZ, 0x1 ;  /* 0x00000001ffbb7424 */ /* 0x000fe200078e00ff */
[----:B------:R-:W-:-:S02]  /*1acd0*/  MOV R189, 0xffffffff ;  /* 0xffffffff00bd7802 */ /* 0x000fc40000000f00 */
[----:B------:R-:W-:Y:S02]  /*1ace0*/  MOV R2, 0x1ad00 ;  /* 0x0001ad0000027802 */ /* 0x000fe40000000f00 */
[----:B-12--5:R-:W-:Y:S05]  /*1acf0*/  CALL.REL.NOINC `($__internal_6_$__cuda_sm70_shflsync_idx_p) ;  /* 0x0000c26000007944 */ /* 0x026fea0003c00000 */
        /* <DEDUP_REMOVED lines=9> */
.L_x_1202:
[----:B------:R-:W-:Y:S01]  /*1ad90*/  IMAD.MOV.U32 R184, RZ, RZ, R7 ;  /* 0x000000ffffb87224 */ /* 0x000fe200078e0007 */
[----:B------:R-:W-:Y:S01]  /*1ada0*/  MOV R3, 0x181f ;  /* 0x0000181f00037802 */ /* 0x000fe20000000f00 */
[----:B------:R-:W-:Y:S01]  /*1adb0*/  IMAD.MOV.U32 R187, RZ, RZ, RZ ;  /* 0x000000ffffbb7224 */ /* 0x000fe200078e00ff */
[----:B------:R-:W-:Y:S02]  /*1adc0*/  MOV R189, 0xffffffff ;  /* 0xffffffff00bd7802 */ /* 0x000fe40000000f00 */
[----:B------:R-:W-:-:S02]  /*1add0*/  MOV R2, 0x1adf0 ;  /* 0x0001adf000027802 */ /* 0x000fc40000000f00 */
[----:B------:R-:W-:Y:S05]  /*1ade0*/  CALL.REL.NOINC `($__internal_6_$__cuda_sm70_shflsync_idx_p) ;  /* 0x0000c17000007944 */ /* 0x000fea0003c00000 */
[----:B------:R-:W-:Y:S01]  /*1adf0*/  MOV R4, R188 ;  /* 0x000000bc00047202 */ /* 0x000fe20000000f00 */
[----:B------:R-:W-:Y:S05]  /*1ae00*/  BRA `(.L_x_1321) ;  /* 0xfffefd1000007947 */ /* 0x000fea000383ffff */
.L_x_1203:
        /* <DEDUP_REMOVED lines=8> */
.L_x_1206:
[----:B------:R-:W-:Y:S01]  /*1ae90*/  IMAD.MOV.U32 R184, RZ, RZ, R7 ;  /* 0x000000ffffb87224 */ /* 0x000fe200078e0007 */
[----:B--2---:R-:W-:Y:S01]  /*1aea0*/  MOV R3, 0x181f ;  /* 0x0000181f00037802 */ /* 0x004fe20000000f00 */
[----:B------:R-:W-:Y:S01]  /*1aeb0*/  IMAD.MOV.U32 R187, RZ, RZ, 0x1 ;  /* 0x00000001ffbb7424 */ /* 0x000fe200078e00ff */
[----:B------:R-:W-:Y:S02]  /*1aec0*/  MOV R189, 0xffffffff ;  /* 0xffffffff00bd7802 */ /* 0x000fe40000000f00 */
[----:B------:R-:W-:Y:S02]  /*1aed0*/  MOV R2, 0x1aef0 ;  /* 0x0001aef000027802 */ /* 0x000fe40000000f00 */
[----:B-1-34-:R-:W-:Y:S05]  /*1aee0*/  CALL.REL.NOINC `($__internal_6_$__cuda_sm70_shflsync_idx_p) ;  /* 0x0000c07000007944 */ /* 0x01afea0003c00000 */
        /* <DEDUP_REMOVED lines=9> */
.L_x_1207:
[----:B------:R-:W-:Y:S01]  /*1af80*/  IMAD.MOV.U32 R184, RZ, RZ, R4 ;  /* 0x000000ffffb87224 */ /* 0x000fe200078e0004 */
[----:B------:R-:W-:Y:S01]  /*1af90*/  MOV R3, 0x1c1f ;  /* 0x00001c1f00037802 */ /* 0x000fe20000000f00 */
[----:B------:R-:W-:Y:S01]  /*1afa0*/  IMAD.MOV.U32 R187, RZ, RZ, RZ ;  /* 0x000000ffffbb7224 */ /* 0x000fe200078e00ff */
[----:B------:R-:W-:-:S02]  /*1afb0*/  MOV R189, 0xffffffff ;  /* 0xffffffff00bd7802 */ /* 0x000fc40000000f00 */
[----:B------:R-:W-:Y:S02]  /*1afc0*/  MOV R2, 0x1afe0 ;  /* 0x0001afe000027802 */ /* 0x000fe40000000f00 */
[----:B------:R-:W-:Y:S05]  /*1afd0*/  CALL.REL.NOINC `($__internal_6_$__cuda_sm70_shflsync_idx_p) ;  /* 0x0000bf8000007944 */ /* 0x000fea0003c00000 */
[----:B------:R-:W-:Y:S01]  /*1afe0*/  MOV R3, R188 ;  /* 0x000000bc00037202 */ /* 0x000fe20000000f00 */
[----:B------:R-:W-:Y:S05]  /*1aff0*/  BRA `(.L_x_1324) ;  /* 0xffff014000007947 */ /* 0x000fea000383ffff */
.L_x_1212:
[----:B------:R-:W-:Y:S01]  /*1b000*/  IMAD.MOV.U32 R184, RZ, RZ, R4 ;  /* 0x000000ffffb87224 */ /* 0x000fe200078e0004 */
[----:B------:R-:W-:Y:S01]  /*1b010*/  MOV R3, 0x1c1f ;  /* 0x00001c1f00037802 */ /* 0x000fe20000000f00 */
[----:B------:R-:W-:Y:S01]  /*1b020*/  IMAD.MOV.U32 R187, RZ, RZ, 0x1 ;  /* 0x00000001ffbb7424 */ /* 0x000fe200078e00ff */
[----:B------:R-:W-:Y:S02]  /*1b030*/  MOV R189, 0xffffffff ;  /* 0xffffffff00bd7802 */ /* 0x000fe40000000f00 */
[----:B------:R-:W-:Y:S02]  /*1b040*/  MOV R2, 0x1b060 ;  /* 0x0001b06000027802 */ /* 0x000fe40000000f00 */
[----:B-1----:R-:W-:Y:S05]  /*1b050*/  CALL.REL.NOINC `($__internal_6_$__cuda_sm70_shflsync_idx_p) ;  /* 0x0000bf0000007944 */ /* 0x002fea0003c00000 */
[----:B------:R-:W-:Y:S01]  /*1b060*/  MOV R3, R188 ;  /* 0x000000bc00037202 */ /* 0x000fe20000000f00 */
[----:B------:R-:W-:Y:S05]  /*1b070*/  BRA `(.L_x_1325) ;  /* 0xffff064000007947 */ /* 0x000fea000383ffff */
.L_x_1217:
[----:B-12---:R-:W-:Y:S01]  /*1b080*/  IMAD.MOV.U32 R4, RZ, RZ, R152 ;  /* 0x000000ffff047224 */ /* 0x006fe200078e0098 */
[----:B------:R-:W-:Y:S02]  /*1b090*/  MOV R0, 0x2 ;  /* 0x0000000200007802 */ /* 0x000fe40000000f00 */
[----:B------:R-:W-:-:S02]  /*1b0a0*/  MOV R2, 0x1b0c0 ;  /* 0x0001b0c000027802 */ /* 0x000fc40000000f00 */
[----:B------:R-:W-:Y:S05]  /*1b0b0*/  CALL.REL.NOINC `($__internal_5_$__cuda_sm70_shflsync_bfly_p) ;  /* 0x0000be4000007944 */ /* 0x000fea0003c00000 */
[----:B------:R-:W-:Y:S05]  /*1b0c0*/  BRA `(.L_x_1326) ;  /* 0xffff0ba000007947 */ /* 0x000fea000383ffff */
.L_x_1218:
[----:B-12---:R-:W-:Y:S01]  /*1b0d0*/  IMAD.MOV.U32 R4, RZ, RZ, R152 ;  /* 0x000000ffff047224 */ /* 0x006fe200078e0098 */
[----:B------:R-:W-:-:S02]  /*1b0e0*/  MOV R0, 0x1 ;  /* 0x0000000100007802 */ /* 0x000fc40000000f00 */
[----:B------:R-:W-:Y:S02]  /*1b0f0*/  MOV R2, 0x1b110 ;  /* 0x0001b11000027802 */ /* 0x000fe40000000f00 */
[----:B------:R-:W-:Y:S05]  /*1b100*/  CALL.REL.NOINC `($__internal_5_$__cuda_sm70_shflsync_bfly_p) ;  /* 0x0000bdf000007944 */ /* 0x000fea0003c00000 */
[----:B------:R-:W-:Y:S01]  /*1b110*/  FMNMX.FTZ R152, R152, R0, !PT ;  /* 0x0000000098987209 */ /* 0x000fe20007810000 */
[----:B------:R-:W-:Y:S01]  /*1b120*/  IMAD.MOV.U32 R4, RZ, RZ, R7 ;  /* 0x000000ffff047224 */ /* 0x000fe200078e0007 */
[----:B------:R-:W-:Y:S01]  /*1b130*/  MOV R2, 0x1b160 ;  /* 0x0001b16000027802 */ /* 0x000fe20000000f00 */
[----:B------:R-:W-:Y:S02]  /*1b140*/  IMAD.MOV.U32 R0, RZ, RZ, 0x2 ;  /* 0x00000002ff007424 */ /* 0x000fe400078e00ff */
[----:B------:R-:W-:Y:S05]  /*1b150*/  CALL.REL.NOINC `($__internal_5_$__cuda_sm70_shflsync_bfly_p) ;  /* 0x0000bda000007944 */ /* 0x000fea0003c00000 */
[----:B------:R-:W-:Y:S01]  /*1b160*/  FMNMX.FTZ R7, R7, R0, !PT ;  /* 0x0000000007077209 */ /* 0x000fe20007810000 */
[----:B------:R-:W-:Y:S01]  /*1b170*/  IMAD.MOV.U32 R0, RZ, RZ, 0x1 ;  /* 0x00000001ff007424 */ /* 0x000fe200078e00ff */
[----:B------:R-:W-:-:S03]  /*1b180*/  MOV R2, 0x1b1b0 ;  /* 0x0001b1b000027802 */ /* 0x000fc60000000f00 */
[----:B------:R-:W-:Y:S02]  /*1b190*/  IMAD.MOV.U32 R4, RZ, RZ, R7 ;  /* 0x000000ffff047224 */ /* 0x000fe400078e0007 */
[----:B------:R-:W-:Y:S05]  /*1b1a0*/  CALL.REL.NOINC `($__internal_5_$__cuda_sm70_shflsync_bfly_p) ;  /* 0x0000bd5000007944 */ /* 0x000fea0003c00000 */
[----:B------:R-:W-:Y:S01]  /*1b1b0*/  MOV R3, R0 ;  /* 0x0000000000037202 */ /* 0x000fe20000000f00 */
[----:B------:R-:W-:Y:S05]  /*1b1c0*/  BRA `(.L_x_1327) ;  /* 0xffff0b1000007947 */ /* 0x000fea000383ffff */
.L_x_1226:
[----:B------:R-:W-:Y:S01]  /*1b1d0*/  MOV R3, 0x181f ;  /* 0x0000181f00037802 */ /* 0x000fe20000000f00 */
[----:B------:R-:W-:Y:S01]  /*1b1e0*/  IMAD.MOV.U32 R184, RZ, RZ, R6 ;  /* 0x000000ffffb87224 */ /* 0x000fe200078e0006 */
[----:B------:R-:W-:Y:S01]  /*1b1f0*/  MOV R189, 0xffffffff ;  /* 0xffffffff00bd7802 */ /* 0x000fe20000000f00 */
[----:B------:R-:W-:Y:S01]  /*1b200*/  IMAD.MOV.U32 R187, RZ, RZ, RZ ;  /* 0x000000ffffbb7224 */ /* 0x000fe200078e00ff */
[----:B------:R-:W-:Y:S02]  /*1b210*/  MOV R2, 0x1b230 ;  /* 0x0001b23000027802 */ /* 0x000fe40000000f00 */
[----:B-1234-:R-:W-:Y:S05]  /*1b220*/  CALL.REL.NOINC `($__internal_6_$__cuda_sm70_shflsync_idx_p) ;  /* 0x0000bd3000007944 */ /* 0x01efea0003c00000 */
[----:B------:R-:W-:Y:S01]  /*1b230*/  MOV R4, R188 ;  /* 0x000000bc00047202 */ /* 0x000fe20000000f00 */
[----:B------:R-:W-:-:S05]  /*1b240*/  BRA `(.L_x_1328) ;  /* 0xffff210000007947 */ /* 0x000fca000383ffff */
.L_x_1227:
        /* <DEDUP_REMOVED lines=8> */
.L_x_1228:
[----:B---3--:R-:W-:Y:S01]  /*1b2d0*/  MOV R3, 0x181f ;  /* 0x0000181f00037802 */ /* 0x008fe20000000f00 */
[----:B------:R-:W-:Y:S01]  /*1b2e0*/  IMAD.MOV.U32 R184, RZ, RZ, R6 ;  /* 0x000000ffffb87224 */ /* 0x000fe200078e0006 */
[----:B------:R-:W-:Y:S01]  /*1b2f0*/  MOV R189, 0xffffffff ;  /* 0xffffffff00bd7802 */ /* 0x000fe20000000f00 */
[----:B------:R-:W-:Y:S01]  /*1b300*/  IMAD.MOV.U32 R187, RZ, RZ, 0x1 ;  /* 0x00000001ffbb7424 */ /* 0x000fe200078e00ff */
[----:B------:R-:W-:Y:S02]  /*1b310*/  MOV R2, 0x1b330 ;  /* 0x0001b33000027802 */ /* 0x000fe40000000f00 */
[----:B-12-4-:R-:W-:Y:S05]  /*1b320*/  CALL.REL.NOINC `($__internal_6_$__cuda_sm70_shflsync_idx_p) ;  /* 0x0000bc3000007944 */ /* 0x016fea0003c00000 */
[----:B------:R-:W-:Y:S01]  /*1b330*/  MOV R184, R18 ;  /* 0x0000001200b87202 */ /* 0x000fe20000000f00 */
[----:B------:R-:W-:Y:S01]  /*1b340*/  IMAD.MOV.U32 R4, RZ, RZ, R188 ;  /* 0x000000ffff047224 */ /* 0x000fe200078e00bc */
[----:B------:R-:W-:Y:S01]  /*1b350*/  MOV R3, 0x181f ;  /* 0x0000181f00037802 */ /* 0x000fe20000000f00 */
[----:B------:R-:W-:Y:S01]  /*1b360*/  IMAD.MOV.U32 R187, RZ, RZ, 0x1 ;  /* 0x00000001ffbb7424 */ /* 0x000fe200078e00ff */
[----:B------:R-:W-:Y:S01]  /*1b370*/  MOV R2, 0x1b3a0 ;  /* 0x0001b3a000027802 */ /* 0x000fe20000000f00 */
[----:B------:R-:W-:Y:S02]  /*1b380*/  IMAD.MOV.U32 R189, RZ, RZ, -0x1 ;  /* 0xffffffffffbd7424 */ /* 0x000fe400078e00ff */
[----:B------:R-:W-:Y:S05]  /*1b390*/  CALL.REL.NOINC `($__internal_6_$__cuda_sm70_shflsync_idx_p) ;  /* 0x0000bbc000007944 */ /* 0x000fea0003c00000 */
[----:B------:R-:W-:Y:S01]  /*1b3a0*/  MOV R0, R188 ;  /* 0x000000bc00007202 */ /* 0x000fe20000000f00 */
[----:B------:R-:W-:-:S05]  /*1b3b0*/  BRA `(.L_x_1330) ;  /* 0xffff217000007947 */ /* 0x000fca000383ffff */
.L_x_1231:
[----:B------:R-:W-:Y:S01]  /*1b3c0*/  MOV R3, 0x181f ;  /* 0x0000181f00037802 */ /* 0x000fe20000000f00 */
[----:B------:R-:W-:Y:S01]  /*1b3d0*/  IMAD.MOV.U32 R184, RZ, RZ, R153 ;  /* 0x000000ffffb87224 */ /* 0x000fe200078e0099 */
[----:B------:R-:W-:Y:S01]  /*1b3e0*/  MOV R189, 0xffffffff ;  /* 0xffffffff00bd7802 */ /* 0x000fe20000000f00 */
[----:B------:R-:W-:Y:S01]  /*1b3f0*/  IMAD.MOV.U32 R187, RZ, RZ, RZ ;  /* 0x000000ffffbb7224 */ /* 0x000fe200078e00ff */
[----:B------:R-:W-:Y:S02]  /*1b400*/  MOV R2, 0x1b420 ;  /* 0x0001b42000027802 */ /* 0x000fe40000000f00 */
[----:B------:R-:W-:Y:S05]  /*1b410*/  CALL.REL.NOINC `($__internal_6_$__cuda_sm70_shflsync_idx_p) ;  /* 0x0000bb4000007944 */ /* 0x000fea0003c00000 */
[----:B------:R-:W-:Y:S01]  /*1b420*/  MOV R4, R188 ;  /* 0x000000bc00047202 */ /* 0x000fe20000000f00 */
[----:B------:R-:W-:-:S05]  /*1b430*/  BRA `(.L_x_1331) ;  /* 0xffff2ea000007947 */ /* 0x000fca000383ffff */
.L_x_1232:
[----:B------:R-:W-:Y:S01]  /*1b440*/  MOV R3, 0x181f ;  /* 0x0000181f00037802 */ /* 0x000fe20000000f00 */
[----:B------:R-:W-:Y:S01]  /*1b450*/  IMAD.MOV.U32 R184, RZ, RZ, R168 ;  /* 0x000000ffffb87224 */ /* 0x000fe200078e00a8 */
[----:B------:R-:W-:Y:S01]  /*1b460*/  MOV R189, 0xffffffff ;  /* 0xffffffff00bd7802 */ /* 0x000fe20000000f00 */
[----:B------:R-:W-:Y:S01]  /*1b470*/  IMAD.MOV.U32 R187, RZ, RZ, RZ ;  /* 0x000000ffffbb7224 */ /* 0x000fe200078e00ff */
[----:B------:R-:W-:Y:S02]  /*1b480*/  MOV R2, 0x1b4a0 ;  /* 0x0001b4a000027802 */ /* 0x000fe40000000f00 */
[----:B-12---:R-:W-:Y:S05]  /*1b490*/  CALL.REL.NOINC `($__internal_6_$__cuda_sm70_shflsync_idx_p) ;  /* 0x0000bac000007944 */ /* 0x006fea0003c00000 */
[----:B------:R-:W-:Y:S01]  /*1b4a0*/  MOV R0, R188 ;  /* 0x000000bc00007202 */ /* 0x000fe20000000f00 */
[----:B------:R-:W-:-:S05]  /*1b4b0*/  BRA `(.L_x_1332) ;  /* 0xffff2e4000007947 */ /* 0x000fca000383ffff */
.L_x_1233:
[----:B--2---:R-:W-:Y:S01]  /*1b4c0*/  MOV R3, 0x181f ;  /* 0x0000181f00037802 */ /* 0x004fe20000000f00 */
[----:B------:R-:W-:Y:S01]  /*1b4d0*/  IMAD.MOV.U32 R184, RZ, RZ, R153 ;  /* 0x000000ffffb87224 */ /* 0x000fe200078e0099 */
[----:B------:R-:W-:Y:S01]  /*1b4e0*/  MOV R189, 0xffffffff ;  /* 0xffffffff00bd7802 */ /* 0x000fe20000000f00 */
[----:B------:R-:W-:Y:S01]  /*1b4f0*/  IMAD.MOV.U32 R187, RZ, RZ, 0x1 ;  /* 0x00000001ffbb7424 */ /* 0x000fe200078e00ff */
[----:B------:R-:W-:Y:S02]  /*1b500*/  MOV R2, 0x1b520 ;  /* 0x0001b52000027802 */ /* 0x000fe40000000f00 */
[----:B-1-3--:R-:W-:Y:S05]  /*1b510*/  CALL.REL.NOINC `($__internal_6_$__cuda_sm70_shflsync_idx_p) ;  /* 0x0000ba4000007944 */ /* 0x00afea0003c00000 */
        /* <DEDUP_REMOVED lines=9> */
.L_x_1234:
        /* <DEDUP_REMOVED lines=8> */
.L_x_1239:
[----:B------:R-:W-:Y:S01]  /*1b630*/  MOV R3, 0x1c1f ;  /* 0x00001c1f00037802 */ /* 0x000fe20000000f00 */
[----:B------:R-:W-:Y:S01]  /*1b640*/  IMAD.MOV.U32 R184, RZ, RZ, R6 ;  /* 0x000000ffffb87224 */ /* 0x000fe200078e0006 */
[----:B------:R-:W-:Y:S01]  /*1b650*/  MOV R189, 0xffffffff ;  /* 0xffffffff00bd7802 */ /* 0x000fe20000000f00 */
[----:B------:R-:W-:Y:S01]  /*1b660*/  IMAD.MOV.U32 R187, RZ, RZ, 0x1 ;  /* 0x00000001ffbb7424 */ /* 0x000fe200078e00ff */
[----:B------:R-:W-:Y:S02]  /*1b670*/  MOV R2, 0x1b690 ;  /* 0x0001b69000027802 */ /* 0x000fe40000000f00 */
[----:B-1----:R-:W-:Y:S05]  /*1b680*/  CALL.REL.NOINC `($__internal_6_$__cuda_sm70_shflsync_idx_p) ;  /* 0x0000b8d000007944 */ /* 0x002fea0003c00000 */
[----:B------:R-:W-:Y:S01]  /*1b690*/  MOV R3, R188 ;  /* 0x000000bc00037202 */ /* 0x000fe20000000f00 */
[----:B------:R-:W-:-:S05]  /*1b6a0*/  BRA `(.L_x_1335) ;  /* 0xffff365000007947 */ /* 0x000fca000383ffff */
.L_x_1244:
[----:B------:R-:W-:Y:S02]  /*1b6b0*/  MOV R0, 0x2 ;  /* 0x0000000200007802 */ /* 0x000fe40000000f00 */
[----:B------:R-:W-:Y:S02]  /*1b6c0*/  MOV R2, 0x1b6e0 ;  /* 0x0001b6e000027802 */ /* 0x000fe40000000f00 */
[----:B-12---:R-:W-:Y:S05]  /*1b6d0*/  CALL.REL.NOINC `($__internal_5_$__cuda_sm70_shflsync_bfly_p) ;  /* 0x0000b82000007944 */ /* 0x006fea0003c00000 */
[----:B------:R-:W-:-:S05]  /*1b6e0*/  BRA `(.L_x_1336) ;  /* 0xffff3c2000007947 */ /* 0x000fca000383ffff */
.L_x_1245:
[----:B------:R-:W-:Y:S01]  /*1b6f0*/  MOV R0, 0x1 ;  /* 0x0000000100007802 */ /* 0x000fe20000000f00 */
[----:B---3--:R-:W-:Y:S01]  /*1b700*/  IMAD.MOV.U32 R4, RZ, RZ, R6 ;  /* 0x000000ffff047224 */ /* 0x008fe200078e0006 */
[----:B------:R-:W-:Y:S02]  /*1b710*/  MOV R2, 0x1b730 ;  /* 0x0001b73000027802 */ /* 0x000fe40000000f00 */
[----:B------:R-:W-:Y:S05]  /*1b720*/  CALL.REL.NOINC `($__internal_5_$__cuda_sm70_shflsync_bfly_p) ;  /* 0x0000b7d000007944 */ /* 0x000fea0003c00000 */
[----:B------:R-:W-:Y:S01]  /*1b730*/  IMAD.MOV.U32 R4, RZ, RZ, R8 ;  /* 0x000000ffff047224 */ /* 0x000fe200078e0008 */
[----:B------:R-:W-:Y:S01]  /*1b740*/  FMNMX.FTZ R6, R6, R0, !PT ;  /* 0x0000000006067209 */ /* 0x000fe20007810000 */
[----:B------:R-:W-:Y:S01]  /*1b750*/  IMAD.MOV.U32 R0, RZ, RZ, 0x2 ;  /* 0x00000002ff007424 */ /* 0x000fe200078e00ff */
[----:B------:R-:W-:Y:S02]  /*1b760*/  MOV R2, 0x1b780 ;  /* 0x0001b78000027802 */ /* 0x000fe40000000f00 */
[----:B------:R-:W-:Y:S05]  /*1b770*/  CALL.REL.NOINC `($__internal_5_$__cuda_sm70_shflsync_bfly_p) ;  /* 0x0000b78000007944 */ /* 0x000fea0003c00000 */
[----:B------:R-:W-:Y:S01]  /*1b780*/  FMNMX.FTZ R4, R8, R0, !PT ;  /* 0x0000000008047209 */ /* 0x000fe20007810000 */
[----:B------:R-:W-:Y:S01]  /*1b790*/  IMAD.MOV.U32 R0, RZ, RZ, 0x1 ;  /* 0x00000001ff007424 */ /* 0x000fe200078e00ff */
[----:B------:R-:W-:Y:S02]  /*1b7a0*/  MOV R2, 0x1b7c0 ;  /* 0x0001b7c000027802 */ /* 0x000fe40000000f00 */
[----:B------:R-:W-:Y:S05]  /*1b7b0*/  CALL.REL.NOINC `($__internal_5_$__cuda_sm70_shflsync_bfly_p) ;  /* 0x0000b74000007944 */ /* 0x000fea0003c00000 */
[----:B------:R-:W-:-:S05]  /*1b7c0*/  BRA `(.L_x_1337) ;  /* 0xffff3bb000007947 */ /* 0x000fca000383ffff */
.L_x_1254:
        /* <DEDUP_REMOVED lines=8> */
.L_x_1255:
        /* <DEDUP_REMOVED lines=8> */
.L_x_1256:
        /* <DEDUP_REMOVED lines=15> */
.L_x_1259:
        /* <DEDUP_REMOVED lines=8> */
.L_x_1260:
        /* <DEDUP_REMOVED lines=8> */
.L_x_1261:
        /* <DEDUP_REMOVED lines=15> */
.L_x_1262:
[----:B------:R-:W-:Y:S02]  /*1bbb0*/  MOV R0, 0x2 ;  /* 0x0000000200007802 */ /* 0x000fe40000000f00 */
[----:B------:R-:W-:Y:S02]  /*1bbc0*/  MOV R2, 0x1bbe0 ;  /* 0x0001bbe000027802 */ /* 0x000fe40000000f00 */
[----:B---34-:R-:W-:Y:S05]  /*1bbd0*/  CALL.REL.NOINC `($__internal_5_$__cuda_sm70_shflsync_bfly_p) ;  /* 0x0000b32000007944 */ /* 0x018fea0003c00000 */
[----:B------:R-:W-:-:S05]  /*1bbe0*/  BRA `(.L_x_1344) ;  /* 0xffff67e000007947 */ /* 0x000fca000383ffff */
.L_x_1263:
[----:B------:R-:W-:Y:S01]  /*1bbf0*/  MOV R0, 0x1 ;  /* 0x0000000100007802 */ /* 0x000fe20000000f00 */
[----:B-1----:R-:W-:Y:S01]  /*1bc00*/  IMAD.MOV.U32 R4, RZ, RZ, R152 ;  /* 0x000000ffff047224 */ /* 0x002fe200078e0098 */
[----:B------:R-:W-:Y:S02]  /*1bc10*/  MOV R2, 0x1bc30 ;  /* 0x0001bc3000027802 */ /* 0x000fe40000000f00 */
[----:B---34-:R-:W-:Y:S05]  /*1bc20*/  CALL.REL.NOINC `($__internal_5_$__cuda_sm70_shflsync_bfly_p) ;  /* 0x0000b2d000007944 */ /* 0x018fea0003c00000 */
        /* <DEDUP_REMOVED lines=10> */
.L_x_1266:
        /* <DEDUP_REMOVED lines=8> */
.L_x_1269:
        /* <DEDUP_REMOVED lines=15> */
.L_x_1272:
        /* <DEDUP_REMOVED lines=8> */
.L_x_1273:
        /* <DEDUP_REMOVED lines=8> */
.L_x_1274:
        /* <DEDUP_REMOVED lines=15> */
.L_x_1275:
        /* <DEDUP_REMOVED lines=8> */
.L_x_1280:
        /* <DEDUP_REMOVED lines=8> */
.L_x_1285:
[----:B------:R-:W-:Y:S02]  /*1c130*/  MOV R0, 0x2 ;  /* 0x0000000200007802 */ /* 0x000fe40000000f00 */
[----:B------:R-:W-:Y:S02]  /*1c140*/  MOV R2, 0x1c160 ;  /* 0x0001c16000027802 */ /* 0x000fe40000000f00 */
[----:B------:R-:W-:Y:S05]  /*1c150*/  CALL.REL.NOINC `($__internal_5_$__cuda_sm70_shflsync_bfly_p) ;  /* 0x0000ada000007944 */ /* 0x000fea0003c00000 */
[----:B------:R-:W-:-:S05]  /*1c160*/  BRA `(.L_x_1353) ;  /* 0xffff9be000007947 */ /* 0x000fca000383ffff */
.L_x_1286:
[----:B------:R-:W-:Y:S01]  /*1c170*/  MOV R0, 0x1 ;  /* 0x0000000100007802 */ /* 0x000fe20000000f00 */
[----:B-1----:R-:W-:Y:S01]  /*1c180*/  IMAD.MOV.U32 R4, RZ, RZ, R152 ;  /* 0x000000ffff047224 */ /* 0x002fe200078e0098 */
        /* <DEDUP_REMOVED lines=12> */
.L_x_1288:
[----:B------:R-:W-:Y:S01]  /*1c250*/  IMAD.MOV.U32 R4, RZ, RZ, R230 ;  /* 0x000000ffff047224 */ /* 0x000fe200078e00e6 */
[----:B------:R-:W-:-:S02]  /*1c260*/  MOV R0, 0x2 ;  /* 0x0000000200007802 */ /* 0x000fc40000000f00 */
[----:B------:R-:W-:Y:S02]  /*1c270*/  MOV R2, 0x1c290 ;  /* 0x0001c29000027802 */ /* 0x000fe40000000f00 */
[----:B------:R-:W-:Y:S05]  /*1c280*/  CALL.REL.NOINC `($__internal_5_$__cuda_sm70_shflsync_bfly_p) ;  /* 0x0000ac7000007944 */ /* 0x000fea0003c00000 */
[----:B------:R-:W-:Y:S01]  /*1c290*/  MOV R5, R0 ;  /* 0x0000000000057202 */ /* 0x000fe20000000f00 */
[----:B------:R-:W-:Y:S05]  /*1c2a0*/  BRA `(.L_x_1355) ;  /* 0xffffb2f000007947 */ /* 0x000fea000383ffff */
.L_x_1289:
[----:B------:R-:W-:Y:S01]  /*1c2b0*/  IMAD.MOV.U32 R4, RZ, RZ, R5 ;  /* 0x000000ffff047224 */ /* 0x000fe200078e0005 */
[----:B------:R-:W-:Y:S02]  /*1c2c0*/  MOV R0, 0x1 ;  /* 0x0000000100007802 */ /* 0x000fe40000000f00 */
[----:B------:R-:W-:Y:S02]  /*1c2d0*/  MOV R2, 0x1c2f0 ;  /* 0x0001c2f000027802 */ /* 0x000fe40000000f00 */
[----:B-1----:R-:W-:Y:S05]  /*1c2e0*/  CALL.REL.NOINC `($__internal_5_$__cuda_sm70_shflsync_bfly_p) ;  /* 0x0000ac1000007944 */ /* 0x002fea0003c00000 */
[----:B------:R-:W-:Y:S01]  /*1c2f0*/  FADD.FTZ R5, R5, R0 ;  /* 0x0000000005057221 */ /* 0x000fe20000010000 */
[----:B------:R-:W-:Y:S02]  /*1c300*/  MOV R4, R229 ;  /* 0x000000e500047202 */ /* 0x000fe40000000f00 */
[----:B------:R-:W-:Y:S02]  /*1c310*/  MOV R0, 0x2 ;  /* 0x0000000200007802 */ /* 0x000fe40000000f00 */
[----:B------:R-:W-:Y:S02]  /*1c320*/  MOV R2, 0x1c340 ;  /* 0x0001c34000027802 */ /* 0x000fe40000000f00 */
[----:B------:R-:W-:Y:S05]  /*1c330*/  CALL.REL.NOINC `($__internal_5_$__cuda_sm70_shflsync_bfly_p) ;  /* 0x0000abc000007944 */ /* 0x000fea0003c00000 */
[----:B------:R-:W-:Y:S01]  /*1c340*/  FADD.FTZ R4, R229, R0 ;  /* 0x00000000e5047221 */ /* 0x000fe20000010000 */
[----:B------:R-:W-:-:S02]  /*1c350*/  MOV R0, 0x1 ;  /* 0x0000000100007802 */ /* 0x000fc40000000f00 */
[----:B------:R-:W-:Y:S02]  /*1c360*/  MOV R2, 0x1c380 ;  /* 0x0001c38000027802 */ /* 0x000fe40000000f00 */
[----:B------:R-:W-:Y:S05]  /*1c370*/  CALL.REL.NOINC `($__internal_5_$__cuda_sm70_shflsync_bfly_p) ;  /* 0x0000ab8000007944 */ /* 0x000fea0003c00000 */
[----:B------:R-:W-:Y:S05]  /*1c380*/  BRA `(.L_x_1356) ;  /* 0xffffb28000007947 */ /* 0x000fea000383ffff */
.L_x_1301:
[----:B------:R-:W-:Y:S01]  /*1c390*/  IMAD.MOV.U32 R184, RZ, RZ, R15 ;  /* 0x000000ffffb87224 */ /* 0x000fe200078e000f */
[----:B------:R-:W-:Y:S01]  /*1c3a0*/  MOV R3, 0x181f ;  /* 0x0000181f00037802 */ /* 0x000fe20000000f00 */
[----:B------:R-:W-:Y:S01]  /*1c3b0*/  IMAD.MOV.U32 R187, RZ, RZ, RZ ;  /* 0x000000ffffbb7224 */ /* 0x000fe200078e00ff */
[----:B------:R-:W-:Y:S02]  /*1c3c0*/  MOV R189, 0xffffffff ;  /* 0xffffffff00bd7802 */ /* 0x000fe40000000f00 */
[----:B------:R-:W-:Y:S02]  /*1c3d0*/  MOV R2, 0x1c3f0 ;  /* 0x0001c3f000027802 */ /* 0x000fe40000000f00 */
[----:B-1---5:R-:W-:Y:S05]  /*1c3e0*/  CALL.REL.NOINC `($__internal_6_$__cuda_sm70_shflsync_idx_p) ;  /* 0x0000ab7000007944 */ /* 0x022fea0003c00000 */
[----:B------:R-:W-:Y:S01]  /*1c3f0*/  MOV R4, R188 ;  /* 0x000000bc00047202 */ /* 0x000fe20000000f00 */
[----:B------:R-:W-:Y:S05]  /*1c400*/  BRA `(.L_x_1357) ;  /* 0xffffdcb000007947 */ /* 0x000fea000383ffff */
.L_x_1302:
[----:B------:R-:W-:Y:S01]  /*1c410*/  IMAD.MOV.U32 R184, RZ, RZ, R17 ;  /* 0x000000ffffb87224 */ /* 0x000fe200078e0011 */
[----:B------:R-:W-:Y:S01]  /*1c420*/  MOV R3, 0x181f ;  /* 0x0000181f00037802 */ /* 0x000fe20000000f00 */
[----:B------:R-:W-:Y:S01]  /*1c430*/  IMAD.MOV.U32 R187, RZ, RZ, RZ ;  /* 0x000000ffffbb7224 */ /* 0x000fe200078e00ff */
[----:B------:R-:W-:Y:S02]  /*1c440*/  MOV R189, 0xffffffff ;  /* 0xffffffff00bd7802 */ /* 0x000fe40000000f00 */
[----:B------:R-:W-:-:S02]  /*1c450*/  MOV R2, 0x1c470 ;  /* 0x0001c47000027802 */ /* 0x000fc40000000f00 */
[----:B-123-5:R-:W-:Y:S05]  /*1c460*/  CALL.REL.NOINC `($__internal_6_$__cuda_sm70_shflsync_idx_p) ;  /* 0x0000aaf000007944 */ /* 0x02efea0003c00000 */
[----:B------:R-:W-:Y:S01]  /*1c470*/  MOV R2, R188 ;  /* 0x000000bc00027202 */ /* 0x000fe20000000f00 */
[----:B------:R-:W-:Y:S05]  /*1c480*/  BRA `(.L_x_1358) ;  /* 0xffffdc5000007947 */ /* 0x000fea000383ffff */
.L_x_1305:
[----:B------:R-:W-:Y:S01]  /*1c490*/  IMAD.MOV.U32 R184, RZ, RZ, R15 ;  /* 0x000000ffffb87224 */ /* 0x000fe200078e000f */
[----:B-1----:R-:W-:Y:S01]  /*1c4a0*/  MOV R3, 0x181f ;  /* 0x0000181f00037802 */ /* 0x002fe20000000f00 */
[----:B------:R-:W-:Y:S01]  /*1c4b0*/  IMAD.MOV.U32 R187, RZ, RZ, 0x1 ;  /* 0x00000001ffbb7424 */ /* 0x000fe200078e00ff */
[----:B------:R-:W-:-:S02]  /*1c4c0*/  MOV R189, 0xffffffff ;  /* 0xffffffff00bd7802 */ /* 0x000fc40000000f00 */
[----:B------:R-:W-:Y:S02]  /*1c4d0*/  MOV R2, 0x1c4f0 ;  /* 0x0001c4f000027802 */ /* 0x000fe40000000f00 */
        /* <DEDUP_REMOVED lines=10> */
.L_x_1308:
[----:B------:R-:W-:Y:S01]  /*1c580*/  IMAD.MOV.U32 R184, RZ, RZ, R15 ;  /* 0x000000ffffb87224 */ /* 0x000fe200078e000f */
[----:B--2---:R-:W-:Y:S01]  /*1c590*/  MOV R3, 0x181f ;  /* 0x0000181f00037802 */ /* 0x004fe20000000f00 */
[----:B------:R-:W-:Y:S01]  /*1c5a0*/  IMAD.MOV.U32 R187, RZ, RZ, 0x2 ;  /* 0x00000002ffbb7424 */ /* 0x000fe200078e00ff */
[----:B------:R-:W-:Y:S02]  /*1c5b0*/  MOV R189, 0xffffffff ;  /* 0xffffffff00bd7802 */ /* 0x000fe40000000f00 */
[----:B------:R-:W-:-:S02]  /*1c5c0*/  MOV R2, 0x1c5e0 ;  /* 0x0001c5e000027802 */ /* 0x000fc40000000f00 */
[----:B-1--4-:R-:W-:Y:S05]  /*1c5d0*/  CALL.REL.NOINC `($__internal_6_$__cuda_sm70_shflsync_idx_p) ;  /* 0x0000a98000007944 */ /* 0x012fea0003c00000 */
[----:B------:R-:W-:Y:S01]  /*1c5e0*/  MOV R4, R188 ;  /* 0x000000bc00047202 */ /* 0x000fe20000000f00 */
[----:B------:R-:W-:Y:S05]  /*1c5f0*/  BRA `(.L_x_1360) ;  /* 0xffffde9000007947 */ /* 0x000fea000383ffff */
.L_x_1309:
[----:B------:R-:W-:Y:S01]  /*1c600*/  IMAD.MOV.U32 R184, RZ, RZ, R17 ;  /* 0x000000ffffb87224 */ /* 0x000fe200078e0011 */
[----:B------:R-:W-:Y:S01]  /*1c610*/  MOV R3, 0x181f ;  /* 0x0000181f00037802 */ /* 0x000fe20000000f00 */
[----:B------:R-:W-:Y:S01]  /*1c620*/  IMAD.MOV.U32 R187, RZ, RZ, 0x2 ;  /* 0x00000002ffbb7424 */ /* 0x000fe200078e00ff */
[----:B------:R-:W-:-:S02]  /*1c630*/  MOV R189, 0xffffffff ;  /* 0xffffffff00bd7802 */ /* 0x000fc40000000f00 */
[----:B------:R-:W-:Y:S02]  /*1c640*/  MOV R2, 0x1c660 ;  /* 0x0001c66000027802 */ /* 0x000fe40000000f00 */
[----:B-1234-:R-:W-:Y:S05]  /*1c650*/  CALL.REL.NOINC `($__internal_6_$__cuda_sm70_shflsync_idx_p) ;  /* 0x0000a90000007944 */ /* 0x01efea0003c00000 */
[----:B------:R-:W-:Y:S01]  /*1c660*/  MOV R2, R188 ;  /* 0x000000bc00027202 */ /* 0x000fe20000000f00 */
[----:B------:R-:W-:Y:S05]  /*1c670*/  BRA `(.L_x_1361) ;  /* 0xffffde3000007947 */ /* 0x000fea000383ffff */
.L_x_1312:
[----:B------:R-:W-:Y:S01]  /*1c680*/  IMAD.MOV.U32 R184, RZ, RZ, R15 ;  /* 0x000000ffffb87224 */ /* 0x000fe200078e000f */
[----:B--2---:R-:W-:Y:S01]  /*1c690*/  MOV R3, 0x181f ;  /* 0x0000181f00037802 */ /* 0x004fe20000000f00 */
[----:B------:R-:W-:Y:S01]  /*1c6a0*/  IMAD.MOV.U32 R187, RZ, RZ, 0x3 ;  /* 0x00000003ffbb7424 */ /* 0x000fe200078e00ff */
[----:B------:R-:W-:Y:S02]  /*1c6b0*/  MOV R189, 0xffffffff ;  /* 0xffffffff00bd7802 */ /* 0x000fe40000000f00 */
[----:B------:R-:W-:Y:S02]  /*1c6c0*/  MOV R2, 0x1c6e0 ;  /* 0x0001c6e000027802 */ /* 0x000fe40000000f00 */
[----:B-1--4-:R-:W-:Y:S05]  /*1c6d0*/  CALL.REL.NOINC `($__internal_6_$__cuda_sm70_shflsync_idx_p) ;  /* 0x0000a88000007944 */ /* 0x012fea0003c00000 */
        /* <DEDUP_REMOVED lines=9> */
        .type           $_ZN7cutlass13device_kernelIN5flash19enable_sm80_to_sm89INS1_16FlashAttnFwdSm80INS1_25CollectiveMainloopFwdSm80ILi8ELi1ELb0EN4cute5tupleIJNS5_1CILi128EEENS7_ILi48EEENS7_ILi256EEEEEELi256ENS_6half_tEfNS_4arch4Sm80ELb0ELb1ELb0ELb1ELb1ELb1ELb1ELb0EEENS1_21CollectiveEpilogueFwdINS6_IJS8_SA_S9_EEENS6_IJNS7_ILi1EEESI_SI_EEESC_SE_Li256ELb1ELb1ELb0ELb0EEENS1_19SingleTileSchedulerILb1ELb0ELb1ELi128EEEEEEEEEvNT_6ParamsE$_ZZN5flash25CollectiveMainloopFwdSm80ILi8ELi1ELb0EN4cute5tupleIJNS1_1CILi128EEENS3_ILi48EEENS3_ILi256EEEEEELi256EN7cutlass6half_tEfNS8_4arch4Sm80ELb0ELb1ELb0ELb1ELb1ELb1ELb1ELb0EE3mmaINS_16FlashAttnFwdSm80ISC_NS_21CollectiveEpilogueFwdINS2_IJS4_S6_S5_EEENS2_IJNS3_ILi1EEESH_SH_EEES9_SB_Li256ELb1ELb1ELb0ELb0EEENS_19SingleTileSchedulerILb1ELb0ELb1ELi128EEEE13SharedStorageENS1_6TensorINS1_11ArrayEngineIfLm128EEENS1_6LayoutINS2_IJNS2_IJNS3_ILi2EEESS_EEESH_NS3_ILi32EEEEEENS2_IJNS2_IJSH_SS_EEENS3_ILi0EEENS3_ILi4EEEEEEEEEENS_7SoftmaxILi2ELi0EEEEEbRKNSC_6ParamsERT0_RT1_iRKNS_16SeqlenInfoQKNewKILb1ELb1EEENS2_IJiiiiEEERT_ENKUlvE_clEv,@function
        .size           $_ZN7cutlass13device_kernelIN5flash19enable_sm80_to_sm89INS1_16FlashAttnFwdSm80INS1_25CollectiveMainloopFwdSm80ILi8ELi1ELb0EN4cute5tupleIJNS5_1CILi128EEENS7_ILi48EEENS7_ILi256EEEEEELi256ENS_6half_tEfNS_4arch4Sm80ELb0ELb1ELb0ELb1ELb1ELb1ELb1ELb0EEENS1_21CollectiveEpilogueFwdINS6_IJS8_SA_S9_EEENS6_IJNS7_ILi1EEESI_SI_EEESC_SE_Li256ELb1ELb1ELb0ELb0EEENS1_19SingleTileSchedulerILb1ELb0ELb1ELi128EEEEEEEEEvNT_6ParamsE$_ZZN5flash25CollectiveMainloopFwdSm80ILi8ELi1ELb0EN4cute5tupleIJNS1_1CILi128EEENS3_ILi48EEENS3_ILi256EEEEEELi256EN7cutlass6half_tEfNS8_4arch4Sm80ELb0ELb1ELb0ELb1ELb1ELb1ELb1ELb0EE3mmaINS_16FlashAttnFwdSm80ISC_NS_21CollectiveEpilogueFwdINS2_IJS4_S6_S5_EEENS2_IJNS3_ILi1EEESH_SH_EEES9_SB_Li256ELb1ELb1ELb0ELb0EEENS_19SingleTileSchedulerILb1ELb0ELb1ELi128EEEE13SharedStorageENS1_6TensorINS1_11ArrayEngineIfLm128EEENS1_6LayoutINS2_IJNS2_IJNS3_ILi2EEESS_EEESH_NS3_ILi32EEEEEENS2_IJNS2_IJSH_SS_EEENS3_ILi0EEENS3_ILi4EEEEEEEEEENS_7SoftmaxILi2ELi0EEEEEbRKNSC_6ParamsERT0_RT1_iRKNS_16SeqlenInfoQKNewKILb1ELb1EEENS2_IJiiiiEEERT_ENKUlvE_clEv,($__internal_5_$__cuda_sm70_shflsync_bfly_p - $_ZN7cutlass13device_kernelIN5flash19enable_sm80_to_sm89INS1_16FlashAttnFwdSm80INS1_25CollectiveMainloopFwdSm80ILi8ELi1ELb0EN4cute5tupleIJNS5_1CILi128EEENS7_ILi48EEENS7_ILi256EEEEEELi256ENS_6half_tEfNS_4arch4Sm80ELb0ELb1ELb0ELb1ELb1ELb1ELb1ELb0EEENS1_21CollectiveEpilogueFwdINS6_IJS8_SA_S9_EEENS6_IJNS7_ILi1EEESI_SI_EEESC_SE_Li256ELb1ELb1ELb0ELb0EEENS1_19SingleTileSchedulerILb1ELb0ELb1ELi128EEEEEEEEEvNT_6ParamsE$_ZZN5flash25CollectiveMainloopFwdSm80ILi8ELi1ELb0EN4cute5tupleIJNS1_1CILi128EEENS3_ILi48EEENS3_ILi256EEEEEELi256EN7cutlass6half_tEfNS8_4arch4Sm80ELb0ELb1ELb0ELb1ELb1ELb1ELb1ELb0EE3mmaINS_16FlashAttnFwdSm80ISC_NS_21CollectiveEpilogueFwdINS2_IJS4_S6_S5_EEENS2_IJNS3_ILi1EEESH_SH_EEES9_SB_Li256ELb1ELb1ELb0ELb0EEENS_19SingleTileSchedulerILb1ELb0ELb1ELi128EEEE13SharedStorageENS1_6TensorINS1_11ArrayEngineIfLm128EEENS1_6LayoutINS2_IJNS2_IJNS3_ILi2EEESS_EEESH_NS3_ILi32EEEEEENS2_IJNS2_IJSH_SS_EEENS3_ILi0EEENS3_ILi4EEEEEEEEEENS_7SoftmaxILi2ELi0EEEEEbRKNSC_6ParamsERT0_RT1_iRKNS_16SeqlenInfoQKNewKILb1ELb1EEENS2_IJiiiiEEERT_ENKUlvE_clEv)
$_ZN7cutlass13device_kernelIN5flash19enable_sm80_to_sm89INS1_16FlashAttnFwdSm80INS1_25CollectiveMainloopFwdSm80ILi8ELi1ELb0EN4cute5tupleIJNS5_1CILi128EEENS7_ILi48EEENS7_ILi256EEEEEELi256ENS_6half_tEfNS_4arch4Sm80ELb0ELb1ELb0ELb1ELb1ELb1ELb1ELb0EEENS1_21CollectiveEpilogueFwdINS6_IJS8_SA_S9_EEENS6_IJNS7_ILi1EEESI_SI_EEESC_SE_Li256ELb1ELb1ELb0ELb0EEENS1_19SingleTileSchedulerILb1ELb0ELb1ELi128EEEEEEEEEvNT_6ParamsE$_ZZN5flash25CollectiveMainloopFwdSm80ILi8ELi1ELb0EN4cute5tupleIJNS1_1CILi128EEENS3_ILi48EEENS3_ILi256EEEEEELi256EN7cutlass6half_tEfNS8_4arch4Sm80ELb0ELb1ELb0ELb1ELb1ELb1ELb1ELb0EE3mmaINS_16FlashAttnFwdSm80ISC_NS_21CollectiveEpilogueFwdINS2_IJS4_S6_S5_EEENS2_IJNS3_ILi1EEESH_SH_EEES9_SB_Li256ELb1ELb1ELb0ELb0EEENS_19SingleTileSchedulerILb1ELb0ELb1ELi128EEEE13SharedStorageENS1_6TensorINS1_11ArrayEngineIfLm128EEENS1_6LayoutINS2_IJNS2_IJNS3_ILi2EEESS_EEESH_NS3_ILi32EEEEEENS2_IJNS2_IJSH_SS_EEENS3_ILi0EEENS3_ILi4EEEEEEEEEENS_7SoftmaxILi2ELi0EEEEEbRKNSC_6ParamsERT0_RT1_iRKNS_16SeqlenInfoQKNewKILb1ELb1EEENS2_IJiiiiEEERT_ENKUlvE_clEv:
[----:B------:R-:W-:-:S05]  /*1c770*/  IADD3 R18, R101, -c[0x0][0x20], RZ ;  /* 0x8000080065127a10 */ /* 0x000fca0007ffe0ff */
[----:B------:R-:W2:Y:S01]  /*1c780*/  LDL.64 R14, [R18] ;  /* 0x00000000120e7983 */ /* 0x000ea20000100a00 */
[----:B------:R-:W-:-:S03]  /*1c790*/  ULDC.64 UR4, c[0x0][0x118] ;  /* 0x0000460000047ab9 */ /* 0x000fc60000000a00 */
[----:B--2---:R-:W2:Y:S02]  /*1c7a0*/  LD.E R29, [R14.64+0x11c] ;  /* 0x00011c040e1d7980 */ /* 0x004ea4000c101900 */
[----:B--2---:R-:W-:-:S13]  /*1c7b0*/  ISETP.GT.AND P0, PT, R29, RZ, PT ;  /* 0x000000ff1d00720c */ /* 0x004fda0003f04270 */
[----:B------:R-:W-:Y:S05]  /*1c7c0*/  @P0 BRA `(.L_x_1363) ;  /* 0x0000004000000947 */ /* 0x000fea0003800000 */
[----:B------:R-:W-:Y:S01]  /*1c7d0*/  MOV R2, R146 ;  /* 0x0000009200027202 */ /* 0x000fe20000000f00 */
[----:B------:R-:W-:-:S04]  /*1c7e0*/  DEPBAR.LE SB0, 0x1 ;  /* 0x000080400000791a */ /* 0x000fc80000000000 */
[----:B------:R-:W-:-:S04]  /*1c7f0*/  MOV R3, 0x0 ;  /* 0x0000000000037802 */ /* 0x000fc80000000f00 */
[----:B------:R-:W-:Y:S05]  /*1c800*/  RET.REL.NODEC R2 `(_ZN7cutlass13device_kernelIN5flash19enable_sm80_to_sm89INS1_16FlashAttnFwdSm80INS1_25CollectiveMainloopFwdSm80ILi8ELi1ELb0EN4cute5tupleIJNS5_1CILi128EEENS7_ILi48EEENS7_ILi256EEEEEELi256ENS_6half_tEfNS_4arch4Sm80ELb0ELb1ELb0ELb1ELb1ELb1ELb1ELb0EEENS1_21CollectiveEpilogueFwdINS6_IJS8_SA_S9_EEENS6_IJNS7_ILi1EEESI_SI_EEESC_SE_Li256ELb1ELb1ELb0ELb0EEENS1_19SingleTileSchedulerILb1ELb0ELb1ELi128EEEEEEEEEvNT_6ParamsE) ;  /* 0xfffe37f002007950 */ /* 0x000fea0003c3ffff */
.L_x_1363:
[----:B------:R1:W2:Y:S04]  /*1c810*/  LDL.64 R12, [R18+0x8] ;  /* 0x00000800120c7983 */ /* 0x0002a80000100a00 */
[----:B------:R1:W3:Y:S04]  /*1c820*/  LDL.64 R2, [R18+0x20] ;  /* 0x0000200012027983 */ /* 0x0002e80000100a00 */
[----:B------:R1:W4:Y:S04]  /*1c830*/  LDL.64 R16, [R18+0x18] ;  /* 0x0000180012107983 */ /* 0x0003280000100a00 */
[----:B------:R-:W4:Y:S04]  /*1c840*/  LD.E.U8 R24, [R14.64+0x138] ;  /* 0x000138040e187980 */ /* 0x000f28000c101100 */
[----:B------:R2:W5:Y:S04]  /*1c850*/  LD.E R25, [R14.64+0x164] ;  /* 0x000164040e197980 */ /* 0x000568000c101900 */
[----:B------:R2:W5:Y:S04]  /*1c860*/  LD.E.64 R22, [R14.64+0x110] ;  /* 0x000110040e167980 */ /* 0x000568000c101b00 */
[----:B------:R2:W5:Y:S04]  /*1c870*/  LD.E.64 R20, [R14.64+0x128] ;  /* 0x000128040e147980 */ /* 0x000568000c101b00 */
[----:B-1----:R-:W4:Y:S04]  /*1c880*/  LDL.64 R18, [R18+0x10] ;  /* 0x0000100012127983 */ /* 0x002f280000100a00 */
[----:B--2---:R1:W2:Y:S04]  /*1c890*/  LD.E R26, [R12.64] ;  /* 0x000000040c1a7980 */ /* 0x0042a8000c101900 */
[----:B---3--:R3:W2:Y:S04]  /*1c8a0*/  LD.E R39, [R2.64] ;  /* 0x0000000402277980 */ /* 0x0086a8000c101900 */
[----:B----4-:R4:W4:Y:S04]  /*1c8b0*/  LD.E R16, [R16.64+0x20] ;  /* 0x0000200410107980 */ /* 0x010928000c101900 */
[----:B-1----:R1:W5:Y:S04]  /*1c8c0*/  LD.E.64 R12, [R14.64+0x120] ;  /* 0x000120040e0c7980 */ /* 0x002368000c101b00 */
[----:B---3--:R1:W5:Y:S04]  /*1c8d0*/  LD.E.64 R2, [R14.64+0x130] ;  /* 0x000130040e027980 */ /* 0x008368000c101b00 */
[----:B------:R1:W5:Y:S01]  /*1c8e0*/  LD.E R27, [R18.64] ;  /* 0x00000004121b7980 */ /* 0x000362000c101900 */
[----:B------:R-:W-:-:S02]  /*1c8f0*/  ISETP.NE.AND P0, PT, R24, RZ, PT ;  /* 0x000000ff1800720c */ /* 0x000fc40003f05270 */
[----:B--2---:R-:W-:-:S04]  /*1c900*/  SHF.R.S32.HI R11, RZ, 0x1f, R26 ;  /* 0x0000001fff0b7819 */ /* 0x004fc8000001141a */
[----:B------:R-:W-:-:S04]  /*1c910*/  LEA.HI R11, R11, R26, RZ, 0x3 ;  /* 0x0000001a0b0b7211 */ /* 0x000fc800078f18ff */
[----:B----4-:R-:W-:Y:S02]  /*1c920*/  LOP3.LUT R17, R11, 0xfffffff8, RZ, 0xc0, !PT ;  /* 0xfffffff80b117812 */ /* 0x010fe400078ec0ff */
[----:B------:R-:W-:-:S03]  /*1c930*/  SHF.R.S32.HI R100, RZ, 0x3, R11 ;  /* 0x00000003ff647819 */ /* 0x000fc6000001140b */
[----:B------:R-:W-:Y:S02]  /*1c940*/  IMAD.IADD R11, R26, 0x1, -R17 ;  /* 0x000000011a0b7824 */ /* 0x000fe400078e0a11 */
[----:B------:R-:W-:Y:S01]  /*1c950*/  IMAD R72, R39, 0x80, R100 ;  /* 0x0000008027487824 */ /* 0x000fe200078e0264 */
[----:B------:R-:W-:-:S03]  /*1c960*/  SHF.R.S32.HI R28, RZ, 0x1f, R16 ;  /* 0x0000001fff1c7819 */ /* 0x000fc60000011410 */
[----:B------:R-:W-:Y:S01]  /*1c970*/  IMAD R11, R11, 0x20, R72 ;  /* 0x000000200b0b7824 */ /* 0x000fe200078e0248 */
[----:B------:R-:W-:Y:S05]  /*1c980*/  @!P0 BRA `(.L_x_1364) ;  /* 0x00004a5000008947 */ /* 0x000fea0003800000 */
[----:B-1---5:R-:W-:-:S13]  /*1c990*/  ISETP.NE.AND P0, PT, R25, 0x1, PT ;  /* 0x000000011900780c */ /* 0x022fda0003f05270 */
[----:B------:R1:W2:Y:S04]  /*1c9a0*/  @P0 LD.E R17, [R14.64+0x168] ;  /* 0x000168040e110980 */ /* 0x0002a8000c101900 */
[----:B-1----:R2:W3:Y:S02]  /*1c9b0*/  @P0 LD.E R14, [R14.64+0x16c] ;  /* 0x00016c040e0e0980 */ /* 0x0024e4000c101900 */
[----:B--2---:R-:W-:-:S05]  /*1c9c0*/  @P0 IMAD.HI.U32 R15, R11, R17, RZ ;  /* 0x000000110b0f0227 */ /* 0x004fca00078e00ff */
[----:B---3--:R-:W-:-:S04]  /*1c9d0*/  @P0 SHF.R.U32.HI R11, RZ, R14, R15 ;  /* 0x0000000eff0b0219 */ /* 0x008fc8000001160f */
[----:B------:R-:W-:Y:S01]  /*1c9e0*/  SHF.R.S32.HI R14, RZ, 0x1f, R11 ;  /* 0x0000001fff0e7819 */ /* 0x000fe2000001140b */
[-C--:B------:R-:W-:Y:S02]  /*1c9f0*/  IMAD R17, R13, R11.reuse, RZ ;  /* 0x0000000b0d117224 */ /* 0x080fe400078e02ff */
[-C--:B------:R-:W-:Y:S02]  /*1ca00*/  IMAD R15, R3, R11.reuse, RZ ;  /* 0x0000000b030f7224 */ /* 0x080fe400078e02ff */
[-C--:B------:R-:W-:Y:S02]  /*1ca10*/  IMAD R24, R12, R14.reuse, R17 ;  /* 0x0000000e0c187224 */ /* 0x080fe400078e0211 */
[----:B------:R-:W-:Y:S02]  /*1ca20*/  IMAD R17, R2, R14, R15 ;  /* 0x0000000e02117224 */ /* 0x000fe400078e020f */
[----:B------:R-:W-:-:S04]  /*1ca30*/  IMAD.WIDE.U32 R18, R12, R11, RZ ;  /* 0x0000000b0c127225 */ /* 0x000fc800078e00ff */
[----:B------:R-:W-:Y:S01]  /*1ca40*/  IMAD.WIDE.U32 R14, R2, R11, RZ ;  /* 0x0000000b020e7225 */ /* 0x000fe200078e00ff */
[----:B------:R-:W-:-:S03]  /*1ca50*/  IADD3 R19, R19, R24, RZ ;  /* 0x0000001813137210 */ /* 0x000fc60007ffe0ff */
[-C--:B------:R-:W-:Y:S01]  /*1ca60*/  IMAD R13, R13, R16.reuse, RZ ;  /* 0x000000100d0d7224 */ /* 0x080fe200078e02ff */
[----:B------:R-:W-:Y:S01]  /*1ca70*/  IADD3 R15, R15, R17, RZ ;  /* 0x000000110f0f7210 */ /* 0x000fe20007ffe0ff */
[----:B------:R-:W-:Y:S02]  /*1ca80*/  IMAD R11, R3, R16, RZ ;  /* 0x00000010030b7224 */ /* 0x000fe400078e02ff */
[----:B------:R-:W-:-:S04]  /*1ca90*/  IMAD.WIDE.U32 R18, R16, R12, R18 ;  /* 0x0000000c10127225 */ /* 0x000fc800078e0012 */
[----:B------:R-:W-:-:S04]  /*1caa0*/  IMAD.WIDE.U32 R14, R16, R2, R14 ;  /* 0x00000002100e7225 */ /* 0x000fc800078e000e */
[----:B------:R-:W-:Y:S01]  /*1cab0*/  IMAD R3, R12, R28, R13 ;  /* 0x0000001c0c037224 */ /* 0x000fe200078e020d */
[----:B------:R-:W-:Y:S01]  /*1cac0*/  LEA R38, P0, R14, R20, 0x1 ;  /* 0x000000140e267211 */ /* 0x000fe200078008ff */
[----:B------:R-:W-:Y:S01]  /*1cad0*/  IMAD R2, R2, R28, R11 ;  /* 0x0000001c02027224 */ /* 0x000fe200078e020b */
[C---:B------:R-:W-:Y:S02]  /*1cae0*/  LEA R28, P1, R18.reuse, R22, 0x1 ;  /* 0x00000016121c7211 */ /* 0x040fe400078208ff */
[----:B------:R-:W-:Y:S02]  /*1caf0*/  IADD3 R3, R19, R3, RZ ;  /* 0x0000000313037210 */ /* 0x000fe40007ffe0ff */
[----:B------:R-:W-:Y:S02]  /*1cb00*/  IADD3 R2, R15, R2, RZ ;  /* 0x000000020f027210 */ /* 0x000fe40007ffe0ff */
[----:B------:R-:W-:Y:S02]  /*1cb10*/  LEA.HI.X R22, R18, R23, R3, 0x1, P1 ;  /* 0x0000001712167211 */ /* 0x000fe400008f0c03 */
[----:B------:R-:W-:Y:S01]  /*1cb20*/  LEA.HI.X R23, R14, R21, R2, 0x1, P0 ;  /* 0x000000150e177211 */ /* 0x000fe200000f0c02 */
[----:B------:R-:W-:Y:S05]  /*1cb30*/  BRA.DIV ~URZ, `(.L_x_1365) ;  /* 0x000094a27f007947 */ /* 0x000fea000b800000 */
[----:B------:R1:W2:Y:S02]  /*1cb40*/  SHFL.IDX PT, R11, R22, RZ, 0x181f ;  /* 0x00181fff160b7589 */ /* 0x0002a400000e0000 */
.L_x_1439:
[----:B------:R-:W-:Y:S05]  /*1cb50*/  BRA.DIV ~URZ, `(.L_x_1366) ;  /* 0x000095027f007947 */ /* 0x000fea000b800000 */
[----:B------:R3:W4:Y:S01]  /*1cb60*/  SHFL.IDX PT, R12, R28, RZ, 0x181f ;  /* 0x00181fff1c0c7589 */ /* 0x00072200000e0000 */
[----:B--2---:R-:W-:-:S03]  /*1cb70*/  MOV R13, R11 ;  /* 0x0000000b000d7202 */ /* 0x004fc60000000f00 */
[----:B------:R3:W2:Y:S04]  /*1cb80*/  SHFL.IDX PT, R14, R23, RZ, 0x181f ;  /* 0x00181fff170e7589 */ /* 0x0006a800000e0000 */
[----:B------:R3:W1:Y:S02]  /*1cb90*/  SHFL.IDX PT, R2, R38, RZ, 0x181f ;  /* 0x00181fff26027589 */ /* 0x00066400000e0000 */
.L_x_1440:
[----:B------:R-:W-:Y:S01]  /*1cba0*/  IMAD R27, R27, R25, RZ ;  /* 0x000000191b1b7224 */ /* 0x000fe200078e02ff */
[----:B------:R-:W-:Y:S01]  /*1cbb0*/  SHF.R.S32.HI R11, RZ, 0x1f, R26 ;  /* 0x0000001fff0b7819 */ /* 0x000fe2000001141a */
[----:B------:R-:W-:Y:S01]  /*1cbc0*/  BSSY B0, `(.L_x_1367) ;  /* 0x0000039000007945 */ /* 0x000fe20003800000 */
[----:B------:R-:W-:Y:S01]  /*1cbd0*/  CS2R R62, SRZ ;  /* 0x00000000003e7805 */ /* 0x000fe2000001ff00 */
[----:B------:R-:W-:Y:S01]  /*1cbe0*/  CS2R R40, SRZ ;  /* 0x0000000000287805 */ /* 0x000fe2000001ff00 */
[----:B------:R-:W-:Y:S01]  /*1cbf0*/  ISETP.GE.AND P0, PT, R72, R27, PT ;  /* 0x0000001b4800720c */ /* 0x000fe20003f06270 */
[----:B------:R-:W-:Y:S01]  /*1cc00*/  CS2R R36, SRZ ;  /* 0x0000000000247805 */ /* 0x000fe2000001ff00 */
[----:B------:R-:W-:Y:S01]  /*1cc10*/  LEA.HI R11, R11, R26, RZ, 0x3 ;  /* 0x0000001a0b0b7211 */ /* 0x000fe200078f18ff */
[----:B------:R-:W-:Y:S01]  /*1cc20*/  CS2R R32, SRZ ;  /* 0x0000000000207805 */ /* 0x000fe2000001ff00 */
[----:B------:R-:W-:Y:S01]  /*1cc30*/  CS2R R24, SRZ ;  /* 0x0000000000187805 */ /* 0x000fe2000001ff00 */
[----:B------:R-:W-:Y:S01]  /*1cc40*/  CS2R R42, SRZ ;  /* 0x00000000002a7805 */ /* 0x000fe2000001ff00 */
[----:B------:R-:W-:Y:S01]  /*1cc50*/  LOP3.LUT R11, R11, 0xfffffff8, RZ, 0xc0, !PT ;  /* 0xfffffff80b0b7812 */ /* 0x000fe200078ec0ff */
[----:B------:R-:W-:Y:S01]  /*1cc60*/  CS2R R34, SRZ ;  /* 0x0000000000227805 */ /* 0x000fe2000001ff00 */
[----:B------:R-:W-:Y:S01]  /*1cc70*/  CS2R R30, SRZ ;  /* 0x00000000001e7805 */ /* 0x000fe2000001ff00 */
[----:B------:R-:W-:Y:S01]  /*1cc80*/  CS2R R20, SRZ ;  /* 0x0000000000147805 */ /* 0x000fe2000001ff00 */
[----:B--2---:R-:W-:-:S02]  /*1cc90*/  IMAD.MOV.U32 R3, RZ, RZ, R14 ;  /* 0x000000ffff037224 */ /* 0x004fc400078e000e */
[----:B------:R-:W-:-:S04]  /*1cca0*/  IMAD.IADD R11, R26, 0x1, -R11 ;  /* 0x000000011a0b7824 */ /* 0x000fc800078e0a0b */
[----:B------:R-:W-:Y:S01]  /*1ccb0*/  IMAD.SHL.U32 R11, R11, 0x4, RZ ;  /* 0x000000040b0b7824 */ /* 0x000fe200078e00ff */
[----:B------:R-:W-:Y:S05]  /*1ccc0*/  @P0 BRA `(.L_x_1368) ;  /* 0x0000028000000947 */ /* 0x000fea0003800000 */
[C---:B------:R-:W-:Y:S01]  /*1ccd0*/  IADD3 R15, R11.reuse, 0x20, RZ ;  /* 0x000000200b0f7810 */ /* 0x040fe20007ffe0ff */
[----:B------:R-:W-:Y:S01]  /*1cce0*/  CS2R R24, SRZ ;  /* 0x0000000000187805 */ /* 0x000fe2000001ff00 */
[-C--:B------:R-:W-:Y:S01]  /*1ccf0*/  ISETP.GE.AND P1, PT, R11, R29.reuse, PT ;  /* 0x0000001d0b00720c */ /* 0x080fe20003f26270 */
[----:B------:R-:W-:Y:S01]  /*1cd00*/  CS2R R20, SRZ ;  /* 0x0000000000147805 */ /* 0x000fe2000001ff00 */
[----:B------:R-:W-:Y:S01]  /*1cd10*/  ISETP.GE.AND P0, PT, R15, R29, PT ;  /* 0x0000001d0f00720c */ /* 0x000fe20003f06270 */
[----:B------:R-:W-:Y:S01]  /*1cd20*/  CS2R R32, SRZ ;  /* 0x0000000000207805 */ /* 0x000fe2000001ff00 */
[----:B------:R-:W-:-:S09]  /*1cd30*/  CS2R R30, SRZ ;  /* 0x00000000001e7805 */ /* 0x000fd2000001ff00 */
[C---:B----4-:R-:W-:Y:S02]  /*1cd40*/  @!P1 IMAD.WIDE R16, R11.reuse, 0x2, R12 ;  /* 0x000000020b109825 */ /* 0x050fe400078e020c */
[----:B------:R-:W-:Y:S02]  /*1cd50*/  @!P0 SHF.R.S32.HI R14, RZ, 0x1f, R15 ;  /* 0x0000001fff0e8819 */ /* 0x000fe4000001140f */
[----:B-1----:R-:W-:Y:S01]  /*1cd60*/  @!P1 IMAD.WIDE R18, R11, 0x2, R2 ;  /* 0x000000020b129825 */ /* 0x002fe200078e0202 */
[----:B------:R1:W5:Y:S01]  /*1cd70*/  @!P1 LD.E.64 R24, [R16.64] ;  /* 0x0000000410189980 */ /* 0x000362000c101b00 */
[----:B------:R-:W-:-:S03]  /*1cd80*/  @!P0 LEA.HI R14, R14, R15, RZ, 0x2 ;  /* 0x0000000f0e0e8211 */ /* 0x000fc600078f10ff */
[----:B------:R2:W5:Y:S01]  /*1cd90*/  @!P1 LD.E.64 R20, [R18.64] ;  /* 0x0000000412149980 */ /* 0x000562000c101b00 */
[----:B------:R-:W-:-:S05]  /*1cda0*/  @!P0 LOP3.LUT R14, R14, 0xfffffffc, RZ, 0xc0, !PT ;  /* 0xfffffffc0e0e8812 */ /* 0x000fca00078ec0ff */
[----:B-1----:R-:W-:-:S04]  /*1cdb0*/  @!P0 IMAD.WIDE R16, R14, 0x2, R12 ;  /* 0x000000020e108825 */ /* 0x002fc800078e020c */
[----:B------:R-:W-:Y:S01]  /*1cdc0*/  @!P0 IMAD.WIDE R14, R14, 0x2, R2 ;  /* 0x000000020e0e8825 */ /* 0x000fe200078e0202 */
[C---:B--2---:R-:W-:Y:S01]  /*1cdd0*/  IADD3 R18, R11.reuse, 0x40, RZ ;  /* 0x000000400b127810 */ /* 0x044fe20007ffe0ff */
[----:B------:R1:W5:Y:S01]  /*1cde0*/  @!P0 LD.E.64 R32, [R16.64] ;  /* 0x0000000410208980 */ /* 0x000362000c101b00 */
[----:B------:R-:W-:Y:S02]  /*1cdf0*/  IADD3 R19, R11, 0x60, RZ ;  /* 0x000000600b137810 */ /* 0x000fe40007ffe0ff */
[-C--:B------:R-:W-:Y:S01]  /*1ce00*/  ISETP.GE.AND P1, PT, R18, R29.reuse, PT ;  /* 0x0000001d1200720c */ /* 0x080fe20003f26270 */
[----:B------:R2:W5:Y:S01]  /*1ce10*/  @!P0 LD.E.64 R30, [R14.64] ;  /* 0x000000040e1e8980 */ /* 0x000562000c101b00 */
[----:B------:R-:W-:Y:S01]  /*1ce20*/  ISETP.GE.AND P0, PT, R19, R29, PT ;  /* 0x0000001d1300720c */ /* 0x000fe20003f06270 */
[----:B------:R-:W-:Y:S01]  /*1ce30*/  CS2R R36, SRZ ;  /* 0x0000000000247805 */ /* 0x000fe2000001ff00 */
[----:B------:R-:W-:Y:S01]  /*1ce40*/  CS2R R40, SRZ ;  /* 0x0000000000287805 */ /* 0x000fe2000001ff00 */
[----:B------:R-:W-:Y:S01]  /*1ce50*/  CS2R R34, SRZ ;  /* 0x0000000000227805 */ /* 0x000fe2000001ff00 */
[----:B------:R-:W-:-:S07]  /*1ce60*/  CS2R R42, SRZ ;  /* 0x00000000002a7805 */ /* 0x000fce000001ff00 */
[----:B--2---:R-:W-:Y:S02]  /*1ce70*/  @!P1 SHF.R.S32.HI R15, RZ, 0x1f, R18 ;  /* 0x0000001fff0f9819 */ /* 0x004fe40000011412 */
[----:B------:R-:W-:Y:S02]  /*1ce80*/  @!P0 SHF.R.S32.HI R14, RZ, 0x1f, R19 ;  /* 0x0000001fff0e8819 */ /* 0x000fe40000011413 */
[----:B------:R-:W-:Y:S02]  /*1ce90*/  @!P1 LEA.HI R15, R15, R18, RZ, 0x2 ;  /* 0x000000120f0f9211 */ /* 0x000fe400078f10ff */
[----:B------:R-:W-:Y:S02]  /*1cea0*/  @!P0 LEA.HI R14, R14, R19, RZ, 0x2 ;  /* 0x000000130e0e8211 */ /* 0x000fe400078f10ff */
[----:B------:R-:W-:Y:S02]  /*1ceb0*/  @!P1 LOP3.LUT R15, R15, 0xfffffffc, RZ, 0xc0, !PT ;  /* 0xfffffffc0f0f9812 */ /* 0x000fe400078ec0ff */
[----:B------:R-:W-:-:S03]  /*1cec0*/  @!P0 LOP3.LUT R14, R14, 0xfffffffc, RZ, 0xc0, !PT ;  /* 0xfffffffc0e0e8812 */ /* 0x000fc600078ec0ff */
[----:B------:R-:W-:-:S04]  /*1ced0*/  @!P1 IMAD.WIDE R18, R15, 0x2, R12 ;  /* 0x000000020f129825 */ /* 0x000fc800078e020c */
[C---:B-1----:R-:W-:Y:S01]  /*1cee0*/  @!P0 IMAD.WIDE R16, R14.reuse, 0x2, R12 ;  /* 0x000000020e108825 */ /* 0x042fe200078e020c */
[----:B------:R1:W5:Y:S03]  /*1cef0*/  @!P1 LD.E.64 R36, [R18.64] ;  /* 0x0000000412249980 */ /* 0x000366000c101b00 */
[--C-:B------:R-:W-:Y:S01]  /*1cf00*/  @!P1 IMAD.WIDE R12, R15, 0x2, R2.reuse ;  /* 0x000000020f0c9825 */ /* 0x100fe200078e0202 */
[----:B------:R1:W5:Y:S03]  /*1cf10*/  @!P0 LD.E.64 R40, [R16.64] ;  /* 0x0000000410288980 */ /* 0x000366000c101b00 */
[----:B------:R-:W-:Y:S01]  /*1cf20*/  @!P0 IMAD.WIDE R2, R14, 0x2, R2 ;  /* 0x000000020e028825 */ /* 0x000fe200078e0202 */
[----:B------:R1:W5:Y:S04]  /*1cf30*/  @!P1 LD.E.64 R34, [R12.64] ;  /* 0x000000040c229980 */ /* 0x000368000c101b00 */
[----:B------:R1:W5:Y:S02]  /*1cf40*/  @!P0 LD.E.64 R42, [R2.64] ;  /* 0x00000004022a8980 */ /* 0x000364000c101b00 */
.L_x_1368:
[----:B------:R-:W-:Y:S05]  /*1cf50*/  BSYNC B0 ;  /* 0x0000000000007941 */ /* 0x000fea0003800000 */
.L_x_1367:
[----:B-1---5:R-:W-:Y:S02]  /*1cf60*/  IMAD.MOV.U32 R13, RZ, RZ, R40 ;  /* 0x000000ffff0d7224 */ /* 0x022fe400078e0028 */
[----:B----4-:R-:W-:-:S02]  /*1cf70*/  IMAD.MOV.U32 R12, RZ, RZ, R41 ;  /* 0x000000ffff0c7224 */ /* 0x010fc400078e0029 */
[----:B------:R-:W-:Y:S01]  /*1cf80*/  IMAD.MOV.U32 R3, RZ, RZ, R36 ;  /* 0x000000ffff037224 */ /* 0x000fe200078e0024 */
[----:B------:R-:W-:Y:S01]  /*1cf90*/  PRMT R99, R13, 0x7610, R99 ;  /* 0x000076100d637816 */ /* 0x000fe20000000063 */
        /* <DEDUP_REMOVED lines=25> */
[----:B------:R-:W-:-:S02]  /*1d130*/  PRMT R94, R12, 0x7610, R94 ;  /* 0x000076100c5e7816 */ /* 0x000fc4000000005e */
[----:B------:R-:W-:Y:S02]  /*1d140*/  PRMT R91, R3, 0x7610, R91 ;  /* 0x00007610035b7816 */ /* 0x000fe4000000005b */
[----:B------:R-:W-:Y:S01]  /*1d150*/  PRMT R92, R2, 0x7610, R92 ;  /* 0x00007610025c7816 */ /* 0x000fe2000000005c */
[----:B------:R-:W-:Y:S05]  /*1d160*/  BRA.DIV ~URZ, `(.L_x_1369) ;  /* 0x000090627f007947 */ /* 0x000fea000b800000 */
[----:B------:R1:W2:Y:S04]  /*1d170*/  SHFL.IDX PT, R13, R22, 0x1, 0x181f ;  /* 0x00381f00160d7f89 */ /* 0x0002a800000e0000 */
[----:B------:R1:W4:Y:S04]  /*1d180*/  SHFL.IDX PT, R12, R28, 0x1, 0x181f ;  /* 0x00381f001c0c7f89 */ /* 0x00032800000e0000 */
[----:B------:R1:W3:Y:S04]  /*1d190*/  SHFL.IDX PT, R14, R23, 0x1, 0x181f ;  /* 0x00381f00170e7f89 */ /* 0x0002e800000e0000 */
[----:B------:R1:W1:Y:S02]  /*1d1a0*/  SHFL.IDX PT, R2, R38, 0x1, 0x181f ;  /* 0x00381f0026027f89 */ /* 0x00026400000e0000 */
.L_x_1441:
[----:B------:R-:W-:Y:S01]  /*1d1b0*/  IADD3 R3, R72, 0x20, RZ ;  /* 0x0000002048037810 */ /* 0x000fe20007ffe0ff */
[----:B------:R-:W-:Y:S01]  /*1d1c0*/  BSSY B0, `(.L_x_1370) ;  /* 0x0000033000007945 */ /* 0x000fe20003800000 */
[----:B------:R-:W-:Y:S01]  /*1d1d0*/  CS2R R52, SRZ ;  /* 0x0000000000347805 */ /* 0x000fe2000001ff00 */
[----:B------:R-:W-:Y:S01]  /*1d1e0*/  CS2R R48, SRZ ;  /* 0x0000000000307805 */ /* 0x000fe2000001ff00 */
[----:B------:R-:W-:Y:S01]  /*1d1f0*/  ISETP.GE.AND P0, PT, R3, R27, PT ;  /* 0x0000001b0300720c */ /* 0x000fe20003f06270 */
[----:B------:R-:W-:Y:S01]  /*1d200*/  CS2R R46, SRZ ;  /* 0x00000000002e7805 */ /* 0x000fe2000001ff00 */
[----:B------:R-:W-:Y:S01]  /*1d210*/  CS2R R56, SRZ ;  /* 0x0000000000387805 */ /* 0x000fe2000001ff00 */
[----:B------:R-:W-:Y:S01]  /*1d220*/  CS2R R54, SRZ ;  /* 0x0000000000367805 */ /* 0x000fe2000001ff00 */
[----:B------:R-:W-:Y:S01]  /*1d230*/  CS2R R50, SRZ ;  /* 0x0000000000327805 */ /* 0x000fe2000001ff00 */
[----:B------:R-:W-:Y:S01]  /*1d240*/  CS2R R44, SRZ ;  /* 0x00000000002c7805 */ /* 0x000fe2000001ff00 */
[----:B---3--:R-:W-:-:S07]  /*1d250*/  IMAD.MOV.U32 R3, RZ, RZ, R14 ;  /* 0x000000ffff037224 */ /* 0x008fce00078e000e */
        /* <DEDUP_REMOVED lines=8> */
[C---:B--2-4-:R-:W-:Y:S02]  /*1d2e0*/  @!P1 IMAD.WIDE R16, R11.reuse, 0x2, R12 ;  /* 0x000000020b109825 */ /* 0x054fe400078e020c */
        /* <DEDUP_REMOVED lines=32> */
.L_x_1371:
[----:B------:R-:W-:Y:S05]  /*1d4f0*/  BSYNC B0 ;  /* 0x0000000000007941 */ /* 0x000fea0003800000 */
.L_x_1370:
[----:B-12--5:R-:W-:Y:S02]  /*1d500*/  IMAD.MOV.U32 R13, RZ, RZ, R62 ;  /* 0x000000ffff0d7224 */ /* 0x026fe400078e003e */
        /* <DEDUP_REMOVED lines=32> */
[----:B------:R1:W2:Y:S02]  /*1d710*/  SHFL.IDX PT, R13, R22, 0x2, 0x181f ;  /* 0x00581f00160d7f89 */ /* 0x0002a400000e0000 */
.L_x_1442:
[----:B------:R-:W-:Y:S05]  /*1d720*/  BRA.DIV ~URZ, `(.L_x_1373) ;  /* 0x00008d027f007947 */ /* 0x000fea000b800000 */
[----:B------:R3:W4:Y:S04]  /*1d730*/  SHFL.IDX PT, R12, R28, 0x2, 0x181f ;  /* 0x00581f001c0c7f89 */ /* 0x00072800000e0000 */
[----:B------:R3:W1:Y:S04]  /*1d740*/  SHFL.IDX PT, R14, R23, 0x2, 0x181f ;  /* 0x00581f00170e7f89 */ /* 0x00066800000e0000 */
[----:B------:R3:W2:Y:S02]  /*1d750*/  SHFL.IDX PT, R2, R38, 0x2, 0x181f ;  /* 0x00581f0026027f89 */ /* 0x0006a400000e0000 */
.L_x_1443:
        /* <DEDUP_REMOVED lines=10> */
[----:B------:R-:W-:Y:S01]  /*1d800*/  CS2R R58, SRZ ;  /* 0x00000000003a7805 */ /* 0x000fe2000001ff00 */
[----:B-1----:R-:W-:-:S06]  /*1d810*/  IMAD.MOV.U32 R3, RZ, RZ, R14 ;  /* 0x000000ffff037224 */ /* 0x002fcc00078e000e */
        /* <DEDUP_REMOVED lines=10> */
[----:B------:R-:W-:Y:S01]  /*1d8c0*/  @!P1 IMAD.WIDE R18, R11, 0x2, R2 ;  /* 0x000000020b129825 */ /* 0x000fe200078e0202 */
        /* <DEDUP_REMOVED lines=30> */
.L_x_1375:
[----:B------:R-:W-:Y:S05]  /*1dab0*/  BSYNC B0 ;  /* 0x0000000000007941 */ /* 0x000fea0003800000 */
.L_x_1374:
[----:B-12--5:R-:W-:Y:S01]  /*1dac0*/  IMAD.MOV.U32 R13, RZ, RZ, R72 ;  /* 0x000000ffff0d7224 */ /* 0x026fe200078e0048 */
[----:B------:R-:W-:Y:S01]  /*1dad0*/  CS2R R88, SRZ ;  /* 0x0000000000587805 */ /* 0x000fe2000001ff00 */
        /* <DEDUP_REMOVED lines=33> */
.L_x_1444:
[----:B------:R-:W-:Y:S01]  /*1dcf0*/  SHF.R.S32.HI R2, RZ, 0x1f, R26 ;  /* 0x0000001fff027819 */ /* 0x000fe2000001141a */
[----:B------:R-:W-:-:S03]  /*1dd00*/  IMAD.SHL.U32 R14, R39, 0x80, RZ ;  /* 0x00000080270e7824 */ /* 0x000fc600078e00ff */
[----:B------:R-:W-:-:S04]  /*1dd10*/  LEA.HI R2, R2, R26, RZ, 0x3 ;  /* 0x0000001a02027211 */ /* 0x000fc800078f18ff */
[----:B------:R-:W-:Y:S01]  /*1dd20*/  LEA.HI.SX32 R14, R2, R14, 0x1d ;  /* 0x0000000e020e7211 */ /* 0x000fe200078feaff */
[----:B------:R-:W-:Y:S05]  /*1dd30*/  BRA.DIV ~URZ, `(.L_x_1377) ;  /* 0x000088d27f007947 */ /* 0x000fea000b800000 */
[----:B------:R4:W1:Y:S04]  /*1dd40*/  SHFL.IDX PT, R12, R28, 0x3, 0x181f ;  /* 0x00781f001c0c7f89 */ /* 0x00086800000e0000 */
[----:B------:R4:W3:Y:S04]  /*1dd50*/  SHFL.IDX PT, R15, R23, 0x3, 0x181f ;  /* 0x00781f00170f7f89 */ /* 0x0008e800000e0000 */
[----:B------:R4:W2:Y:S02]  /*1dd60*/  SHFL.IDX PT, R2, R38, 0x3, 0x181f ;  /* 0x00781f0026027f89 */ /* 0x0008a400000e0000 */
.L_x_1445:
        /* <DEDUP_REMOVED lines=9> */
[----:B---34-:R-:W-:Y:S01]  /*1de00*/  CS2R R38, SRZ ;  /* 0x0000000000267805 */ /* 0x018fe2000001ff00 */
[----:B------:R-:W-:-:S07]  /*1de10*/  IMAD.MOV.U32 R3, RZ, RZ, R15 ;  /* 0x000000ffff037224 */ /* 0x000fce00078e000f */
        /* <DEDUP_REMOVED lines=8> */
[C---:B-12---:R-:W-:Y:S02]  /*1dea0*/  @!P1 IMAD.WIDE R16, R11.reuse, 0x2, R12 ;  /* 0x000000020b109825 */ /* 0x046fe400078e020c */
        /* <DEDUP_REMOVED lines=32> */
.L_x_1379:
[----:B------:R-:W-:Y:S05]  /*1e0b0*/  BSYNC B0 ;  /* 0x0000000000007941 */ /* 0x000fea0003800000 */
.L_x_1378:
[----:B-1----:R-:W-:Y:S01]  /*1e0c0*/  IADD3 R12, R101, -c[0x0][0x20], RZ ;  /* 0x80000800650c7a10 */ /* 0x002fe20007ffe0ff */
[----:B------:R-:W-:-:S04]  /*1e0d0*/  DEPBAR.LE SB0, 0x1 ;  /* 0x000080400000791a */ /* 0x000fc80000000000 */
[----:B--2---:R1:W2:Y:S04]  /*1e0e0*/  LDL.64 R2, [R12+0x20] ;  /* 0x000020000c027983 */ /* 0x0042a80000100a00 */
[----:B-1----:R-:W3:Y:S01]  /*1e0f0*/  LDL.64 R12, [R12+0x28] ;  /* 0x000028000c0c7983 */ /* 0x002ee20000100a00 */
[----:B------:R-:W-:Y:S03]  /*1e100*/  WARPSYNC 0xffffffff ;  /* 0xffffffff00007948 */ /* 0x000fe60003800000 */
[----:B------:R-:W-:Y:S06]  /*1e110*/  BAR.SYNC.DEFER_BLOCKING 0x0 ;  /* 0x0000000000007b1d */ /* 0x000fec0000010000 */
[----:B--2---:R1:W2:Y:S04]  /*1e120*/  LD.E R15, [R2.64] ;  /* 0x00000004020f7980 */ /* 0x0042a8000c101900 */
[----:B---3--:R3:W4:Y:S01]  /*1e130*/  LD.E.64 R22, [R12.64] ;  /* 0x000000040c167980 */ /* 0x008722000c101b00 */
[----:B------:R-:W-:Y:S01]  /*1e140*/  SHF.R.S32.HI R16, RZ, 0x1f, R26 ;  /* 0x0000001fff107819 */ /* 0x000fe2000001141a */
[----:B-1---5:R-:W-:Y:S01]  /*1e150*/  IMAD.MOV.U32 R2, RZ, RZ, R88 ;  /* 0x000000ffff027224 */ /* 0x022fe200078e0058 */
[----:B------:R-:W-:Y:S01]  /*1e160*/  BSSY B1, `(.L_x_1380) ;  /* 0x00000e8000017945 */ /* 0x000fe20003800000 */
[----:B------:R-:W-:-:S02]  /*1e170*/  IMAD.MOV.U32 R3, RZ, RZ, R82 ;  /* 0x000000ffff037224 */ /* 0x000fc400078e0052 */
[----:B------:R-:W-:Y:S01]  /*1e180*/  IMAD.MOV.U32 R14, RZ, RZ, R76 ;  /* 0x000000ffff0e7224 */ /* 0x000fe200078e004c */
[----:B------:R-:W-:Y:S01]  /*1e190*/  PRMT R124, R2, 0x7610, R124 ;  /* 0x00007610027c7816 */ /* 0x000fe2000000007c */
[----:B------:R-:W-:-:S03]  /*1e1a0*/  IMAD.MOV.U32 R2, RZ, RZ, R83 ;  /* 0x000000ffff027224 */ /* 0x000fc600078e0053 */
[----:B------:R-:W-:Y:S02]  /*1e1b0*/  PRMT R101, R101, 0x5410, R14 ;  /* 0x0000541065657816 */ /* 0x000fe4000000000e */
[----:B------:R-:W-:Y:S01]  /*1e1c0*/  PRMT R122, R3, 0x5410, R2 ;  /* 0x00005410037a7816 */ /* 0x000fe20000000002 */
[----:B------:R-:W-:Y:S02]  /*1e1d0*/  IMAD.MOV.U32 R3, RZ, RZ, R78 ;  /* 0x000000ffff037224 */ /* 0x000fe400078e004e */
[----:B------:R-:W-:-:S03]  /*1e1e0*/  IMAD.MOV.U32 R2, RZ, RZ, R79 ;  /* 0x000000ffff027224 */ /* 0x000fc600078e004f */
[----:B------:R-:W-:Y:S02]  /*1e1f0*/  PRMT R119, R3, 0x7610, R119 ;  /* 0x0000761003777816 */ /* 0x000fe40000000077 */
[----:B------:R-:W-:Y:S01]  /*1e200*/  PRMT R120, R120, 0x5410, R2 ;  /* 0x0000541078787816 */ /* 0x000fe20000000002 */
[----:B---3--:R-:W-:Y:S02]  /*1e210*/  IMAD.MOV.U32 R12, RZ, RZ, R89 ;  /* 0x000000ffff0c7224 */ /* 0x008fe400078e0059 */
[----:B------:R-:W-:-:S03]  /*1e220*/  IMAD.SHL.U32 R13, R100, 0x40, RZ ;  /* 0x00000040640d7824 */ /* 0x000fc600078e00ff */
[----:B------:R-:W-:Y:S02]  /*1e230*/  PRMT R124, R124, 0x5410, R12 ;  /* 0x000054107c7c7816 */ /* 0x000fe4000000000c */
[-C--:B------:R-:W-:Y:S02]  /*1e240*/  LEA.HI R12, R16, R26.reuse, RZ, 0x3 ;  /* 0x0000001a100c7211 */ /* 0x080fe400078f18ff */
[----:B------:R-:W-:Y:S01]  /*1e250*/  LOP3.LUT R2, R13, 0x1c0, RZ, 0xc0, !PT ;  /* 0x000001c00d027812 */ /* 0x000fe200078ec0ff */
[----:B------:R-:W-:Y:S01]  /*1e260*/  IMAD.MOV.U32 R13, RZ, RZ, R77 ;  /* 0x000000ffff0d7224 */ /* 0x000fe200078e004d */
[----:B------:R-:W-:Y:S02]  /*1e270*/  LOP3.LUT R12, R12, 0xfffffff8, RZ, 0xc0, !PT ;  /* 0xfffffff80c0c7812 */ /* 0x000fe400078ec0ff */
[----:B------:R-:W-:Y:S02]  /*1e280*/  LEA.HI R16, R16, R26, RZ, 0x6 ;  /* 0x0000001a10107211 */ /* 0x000fe400078f30ff */
[----:B------:R-:W-:Y:S01]  /*1e290*/  PRMT R116, R116, 0x5410, R13 ;  /* 0x0000541074747816 */ /* 0x000fe2000000000d */
[----:B------:R-:W-:-:S02]  /*1e2a0*/  IMAD.IADD R12, R26, 0x1, -R12 ;  /* 0x000000011a0c7824 */ /* 0x000fc400078e0a0c */
[----:B------:R-:W-:Y:S02]  /*1e2b0*/  IMAD.SHL.U32 R14, R16, 0x8, RZ ;  /* 0x00000008100e7824 */ /* 0x000fe400078e00ff */
[----:B------:R-:W-:Y:S02]  /*1e2c0*/  IMAD.SHL.U32 R3, R12, 0x8, RZ ;  /* 0x000000080c037824 */ /* 0x000fe400078e00ff */
[----:B------:R-:W-:-:S03]  /*1e2d0*/  IMAD.MOV.U32 R12, RZ, RZ, R86 ;  /* 0x000000ffff0c7224 */ /* 0x000fc600078e0056 */
[----:B------:R-:W-:Y:S02]  /*1e2e0*/  LOP3.LUT R3, R2, 0x38, R3, 0xf8, !PT ;  /* 0x0000003802037812 */ /* 0x000fe400078ef803 */
[----:B------:R-:W-:Y:S02]  /*1e2f0*/  SHF.R.U32.HI R2, RZ, 0x3, R2 ;  /* 0x00000003ff027819 */ /* 0x000fe40000011602 */
[----:B------:R-:W-:Y:S01]  /*1e300*/  PRMT R123, R12, 0x7610, R123 ;  /* 0x000076100c7b7816 */ /* 0x000fe2000000007b */
[----:B------:R-:W-:Y:S01]  /*1e310*/  IMAD.MOV.U32 R12, RZ, RZ, R87 ;  /* 0x000000ffff0c7224 */ /* 0x000fe200078e0057 */
[----:B------:R-:W-:Y:S01]  /*1e320*/  LOP3.LUT R13, R3, R2, RZ, 0x3c, !PT ;  /* 0x00000002030d7212 */ /* 0x000fe200078e3cff */
[----:B------:R-:W-:Y:S02]  /*1e330*/  IMAD.MOV.U32 R3, RZ, RZ, R84 ;  /* 0x000000ffff037224 */ /* 0x000fe400078e0054 */
[----:B------:R-:W-:Y:S01]  /*1e340*/  IMAD.MOV.U32 R2, RZ, RZ, R85 ;  /* 0x000000ffff027224 */ /* 0x000fe200078e0055 */
[----:B------:R-:W-:Y:S01]  /*1e350*/  PRMT R123, R123, 0x5410, R12 ;  /* 0x000054107b7b7816 */ /* 0x000fe2000000000c */
[----:B------:R-:W-:Y:S01]  /*1e360*/  IMAD.MOV.U32 R12, RZ, RZ, R81 ;  /* 0x000000ffff0c7224 */ /* 0x000fe200078e0051 */
[----:B------:R-:W-:Y:S01]  /*1e370*/  LOP3.LUT R14, R13, 0xfffffe00, R14, 0xf8, !PT ;  /* 0xfffffe000d0e7812 */ /* 0x000fe200078ef80e */
        /* <DEDUP_REMOVED lines=8> */
[----:B--2---:R-:W-:-:S05]  /*1e400*/  IMAD R15, R15, -0x80, R27 ;  /* 0xffffff800f0f7824 */ /* 0x004fca00078e021b */
[----:B------:R-:W-:-:S04]  /*1e410*/  IMNMX R90, R15, 0x80, PT ;  /* 0x000000800f5a7817 */ /* 0x000fc80003800200 */
[----:B------:R-:W-:Y:S01]  /*1e420*/  ISETP.GE.AND P0, PT, R100, R90, PT ;  /* 0x0000005a6400720c */ /* 0x000fe20003f06270 */
[----:B----4-:R-:W-:-:S12]  /*1e430*/  IMAD.WIDE.U32 R22, R14, 0x2, R22 ;  /* 0x000000020e167825 */ /* 0x010fd800078e0016 */
[----:B------:R-:W-:Y:S05]  /*1e440*/  @P0 BRA `(.L_x_1381) ;  /* 0x00000b9000000947 */ /* 0x000fea0003800000 */
[----:B------:R-:W-:Y:S01]  /*1e450*/  ISETP.GE.AND P0, PT, R11, R29, PT ;  /* 0x0000001d0b00720c */ /* 0x000fe20003f06270 */
[----:B------:R-:W-:-:S12]  /*1e460*/  BSSY B0, `(.L_x_1382) ;  /* 0x000002c000007945 */ /* 0x000fd80003800000 */
[----:B------:R-:W-:Y:S05]  /*1e470*/  @P0 BRA `(.L_x_1383) ;  /* 0x000002a000000947 */ /* 0x000fea0003800000 */
[----:B------:R-:W2:Y:S01]  /*1e480*/  LD.E.128 R12, [R22.64] ;  /* 0x00000004160c7980 */ /* 0x000ea2000c101d00 */
[--C-:B------:R-:W-:Y:S01]  /*1e490*/  SHF.R.U64 R24, R24, 0x10, R25.reuse ;  /* 0x0000001018187819 */ /* 0x100fe20000001219 */
[--C-:B------:R-:W-:Y:S01]  /*1e4a0*/  HADD2.F32 R16, -RZ, R91.reuse.H1_H1 ;  /* 0x3000005bff107230 */ /* 0x100fe20000004100 */
[----:B------:R-:W-:Y:S02]  /*1e4b0*/  SHF.R.U32.HI R18, RZ, 0x10, R25 ;  /* 0x00000010ff127819 */ /* 0x000fe40000011619 */
[--C-:B------:R-:W-:Y:S01]  /*1e4c0*/  SHF.R.U64 R25, R20, 0x10, R21.reuse ;  /* 0x0000001014197819 */ /* 0x100fe20000001215 */
[----:B------:R-:W-:Y:S01]  /*1e4d0*/  HADD2.F32 R20, -RZ, R91.H0_H0 ;  /* 0x2000005bff147230 */ /* 0x000fe20000004100 */
[----:B------:R-:W-:Y:S01]  /*1e4e0*/  SHF.R.U32.HI R21, RZ, 0x10, R21 ;  /* 0x00000010ff157819 */ /* 0x000fe20000011615 */
[----:B------:R-:W-:Y:S02]  /*1e4f0*/  HADD2.F32 R26, -RZ, R18.H0_H0 ;  /* 0x20000012ff1a7230 */ /* 0x000fe40000004100 */
[----:B------:R-:W-:-:S02]  /*1e500*/  HADD2.F32 R25, -RZ, R25.H0_H0 ;  /* 0x20000019ff197230 */ /* 0x000fc40000004100 */
[----:B------:R-:W-:Y:S02]  /*1e510*/  HADD2.F32 R28, -RZ, R21.H0_H0 ;  /* 0x20000015ff1c7230 */ /* 0x000fe40000004100 */
[----:B------:R-:W-:Y:S02]  /*1e520*/  HADD2.F32 R24, -RZ, R24.H0_H0 ;  /* 0x20000018ff187230 */ /* 0x000fe40000004100 */
[--C-:B--2---:R-:W-:Y:S02]  /*1e530*/  HADD2.F32 R2, -RZ, R15.reuse.H1_H1 ;  /* 0x3000000fff027230 */ /* 0x104fe40000004100 */
[----:B------:R-:W-:Y:S02]  /*1e540*/  HADD2.F32 R17, -RZ, R15.H0_H0 ;  /* 0x2000000fff117230 */ /* 0x000fe40000004100 */
[--C-:B------:R-:W-:Y:S01]  /*1e550*/  HADD2.F32 R3, -RZ, R12.reuse.H1_H1 ;  /* 0x3000000cff037230 */ /* 0x100fe20000004100 */
[C---:B------:R-:W-:Y:S01]  /*1e560*/  FMUL.FTZ R21, R2.reuse, R28 ;  /* 0x0000001c02157220 */ /* 0x040fe20000410000 */
[----:B------:R-:W-:Y:S01]  /*1e570*/  HADD2.F32 R19, -RZ, R12.H0_H0 ;  /* 0x2000000cff137230 */ /* 0x000fe20000004100 */
[-C--:B------:R-:W-:Y:S01]  /*1e580*/  FMUL.FTZ R2, R2, R26.reuse ;  /* 0x0000001a02027220 */ /* 0x080fe20000410000 */
[--C-:B------:R-:W-:Y:S01]  /*1e590*/  HADD2.F32 R18, -RZ, R14.reuse.H0_H0 ;  /* 0x2000000eff127230 */ /* 0x100fe20000004100 */
[C---:B------:R-:W-:Y:S01]  /*1e5a0*/  FFMA.FTZ R26, R17.reuse, R26, -R21 ;  /* 0x0000001a111a7223 */ /* 0x040fe20000010815 */
[--C-:B------:R-:W-:Y:S01]  /*1e5b0*/  HADD2.F32 R15, -RZ, R13.reuse.H0_H0 ;  /* 0x2000000dff0f7230 */ /* 0x100fe20000004100 */
[----:B------:R-:W-:Y:S01]  /*1e5c0*/  FFMA.FTZ R21, R17, R28, R2 ;  /* 0x0000001c11157223 */ /* 0x000fe20000010002 */
[----:B------:R-:W-:Y:S01]  /*1e5d0*/  HADD2.F32 R12, -RZ, R13.H1_H1 ;  /* 0x3000000dff0c7230 */ /* 0x000fe20000004100 */
[C---:B------:R-:W-:Y:S01]  /*1e5e0*/  FMUL.FTZ R27, R3.reuse, R20 ;  /* 0x00000014031b7220 */ /* 0x040fe20000410000 */
[----:B------:R-:W-:Y:S01]  /*1e5f0*/  HADD2.F32 R14, -RZ, R14.H1_H1 ;  /* 0x3000000eff0e7230 */ /* 0x000fe20000004100 */
[-C--:B------:R-:W-:Y:S01]  /*1e600*/  FMUL.FTZ R13, R3, R16.reuse ;  /* 0x00000010030d7220 */ /* 0x080fe20000410000 */
[--C-:B------:R-:W-:Y:S01]  /*1e610*/  HADD2.F32 R2, -RZ, R92.reuse.H0_H0 ;  /* 0x2000005cff027230 */ /* 0x100fe20000004100 */
[C---:B------:R-:W-:Y:S01]  /*1e620*/  FFMA.FTZ R27, R19.reuse, R16, -R27 ;  /* 0x00000010131b7223 */ /* 0x040fe2000001081b */
[----:B------:R-:W-:Y:S01]  /*1e630*/  HADD2.F32 R3, -RZ, R92.H1_H1 ;  /* 0x3000005cff037230 */ /* 0x000fe20000004100 */
[----:B------:R-:W-:-:S02]  /*1e640*/  FFMA.FTZ R19, R19, R20, R13 ;  /* 0x0000001413137223 */ /* 0x000fc4000001000d */
[C---:B------:R-:W-:Y:S02]  /*1e650*/  FMUL.FTZ R17, R14.reuse, R2 ;  /* 0x000000020e117220 */ /* 0x040fe40000410000 */
[----:B------:R-:W-:Y:S02]  /*1e660*/  FMUL.FTZ R14, R14, R3 ;  /* 0x000000030e0e7220 */ /* 0x000fe40000410000 */
[C---:B------:R-:W-:Y:S02]  /*1e670*/  FMUL.FTZ R16, R12.reuse, R25 ;  /* 0x000000190c107220 */ /* 0x040fe40000410000 */
[----:B------:R-:W-:Y:S01]  /*1e680*/  FMUL.FTZ R13, R12, R24 ;  /* 0x000000180c0d7220 */ /* 0x000fe20000410000 */
[----:B------:R-:W-:Y:S01]  /*1e690*/  F2FP.PACK_AB R12, R19, R27 ;  /* 0x0000001b130c723e */ /* 0x000fe200000000ff */
[C---:B------:R-:W-:Y:S02]  /*1e6a0*/  FFMA.FTZ R14, R18.reuse, R2, R14 ;  /* 0x00000002120e7223 */ /* 0x040fe4000001000e */
[----:B------:R-:W-:-:S02]  /*1e6b0*/  FFMA.FTZ R3, R18, R3, -R17 ;  /* 0x0000000312037223 */ /* 0x000fc40000010811 */
[C---:B------:R-:W-:Y:S02]  /*1e6c0*/  FFMA.FTZ R2, R15.reuse, R24, -R16 ;  /* 0x000000180f027223 */ /* 0x040fe40000010810 */
[----:B------:R-:W-:Y:S01]  /*1e6d0*/  FFMA.FTZ R13, R15, R25, R13 ;  /* 0x000000190f0d7223 */ /* 0x000fe2000001000d */
[----:B------:R-:W-:Y:S02]  /*1e6e0*/  F2FP.PACK_AB R15, R21, R26 ;  /* 0x0000001a150f723e */ /* 0x000fe400000000ff */
[----:B------:R-:W-:Y:S02]  /*1e6f0*/  F2FP.PACK_AB R14, R14, R3 ;  /* 0x000000030e0e723e */ /* 0x000fe400000000ff */
[----:B------:R-:W-:-:S05]  /*1e700*/  F2FP.PACK_AB R13, R13, R2 ;  /* 0x000000020d0d723e */ /* 0x000fca00000000ff */
[----:B------:R1:W-:Y:S02]  /*1e710*/  ST.E.128 [R22.64], R12 ;  /* 0x0000000c16007985 */ /* 0x0003e4000c101d04 */
.L_x_1383:
[----:B------:R-:W-:Y:S05]  /*1e720*/  BSYNC B0 ;  /* 0x0000000000007941 */ /* 0x000fea0003800000 */
.L_x_1382:
[----:B------:R-:W-:Y:S01]  /*1e730*/  IADD3 R2, R11, 0x20, RZ ;  /* 0x000000200b027810 */ /* 0x000fe20007ffe0ff */
[----:B------:R-:W-:Y:S03]  /*1e740*/  BSSY B0, `(.L_x_1384) ;  /* 0x000002d000007945 */ /* 0x000fe60003800000 */
[----:B------:R-:W-:-:S13]  /*1e750*/  ISETP.GE.AND P0, PT, R2, R29, PT ;  /* 0x0000001d0200720c */ /* 0x000fda0003f06270 */
[----:B------:R-:W-:Y:S05]  /*1e760*/  @P0 BRA `(.L_x_1385) ;  /* 0x000002a000000947 */ /* 0x000fea0003800000 */
[----:B-1----:R-:W2:Y:S01]  /*1e770*/  LD.E.128 R12, [R22.64+0x4000] ;  /* 0x00400004160c7980 */ /* 0x002ea2000c101d00 */
[----:B------:R-:W-:Y:S01]  /*1e780*/  SHF.R.U32.HI R21, RZ, 0x10, R31 ;  /* 0x00000010ff157819 */ /* 0x000fe2000001161f */
[--C-:B------:R-:W-:Y:S01]  /*1e790*/  HADD2.F32 R16, -RZ, R93.reuse.H1_H1 ;  /* 0x3000005dff107230 */ /* 0x100fe20000004100 */
[--C-:B------:R-:W-:Y:S01]  /*1e7a0*/  SHF.R.U32.HI R18, RZ, 0x10, R33.reuse ;  /* 0x00000010ff127819 */ /* 0x100fe20000011621 */
[----:B------:R-:W-:Y:S01]  /*1e7b0*/  HADD2.F32 R20, -RZ, R93.H0_H0 ;  /* 0x2000005dff147230 */ /* 0x000fe20000004100 */
[----:B------:R-:W-:Y:S01]  /*1e7c0*/  SHF.R.U64 R24, R32, 0x10, R33 ;  /* 0x0000001020187819 */ /* 0x000fe20000001221 */
[----:B------:R-:W-:Y:S01]  /*1e7d0*/  HADD2.F32 R28, -RZ, R21.H0_H0 ;  /* 0x20000015ff1c7230 */ /* 0x000fe20000004100 */
[----:B------:R-:W-:Y:S01]  /*1e7e0*/  SHF.R.U64 R25, R30, 0x10, R31 ;  /* 0x000000101e197819 */ /* 0x000fe2000000121f */
[----:B------:R-:W-:Y:S02]  /*1e7f0*/  HADD2.F32 R26, -RZ, R18.H0_H0 ;  /* 0x20000012ff1a7230 */ /* 0x000fe40000004100 */
[----:B------:R-:W-:-:S02]  /*1e800*/  HADD2.F32 R24, -RZ, R24.H0_H0 ;  /* 0x20000018ff187230 */ /* 0x000fc40000004100 */
        /* <DEDUP_REMOVED lines=31> */
[----:B------:R1:W-:Y:S02]  /*1ea00*/  ST.E.128 [R22.64+0x4000], R12 ;  /* 0x0040000c16007985 */ /* 0x0003e4000c101d04 */
.L_x_1385:
[----:B------:R-:W-:Y:S05]  /*1ea10*/  BSYNC B0 ;  /* 0x0000000000007941 */ /* 0x000fea0003800000 */
.L_x_1384:
        /* <DEDUP_REMOVED lines=46> */
.L_x_1387:
[----:B------:R-:W-:Y:S05]  /*1ed00*/  BSYNC B0 ;  /* 0x0000000000007941 */ /* 0x000fea0003800000 */
.L_x_1386:
[----:B------:R-:W-:-:S04]  /*1ed10*/  IADD3 R2, R11, 0x60, RZ ;  /* 0x000000600b027810 */ /* 0x000fc80007ffe0ff */
[----:B------:R-:W-:-:S13]  /*1ed20*/  ISETP.GE.AND P0, PT, R2, R29, PT ;  /* 0x0000001d0200720c */ /* 0x000fda0003f06270 */
[----:B------:R-:W-:Y:S05]  /*1ed30*/  @P0 BRA `(.L_x_1381) ;  /* 0x000002a000000947 */ /* 0x000fea0003800000 */
[----:B-1----:R-:W2:Y:S01]  /*1ed40*/  LD.E.128 R12, [R22.64+0xc000] ;  /* 0x00c00004160c7980 */ /* 0x002ea2000c101d00 */
[----:B------:R-:W-:Y:S01]  /*1ed50*/  SHF.R.U32.HI R21, RZ, 0x10, R43 ;  /* 0x00000010ff157819 */ /* 0x000fe2000001162b */
[----:B------:R-:W-:Y:S01]  /*1ed60*/  HADD2.F32 R16, -RZ, R99.H0_H0 ;  /* 0x20000063ff107230 */ /* 0x000fe20000004100 */
        /* <DEDUP_REMOVED lines=39> */
.L_x_1381:
[----:B------:R-:W-:Y:S05]  /*1efe0*/  BSYNC B1 ;  /* 0x0000000000017941 */ /* 0x000fea0003800000 */
.L_x_1380:
[----:B------:R-:W-:Y:S01]  /*1eff0*/  IADD3 R2, R100, 0x20, RZ ;  /* 0x0000002064027810 */ /* 0x000fe20007ffe0ff */
[----:B------:R-:W-:Y:S03]  /*1f000*/  BSSY B1, `(.L_x_1388) ;  /* 0x00000bc000017945 */ /* 0x000fe60003800000 */
[----:B------:R-:W-:-:S13]  /*1f010*/  ISETP.GE.AND P0, PT, R2, R90, PT ;  /* 0x0000005a0200720c */ /* 0x000fda0003f06270 */
[----:B------:R-:W-:Y:S05]  /*1f020*/  @P0 BRA `(.L_x_1389) ;  /* 0x00000b9000000947 */ /* 0x000fea0003800000 */
[----:B------:R-:W-:Y:S01]  /*1f030*/  ISETP.GE.AND P0, PT, R11, R29, PT ;  /* 0x0000001d0b00720c */ /* 0x000fe20003f06270 */
[----:B------:R-:W-:-:S12]  /*1f040*/  BSSY B0, `(.L_x_1390) ;  /* 0x000002c000007945 */ /* 0x000fd80003800000 */
        /* <DEDUP_REMOVED lines=26> */
[----:B------:R-:W-:Y:S01]  /*1f1f0*/  HADD2.F32 R2, -RZ, R98.H1_H1 ;  /* 0x30000062ff027230 */ /* 0x000fe20000004100 */
        /* <DEDUP_REMOVED lines=16> */
.L_x_1391:
[----:B------:R-:W-:Y:S05]  /*1f300*/  BSYNC B0 ;  /* 0x0000000000007941 */ /* 0x000fea0003800000 */
.L_x_1390:
        /* <DEDUP_REMOVED lines=46> */
.L_x_1393:
[----:B------:R-:W-:Y:S05]  /*1f5f0*/  BSYNC B0 ;  /* 0x0000000000007941 */ /* 0x000fea0003800000 */
.L_x_1392:
        /* <DEDUP_REMOVED lines=46> */
.L_x_1395:
[----:B------:R-:W-:Y:S05]  /*1f8e0*/  BSYNC B0 ;  /* 0x0000000000007941 */ /* 0x000fea0003800000 */
.L_x_1394:
        /* <DEDUP_REMOVED lines=45> */
.L_x_1389:
[----:B------:R-:W-:Y:S05]  /*1fbc0*/  BSYNC B1 ;  /* 0x0000000000017941 */ /* 0x000fea0003800000 */
.L_x_1388:
        /* <DEDUP_REMOVED lines=49> */
.L_x_1399:
[----:B------:R-:W-:Y:S05]  /*1fee0*/  BSYNC B0 ;  /* 0x0000000000007941 */ /* 0x000fea0003800000 */
.L_x_1398:
        /* <DEDUP_REMOVED lines=46> */
.L_x_1401:
[----:B------:R-:W-:Y:S05]  /*201d0*/  BSYNC B0 ;  /* 0x0000000000007941 */ /* 0x000fea0003800000 */
.L_x_1400:
        /* <DEDUP_REMOVED lines=31> */
[----:B------:R-:W-:Y:S01]  /*203d0*/  HADD2.F32 R3, -RZ, R116.H0_H0 ;  /* 0x20000074ff037230 */ /* 0x000fe20000004100 */
        /* <DEDUP_REMOVED lines=14> */
.L_x_1403:
[----:B------:R-:W-:Y:S05]  /*204c0*/  BSYNC B0 ;  /* 0x0000000000007941 */ /* 0x000fea0003800000 */
.L_x_1402:
[----:B------:R-:W-:-:S04]  /*204d0*/  IADD3 R2, R11, 0x60, RZ ;  /* 0x000000600b027810 */ /* 0x000fc80007ffe0ff */
[----:B------:R-:W-:-:S13]  /*204e0*/  ISETP.GE.AND P0, PT, R2, R29, PT ;  /* 0x0000001d0200720c */ /* 0x000fda0003f06270 */
[----:B------:R-:W-:Y:S05]  /*204f0*/  @P0 BRA `(.L_x_1397) ;  /* 0x000002a000000947 */ /* 0x000fea0003800000 */
[----:B-1----:R-:W2:Y:S01]  /*20500*/  LD.E.128 R12, [R22.64+0xe000] ;  /* 0x00e00004160c7980 */ /* 0x002ea2000c101d00 */
[----:B------:R-:W-:Y:S01]  /*20510*/  SHF.R.U32.HI R21, RZ, 0x10, R75 ;  /* 0x00000010ff157819 */ /* 0x000fe2000001164b */
[----:B------:R-:W-:Y:S01]  /*20520*/  HADD2.F32 R16, -RZ, R118.H0_H0 ;  /* 0x20000076ff107230 */ /* 0x000fe20000004100 */
[--C-:B------:R-:W-:Y:S01]  /*20530*/  SHF.R.U32.HI R18, RZ, 0x10, R73.reuse ;  /* 0x00000010ff127819 */ /* 0x100fe20000011649 */
[----:B------:R-:W-:Y:S01]  /*20540*/  HADD2.F32 R20, -RZ, R117.H1_H1 ;  /* 0x30000075ff147230 */ /* 0x000fe20000004100 */
        /* <DEDUP_REMOVED lines=37> */
.L_x_1397:
[----:B------:R-:W-:Y:S05]  /*207a0*/  BSYNC B1 ;  /* 0x0000000000017941 */ /* 0x000fea0003800000 */
.L_x_1396:
[----:B------:R-:W-:Y:S01]  /*207b0*/  IADD3 R2, R100, 0x60, RZ ;  /* 0x0000006064027810 */ /* 0x000fe20007ffe0ff */
[----:B------:R-:W-:-:S03]  /*207c0*/  IMAD.MOV.U32 R3, RZ, RZ, 0x0 ;  /* 0x00000000ff037424 */ /* 0x000fc600078e00ff */
[----:B------:R-:W-:Y:S01]  /*207d0*/  ISETP.GE.AND P0, PT, R2, R90, PT ;  /* 0x0000005a0200720c */ /* 0x000fe20003f06270 */
[----:B------:R-:W-:-:S12]  /*207e0*/  IMAD.MOV.U32 R2, RZ, RZ, R146 ;  /* 0x000000ffff027224 */ /* 0x000fd800078e0092 */
[----:B------:R-:W-:Y:S05]  /*207f0*/  @P0 RET.REL.NODEC R2 `(_ZN7cutlass13device_kernelIN5flash19enable_sm80_to_sm89INS1_16FlashAttnFwdSm80INS1_25CollectiveMainloopFwdSm80ILi8ELi1ELb0EN4cute5tupleIJNS5_1CILi128EEENS7_ILi48EEENS7_ILi256EEEEEELi256ENS_6half_tEfNS_4arch4Sm80ELb0ELb1ELb0ELb1ELb1ELb1ELb1ELb0EEENS1_21CollectiveEpilogueFwdINS6_IJS8_SA_S9_EEENS6_IJNS7_ILi1EEESI_SI_EEESC_SE_Li256ELb1ELb1ELb0ELb0EEENS1_19SingleTileSchedulerILb1ELb0ELb1ELi128EEEEEEEEEvNT_6ParamsE) ;  /* 0xfffdf80002000950 */ /* 0x000fea0003c3ffff */
        /* <DEDUP_REMOVED lines=28> */
[----:B------:R-:W-:Y:S01]  /*209c0*/  HADD2.F32 R2, -RZ, R115.H0_H0 ;  /* 0x20000073ff027230 */ /* 0x000fe20000004100 */
        /* <DEDUP_REMOVED lines=16> */
.L_x_1405:
[----:B------:R-:W-:Y:S05]  /*20ad0*/  BSYNC B0 ;  /* 0x0000000000007941 */ /* 0x000fea0003800000 */
.L_x_1404:
[----:B------:R-:W-:Y:S01]  /*20ae0*/  IADD3 R2, R11, 0x20, RZ ;  /* 0x000000200b027810 */ /* 0x000fe20007ffe0ff */
[----:B------:R-:W-:Y:S03]  /*20af0*/  BSSY B0, `(.L_x_1406) ;  /* 0x000002d000007945 */ /* 0x000fe60003800000 */
        /* <DEDUP_REMOVED lines=44> */
.L_x_1407:
[----:B------:R-:W-:Y:S05]  /*20dc0*/  BSYNC B0 ;  /* 0x0000000000007941 */ /* 0x000fea0003800000 */
.L_x_1406:
        /* <DEDUP_REMOVED lines=46> */
.L_x_1409:
[----:B------:R-:W-:Y:S05]  /*210b0*/  BSYNC B0 ;  /* 0x0000000000007941 */ /* 0x000fea0003800000 */
.L_x_1408:
[----:B------:R-:W-:Y:S01]  /*210c0*/  IADD3 R11, R11, 0x60, RZ ;  /* 0x000000600b0b7810 */ /* 0x000fe20007ffe0ff */
[----:B------:R-:W-:Y:S02]  /*210d0*/  IMAD.MOV.U32 R2, RZ, RZ, R146 ;  /* 0x000000ffff027224 */ /* 0x000fe400078e0092 */
[----:B------:R-:W-:Y:S01]  /*210e0*/  IMAD.MOV.U32 R3, RZ, RZ, 0x0 ;  /* 0x00000000ff037424 */ /* 0x000fe200078e00ff */
[----:B------:R-:W-:-:S13]  /*210f0*/  ISETP.GE.AND P0, PT, R11, R29, PT ;  /* 0x0000001d0b00720c */ /* 0x000fda0003f06270 */
[----:B------:R-:W-:Y:S05]  /*21100*/  @P0 RET.REL.NODEC R2 `(_ZN7cutlass13device_kernelIN5flash19enable_sm80_to_sm89INS1_16FlashAttnFwdSm80INS1_25CollectiveMainloopFwdSm80ILi8ELi1ELb0EN4cute5tupleIJNS5_1CILi128EEENS7_ILi48EEENS7_ILi256EEEEEELi256ENS_6half_tEfNS_4arch4Sm80ELb0ELb1ELb0ELb1ELb1ELb1ELb1ELb0EEENS1_21CollectiveEpilogueFwdINS6_IJS8_SA_S9_EEENS6_IJNS7_ILi1EEESI_SI_EEESC_SE_Li256ELb1ELb1ELb0ELb0EEENS1_19SingleTileSchedulerILb1ELb0ELb1ELi128EEEEEEEEEvNT_6ParamsE) ;  /* 0xfffdeef002000950 */ /* 0x000fea0003c3ffff */
        /* <DEDUP_REMOVED lines=14> */
[CC--:B------:R-:W-:Y:S01]  /*211f0*/  FMUL.FTZ R20, R2.reuse, R27.reuse ;  /* 0x0000001b02147220 */ /* 0x0c0fe20000410000 */
[----:B------:R-:W-:Y:S01]  /*21200*/  HADD2.F32 R18, -RZ, R12.H0_H0 ;  /* 0x2000000cff127230 */ /* 0x000fe20000004100 */
[-C--:B------:R-:W-:Y:S01]  /*21210*/  FMUL.FTZ R2, R2, R26.reuse ;  /* 0x0000001a02027220 */ /* 0x080fe20000410000 */
[--C-:B------:R-:W-:Y:S01]  /*21220*/  HADD2.F32 R15, -RZ, R14.reuse.H0_H0 ;  /* 0x2000000eff0f7230 */ /* 0x100fe20000004100 */
[C---:B------:R-:W-:Y:S01]  /*21230*/  FFMA.FTZ R26, R17.reuse, R26, -R20 ;  /* 0x0000001a111a7223 */ /* 0x040fe20000010814 */
[--C-:B------:R-:W-:Y:S01]  /*21240*/  HADD2.F32 R12, -RZ, R13.reuse.H0_H0 ;  /* 0x2000000dff0c7230 */ /* 0x100fe20000004100 */
[----:B------:R-:W-:Y:S01]  /*21250*/  FFMA.FTZ R20, R17, R27, R2 ;  /* 0x0000001b11147223 */ /* 0x000fe20000010002 */
[----:B------:R-:W-:Y:S01]  /*21260*/  HADD2.F32 R11, -RZ, R13.H1_H1 ;  /* 0x3000000dff0b7230 */ /* 0x000fe20000004100 */
[CC--:B------:R-:W-:Y:S01]  /*21270*/  FMUL.FTZ R25, R3.reuse, R19.reuse ;  /* 0x0000001303197220 */ /* 0x0c0fe20000410000 */
        /* <DEDUP_REMOVED lines=9> */
[----:B------:R-:W-:Y:S02]  /*21310*/  FMUL.FTZ R13, R11, R21 ;  /* 0x000000150b0d7220 */ /* 0x000fe40000410000 */
[C---:B------:R-:W-:Y:S02]  /*21320*/  FFMA.FTZ R14, R15.reuse, R2, R14 ;  /* 0x000000020f0e7223 */ /* 0x040fe4000001000e */
[----:B------:R-:W-:Y:S01]  /*21330*/  FFMA.FTZ R3, R15, R3, -R17 ;  /* 0x000000030f037223 */ /* 0x000fe20000010811 */
[----:B------:R-:W-:Y:S01]  /*21340*/  F2FP.PACK_AB R15, R20, R26 ;  /* 0x0000001a140f723e */ /* 0x000fe200000000ff */
[----:B------:R-:W-:-:S02]  /*21350*/  FFMA.FTZ R2, R12, R21, -R16 ;  /* 0x000000150c027223 */ /* 0x000fc40000010810 */
[----:B------:R-:W-:Y:S01]  /*21360*/  FFMA.FTZ R13, R12, R24, R13 ;  /* 0x000000180c0d7223 */ /* 0x000fe2000001000d */
[----:B------:R-:W-:Y:S02]  /*21370*/  F2FP.PACK_AB R14, R14, R3 ;  /* 0x000000030e0e723e */ /* 0x000fe400000000ff */
[----:B------:R-:W-:Y:S02]  /*21380*/  F2FP.PACK_AB R12, R18, R25 ;  /* 0x00000019120c723e */ /* 0x000fe400000000ff */
[----:B------:R-:W-:Y:S02]  /*21390*/  F2FP.PACK_AB R13, R13, R2 ;  /* 0x000000020d0d723e */ /* 0x000fe400000000ff */
[----:B------:R-:W-:Y:S02]  /*213a0*/  MOV R2, R146 ;  /* 0x0000009200027202 */ /* 0x000fe40000000f00 */
[----:B------:R-:W-:Y:S01]  /*213b0*/  MOV R3, 0x0 ;  /* 0x0000000000037802 */ /* 0x000fe20000000f00 */
[----:B------:R1:W-:Y:S03]  /*213c0*/  ST.E.128 [R22.64+0xf000], R12 ;  /* 0x00f0000c16007985 */ /* 0x0003e6000c101d04 */
[----:B------:R-:W-:Y:S05]  /*213d0*/  RET.REL.NODEC R2 `(_ZN7cutlass13device_kernelIN5flash19enable_sm80_to_sm89INS1_16FlashAttnFwdSm80INS1_25CollectiveMainloopFwdSm80ILi8ELi1ELb0EN4cute5tupleIJNS5_1CILi128EEENS7_ILi48EEENS7_ILi256EEEEEELi256ENS_6half_tEfNS_4arch4Sm80ELb0ELb1ELb0ELb1ELb1ELb1ELb1ELb0EEENS1_21CollectiveEpilogueFwdINS6_IJS8_SA_S9_EEENS6_IJNS7_ILi1EEESI_SI_EEESC_SE_Li256ELb1ELb1ELb0ELb0EEENS1_19SingleTileSchedulerILb1ELb0ELb1ELi128EEEEEEEEEvNT_6ParamsE) ;  /* 0xfffdec2002007950 */ /* 0x000fea0003c3ffff */
.L_x_1364:
        /* <DEDUP_REMOVED lines=9> */
[C---:B------:R-:W-:Y:S02]  /*21470*/  IMAD R17, R2.reuse, R14, R15 ;  /* 0x0000000e02117224 */ /* 0x040fe400078e020f */
[----:B------:R-:W-:-:S04]  /*21480*/  IMAD.WIDE.U32 R14, R2, R11, RZ ;  /* 0x0000000b020e7225 */ /* 0x000fc800078e00ff */
[----:B------:R-:W-:Y:S01]  /*21490*/  IMAD.WIDE.U32 R18, R12, R11, RZ ;  /* 0x0000000b0c127225 */ /* 0x000fe200078e00ff */
[----:B------:R-:W-:-:S03]  /*214a0*/  IADD3 R15, R15, R17, RZ ;  /* 0x000000110f0f7210 */ /* 0x000fc60007ffe0ff */
[----:B------:R-:W-:Y:S01]  /*214b0*/  IMAD R13, R13, R16, RZ ;  /* 0x000000100d0d7224 */ /* 0x000fe200078e02ff */
[----:B------:R-:W-:Y:S01]  /*214c0*/  IADD3 R19, R19, R24, RZ ;  /* 0x0000001813137210 */ /* 0x000fe20007ffe0ff */
[----:B------:R-:W-:Y:S02]  /*214d0*/  IMAD R11, R3, R16, RZ ;  /* 0x00000010030b7224 */ /* 0x000fe400078e02ff */
[----:B------:R-:W-:-:S04]  /*214e0*/  IMAD.WIDE.U32 R14, R16, R2, R14 ;  /* 0x00000002100e7225 */ /* 0x000fc800078e000e */
[----:B------:R-:W-:-:S04]  /*214f0*/  IMAD.WIDE.U32 R18, R16, R12, R18 ;  /* 0x0000000c10127225 */ /* 0x000fc800078e0012 */
[----:B------:R-:W-:Y:S01]  /*21500*/  IMAD R3, R12, R28, R13 ;  /* 0x0000001c0c037224 */ /* 0x000fe200078e020d */
[----:B------:R-:W-:Y:S01]  /*21510*/  LEA R24, P1, R18, R22, 0x1 ;  /* 0x0000001612187211 */ /* 0x000fe200078208ff */
[----:B------:R-:W-:Y:S01]  /*21520*/  IMAD R2, R2, R28, R11 ;  /* 0x0000001c02027224 */ /* 0x000fe200078e020b */
[----:B------:R-:W-:Y:S02]  /*21530*/  LEA R28, P0, R14, R20, 0x1 ;  /* 0x000000140e1c7211 */ /* 0x000fe400078008ff */
[----:B------:R-:W-:Y:S02]  /*21540*/  IADD3 R3, R19, R3, RZ ;  /* 0x0000000313037210 */ /* 0x000fe40007ffe0ff */
[----:B------:R-:W-:Y:S02]  /*21550*/  IADD3 R2, R15, R2, RZ ;  /* 0x000000020f027210 */ /* 0x000fe40007ffe0ff */
[----:B------:R-:W-:Y:S02]  /*21560*/  LEA.HI.X R18, R18, R23, R3, 0x1, P1 ;  /* 0x0000001712127211 */ /* 0x000fe400008f0c03 */
[----:B------:R-:W-:Y:S01]  /*21570*/  LEA.HI.X R19, R14, R21, R2, 0x1, P0 ;  /* 0x000000150e137211 */ /* 0x000fe200000f0c02 */
[----:B------:R-:W-:Y:S05]  /*21580*/  BRA.DIV ~URZ, `(.L_x_1410) ;  /* 0x000051e27f007947 */ /* 0x000fea000b800000 */
[----:B------:R1:W2:Y:S02]  /*21590*/  SHFL.IDX PT, R11, R18, RZ, 0x181f ;  /* 0x00181fff120b7589 */ /* 0x0002a400000e0000 */
.L_x_1446:
[----:B------:R-:W-:Y:S05]  /*215a0*/  BRA.DIV ~URZ, `(.L_x_1411) ;  /* 0x000052427f007947 */ /* 0x000fea000b800000 */
[----:B------:R3:W4:Y:S01]  /*215b0*/  SHFL.IDX PT, R12, R24, RZ, 0x181f ;  /* 0x00181fff180c7589 */ /* 0x00072200000e0000 */
[----:B--2---:R-:W-:-:S03]  /*215c0*/  MOV R13, R11 ;  /* 0x0000000b000d7202 */ /* 0x004fc60000000f00 */
[----:B------:R3:W2:Y:S04]  /*215d0*/  SHFL.IDX PT, R14, R19, RZ, 0x181f ;  /* 0x00181fff130e7589 */ /* 0x0006a800000e0000 */
[----:B------:R3:W1:Y:S02]  /*215e0*/  SHFL.IDX PT, R3, R28, RZ, 0x181f ;  /* 0x00181fff1c037589 */ /* 0x00066400000e0000 */
.L_x_1447:
        /* <DEDUP_REMOVED lines=14> */
[----:B------:R-:W-:-:S02]  /*216d0*/  CS2R R20, SRZ ;  /* 0x0000000000147805 */ /* 0x000fc4000001ff00 */
[----:B------:R-:W-:Y:S01]  /*216e0*/  IMAD.IADD R52, R26, 0x1, -R2 ;  /* 0x000000011a347824 */ /* 0x000fe200078e0a02 */
[----:B-1----:R-:W-:Y:S01]  /*216f0*/  MOV R2, R3 ;  /* 0x0000000300027202 */ /* 0x002fe20000000f00 */
[----:B--2---:R-:W-:Y:S02]  /*21700*/  IMAD.MOV.U32 R3, RZ, RZ, R14 ;  /* 0x000000ffff037224 */ /* 0x004fe400078e000e */
        /* <DEDUP_REMOVED lines=8> */
[----:B------:R-:W-:Y:S01]  /*21790*/  CS2R R20, SRZ ;  /* 0x0000000000147805 */ /* 0x000fe2000001ff00 */
[----:B------:R-:W-:Y:S01]  /*217a0*/  CS2R R46, SRZ ;  /* 0x00000000002e7805 */ /* 0x000fe2000001ff00 */
[----:B------:R-:W-:Y:S01]  /*217b0*/  CS2R R44, SRZ ;  /* 0x00000000002c7805 */ /* 0x000fe2000001ff00 */
[----:B------:R-:W-:Y:S01]  /*217c0*/  CS2R R42, SRZ ;  /* 0x00000000002a7805 */ /* 0x000fe2000001ff00 */
[----:B------:R-:W-:-:S05]  /*217d0*/  CS2R R40, SRZ ;  /* 0x0000000000287805 */ /* 0x000fca000001ff00 */
[----:B----4-:R-:W-:Y:S02]  /*217e0*/  @!P1 IMAD.WIDE R16, R54, 0x2, R12 ;  /* 0x0000000236109825 */ /* 0x010fe400078e020c */
[----:B------:R-:W-:-:S03]  /*217f0*/  @!P0 SHF.R.S32.HI R11, RZ, 0x1f, R14 ;  /* 0x0000001fff0b8819 */ /* 0x000fc6000001140e */
[----:B------:R1:W5:Y:S01]  /*21800*/  @!P1 LD.E.128 R32, [R16.64] ;  /* 0x0000000410209980 */ /* 0x000362000c101d00 */
[----:B------:R-:W-:-:S04]  /*21810*/  @!P0 LEA.HI R11, R11, R14, RZ, 0x3 ;  /* 0x0000000e0b0b8211 */ /* 0x000fc800078f18ff */
[----:B------:R-:W-:-:S05]  /*21820*/  @!P0 LOP3.LUT R11, R11, 0xfffffff8, RZ, 0xc0, !PT ;  /* 0xfffffff80b0b8812 */ /* 0x000fca00078ec0ff */
[----:B------:R-:W-:-:S04]  /*21830*/  @!P0 IMAD.WIDE R14, R11, 0x2, R12 ;  /* 0x000000020b0e8825 */ /* 0x000fc800078e020c */
[--C-:B------:R-:W-:Y:S01]  /*21840*/  @!P0 IMAD.WIDE R12, R11, 0x2, R2.reuse ;  /* 0x000000020b0c8825 */ /* 0x100fe200078e0202 */
[----:B------:R1:W5:Y:S03]  /*21850*/  @!P0 LD.E.128 R44, [R14.64] ;  /* 0x000000040e2c8980 */ /* 0x000366000c101d00 */
[----:B------:R-:W-:Y:S01]  /*21860*/  @!P1 IMAD.WIDE R2, R54, 0x2, R2 ;  /* 0x0000000236029825 */ /* 0x000fe200078e0202 */
[----:B------:R1:W5:Y:S04]  /*21870*/  @!P0 LD.E.128 R40, [R12.64] ;  /* 0x000000040c288980 */ /* 0x000368000c101d00 */
[----:B------:R1:W5:Y:S02]  /*21880*/  @!P1 LD.E.128 R20, [R2.64] ;  /* 0x0000000402149980 */ /* 0x000364000c101d00 */
.L_x_1413:
[----:B------:R-:W-:Y:S05]  /*21890*/  BSYNC B0 ;  /* 0x0000000000007941 */ /* 0x000fea0003800000 */
.L_x_1412:
[----:B-1--45:R-:W-:Y:S02]  /*218a0*/  IMAD.MOV.U32 R12, RZ, RZ, R46 ;  /* 0x000000ffff0c7224 */ /* 0x032fe400078e002e */
[----:B------:R-:W-:-:S02]  /*218b0*/  IMAD.MOV.U32 R3, RZ, RZ, R44 ;  /* 0x000000ffff037224 */ /* 0x000fc400078e002c */
[----:B------:R-:W-:Y:S02]  /*218c0*/  IMAD.MOV.U32 R2, RZ, RZ, R45 ;  /* 0x000000ffff027224 */ /* 0x000fe400078e002d */
[----:B------:R-:W-:Y:S01]  /*218d0*/  IMAD.MOV.U32 R11, RZ, RZ, R47 ;  /* 0x000000ffff0b7224 */ /* 0x000fe200078e002f */
[----:B------:R-:W-:Y:S01]  /*218e0*/  PRMT R116, R3, 0x5410, R12 ;  /* 0x0000541003747816 */ /* 0x000fe2000000000c */
[----:B------:R-:W-:Y:S01]  /*218f0*/  IMAD.MOV.U32 R12, RZ, RZ, R34 ;  /* 0x000000ffff0c7224 */ /* 0x000fe200078e0022 */
        /* <DEDUP_REMOVED lines=12> */
[----:B------:R-:W-:Y:S01]  /*219c0*/  PRMT R115, R3, 0x5410, R12 ;  /* 0x0000541003737816 */ /* 0x000fe2000000000c */
[----:B------:R-:W-:Y:S01]  /*219d0*/  IMAD.MOV.U32 R12, RZ, RZ, R22 ;  /* 0x000000ffff0c7224 */ /* 0x000fe200078e0016 */
[----:B------:R-:W-:Y:S01]  /*219e0*/  PRMT R113, R2, 0x7610, R113 ;  /* 0x0000761002717816 */ /* 0x000fe20000000071 */
[----:B------:R-:W-:Y:S01]  /*219f0*/  IMAD.MOV.U32 R3, RZ, RZ, R20 ;  /* 0x000000ffff037224 */ /* 0x000fe200078e0014 */
[----:B------:R-:W-:Y:S01]  /*21a00*/  PRMT R114, R11, 0x7610, R114 ;  /* 0x000076100b727816 */ /* 0x000fe20000000072 */
[----:B------:R-:W-:Y:S01]  /*21a10*/  IMAD.MOV.U32 R2, RZ, RZ, R21 ;  /* 0x000000ffff027224 */ /* 0x000fe200078e0015 */
[----:B------:R-:W-:Y:S02]  /*21a20*/  MOV R11, R23 ;  /* 0x00000017000b7202 */ /* 0x000fe40000000f00 */
[----:B------:R-:W-:Y:S02]  /*21a30*/  PRMT R102, R3, 0x5410, R12 ;  /* 0x0000541003667816 */ /* 0x000fe4000000000c */
[----:B------:R-:W-:-:S02]  /*21a40*/  PRMT R74, R11, 0x7610, R74 ;  /* 0x000076100b4a7816 */ /* 0x000fc4000000004a */
[----:B------:R-:W-:Y:S01]  /*21a50*/  PRMT R55, R2, 0x7610, R55 ;  /* 0x0000761002377816 */ /* 0x000fe20000000037 */
[----:B------:R-:W-:Y:S05]  /*21a60*/  BRA.DIV ~URZ, `(.L_x_1414) ;  /* 0x00004ef27f007947 */ /* 0x000fea000b800000 */
[----:B------:R1:W2:Y:S04]  /*21a70*/  SHFL.IDX PT, R13, R18, 0x1, 0x181f ;  /* 0x00381f00120d7f89 */ /* 0x0002a800000e0000 */
[----:B------:R1:W4:Y:S04]  /*21a80*/  SHFL.IDX PT, R12, R24, 0x1, 0x181f ;  /* 0x00381f00180c7f89 */ /* 0x00032800000e0000 */
[----:B------:R1:W3:Y:S04]  /*21a90*/  SHFL.IDX PT, R11, R19, 0x1, 0x181f ;  /* 0x00381f00130b7f89 */ /* 0x0002e800000e0000 */
[----:B------:R1:W1:Y:S02]  /*21aa0*/  SHFL.IDX PT, R2, R28, 0x1, 0x181f ;  /* 0x00381f001c027f89 */ /* 0x00026400000e0000 */
.L_x_1448:
        /* <DEDUP_REMOVED lines=23> */
[----:B--2-4-:R-:W-:Y:S02]  /*21c20*/  @!P1 IMAD.WIDE R16, R54, 0x2, R12 ;  /* 0x0000000236109825 */ /* 0x014fe400078e020c */
[----:B------:R-:W-:-:S03]  /*21c30*/  @!P0 SHF.R.S32.HI R11, RZ, 0x1f, R14 ;  /* 0x0000001fff0b8819 */ /* 0x000fc6000001140e */
[----:B------:R2:W5:Y:S01]  /*21c40*/  @!P1 LD.E.128 R56, [R16.64] ;  /* 0x0000000410389980 */ /* 0x000562000c101d00 */
[----:B------:R-:W-:-:S04]  /*21c50*/  @!P0 LEA.HI R11, R11, R14, RZ, 0x3 ;  /* 0x0000000e0b0b8211 */ /* 0x000fc800078f18ff */
[----:B------:R-:W-:-:S05]  /*21c60*/  @!P0 LOP3.LUT R11, R11, 0xfffffff8, RZ, 0xc0, !PT ;  /* 0xfffffff80b0b8812 */ /* 0x000fca00078ec0ff */
[----:B------:R-:W-:-:S04]  /*21c70*/  @!P0 IMAD.WIDE R14, R11, 0x2, R12 ;  /* 0x000000020b0e8825 */ /* 0x000fc800078e020c */
[--C-:B-1----:R-:W-:Y:S01]  /*21c80*/  @!P0 IMAD.WIDE R12, R11, 0x2, R2.reuse ;  /* 0x000000020b0c8825 */ /* 0x102fe200078e0202 */
[----:B------:R2:W5:Y:S03]  /*21c90*/  @!P0 LD.E.128 R68, [R14.64] ;  /* 0x000000040e448980 */ /* 0x000566000c101d00 */
[----:B------:R-:W-:Y:S01]  /*21ca0*/  @!P1 IMAD.WIDE R2, R54, 0x2, R2 ;  /* 0x0000000236029825 */ /* 0x000fe200078e0202 */
[----:B------:R2:W5:Y:S04]  /*21cb0*/  @!P0 LD.E.128 R64, [R12.64] ;  /* 0x000000040c408980 */ /* 0x000568000c101d00 */
[----:B------:R2:W5:Y:S02]  /*21cc0*/  @!P1 LD.E.128 R60, [R2.64] ;  /* 0x00000004023c9980 */ /* 0x000564000c101d00 */
.L_x_1416:
[----:B------:R-:W-:Y:S05]  /*21cd0*/  BSYNC B0 ;  /* 0x0000000000007941 */ /* 0x000fea0003800000 */
.L_x_1415:
[----:B--2-45:R-:W-:Y:S02]  /*21ce0*/  IMAD.MOV.U32 R12, RZ, RZ, R70 ;  /* 0x000000ffff0c7224 */ /* 0x034fe400078e0046 */
[----:B------:R-:W-:-:S02]  /*21cf0*/  IMAD.MOV.U32 R3, RZ, RZ, R68 ;  /* 0x000000ffff037224 */ /* 0x000fc400078e0044 */
[----:B-1----:R-:W-:Y:S02]  /*21d00*/  IMAD.MOV.U32 R2, RZ, RZ, R69 ;  /* 0x000000ffff027224 */ /* 0x002fe400078e0045 */
        /* <DEDUP_REMOVED lines=26> */
[----:B------:R1:W2:Y:S02]  /*21eb0*/  SHFL.IDX PT, R11, R18, 0x2, 0x181f ;  /* 0x00581f00120b7f89 */ /* 0x0002a400000e0000 */
.L_x_1449:
[----:B------:R-:W-:Y:S05]  /*21ec0*/  BRA.DIV ~URZ, `(.L_x_1418) ;  /* 0x00004ce27f007947 */ /* 0x000fea000b800000 */
[----:B------:R3:W4:Y:S01]  /*21ed0*/  SHFL.IDX PT, R12, R24, 0x2, 0x181f ;  /* 0x00581f00180c7f89 */ /* 0x00072200000e0000 */
[----:B--2---:R-:W-:-:S03]  /*21ee0*/  MOV R13, R11 ;  /* 0x0000000b000d7202 */ /* 0x004fc60000000f00 */
[----:B------:R3:W2:Y:S04]  /*21ef0*/  SHFL.IDX PT, R14, R19, 0x2, 0x181f ;  /* 0x00581f00130e7f89 */ /* 0x0006a800000e0000 */
[----:B------:R3:W1:Y:S02]  /*21f00*/  SHFL.IDX PT, R2, R28, 0x2, 0x181f ;  /* 0x00581f001c027f89 */ /* 0x00066400000e0000 */
.L_x_1450:
        /* <DEDUP_REMOVED lines=11> */
[----:B--2---:R-:W-:-:S06]  /*21fc0*/  IMAD.MOV.U32 R3, RZ, RZ, R14 ;  /* 0x000000ffff037224 */ /* 0x004fcc00078e000e */
        /* <DEDUP_REMOVED lines=23> */
.L_x_1420:
[----:B------:R-:W-:Y:S05]  /*22140*/  BSYNC B0 ;  /* 0x0000000000007941 */ /* 0x000fea0003800000 */
.L_x_1419:
[----:B--2-45:R-:W-:Y:S01]  /*22150*/  IMAD.MOV.U32 R12, RZ, RZ, R90 ;  /* 0x000000ffff0c7224 */ /* 0x034fe200078e005a */
[----:B------:R-:W-:Y:S01]  /*22160*/  CS2R R110, SRZ ;  /* 0x00000000006e7805 */ /* 0x000fe2000001ff00 */
        /* <DEDUP_REMOVED lines=29> */
.L_x_1451:
        /* <DEDUP_REMOVED lines=8> */
.L_x_1452:
        /* <DEDUP_REMOVED lines=23> */
[----:B-12---:R-:W-:Y:S02]  /*22530*/  @!P1 IMAD.WIDE R16, R54, 0x2, R12 ;  /* 0x0000000236109825 */ /* 0x006fe400078e020c */
        /* <DEDUP_REMOVED lines=10> */
.L_x_1424:
[----:B------:R-:W-:Y:S05]  /*225e0*/  BSYNC B0 ;  /* 0x0000000000007941 */ /* 0x000fea0003800000 */
.L_x_1423:
[----:B------:R-:W-:Y:S01]  /*225f0*/  IADD3 R11, R101, -c[0x0][0x20], RZ ;  /* 0x80000800650b7a10 */ /* 0x000fe20007ffe0ff */
[----:B------:R-:W-:-:S04]  /*22600*/  DEPBAR.LE SB0, 0x1 ;  /* 0x000080400000791a */ /* 0x000fc80000000000 */
[----:B-12---:R-:W2:Y:S01]  /*22610*/  LDL.64 R2, [R11+0x20] ;  /* 0x000020000b027983 */ /* 0x006ea20000100a00 */
[----:B------:R-:W-:Y:S03]  /*22620*/  WARPSYNC 0xffffffff ;  /* 0xffffffff00007948 */ /* 0x000fe60003800000 */
[----:B------:R-:W-:Y:S06]  /*22630*/  BAR.SYNC.DEFER_BLOCKING 0x0 ;  /* 0x0000000000007b1d */ /* 0x000fec0000010000 */
[----:B------:R1:W3:Y:S04]  /*22640*/  LDL.64 R12, [R11+0x28] ;  /* 0x000028000b0c7983 */ /* 0x0002e80000100a00 */
[----:B--2-4-:R2:W4:Y:S01]  /*22650*/  LD.E R14, [R2.64] ;  /* 0x00000004020e7980 */ /* 0x014522000c101900 */
[----:B-1---5:R-:W-:-:S03]  /*22660*/  IMAD.MOV.U32 R11, RZ, RZ, R111 ;  /* 0x000000ffff0b7224 */ /* 0x022fc600078e006f */
[----:B---3--:R1:W5:Y:S02]  /*22670*/  LD.E.64 R50, [R12.64] ;  /* 0x000000040c327980 */ /* 0x008364000c101b00 */
[----:B------:R-:W-:Y:S01]  /*22680*/  PRMT R138, R138, 0x5410, R11 ;  /* 0x000054108a8a7816 */ /* 0x000fe2000000000b */
[----:B------:R-:W-:Y:S01]  /*22690*/  IMAD.MOV.U32 R11, RZ, RZ, R95 ;  /* 0x000000ffff0b7224 */ /* 0x000fe200078e005f */
[----:B------:R-:W-:Y:S01]  /*226a0*/  BSSY B1, `(.L_x_1425) ;  /* 0x00000f7000017945 */ /* 0x000fe20003800000 */
[----:B--2---:R-:W-:Y:S02]  /*226b0*/  IMAD.MOV.U32 R3, RZ, RZ, R108 ;  /* 0x000000ffff037224 */ /* 0x004fe400078e006c */
[----:B------:R-:W-:-:S05]  /*226c0*/  IMAD.MOV.U32 R2, RZ, RZ, R109 ;  /* 0x000000ffff027224 */ /* 0x000fca00078e006d */
[----:B------:R-:W-:Y:S01]  /*226d0*/  PRMT R137, R137, 0x5410, R2 ;  /* 0x0000541089897816 */ /* 0x000fe20000000002 */
[----:B------:R-:W-:Y:S02]  /*226e0*/  IMAD.MOV.U32 R2, RZ, RZ, R93 ;  /* 0x000000ffff027224 */ /* 0x000fe400078e005d */
[----:B-1----:R-:W-:-:S03]  /*226f0*/  IMAD.MOV.U32 R12, RZ, RZ, R110 ;  /* 0x000000ffff0c7224 */ /* 0x002fc600078e006e */
[----:B------:R-:W-:Y:S02]  /*22700*/  PRMT R101, R101, 0x5410, R2 ;  /* 0x0000541065657816 */ /* 0x000fe40000000002 */
[----:B------:R-:W-:Y:S01]  /*22710*/  PRMT R140, R3, 0x5410, R12 ;  /* 0x00005410038c7816 */ /* 0x000fe2000000000c */
[----:B------:R-:W-:Y:S01]  /*22720*/  IMAD.MOV.U32 R12, RZ, RZ, R94 ;  /* 0x000000ffff0c7224 */ /* 0x000fe200078e005e */
[----:B------:R-:W-:Y:S01]  /*22730*/  MOV R2, R106 ;  /* 0x0000006a00027202 */ /* 0x000fe20000000f00 */
[----:B------:R-:W-:-:S03]  /*22740*/  IMAD.MOV.U32 R3, RZ, RZ, R92 ;  /* 0x000000ffff037224 */ /* 0x000fc600078e005c */
[----:B------:R-:W-:Y:S01]  /*22750*/  PRMT R136, R12, 0x5410, R11 ;  /* 0x000054100c887816 */ /* 0x000fe2000000000b */
[----:B------:R-:W-:Y:S01]  /*22760*/  IMAD.MOV.U32 R11, RZ, RZ, R107 ;  /* 0x000000ffff0b7224 */ /* 0x000fe200078e006b */
[----:B------:R-:W-:Y:S01]  /*22770*/  PRMT R135, R3, 0x7610, R135 ;  /* 0x0000761003877816 */ /* 0x000fe20000000087 */
[----:B------:R-:W-:-:S03]  /*22780*/  IMAD.MOV.U32 R3, RZ, RZ, R104 ;  /* 0x000000ffff037224 */ /* 0x000fc600078e0068 */
[----:B------:R-:W-:Y:S02]  /*22790*/  PRMT R138, R11, 0x7610, R138 ;  /* 0x000076100b8a7816 */ /* 0x000fe4000000008a */
[----:B------:R-:W-:Y:S01]  /*227a0*/  PRMT R139, R3, 0x5410, R2 ;  /* 0x00005410038b7816 */ /* 0x000fe20000000002 */
[----:B------:R-:W-:Y:S01]  /*227b0*/  IMAD.MOV.U32 R2, RZ, RZ, R105 ;  /* 0x000000ffff027224 */ /* 0x000fe200078e0069 */
[----:B------:R-:W-:Y:S01]  /*227c0*/  MOV R11, R99 ;  /* 0x00000063000b7202 */ /* 0x000fe20000000f00 */
[----:B------:R-:W-:-:S03]  /*227d0*/  IMAD.MOV.U32 R3, RZ, RZ, R96 ;  /* 0x000000ffff037224 */ /* 0x000fc600078e0060 */
[----:B------:R-:W-:Y:S01]  /*227e0*/  PRMT R137, R2, 0x7610, R137 ;  /* 0x0000761002897816 */ /* 0x000fe20000000089 */
[----:B------:R-:W-:Y:S01]  /*227f0*/  IMAD.MOV.U32 R2, RZ, RZ, R97 ;  /* 0x000000ffff027224 */ /* 0x000fe200078e0061 */
[----:B------:R-:W-:-:S04]  /*22800*/  PRMT R135, R135, 0x5410, R11 ;  /* 0x0000541087877816 */ /* 0x000fc8000000000b */
[----:B------:R-:W-:Y:S01]  /*22810*/  PRMT R101, R2, 0x7610, R101 ;  /* 0x0000761002657816 */ /* 0x000fe20000000065 */
[----:B----4-:R-:W-:-:S05]  /*22820*/  IMAD R12, R14, -0x80, R25 ;  /* 0xffffff800e0c7824 */ /* 0x010fca00078e0219 */
[----:B------:R-:W-:Y:S01]  /*22830*/  IMNMX R75, R12, 0x80, PT ;  /* 0x000000800c4b7817 */ /* 0x000fe20003800200 */
[----:B------:R-:W-:-:S03]  /*22840*/  IMAD.MOV.U32 R12, RZ, RZ, R98 ;  /* 0x000000ffff0c7224 */ /* 0x000fc600078e0062 */
[----:B------:R-:W-:Y:S02]  /*22850*/  ISETP.GE.AND P0, PT, R100, R75, PT ;  /* 0x0000004b6400720c */ /* 0x000fe40003f06270 */
[----:B------:R-:W-:-:S11]  /*22860*/  PRMT R134, R3, 0x5410, R12 ;  /* 0x0000541003867816 */ /* 0x000fd6000000000c */
[----:B------:R-:W-:Y:S05]  /*22870*/  @P0 BRA `(.L_x_1426) ;  /* 0x00000d9000000947 */ /* 0x000fea0003800000 */
[----:B------:R-:W-:Y:S01]  /*22880*/  ISETP.GE.AND P0, PT, R54, R29, PT ;  /* 0x0000001d3600720c */ /* 0x000fe20003f06270 */
[----:B------:R-:W-:Y:S01]  /*22890*/  IMAD.SHL.U32 R11, R100, 0x40, RZ ;  /* 0x00000040640b7824 */ /* 0x000fe200078e00ff */
[----:B------:R-:W-:Y:S01]  /*228a0*/  SHF.R.S32.HI R2, RZ, 0x1f, R26 ;  /* 0x0000001fff027819 */ /* 0x000fe2000001141a */
[----:B------:R-:W-:Y:S03]  /*228b0*/  BSSY B0, `(.L_x_1427) ;  /* 0x0000069000007945 */ /* 0x000fe60003800000 */
[----:B------:R-:W-:-:S05]  /*228c0*/  LEA.HI R2, R2, R26, RZ, 0x6 ;  /* 0x0000001a02027211 */ /* 0x000fca00078f30ff */
[----:B------:R-:W-:Y:S01]  /*228d0*/  IMAD.SHL.U32 R3, R2, 0x8, RZ ;  /* 0x0000000802037824 */ /* 0x000fe200078e00ff */
[----:B------:R-:W-:-:S04]  /*228e0*/  LOP3.LUT R2, R11, 0x1c0, RZ, 0xc0, !PT ;  /* 0x000001c00b027812 */ /* 0x000fc800078ec0ff */
[----:B------:R-:W-:Y:S01]  /*228f0*/  LOP3.LUT R28, R3, 0xfffffe00, RZ, 0xc0, !PT ;  /* 0xfffffe00031c7812 */ /* 0x000fe200078ec0ff */
[----:B------:R-:W-:Y:S05]  /*22900*/  @P0 BRA `(.L_x_1428) ;  /* 0x0000063000000947 */ /* 0x000fea0003800000 */
[----:B------:R-:W-:Y:S02]  /*22910*/  LEA.HI R12, R29, R52, RZ, 0x1d ;  /* 0x000000341d0c7211 */ /* 0x000fe400078fe8ff */
[----:B------:R-:W-:Y:S02]  /*22920*/  SHF.R.U32.HI R14, RZ, 0x3, R2 ;  /* 0x00000003ff0e7819 */ /* 0x000fe40000011602 */
[----:B------:R-:W-:Y:S02]  /*22930*/  LOP3.LUT R3, R2, 0x38, R54, 0xf8, !PT ;  /* 0x0000003802037812 */ /* 0x000fe400078ef836 */
[----:B------:R-:W-:Y:S02]  /*22940*/  SHF.R.S32.HI R13, RZ, 0x1f, R12 ;  /* 0x0000001fff0d7819 */ /* 0x000fe4000001140c */
[----:B------:R-:W-:Y:S02]  /*22950*/  LOP3.LUT R11, R3, R14, RZ, 0x3c, !PT ;  /* 0x0000000e030b7212 */ /* 0x000fe400078e3cff */
[----:B------:R-:W-:-:S02]  /*22960*/  SHF.L.U32 R3, R12, 0x3, RZ ;  /* 0x000000030c037819 */ /* 0x000fc400000006ff */
[----:B------:R-:W-:Y:S02]  /*22970*/  LEA.HI R12, R13, R12, RZ, 0x3 ;  /* 0x0000000c0d0c7211 */ /* 0x000fe400078f18ff */
[----:B------:R-:W-:Y:S02]  /*22980*/  IADD3 R13, R28, R11, RZ ;  /* 0x0000000b1c0d7210 */ /* 0x000fe40007ffe0ff */
[----:B------:R-:W-:Y:S02]  /*22990*/  LOP3.LUT R11, R2, 0x38, R3, 0xf8, !PT ;  /* 0x00000038020b7812 */ /* 0x000fe400078ef803 */
[----:B------:R-:W-:Y:S01]  /*229a0*/  SHF.L.U32 R3, R12, 0xa, RZ ;  /* 0x0000000a0c037819 */ /* 0x000fe200000006ff */
[----:B-----5:R-:W-:Y:S01]  /*229b0*/  IMAD.WIDE.U32 R38, R13, 0x2, R50 ;  /* 0x000000020d267825 */ /* 0x020fe200078e0032 */
[----:B------:R-:W-:Y:S02]  /*229c0*/  LOP3.LUT R11, R11, R14, RZ, 0x3c, !PT ;  /* 0x0000000e0b0b7212 */ /* 0x000fe400078e3cff */
[----:B------:R-:W-:-:S02]  /*229d0*/  LOP3.LUT R3, R3, 0xffffe000, RZ, 0xc0, !PT ;  /* 0xffffe00003037812 */ /* 0x000fc400078ec0ff */
[----:B------:R-:W2:Y:S02]  /*229e0*/  LD.E.128 R12, [R38.64] ;  /* 0x00000004260c7980 */ /* 0x000ea4000c101d00 */
[----:B------:R-:W-:-:S05]  /*229f0*/  IADD3 R3, R11, R3, R28 ;  /* 0x000000030b037210 */ /* 0x000fca0007ffe01c */
[----:B------:R-:W-:-:S05]  /*22a00*/  IMAD.WIDE.U32 R36, R3, 0x2, R50 ;  /* 0x0000000203247825 */ /* 0x000fca00078e0032 */
[----:B------:R-:W3:Y:S01]  /*22a10*/  LD.E.128 R16, [R36.64] ;  /* 0x0000000424107980 */ /* 0x000ee2000c101d00 */
[--C-:B------:R-:W-:Y:S01]  /*22a20*/  SHF.R.U64 R49, R34, 0x10, R35.reuse ;  /* 0x0000001022317819 */ /* 0x100fe20000001223 */
[----:B------:R-:W-:Y:S01]  /*22a30*/  HADD2.F32 R3, -RZ, R55.H1_H1 ;  /* 0x30000037ff037230 */ /* 0x000fe20000004100 */
[----:B------:R-:W-:Y:S02]  /*22a40*/  SHF.R.U32.HI R34, RZ, 0x10, R35 ;  /* 0x00000010ff227819 */ /* 0x000fe40000011623 */
[----:B------:R-:W-:Y:S02]  /*22a50*/  SHF.R.U64 R53, R32, 0x10, R33 ;  /* 0x0000001020357819 */ /* 0x000fe40000001221 */
[----:B------:R-:W-:Y:S02]  /*22a60*/  SHF.R.U32.HI R31, RZ, 0x10, R21 ;  /* 0x00000010ff1f7819 */ /* 0x000fe40000011615 */
[----:B------:R-:W-:Y:S02]  /*22a70*/  SHF.R.U64 R35, R22, 0x10, R23 ;  /* 0x0000001016237819 */ /* 0x000fe40000001217 */
[----:B------:R-:W-:-:S02]  /*22a80*/  SHF.R.U32.HI R32, RZ, 0x10, R33 ;  /* 0x00000010ff207819 */ /* 0x000fc40000011621 */
[----:B------:R-:W-:Y:S02]  /*22a90*/  SHF.R.U32.HI R30, RZ, 0x10, R23 ;  /* 0x00000010ff1e7819 */ /* 0x000fe40000011617 */
[----:B------:R-:W-:Y:S01]  /*22aa0*/  SHF.R.U64 R48, R20, 0x10, R21 ;  /* 0x0000001014307819 */ /* 0x000fe20000001215 */
[----:B------:R-:W-:Y:S02]  /*22ab0*/  HADD2.F32 R32, -RZ, R32.H0_H0 ;  /* 0x20000020ff207230 */ /* 0x000fe40000004100 */
[--C-:B--2---:R-:W-:Y:S02]  /*22ac0*/  HADD2.F32 R25, -RZ, R12.reuse.H0_H0 ;  /* 0x2000000cff197230 */ /* 0x104fe40000004100 */
[----:B------:R-:W-:Y:S02]  /*22ad0*/  HADD2.F32 R26, -RZ, R12.H1_H1 ;  /* 0x3000000cff1a7230 */ /* 0x000fe40000004100 */
[----:B------:R-:W-:Y:S02]  /*22ae0*/  HADD2.F32 R12, -RZ, R55.H0_H0 ;  /* 0x20000037ff0c7230 */ /* 0x000fe40000004100 */
[----:B------:R-:W-:-:S02]  /*22af0*/  HADD2.F32 R22, -RZ, R13.H0_H0 ;  /* 0x2000000dff167230 */ /* 0x000fc40000004100 */
[--C-:B------:R-:W-:Y:S02]  /*22b00*/  HADD2.F32 R23, -RZ, R14.reuse.H0_H0 ;  /* 0x2000000eff177230 */ /* 0x100fe40000004100 */
[----:B------:R-:W-:Y:S02]  /*22b10*/  HADD2.F32 R27, -RZ, R14.H1_H1 ;  /* 0x3000000eff1b7230 */ /* 0x000fe40000004100 */
[--C-:B---3--:R-:W-:Y:S02]  /*22b20*/  HADD2.F32 R11, -RZ, R17.reuse.H0_H0 ;  /* 0x20000011ff0b7230 */ /* 0x108fe40000004100 */
[----:B------:R-:W-:Y:S02]  /*22b30*/  HADD2.F32 R14, -RZ, R17.H1_H1 ;  /* 0x30000011ff0e7230 */ /* 0x000fe40000004100 */
[----:B------:R-:W-:Y:S01]  /*22b40*/  HADD2.F32 R55, -RZ, R31.H0_H0 ;  /* 0x2000001fff377230 */ /* 0x000fe20000004100 */
[CC--:B------:R-:W-:Y:S01]  /*22b50*/  FMUL.FTZ R33, R11.reuse, R12.reuse ;  /* 0x0000000c0b217220 */ /* 0x0c0fe20000410000 */
[----:B------:R-:W-:Y:S01]  /*22b60*/  HADD2.F32 R21, -RZ, R13.H1_H1 ;  /* 0x3000000dff157230 */ /* 0x000fe20000004100 */
[-C--:B------:R-:W-:Y:S01]  /*22b70*/  FMUL.FTZ R11, R11, R3.reuse ;  /* 0x000000030b0b7220 */ /* 0x080fe20000410000 */
[----:B------:R-:W-:Y:S01]  /*22b80*/  HADD2.F32 R13, -RZ, R19.H0_H0 ;  /* 0x20000013ff0d7230 */ /* 0x000fe20000004100 */
[C---:B------:R-:W-:Y:S01]  /*22b90*/  FFMA.FTZ R73, R22.reuse, R3, -R33 ;  /* 0x0000000316497223 */ /* 0x040fe20000010821 */
[--C-:B------:R-:W-:Y:S01]  /*22ba0*/  HADD2.F32 R3, -RZ, R74.reuse.H0_H0 ;  /* 0x2000004aff037230 */ /* 0x100fe20000004100 */
[----:B------:R-:W-:Y:S01]  /*22bb0*/  FFMA.FTZ R72, R22, R12, R11 ;  /* 0x0000000c16487223 */ /* 0x000fe2000001000b */
[----:B------:R-:W-:Y:S01]  /*22bc0*/  HADD2.F32 R11, -RZ, R74.H1_H1 ;  /* 0x3000004aff0b7230 */ /* 0x000fe20000004100 */
[C---:B------:R-:W-:Y:S01]  /*22bd0*/  FMUL.FTZ R31, R14.reuse, R55 ;  /* 0x000000370e1f7220 */ /* 0x040fe20000410000 */
[--C-:B------:R-:W-:Y:S01]  /*22be0*/  HADD2.F32 R20, -RZ, R15.reuse.H0_H0 ;  /* 0x2000000fff147230 */ /* 0x100fe20000004100 */
[-C--:B------:R-:W-:Y:S01]  /*22bf0*/  FMUL.FTZ R14, R14, R32.reuse ;  /* 0x000000200e0e7220 */ /* 0x080fe20000410000 */
[----:B------:R-:W-:Y:S01]  /*22c00*/  HADD2.F32 R24, -RZ, R15.H1_H1 ;  /* 0x3000000fff187230 */ /* 0x000fe20000004100 */
[C---:B------:R-:W-:Y:S01]  /*22c10*/  FMUL.FTZ R12, R13.reuse, R3 ;  /* 0x000000030d0c7220 */ /* 0x040fe20000410000 */
[----:B------:R-:W-:Y:S01]  /*22c20*/  HADD2.F32 R15, -RZ, R19.H1_H1 ;  /* 0x30000013ff0f7230 */ /* 0x000fe20000004100 */
[----:B------:R-:W-:Y:S01]  /*22c30*/  FMUL.FTZ R13, R13, R11 ;  /* 0x0000000b0d0d7220 */ /* 0x000fe20000410000 */
[----:B------:R-:W-:Y:S01]  /*22c40*/  HADD2.F32 R22, -RZ, R30.H0_H0 ;  /* 0x2000001eff167230 */ /* 0x000fe20000004100 */
[C---:B------:R-:W-:Y:S01]  /*22c50*/  FFMA.FTZ R32, R21.reuse, R32, -R31 ;  /* 0x0000002015207223 */ /* 0x040fe2000001081f */
[--C-:B------:R-:W-:Y:S01]  /*22c60*/  HADD2.F32 R19, -RZ, R16.reuse.H0_H0 ;  /* 0x20000010ff137230 */ /* 0x100fe20000004100 */
[----:B------:R-:W-:Y:S01]  /*22c70*/  FFMA.FTZ R31, R21, R55, R14 ;  /* 0x00000037151f7223 */ /* 0x000fe2000001000e */
[----:B------:R-:W-:Y:S01]  /*22c80*/  HADD2.F32 R17, -RZ, R16.H1_H1 ;  /* 0x30000010ff117230 */ /* 0x000fe20000004100 */
[C---:B------:R-:W-:Y:S01]  /*22c90*/  FFMA.FTZ R55, R20.reuse, R11, -R12 ;  /* 0x0000000b14377223 */ /* 0x040fe2000001080c */
[----:B------:R-:W-:Y:S01]  /*22ca0*/  HADD2.F32 R12, -RZ, R34.H0_H0 ;  /* 0x20000022ff0c7230 */ /* 0x000fe20000004100 */
[----:B------:R-:W-:Y:S01]  /*22cb0*/  FFMA.FTZ R33, R20, R3, R13 ;  /* 0x0000000314217223 */ /* 0x000fe2000001000d */
[----:B------:R-:W-:Y:S01]  /*22cc0*/  HADD2.F32 R11, -RZ, R102.H0_H0 ;  /* 0x20000066ff0b7230 */ /* 0x000fe20000004100 */
[C---:B------:R-:W-:Y:S01]  /*22cd0*/  FMUL.FTZ R3, R15.reuse, R22 ;  /* 0x000000160f037220 */ /* 0x040fe20000410000 */
[--C-:B------:R-:W-:Y:S01]  /*22ce0*/  HADD2.F32 R13, -RZ, R103.reuse.H0_H0 ;  /* 0x20000067ff0d7230 */ /* 0x100fe20000004100 */
[-C--:B------:R-:W-:Y:S01]  /*22cf0*/  FMUL.FTZ R15, R15, R12.reuse ;  /* 0x0000000c0f0f7220 */ /* 0x080fe20000410000 */
[----:B------:R-:W-:Y:S01]  /*22d00*/  HADD2.F32 R16, -RZ, R18.H0_H0 ;  /* 0x20000012ff107230 */ /* 0x000fe20000004100 */
[C---:B------:R-:W-:Y:S01]  /*22d10*/  FFMA.FTZ R30, R24.reuse, R12, -R3 ;  /* 0x0000000c181e7223 */ /* 0x040fe20000010803 */
[----:B------:R-:W-:Y:S01]  /*22d20*/  HADD2.F32 R3, -RZ, R102.H1_H1 ;  /* 0x30000066ff037230 */ /* 0x000fe20000004100 */
[C---:B------:R-:W-:Y:S01]  /*22d30*/  FMUL.FTZ R20, R19.reuse, R11 ;  /* 0x0000000b13147220 */ /* 0x040fe20000410000 */
[----:B------:R-:W-:Y:S01]  /*22d40*/  HADD2.F32 R12, -RZ, R103.H1_H1 ;  /* 0x30000067ff0c7230 */ /* 0x000fe20000004100 */
[----:B------:R-:W-:Y:S01]  /*22d50*/  FMUL.FTZ R19, R19, R13 ;  /* 0x0000000d13137220 */ /* 0x000fe20000410000 */
[----:B------:R-:W-:Y:S01]  /*22d60*/  HADD2.F32 R18, -RZ, R18.H1_H1 ;  /* 0x30000012ff127230 */ /* 0x000fe20000004100 */
[----:B------:R-:W-:Y:S01]  /*22d70*/  FFMA.FTZ R21, R24, R22, R15 ;  /* 0x0000001618157223 */ /* 0x000fe2000001000f */
[----:B------:R-:W-:Y:S01]  /*22d80*/  HADD2.F32 R15, -RZ, R48.H0_H0 ;  /* 0x20000030ff0f7230 */ /* 0x000fe20000004100 */
[----:B------:R-:W-:Y:S01]  /*22d90*/  FFMA.FTZ R22, R25, R11, R19 ;  /* 0x0000000b19167223 */ /* 0x000fe20000010013 */
[----:B------:R-:W-:Y:S01]  /*22da0*/  HADD2.F32 R19, -RZ, R35.H0_H0 ;  /* 0x20000023ff137230 */ /* 0x000fe20000004100 */
[----:B------:R-:W-:-:S02]  /*22db0*/  FMUL.FTZ R14, R16, R3 ;  /* 0x00000003100e7220 */ /* 0x000fc40000410000 */
[----:B------:R-:W-:Y:S01]  /*22dc0*/  FFMA.FTZ R24, R25, R13, -R20 ;  /* 0x0000000d19187223 */ /* 0x000fe20000010814 */
[----:B------:R-:W-:Y:S01]  /*22dd0*/  HADD2.F32 R13, -RZ, R53.H0_H0 ;  /* 0x20000035ff0d7230 */ /* 0x000fe20000004100 */
[-C--:B------:R-:W-:Y:S01]  /*22de0*/  FMUL.FTZ R11, R16, R12.reuse ;  /* 0x0000000c100b7220 */ /* 0x080fe20000410000 */
[----:B------:R-:W-:Y:S01]  /*22df0*/  HADD2.F32 R16, -RZ, R49.H0_H0 ;  /* 0x20000031ff107230 */ /* 0x000fe20000004100 */
[C---:B------:R-:W-:Y:S02]  /*22e00*/  FFMA.FTZ R20, R23.reuse, R12, -R14 ;  /* 0x0000000c17147223 */ /* 0x040fe4000001080e */
[----:B------:R-:W-:Y:S02]  /*22e10*/  FFMA.FTZ R23, R23, R3, R11 ;  /* 0x0000000317177223 */ /* 0x000fe4000001000b */
[----:B------:R-:W-:Y:S02]  /*22e20*/  FMUL.FTZ R12, R17, R15 ;  /* 0x0000000f110c7220 */ /* 0x000fe40000410000 */
[----:B------:R-:W-:-:S02]  /*22e30*/  FMUL.FTZ R14, R18, R19 ;  /* 0x00000013120e7220 */ /* 0x000fc40000410000 */
[----:B------:R-:W-:Y:S01]  /*22e40*/  FMUL.FTZ R11, R17, R13 ;  /* 0x0000000d110b7220 */ /* 0x000fe20000410000 */
[----:B------:R-:W-:Y:S01]  /*22e50*/  F2FP.PACK_AB R17, R32, R73 ;  /* 0x000000492011723e */ /* 0x000fe200000000ff */
[----:B------:R-:W-:Y:S02]  /*22e60*/  FMUL.FTZ R3, R18, R16 ;  /* 0x0000001012037220 */ /* 0x000fe40000410000 */
[C---:B------:R-:W-:Y:S01]  /*22e70*/  FFMA.FTZ R12, R26.reuse, R13, -R12 ;  /* 0x0000000d1a0c7223 */ /* 0x040fe2000001080c */
[----:B------:R-:W-:Y:S01]  /*22e80*/  F2FP.PACK_AB R13, R31, R72 ;  /* 0x000000481f0d723e */ /* 0x000fe200000000ff */
[C---:B------:R-:W-:Y:S02]  /*22e90*/  FFMA.FTZ R14, R27.reuse, R16, -R14 ;  /* 0x000000101b0e7223 */ /* 0x040fe4000001080e */
[----:B------:R-:W-:Y:S01]  /*22ea0*/  FFMA.FTZ R11, R26, R15, R11 ;  /* 0x0000000f1a0b7223 */ /* 0x000fe2000001000b */
[----:B------:R-:W-:Y:S01]  /*22eb0*/  F2FP.PACK_AB R16, R12, R24 ;  /* 0x000000180c10723e */ /* 0x000fe200000000ff */
[----:B------:R-:W-:Y:S01]  /*22ec0*/  FFMA.FTZ R3, R27, R19, R3 ;  /* 0x000000131b037223 */ /* 0x000fe20000010003 */
[----:B------:R-:W-:-:S02]  /*22ed0*/  F2FP.PACK_AB R19, R30, R55 ;  /* 0x000000371e13723e */ /* 0x000fc400000000ff */
[----:B------:R-:W-:Y:S02]  /*22ee0*/  F2FP.PACK_AB R18, R14, R20 ;  /* 0x000000140e12723e */ /* 0x000fe400000000ff */
[----:B------:R-:W-:Y:S02]  /*22ef0*/  F2FP.PACK_AB R15, R21, R33 ;  /* 0x00000021150f723e */ /* 0x000fe400000000ff */
[----:B------:R-:W-:Y:S01]  /*22f00*/  F2FP.PACK_AB R12, R11, R22 ;  /* 0x000000160b0c723e */ /* 0x000fe200000000ff */
[----:B------:R1:W-:Y:S01]  /*22f10*/  ST.E.128 [R38.64], R16 ;  /* 0x0000001026007985 */ /* 0x0003e2000c101d04 */
[----:B------:R-:W-:-:S05]  /*22f20*/  F2FP.PACK_AB R14, R3, R23 ;  /* 0x00000017030e723e */ /* 0x000fca00000000ff */
[----:B------:R1:W-:Y:S02]  /*22f30*/  ST.E.128 [R36.64], R12 ;  /* 0x0000000c24007985 */ /* 0x0003e4000c101d04 */
.L_x_1428:
[----:B------:R-:W-:Y:S05]  /*22f40*/  BSYNC B0 ;  /* 0x0000000000007941 */ /* 0x000fea0003800000 */
.L_x_1427:
[----:B------:R-:W-:-:S04]  /*22f50*/  IADD3 R3, R54, 0x40, RZ ;  /* 0x0000004036037810 */ /* 0x000fc80007ffe0ff */
[----:B------:R-:W-:-:S13]  /*22f60*/  ISETP.GE.AND P0, PT, R3, R29, PT ;  /* 0x0000001d0300720c */ /* 0x000fda0003f06270 */
[----:B------:R-:W-:Y:S05]  /*22f70*/  @P0 BRA `(.L_x_1426) ;  /* 0x0000069000000947 */ /* 0x000fea0003800000 */
[----:B-1----:R-:W-:Y:S02]  /*22f80*/  SHF.R.S32.HI R12, RZ, 0x1f, R3 ;  /* 0x0000001fff0c7819 */ /* 0x002fe40000011403 */
[----:B------:R-:W-:Y:S02]  /*22f90*/  SHF.R.U32.HI R15, RZ, 0x3, R2 ;  /* 0x00000003ff0f7819 */ /* 0x000fe40000011602 */
[CC--:B------:R-:W-:Y:S02]  /*22fa0*/  LEA.HI R11, R12.reuse, R3.reuse, RZ, 0x3 ;  /* 0x000000030c0b7211 */ /* 0x0c0fe400078f18ff */
[----:B------:R-:W-:Y:S02]  /*22fb0*/  LEA.HI R3, R12, R3, RZ, 0x6 ;  /* 0x000000030c037211 */ /* 0x000fe400078f30ff */
[----:B------:R-:W-:Y:S02]  /*22fc0*/  SHF.R.S32.HI R12, RZ, 0x3, R11 ;  /* 0x00000003ff0c7819 */ /* 0x000fe4000001140b */
[----:B------:R-:W-:-:S02]  /*22fd0*/  SHF.L.U32 R13, R3, 0x7, RZ ;  /* 0x00000007030d7819 */ /* 0x000fc400000006ff */
[----:B------:R-:W-:Y:S02]  /*22fe0*/  LEA.HI R3, R29, R12, RZ, 0x1d ;  /* 0x0000000c1d037211 */ /* 0x000fe400078fe8ff */
[----:B------:R-:W-:Y:S02]  /*22ff0*/  LOP3.LUT R12, R2, 0x38, R11, 0xf8, !PT ;  /* 0x00000038020c7812 */ /* 0x000fe400078ef80b */
[----:B------:R-:W-:Y:S02]  /*23000*/  SHF.R.S32.HI R11, RZ, 0x1f, R3 ;  /* 0x0000001fff0b7819 */ /* 0x000fe40000011403 */
[----:B------:R-:W-:Y:S02]  /*23010*/  LOP3.LUT R14, R13, 0xffffe000, RZ, 0xc0, !PT ;  /* 0xffffe0000d0e7812 */ /* 0x000fe400078ec0ff */
[----:B------:R-:W-:Y:S02]  /*23020*/  SHF.L.U32 R13, R3, 0x3, RZ ;  /* 0x00000003030d7819 */ /* 0x000fe400000006ff */
[----:B------:R-:W-:-:S02]  /*23030*/  LEA.HI R3, R11, R3, RZ, 0x3 ;  /* 0x000000030b037211 */ /* 0x000fc400078f18ff */
[----:B------:R-:W-:Y:S02]  /*23040*/  LOP3.LUT R11, R2, 0x38, R13, 0xf8, !PT ;  /* 0x00000038020b7812 */ /* 0x000fe400078ef80d */
[----:B------:R-:W-:Y:S02]  /*23050*/  SHF.L.U32 R2, R3, 0xa, RZ ;  /* 0x0000000a03027819 */ /* 0x000fe400000006ff */
[-C--:B------:R-:W-:Y:S02]  /*23060*/  LOP3.LUT R3, R11, R15.reuse, RZ, 0x3c, !PT ;  /* 0x0000000f0b037212 */ /* 0x080fe400078e3cff */
[----:B------:R-:W-:Y:S02]  /*23070*/  LOP3.LUT R2, R2, 0xffffe000, RZ, 0xc0, !PT ;  /* 0xffffe00002027812 */ /* 0x000fe400078ec0ff */
[----:B------:R-:W-:Y:S02]  /*23080*/  LOP3.LUT R12, R12, R15, RZ, 0x3c, !PT ;  /* 0x0000000f0c0c7212 */ /* 0x000fe400078e3cff */
[----:B------:R-:W-:-:S02]  /*23090*/  IADD3 R2, R3, R2, R28 ;  /* 0x0000000203027210 */ /* 0x000fc40007ffe01c */
[----:B------:R-:W-:-:S03]  /*230a0*/  IADD3 R12, R12, R14, R28 ;  /* 0x0000000e0c0c7210 */ /* 0x000fc60007ffe01c */
[----:B-----5:R-:W-:-:S04]  /*230b0*/  IMAD.WIDE.U32 R34, R2, 0x2, R50 ;  /* 0x0000000202227825 */ /* 0x020fc800078e0032 */
[----:B------:R-:W-:Y:S01]  /*230c0*/  IMAD.WIDE.U32 R36, R12, 0x2, R50 ;  /* 0x000000020c247825 */ /* 0x000fe200078e0032 */
[----:B------:R-:W2:Y:S04]  /*230d0*/  LD.E.128 R16, [R34.64] ;  /* 0x0000000422107980 */ /* 0x000ea8000c101d00 */
[----:B------:R-:W3:Y:S01]  /*230e0*/  LD.E.128 R12, [R36.64] ;  /* 0x00000004240c7980 */ /* 0x000ee2000c101d00 */
[--C-:B------:R-:W-:Y:S02]  /*230f0*/  HADD2.F32 R11, -RZ, R113.reuse.H0_H0 ;  /* 0x20000071ff0b7230 */ /* 0x100fe40000004100 */
[----:B------:R-:W-:Y:S01]  /*23100*/  HADD2.F32 R2, -RZ, R113.H1_H1 ;  /* 0x30000071ff027230 */ /* 0x000fe20000004100 */
[----:B------:R-:W-:Y:S02]  /*23110*/  SHF.R.U32.HI R30, RZ, 0x10, R41 ;  /* 0x00000010ff1e7819 */ /* 0x000fe40000011629 */
[----:B------:R-:W-:-:S02]  /*23120*/  SHF.R.U32.HI R28, RZ, 0x10, R45 ;  /* 0x00000010ff1c7819 */ /* 0x000fc4000001162d */
[--C-:B------:R-:W-:Y:S01]  /*23130*/  SHF.R.U64 R38, R42, 0x10, R43.reuse ;  /* 0x000000102a267819 */ /* 0x100fe2000000122b */
[----:B------:R-:W-:Y:S02]  /*23140*/  HADD2.F32 R30, -RZ, R30.H0_H0 ;  /* 0x2000001eff1e7230 */ /* 0x000fe40000004100 */
[----:B------:R-:W-:Y:S01]  /*23150*/  HADD2.F32 R28, -RZ, R28.H0_H0 ;  /* 0x2000001cff1c7230 */ /* 0x000fe20000004100 */
[----:B------:R-:W-:Y:S02]  /*23160*/  SHF.R.U32.HI R31, RZ, 0x10, R43 ;  /* 0x00000010ff1f7819 */ /* 0x000fe4000001162b */
[----:B------:R-:W-:-:S03]  /*23170*/  SHF.R.U32.HI R32, RZ, 0x10, R47 ;  /* 0x00000010ff207819 */ /* 0x000fc6000001162f */
[----:B------:R-:W-:Y:S01]  /*23180*/  HADD2.F32 R31, -RZ, R31.H0_H0 ;  /* 0x2000001fff1f7230 */ /* 0x000fe20000004100 */
[----:B------:R-:W-:Y:S02]  /*23190*/  SHF.R.U64 R39, R40, 0x10, R41 ;  /* 0x0000001028277819 */ /* 0x000fe40000001229 */
[----:B------:R-:W-:Y:S02]  /*231a0*/  SHF.R.U64 R44, R44, 0x10, R45 ;  /* 0x000000102c2c7819 */ /* 0x000fe4000000122d */
[----:B------:R-:W-:Y:S01]  /*231b0*/  SHF.R.U64 R40, R46, 0x10, R47 ;  /* 0x000000102e287819 */ /* 0x000fe2000000122f */
[----:B--2---:R-:W-:Y:S02]  /*231c0*/  HADD2.F32 R3, -RZ, R17.H0_H0 ;  /* 0x20000011ff037230 */ /* 0x004fe40000004100 */
[----:B---3--:R-:W-:-:S03]  /*231d0*/  HADD2.F32 R22, -RZ, R13.H0_H0 ;  /* 0x2000000dff167230 */ /* 0x008fc60000004100 */
[CC--:B------:R-:W-:Y:S01]  /*231e0*/  FMUL.FTZ R33, R3.reuse, R11.reuse ;  /* 0x0000000b03217220 */ /* 0x0c0fe20000410000 */
[----:B------:R-:W-:Y:S01]  /*231f0*/  HADD2.F32 R21, -RZ, R13.H1_H1 ;  /* 0x3000000dff157230 */ /* 0x000fe20000004100 */
[----:B------:R-:W-:Y:S01]  /*23200*/  FMUL.FTZ R3, R3, R2 ;  /* 0x0000000203037220 */ /* 0x000fe20000410000 */
[----:B------:R-:W-:Y:S02]  /*23210*/  HADD2.F32 R13, -RZ, R17.H1_H1 ;  /* 0x30000011ff0d7230 */ /* 0x000fe40000004100 */
[--C-:B------:R-:W-:Y:S01]  /*23220*/  HADD2.F32 R25, -RZ, R12.reuse.H0_H0 ;  /* 0x2000000cff197230 */ /* 0x100fe20000004100 */
[----:B------:R-:W-:Y:S01]  /*23230*/  FFMA.FTZ R42, R22, R11, R3 ;  /* 0x0000000b162a7223 */ /* 0x000fe20000010003 */
[----:B------:R-:W-:Y:S02]  /*23240*/  HADD2.F32 R26, -RZ, R12.H1_H1 ;  /* 0x3000000cff1a7230 */ /* 0x000fe40000004100 */
[--C-:B------:R-:W-:Y:S02]  /*23250*/  HADD2.F32 R24, -RZ, R14.reuse.H0_H0 ;  /* 0x2000000eff187230 */ /* 0x100fe40000004100 */
[----:B------:R-:W-:-:S02]  /*23260*/  HADD2.F32 R27, -RZ, R14.H1_H1 ;  /* 0x3000000eff1b7230 */ /* 0x000fc40000004100 */
[--C-:B------:R-:W-:Y:S02]  /*23270*/  HADD2.F32 R12, -RZ, R19.reuse.H0_H0 ;  /* 0x20000013ff0c7230 */ /* 0x100fe40000004100 */
[----:B------:R-:W-:Y:S02]  /*23280*/  HADD2.F32 R14, -RZ, R19.H1_H1 ;  /* 0x30000013ff0e7230 */ /* 0x000fe40000004100 */
[--C-:B------:R-:W-:Y:S02]  /*23290*/  HADD2.F32 R20, -RZ, R15.reuse.H0_H0 ;  /* 0x2000000fff147230 */ /* 0x100fe40000004100 */
[----:B------:R-:W-:Y:S02]  /*232a0*/  HADD2.F32 R23, -RZ, R15.H1_H1 ;  /* 0x3000000fff177230 */ /* 0x000fe40000004100 */
[--C-:B------:R-:W-:Y:S02]  /*232b0*/  HADD2.F32 R19, -RZ, R16.reuse.H0_H0 ;  /* 0x20000010ff137230 */ /* 0x100fe40000004100 */
[----:B------:R-:W-:-:S02]  /*232c0*/  HADD2.F32 R17, -RZ, R16.H1_H1 ;  /* 0x30000010ff117230 */ /* 0x000fc40000004100 */
[----:B------:R-:W-:Y:S01]  /*232d0*/  HADD2.F32 R3, -RZ, R114.H1_H1 ;  /* 0x30000072ff037230 */ /* 0x000fe20000004100 */
[----:B------:R-:W-:Y:S01]  /*232e0*/  FFMA.FTZ R43, R22, R2, -R33 ;  /* 0x00000002162b7223 */ /* 0x000fe20000010821 */
[--C-:B------:R-:W-:Y:S02]  /*232f0*/  HADD2.F32 R16, -RZ, R18.reuse.H0_H0 ;  /* 0x20000012ff107230 */ /* 0x100fe40000004100 */
[----:B------:R-:W-:Y:S01]  /*23300*/  HADD2.F32 R15, -RZ, R18.H1_H1 ;  /* 0x30000012ff0f7230 */ /* 0x000fe20000004100 */
[C---:B------:R-:W-:Y:S01]  /*23310*/  FMUL.FTZ R18, R13.reuse, R30 ;  /* 0x0000001e0d127220 */ /* 0x040fe20000410000 */
[----:B------:R-:W-:Y:S01]  /*23320*/  HADD2.F32 R2, -RZ, R114.H0_H0 ;  /* 0x20000072ff027230 */ /* 0x000fe20000004100 */
[-C--:B------:R-:W-:Y:S02]  /*23330*/  FMUL.FTZ R13, R13, R28.reuse ;  /* 0x0000001c0d0d7220 */ /* 0x080fe40000410000 */
[----:B------:R-:W-:Y:S02]  /*23340*/  FMUL.FTZ R11, R12, R3 ;  /* 0x000000030c0b7220 */ /* 0x000fe40000410000 */
[----:B------:R-:W-:-:S02]  /*23350*/  FFMA.FTZ R33, R21, R28, -R18 ;  /* 0x0000001c15217223 */ /* 0x000fc40000010812 */
[----:B------:R-:W-:Y:S01]  /*23360*/  FFMA.FTZ R30, R21, R30, R13 ;  /* 0x0000001e151e7223 */ /* 0x000fe2000001000d */
[----:B------:R-:W-:Y:S01]  /*23370*/  HADD2.F32 R13, -RZ, R32.H0_H0 ;  /* 0x20000020ff0d7230 */ /* 0x000fe20000004100 */
[-C--:B------:R-:W-:Y:S02]  /*23380*/  FMUL.FTZ R18, R12, R2.reuse ;  /* 0x000000020c127220 */ /* 0x080fe40000410000 */
[----:B------:R-:W-:Y:S02]  /*23390*/  FFMA.FTZ R32, R20, R2, R11 ;  /* 0x0000000214207223 */ /* 0x000fe4000001000b */
[----:B------:R-:W-:Y:S02]  /*233a0*/  FMUL.FTZ R2, R14, R31 ;  /* 0x0000001f0e027220 */ /* 0x000fe40000410000 */
[----:B------:R-:W-:Y:S01]  /*233b0*/  FFMA.FTZ R41, R20, R3, -R18 ;  /* 0x0000000314297223 */ /* 0x000fe20000010812 */
[----:B------:R-:W-:Y:S01]  /*233c0*/  HADD2.F32 R3, -RZ, R115.H0_H0 ;  /* 0x20000073ff037230 */ /* 0x000fe20000004100 */
[----:B------:R-:W-:Y:S01]  /*233d0*/  FFMA.FTZ R22, R23, R13, -R2 ;  /* 0x0000000d17167223 */ /* 0x000fe20000010802 */
[----:B------:R-:W-:-:S02]  /*233e0*/  HADD2.F32 R12, -RZ, R116.H0_H0 ;  /* 0x20000074ff0c7230 */ /* 0x000fc40000004100 */
[----:B------:R-:W-:Y:S01]  /*233f0*/  HADD2.F32 R2, -RZ, R115.H1_H1 ;  /* 0x30000073ff027230 */ /* 0x000fe20000004100 */
[C---:B------:R-:W-:Y:S01]  /*23400*/  FMUL.FTZ R18, R19.reuse, R3 ;  /* 0x0000000313127220 */ /* 0x040fe20000410000 */
[----:B------:R-:W-:Y:S01]  /*23410*/  HADD2.F32 R11, -RZ, R116.H1_H1 ;  /* 0x30000074ff0b7230 */ /* 0x000fe20000004100 */
[----:B------:R-:W-:Y:S02]  /*23420*/  FMUL.FTZ R14, R14, R13 ;  /* 0x0000000d0e0e7220 */ /* 0x000fe40000410000 */
[----:B------:R-:W-:Y:S02]  /*23430*/  FMUL.FTZ R19, R19, R12 ;  /* 0x0000000c13137220 */ /* 0x000fe40000410000 */
[----:B------:R-:W-:Y:S02]  /*23440*/  FMUL.FTZ R13, R16, R2 ;  /* 0x00000002100d7220 */ /* 0x000fe40000410000 */
[----:B------:R-:W-:Y:S01]  /*23450*/  FFMA.FTZ R23, R23, R31, R14 ;  /* 0x0000001f17177223 */ /* 0x000fe2000001000e */
[----:B------:R-:W-:Y:S01]  /*23460*/  HADD2.F32 R14, -RZ, R39.H0_H0 ;  /* 0x20000027ff0e7230 */ /* 0x000fe20000004100 */
[----:B------:R-:W-:-:S02]  /*23470*/  FFMA.FTZ R28, R25, R12, -R18 ;  /* 0x0000000c191c7223 */ /* 0x000fc40000010812 */
[----:B------:R-:W-:Y:S01]  /*23480*/  FFMA.FTZ R21, R25, R3, R19 ;  /* 0x0000000319157223 */ /* 0x000fe20000010013 */
[----:B------:R-:W-:Y:S01]  /*23490*/  HADD2.F32 R19, -RZ, R38.H0_H0 ;  /* 0x20000026ff137230 */ /* 0x000fe20000004100 */
[-C--:B------:R-:W-:Y:S01]  /*234a0*/  FMUL.FTZ R3, R16, R11.reuse ;  /* 0x0000000b10037220 */ /* 0x080fe20000410000 */
[----:B------:R-:W-:Y:S01]  /*234b0*/  HADD2.F32 R16, -RZ, R40.H0_H0 ;  /* 0x20000028ff107230 */ /* 0x000fe20000004100 */
[C---:B------:R-:W-:Y:S01]  /*234c0*/  FFMA.FTZ R18, R24.reuse, R11, -R13 ;  /* 0x0000000b18127223 */ /* 0x040fe2000001080d */
[----:B------:R-:W-:Y:S01]  /*234d0*/  HADD2.F32 R13, -RZ, R44.H0_H0 ;  /* 0x2000002cff0d7230 */ /* 0x000fe20000004100 */
[----:B------:R-:W-:Y:S02]  /*234e0*/  FFMA.FTZ R20, R24, R2, R3 ;  /* 0x0000000218147223 */ /* 0x000fe40000010003 */
[----:B------:R-:W-:Y:S02]  /*234f0*/  FMUL.FTZ R12, R17, R14 ;  /* 0x0000000e110c7220 */ /* 0x000fe40000410000 */
[----:B------:R-:W-:-:S02]  /*23500*/  FMUL.FTZ R3, R15, R19 ;  /* 0x000000130f037220 */ /* 0x000fc40000410000 */
[-C--:B------:R-:W-:Y:S02]  /*23510*/  FMUL.FTZ R11, R17, R13.reuse ;  /* 0x0000000d110b7220 */ /* 0x080fe40000410000 */
[-C--:B------:R-:W-:Y:S02]  /*23520*/  FMUL.FTZ R2, R15, R16.reuse ;  /* 0x000000100f027220 */ /* 0x080fe40000410000 */
[C---:B------:R-:W-:Y:S02]  /*23530*/  FFMA.FTZ R12, R26.reuse, R13, -R12 ;  /* 0x0000000d1a0c7223 */ /* 0x040fe4000001080c */
[C---:B------:R-:W-:Y:S02]  /*23540*/  FFMA.FTZ R3, R27.reuse, R16, -R3 ;  /* 0x000000101b037223 */ /* 0x040fe40000010803 */
[----:B------:R-:W-:Y:S02]  /*23550*/  FFMA.FTZ R11, R26, R14, R11 ;  /* 0x0000000e1a0b7223 */ /* 0x000fe4000001000b */
[----:B------:R-:W-:Y:S01]  /*23560*/  FFMA.FTZ R2, R27, R19, R2 ;  /* 0x000000131b027223 */ /* 0x000fe20000010002 */
[----:B------:R-:W-:-:S02]  /*23570*/  F2FP.PACK_AB R17, R33, R43 ;  /* 0x0000002b2111723e */ /* 0x000fc400000000ff */
[----:B------:R-:W-:Y:S02]  /*23580*/  F2FP.PACK_AB R19, R22, R41 ;  /* 0x000000291613723e */ /* 0x000fe400000000ff */
[----:B------:R-:W-:Y:S02]  /*23590*/  F2FP.PACK_AB R16, R12, R28 ;  /* 0x0000001c0c10723e */ /* 0x000fe400000000ff */
[----:B------:R-:W-:Y:S02]  /*235a0*/  F2FP.PACK_AB R18, R3, R18 ;  /* 0x000000120312723e */ /* 0x000fe400000000ff */
[----:B------:R-:W-:Y:S02]  /*235b0*/  F2FP.PACK_AB R13, R30, R42 ;  /* 0x0000002a1e0d723e */ /* 0x000fe400000000ff */
[----:B------:R-:W-:Y:S02]  /*235c0*/  F2FP.PACK_AB R15, R23, R32 ;  /* 0x00000020170f723e */ /* 0x000fe400000000ff */
[----:B------:R-:W-:-:S02]  /*235d0*/  F2FP.PACK_AB R12, R11, R21 ;  /* 0x000000150b0c723e */ /* 0x000fc400000000ff */
[----:B------:R-:W-:Y:S01]  /*235e0*/  F2FP.PACK_AB R14, R2, R20 ;  /* 0x00000014020e723e */ /* 0x000fe200000000ff */
[----:B------:R1:W-:Y:S04]  /*235f0*/  ST.E.128 [R36.64], R16 ;  /* 0x0000001024007985 */ /* 0x0003e8000c101d04 */
[----:B------:R1:W-:Y:S02]  /*23600*/  ST.E.128 [R34.64], R12 ;  /* 0x0000000c22007985 */ /* 0x0003e4000c101d04 */
.L_x_1426:
[----:B------:R-:W-:Y:S05]  /*23610*/  BSYNC B1 ;  /* 0x0000000000017941 */ /* 0x000fea0003800000 */
.L_x_1425:
[----:B------:R-:W-:Y:S01]  /*23620*/  IADD3 R2, R100, 0x20, RZ ;  /* 0x0000002064027810 */ /* 0x000fe20007ffe0ff */
[----:B------:R-:W-:Y:S03]  /*23630*/  BSSY B1, `(.L_x_1429) ;  /* 0x00000db000017945 */ /* 0x000fe60003800000 */
[----:B------:R-:W-:-:S13]  /*23640*/  ISETP.GE.AND P0, PT, R2, R75, PT ;  /* 0x0000004b0200720c */ /* 0x000fda0003f06270 */
[----:B------:R-:W-:Y:S05]  /*23650*/  @P0 BRA `(.L_x_1430) ;  /* 0x00000d8000000947 */ /* 0x000fea0003800000 */
[----:B------:R-:W-:Y:S01]  /*23660*/  ISETP.GE.AND P0, PT, R54, R29, PT ;  /* 0x0000001d3600720c */ /* 0x000fe20003f06270 */
[----:B------:R-:W-:Y:S01]  /*23670*/  IMAD.SHL.U32 R11, R2, 0x40, RZ ;  /* 0x00000040020b7824 */ /* 0x000fe200078e00ff */
[----:B------:R-:W-:Y:S01]  /*23680*/  SHF.R.S32.HI R3, RZ, 0x1f, R2 ;  /* 0x0000001fff037819 */ /* 0x000fe20000011402 */
[----:B------:R-:W-:Y:S03]  /*23690*/  BSSY B0, `(.L_x_1431) ;  /* 0x0000069000007945 */ /* 0x000fe60003800000 */
[----:B------:R-:W-:Y:S02]  /*236a0*/  LEA.HI R2, R3, R2, RZ, 0x3 ;  /* 0x0000000203027211 */ /* 0x000fe400078f18ff */
[----:B------:R-:W-:-:S03]  /*236b0*/  LOP3.LUT R22, R11, 0x1c0, RZ, 0xc0, !PT ;  /* 0x000001c00b167812 */ /* 0x000fc600078ec0ff */
[----:B------:R-:W-:Y:S01]  /*236c0*/  IMAD.SHL.U32 R2, R2, 0x40, RZ ;  /* 0x0000004002027824 */ /* 0x000fe200078e00ff */
[----:B------:R-:W-:-:S04]  /*236d0*/  SHF.R.U32.HI R48, RZ, 0x3, R22 ;  /* 0x00000003ff307819 */ /* 0x000fc80000011616 */
[----:B------:R-:W-:Y:S01]  /*236e0*/  LOP3.LUT R30, R2, 0xfffffe00, RZ, 0xc0, !PT ;  /* 0xfffffe00021e7812 */ /* 0x000fe200078ec0ff */
[----:B------:R-:W-:Y:S05]  /*236f0*/  @P0 BRA `(.L_x_1432) ;  /* 0x0000062000000947 */ /* 0x000fea0003800000 */
[----:B------:R-:W-:Y:S02]  /*23700*/  LEA.HI R11, R29, R52, RZ, 0x1d ;  /* 0x000000341d0b7211 */ /* 0x000fe400078fe8ff */
[----:B------:R-:W-:Y:S02]  /*23710*/  LOP3.LUT R2, R22, 0x38, R54, 0xf8, !PT ;  /* 0x0000003816027812 */ /* 0x000fe400078ef836 */
[----:B-1----:R-:W-:Y:S02]  /*23720*/  SHF.R.S32.HI R12, RZ, 0x1f, R11 ;  /* 0x0000001fff0c7819 */ /* 0x002fe4000001140b */
[----:B------:R-:W-:Y:S02]  /*23730*/  LOP3.LUT R3, R2, R48, RZ, 0x3c, !PT ;  /* 0x0000003002037212 */ /* 0x000fe400078e3cff */
[----:B------:R-:W-:Y:S02]  /*23740*/  SHF.L.U32 R2, R11, 0x3, RZ ;  /* 0x000000030b027819 */ /* 0x000fe400000006ff */
[----:B------:R-:W-:-:S02]  /*23750*/  LEA.HI R11, R12, R11, RZ, 0x3 ;  /* 0x0000000b0c0b7211 */ /* 0x000fc400078f18ff */
[----:B------:R-:W-:Y:S02]  /*23760*/  IADD3 R12, R30, R3, RZ ;  /* 0x000000031e0c7210 */ /* 0x000fe40007ffe0ff */
[----:B------:R-:W-:Y:S02]  /*23770*/  LOP3.LUT R3, R22, 0x38, R2, 0xf8, !PT ;  /* 0x0000003816037812 */ /* 0x000fe400078ef802 */
[----:B------:R-:W-:Y:S01]  /*23780*/  SHF.L.U32 R2, R11, 0xa, RZ ;  /* 0x0000000a0b027819 */ /* 0x000fe200000006ff */
[----:B-----5:R-:W-:Y:S01]  /*23790*/  IMAD.WIDE.U32 R38, R12, 0x2, R50 ;  /* 0x000000020c267825 */ /* 0x020fe200078e0032 */
[----:B------:R-:W-:Y:S02]  /*237a0*/  LOP3.LUT R3, R3, R48, RZ, 0x3c, !PT ;  /* 0x0000003003037212 */ /* 0x000fe400078e3cff */
[----:B------:R-:W-:Y:S02]  /*237b0*/  LOP3.LUT R2, R2, 0xffffe000, RZ, 0xc0, !PT ;  /* 0xffffe00002027812 */ /* 0x000fe400078ec0ff */
[----:B------:R-:W2:Y:S02]  /*237c0*/  LD.E.128 R12, [R38.64] ;  /* 0x00000004260c7980 */ /* 0x000ea4000c101d00 */
[----:B------:R-:W-:-:S05]  /*237d0*/  IADD3 R2, R3, R2, R30 ;  /* 0x0000000203027210 */ /* 0x000fca0007ffe01e */
[----:B------:R-:W-:-:S05]  /*237e0*/  IMAD.WIDE.U32 R34, R2, 0x2, R50 ;  /* 0x0000000202227825 */ /* 0x000fca00078e0032 */
[----:B------:R-:W3:Y:S01]  /*237f0*/  LD.E.128 R16, [R34.64] ;  /* 0x0000000422107980 */ /* 0x000ee2000c101d00 */
[----:B------:R-:W-:Y:S01]  /*23800*/  SHF.R.U32.HI R32, RZ, 0x10, R61 ;  /* 0x00000010ff207819 */ /* 0x000fe2000001163d */
[--C-:B------:R-:W-:Y:S01]  /*23810*/  HADD2.F32 R11, -RZ, R117.reuse.H0_H0 ;  /* 0x20000075ff0b7230 */ /* 0x100fe20000004100 */
[----:B------:R-:W-:Y:S01]  /*23820*/  SHF.R.U32.HI R31, RZ, 0x10, R57 ;  /* 0x00000010ff1f7819 */ /* 0x000fe20000011639 */
[----:B------:R-:W-:Y:S01]  /*23830*/  HADD2.F32 R2, -RZ, R117.H1_H1 ;  /* 0x30000075ff027230 */ /* 0x000fe20000004100 */
[----:B------:R-:W-:Y:S01]  /*23840*/  SHF.R.U32.HI R36, RZ, 0x10, R63 ;  /* 0x00000010ff247819 */ /* 0x000fe2000001163f */
[----:B------:R-:W-:Y:S01]  /*23850*/  HADD2.F32 R32, -RZ, R32.H0_H0 ;  /* 0x20000020ff207230 */ /* 0x000fe20000004100 */
[----:B------:R-:W-:Y:S01]  /*23860*/  SHF.R.U32.HI R33, RZ, 0x10, R59 ;  /* 0x00000010ff217819 */ /* 0x000fe2000001163b */
[----:B------:R-:W-:Y:S01]  /*23870*/  HADD2.F32 R31, -RZ, R31.H0_H0 ;  /* 0x2000001fff1f7230 */ /* 0x000fe20000004100 */
[----:B------:R-:W-:Y:S02]  /*23880*/  SHF.R.U64 R40, R60, 0x10, R61 ;  /* 0x000000103c287819 */ /* 0x000fe4000000123d */
[----:B------:R-:W-:-:S02]  /*23890*/  SHF.R.U64 R42, R62, 0x10, R63 ;  /* 0x000000103e2a7819 */ /* 0x000fc4000000123f */
[----:B------:R-:W-:Y:S02]  /*238a0*/  SHF.R.U64 R41, R56, 0x10, R57 ;  /* 0x0000001038297819 */ /* 0x000fe40000001239 */
[----:B------:R-:W-:Y:S01]  /*238b0*/  SHF.R.U64 R43, R58, 0x10, R59 ;  /* 0x000000103a2b7819 */ /* 0x000fe2000000123b */
[----:B--2---:R-:W-:Y:S02]  /*238c0*/  HADD2.F32 R20, -RZ, R13.H0_H0 ;  /* 0x2000000dff147230 */ /* 0x004fe40000004100 */
[--C-:B------:R-:W-:Y:S02]  /*238d0*/  HADD2.F32 R24, -RZ, R12.reuse.H0_H0 ;  /* 0x2000000cff187230 */ /* 0x100fe40000004100 */
[----:B------:R-:W-:Y:S02]  /*238e0*/  HADD2.F32 R27, -RZ, R12.H1_H1 ;  /* 0x3000000cff1b7230 */ /* 0x000fe40000004100 */
[--C-:B------:R-:W-:Y:S02]  /*238f0*/  HADD2.F32 R26, -RZ, R14.reuse.H0_H0 ;  /* 0x2000000eff1a7230 */ /* 0x100fe40000004100 */
[----:B------:R-:W-:-:S02]  /*23900*/  HADD2.F32 R28, -RZ, R14.H1_H1 ;  /* 0x3000000eff1c7230 */ /* 0x000fc40000004100 */
[----:B------:R-:W-:Y:S02]  /*23910*/  HADD2.F32 R23, -RZ, R15.H0_H0 ;  /* 0x2000000fff177230 */ /* 0x000fe40000004100 */
[--C-:B---3--:R-:W-:Y:S02]  /*23920*/  HADD2.F32 R3, -RZ, R17.reuse.H0_H0 ;  /* 0x20000011ff037230 */ /* 0x108fe40000004100 */
[----:B------:R-:W-:Y:S02]  /*23930*/  HADD2.F32 R12, -RZ, R17.H1_H1 ;  /* 0x30000011ff0c7230 */ /* 0x000fe40000004100 */
[----:B------:R-:W-:Y:S01]  /*23940*/  HADD2.F32 R25, -RZ, R15.H1_H1 ;  /* 0x3000000fff197230 */ /* 0x000fe20000004100 */
[CC--:B------:R-:W-:Y:S01]  /*23950*/  FMUL.FTZ R37, R3.reuse, R11.reuse ;  /* 0x0000000b03257220 */ /* 0x0c0fe20000410000 */
[----:B------:R-:W-:Y:S01]  /*23960*/  HADD2.F32 R21, -RZ, R13.H1_H1 ;  /* 0x3000000dff157230 */ /* 0x000fe20000004100 */
[-C--:B------:R-:W-:Y:S01]  /*23970*/  FMUL.FTZ R3, R3, R2.reuse ;  /* 0x0000000203037220 */ /* 0x080fe20000410000 */
[--C-:B------:R-:W-:Y:S01]  /*23980*/  HADD2.F32 R15, -RZ, R19.reuse.H0_H0 ;  /* 0x20000013ff0f7230 */ /* 0x100fe20000004100 */
[----:B------:R-:W-:Y:S01]  /*23990*/  FFMA.FTZ R47, R20, R2, -R37 ;  /* 0x00000002142f7223 */ /* 0x000fe20000010825 */
[----:B------:R-:W-:Y:S01]  /*239a0*/  HADD2.F32 R14, -RZ, R19.H1_H1 ;  /* 0x30000013ff0e7230 */ /* 0x000fe20000004100 */
[----:B------:R-:W-:Y:S01]  /*239b0*/  FMUL.FTZ R19, R12, R32 ;  /* 0x000000200c137220 */ /* 0x000fe20000410000 */
[----:B------:R-:W-:Y:S01]  /*239c0*/  HADD2.F32 R13, -RZ, R16.H0_H0 ;  /* 0x20000010ff0d7230 */ /* 0x000fe20000004100 */
[----:B------:R-:W-:Y:S01]  /*239d0*/  FFMA.FTZ R46, R20, R11, R3 ;  /* 0x0000000b142e7223 */ /* 0x000fe20000010003 */
[----:B------:R-:W-:Y:S01]  /*239e0*/  HADD2.F32 R2, -RZ, R118.H0_H0 ;  /* 0x20000076ff027230 */ /* 0x000fe20000004100 */
[-C--:B------:R-:W-:Y:S01]  /*239f0*/  FFMA.FTZ R37, R21, R31.reuse, -R19 ;  /* 0x0000001f15257223 */ /* 0x080fe20000010813 */
[--C-:B------:R-:W-:Y:S01]  /*23a00*/  HADD2.F32 R3, -RZ, R119.reuse.H0_H0 ;  /* 0x20000077ff037230 */ /* 0x100fe20000004100 */
[----:B------:R-:W-:Y:S01]  /*23a10*/  FMUL.FTZ R11, R12, R31 ;  /* 0x0000001f0c0b7220 */ /* 0x000fe20000410000 */
[----:B------:R-:W-:Y:S01]  /*23a20*/  HADD2.F32 R17, -RZ, R16.H1_H1 ;  /* 0x30000010ff117230 */ /* 0x000fe20000004100 */
[C---:B------:R-:W-:Y:S01]  /*23a30*/  FMUL.FTZ R19, R13.reuse, R2 ;  /* 0x000000020d137220 */ /* 0x040fe20000410000 */
[----:B------:R-:W-:Y:S01]  /*23a40*/  HADD2.F32 R16, -RZ, R18.H0_H0 ;  /* 0x20000012ff107230 */ /* 0x000fe20000004100 */
[-C--:B------:R-:W-:Y:S01]  /*23a50*/  FMUL.FTZ R13, R13, R3.reuse ;  /* 0x000000030d0d7220 */ /* 0x080fe20000410000 */
[----:B------:R-:W-:Y:S01]  /*23a60*/  HADD2.F32 R12, -RZ, R118.H1_H1 ;  /* 0x30000076ff0c7230 */ /* 0x000fe20000004100 */
[----:B------:R-:W-:Y:S01]  /*23a70*/  FFMA.FTZ R31, R21, R32, R11 ;  /* 0x00000020151f7223 */ /* 0x000fe2000001000b */
[--C-:B------:R-:W-:Y:S01]  /*23a80*/  HADD2.F32 R11, -RZ, R120.reuse.H0_H0 ;  /* 0x20000078ff0b7230 */ /* 0x100fe20000004100 */
[C---:B------:R-:W-:Y:S01]  /*23a90*/  FFMA.FTZ R44, R24.reuse, R2, R13 ;  /* 0x00000002182c7223 */ /* 0x040fe2000001000d */
[----:B------:R-:W-:Y:S01]  /*23aa0*/  HADD2.F32 R2, -RZ, R119.H1_H1 ;  /* 0x30000077ff027230 */ /* 0x000fe20000004100 */
[----:B------:R-:W-:Y:S01]  /*23ab0*/  FFMA.FTZ R45, R24, R3, -R19 ;  /* 0x00000003182d7223 */ /* 0x000fe20000010813 */
[----:B------:R-:W-:Y:S01]  /*23ac0*/  HADD2.F32 R3, -RZ, R120.H1_H1 ;  /* 0x30000078ff037230 */ /* 0x000fe20000004100 */
[C---:B------:R-:W-:Y:S01]  /*23ad0*/  FMUL.FTZ R13, R16.reuse, R12 ;  /* 0x0000000c100d7220 */ /* 0x040fe20000410000 */
[----:B------:R-:W-:Y:S01]  /*23ae0*/  HADD2.F32 R24, -RZ, R36.H0_H0 ;  /* 0x20000024ff187230 */ /* 0x000fe20000004100 */
[-C--:B------:R-:W-:Y:S01]  /*23af0*/  FMUL.FTZ R16, R16, R11.reuse ;  /* 0x0000000b10107220 */ /* 0x080fe20000410000 */
[----:B------:R-:W-:Y:S01]  /*23b00*/  HADD2.F32 R20, -RZ, R33.H0_H0 ;  /* 0x20000021ff147230 */ /* 0x000fe20000004100 */
[----:B------:R-:W-:Y:S01]  /*23b10*/  FFMA.FTZ R32, R26, R11, -R13 ;  /* 0x0000000b1a207223 */ /* 0x000fe2000001080d */
[----:B------:R-:W-:Y:S01]  /*23b20*/  HADD2.F32 R18, -RZ, R18.H1_H1 ;  /* 0x30000012ff127230 */ /* 0x000fe20000004100 */
[C---:B------:R-:W-:Y:S01]  /*23b30*/  FMUL.FTZ R13, R15.reuse, R2 ;  /* 0x000000020f0d7220 */ /* 0x040fe20000410000 */
[----:B------:R-:W-:Y:S01]  /*23b40*/  HADD2.F32 R21, -RZ, R42.H0_H0 ;  /* 0x2000002aff157230 */ /* 0x000fe20000004100 */
[----:B------:R-:W-:-:S02]  /*23b50*/  FMUL.FTZ R15, R15, R3 ;  /* 0x000000030f0f7220 */ /* 0x000fc40000410000 */
[----:B------:R-:W-:Y:S02]  /*23b60*/  FMUL.FTZ R11, R14, R24 ;  /* 0x000000180e0b7220 */ /* 0x000fe40000410000 */
[C---:B------:R-:W-:Y:S02]  /*23b70*/  FFMA.FTZ R19, R23.reuse, R3, -R13 ;  /* 0x0000000317137223 */ /* 0x040fe4000001080d */
[----:B------:R-:W-:Y:S01]  /*23b80*/  FFMA.FTZ R26, R26, R12, R16 ;  /* 0x0000000c1a1a7223 */ /* 0x000fe20000010010 */
[----:B------:R-:W-:Y:S01]  /*23b90*/  HADD2.F32 R16, -RZ, R40.H0_H0 ;  /* 0x20000028ff107230 */ /* 0x000fe20000004100 */
[----:B------:R-:W-:Y:S01]  /*23ba0*/  FFMA.FTZ R23, R23, R2, R15 ;  /* 0x0000000217177223 */ /* 0x000fe2000001000f */
[----:B------:R-:W-:Y:S01]  /*23bb0*/  HADD2.F32 R15, -RZ, R41.H0_H0 ;  /* 0x20000029ff0f7230 */ /* 0x000fe20000004100 */
[-C--:B------:R-:W-:Y:S02]  /*23bc0*/  FMUL.FTZ R3, R14, R20.reuse ;  /* 0x000000140e037220 */ /* 0x080fe40000410000 */
[----:B------:R-:W-:Y:S01]  /*23bd0*/  FFMA.FTZ R2, R25, R20, -R11 ;  /* 0x0000001419027223 */ /* 0x000fe2000001080b */
[----:B------:R-:W-:Y:S01]  /*23be0*/  HADD2.F32 R20, -RZ, R43.H0_H0 ;  /* 0x2000002bff147230 */ /* 0x000fe20000004100 */
[----:B------:R-:W-:-:S02]  /*23bf0*/  FMUL.FTZ R11, R17, R16 ;  /* 0x00000010110b7220 */ /* 0x000fc40000410000 */
[----:B------:R-:W-:Y:S01]  /*23c00*/  FMUL.FTZ R14, R18, R21 ;  /* 0x00000015120e7220 */ /* 0x000fe20000410000 */
[----:B------:R-:W-:Y:S01]  /*23c10*/  F2FP.PACK_AB R19, R2, R19 ;  /* 0x000000130213723e */ /* 0x000fe200000000ff */
[----:B------:R-:W-:Y:S01]  /*23c20*/  FMUL.FTZ R12, R17, R15 ;  /* 0x0000000f110c7220 */ /* 0x000fe20000410000 */
[----:B------:R-:W-:Y:S01]  /*23c30*/  F2FP.PACK_AB R17, R37, R47 ;  /* 0x0000002f2511723e */ /* 0x000fe200000000ff */
[-C--:B------:R-:W-:Y:S02]  /*23c40*/  FMUL.FTZ R13, R18, R20.reuse ;  /* 0x00000014120d7220 */ /* 0x080fe40000410000 */
[----:B------:R-:W-:Y:S02]  /*23c50*/  FFMA.FTZ R11, R27, R15, -R11 ;  /* 0x0000000f1b0b7223 */ /* 0x000fe4000001080b */
[----:B------:R-:W-:Y:S02]  /*23c60*/  FFMA.FTZ R14, R28, R20, -R14 ;  /* 0x000000141c0e7223 */ /* 0x000fe4000001080e */
[----:B------:R-:W-:-:S02]  /*23c70*/  FFMA.FTZ R3, R25, R24, R3 ;  /* 0x0000001819037223 */ /* 0x000fc40000010003 */
[----:B------:R-:W-:Y:S01]  /*23c80*/  FFMA.FTZ R12, R27, R16, R12 ;  /* 0x000000101b0c7223 */ /* 0x000fe2000001000c */
[----:B------:R-:W-:Y:S01]  /*23c90*/  F2FP.PACK_AB R16, R11, R45 ;  /* 0x0000002d0b10723e */ /* 0x000fe200000000ff */
[----:B------:R-:W-:Y:S01]  /*23ca0*/  FFMA.FTZ R20, R28, R21, R13 ;  /* 0x000000151c147223 */ /* 0x000fe2000001000d */
[----:B------:R-:W-:Y:S02]  /*23cb0*/  F2FP.PACK_AB R18, R14, R32 ;  /* 0x000000200e12723e */ /* 0x000fe400000000ff */
[----:B------:R-:W-:Y:S02]  /*23cc0*/  F2FP.PACK_AB R15, R3, R23 ;  /* 0x00000017030f723e */ /* 0x000fe400000000ff */
[----:B------:R-:W-:Y:S01]  /*23cd0*/  F2FP.PACK_AB R13, R31, R46 ;  /* 0x0000002e1f0d723e */ /* 0x000fe200000000ff */
[----:B------:R1:W-:Y:S01]  /*23ce0*/  ST.E.128 [R38.64], R16 ;  /* 0x0000001026007985 */ /* 0x0003e2000c101d04 */
[----:B------:R-:W-:Y:S02]  /*23cf0*/  F2FP.PACK_AB R12, R12, R44 ;  /* 0x0000002c0c0c723e */ /* 0x000fe400000000ff */
[----:B------:R-:W-:-:S05]  /*23d00*/  F2FP.PACK_AB R14, R20, R26 ;  /* 0x0000001a140e723e */ /* 0x000fca00000000ff */
[----:B------:R1:W-:Y:S02]  /*23d10*/  ST.E.128 [R34.64], R12 ;  /* 0x0000000c22007985 */ /* 0x0003e4000c101d04 */
.L_x_1432:
[----:B------:R-:W-:Y:S05]  /*23d20*/  BSYNC B0 ;  /* 0x0000000000007941 */ /* 0x000fea0003800000 */
.L_x_1431:
[----:B------:R-:W-:-:S04]  /*23d30*/  IADD3 R2, R54, 0x40, RZ ;  /* 0x0000004036027810 */ /* 0x000fc80007ffe0ff */
[----:B------:R-:W-:-:S13]  /*23d40*/  ISETP.GE.AND P0, PT, R2, R29, PT ;  /* 0x0000001d0200720c */ /* 0x000fda0003f06270 */
[----:B------:R-:W-:Y:S05]  /*23d50*/  @P0 BRA `(.L_x_1430) ;  /* 0x0000068000000947 */ /* 0x000fea0003800000 */
[----:B------:R-:W-:-:S04]  /*23d60*/  SHF.R.S32.HI R11, RZ, 0x1f, R2 ;  /* 0x0000001fff0b7819 */ /* 0x000fc80000011402 */
[CC--:B------:R-:W-:Y:S02]  /*23d70*/  LEA.HI R3, R11.reuse, R2.reuse, RZ, 0x3 ;  /* 0x000000020b037211 */ /* 0x0c0fe400078f18ff */
[----:B------:R-:W-:Y:S02]  /*23d80*/  LEA.HI R2, R11, R2, RZ, 0x6 ;  /* 0x000000020b027211 */ /* 0x000fe400078f30ff */
[--C-:B------:R-:W-:Y:S02]  /*23d90*/  SHF.R.S32.HI R11, RZ, 0x3, R3.reuse ;  /* 0x00000003ff0b7819 */ /* 0x100fe40000011403 */
[----:B-1----:R-:W-:Y:S02]  /*23da0*/  SHF.L.U32 R12, R2, 0x7, RZ ;  /* 0x00000007020c7819 */ /* 0x002fe400000006ff */
[----:B------:R-:W-:Y:S02]  /*23db0*/  LEA.HI R2, R29, R11, RZ, 0x1d ;  /* 0x0000000b1d027211 */ /* 0x000fe400078fe8ff */
[----:B------:R-:W-:-:S02]  /*23dc0*/  LOP3.LUT R11, R22, 0x38, R3, 0xf8, !PT ;  /* 0x00000038160b7812 */ /* 0x000fc400078ef803 */
[----:B------:R-:W-:Y:S02]  /*23dd0*/  SHF.R.S32.HI R3, RZ, 0x1f, R2 ;  /* 0x0000001fff037819 */ /* 0x000fe40000011402 */
[----:B------:R-:W-:Y:S02]  /*23de0*/  LOP3.LUT R13, R12, 0xffffe000, RZ, 0xc0, !PT ;  /* 0xffffe0000c0d7812 */ /* 0x000fe400078ec0ff */
[----:B------:R-:W-:Y:S02]  /*23df0*/  SHF.L.U32 R12, R2, 0x3, RZ ;  /* 0x00000003020c7819 */ /* 0x000fe400000006ff */
[----:B------:R-:W-:Y:S02]  /*23e00*/  LEA.HI R2, R3, R2, RZ, 0x3 ;  /* 0x0000000203027211 */ /* 0x000fe400078f18ff */
[----:B------:R-:W-:Y:S02]  /*23e10*/  LOP3.LUT R3, R22, 0x38, R12, 0xf8, !PT ;  /* 0x0000003816037812 */ /* 0x000fe400078ef80c */
[----:B------:R-:W-:-:S02]  /*23e20*/  SHF.L.U32 R2, R2, 0xa, RZ ;  /* 0x0000000a02027819 */ /* 0x000fc400000006ff */
[-C--:B------:R-:W-:Y:S02]  /*23e30*/  LOP3.LUT R3, R3, R48.reuse, RZ, 0x3c, !PT ;  /* 0x0000003003037212 */ /* 0x080fe400078e3cff */
[----:B------:R-:W-:Y:S02]  /*23e40*/  LOP3.LUT R2, R2, 0xffffe000, RZ, 0xc0, !PT ;  /* 0xffffe00002027812 */ /* 0x000fe400078ec0ff */
[----:B------:R-:W-:Y:S02]  /*23e50*/  LOP3.LUT R11, R11, R48, RZ, 0x3c, !PT ;  /* 0x000000300b0b7212 */ /* 0x000fe400078e3cff */
[--C-:B------:R-:W-:Y:S02]  /*23e60*/  IADD3 R2, R3, R2, R30.reuse ;  /* 0x0000000203027210 */ /* 0x100fe40007ffe01e */
        /* <DEDUP_REMOVED lines=8> */
[----:B------:R-:W-:-:S03]  /*23ef0*/  SHF.R.U32.HI R28, RZ, 0x10, R69 ;  /* 0x00000010ff1c7819 */ /* 0x000fc60000011645 */
[----:B------:R-:W-:Y:S02]  /*23f00*/  HADD2.F32 R30, -RZ, R30.H0_H0 ;  /* 0x2000001eff1e7230 */ /* 0x000fe40000004100 */
[----:B------:R-:W-:Y:S01]  /*23f10*/  HADD2.F32 R28, -RZ, R28.H0_H0 ;  /* 0x2000001cff1c7230 */ /* 0x000fe20000004100 */
[----:B------:R-:W-:Y:S02]  /*23f20*/  SHF.R.U32.HI R31, RZ, 0x10, R67 ;  /* 0x00000010ff1f7819 */ /* 0x000fe40000011643 */
[----:B------:R-:W-:-:S03]  /*23f30*/  SHF.R.U32.HI R32, RZ, 0x10, R71 ;  /* 0x00000010ff207819 */ /* 0x000fc60000011647 */
[----:B------:R-:W-:Y:S01]  /*23f40*/  HADD2.F32 R31, -RZ, R31.H0_H0 ;  /* 0x2000001fff1f7230 */ /* 0x000fe20000004100 */
[----:B------:R-:W-:Y:S02]  /*23f50*/  SHF.R.U64 R38, R64, 0x10, R65 ;  /* 0x0000001040267819 */ /* 0x000fe40000001241 */
        /* <DEDUP_REMOVED lines=72> */
.L_x_1430:
[----:B------:R-:W-:Y:S05]  /*243e0*/  BSYNC B1 ;  /* 0x0000000000017941 */ /* 0x000fea0003800000 */
.L_x_1429:
[----:B------:R-:W-:Y:S01]  /*243f0*/  IADD3 R2, R100, 0x40, RZ ;  /* 0x0000004064027810 */ /* 0x000fe20007ffe0ff */
[----:B------:R-:W-:Y:S03]  /*24400*/  BSSY B1, `(.L_x_1433) ;  /* 0x00000db000017945 */ /* 0x000fe60003800000 */
[----:B------:R-:W-:-:S13]  /*24410*/  ISETP.GE.AND P0, PT, R2, R75, PT ;  /* 0x0000004b0200720c */ /* 0x000fda0003f06270 */
[----:B------:R-:W-:Y:S05]  /*24420*/  @P0 BRA `(.L_x_1434) ;  /* 0x00000d8000000947 */ /* 0x000fea0003800000 */
[----:B------:R-:W-:Y:S01]  /*24430*/  ISETP.GE.AND P0, PT, R54, R29, PT ;  /* 0x0000001d3600720c */ /* 0x000fe20003f06270 */
[----:B------:R-:W-:Y:S01]  /*24440*/  IMAD.SHL.U32 R11, R2, 0x40, RZ ;  /* 0x00000040020b7824 */ /* 0x000fe200078e00ff */
[----:B------:R-:W-:Y:S01]  /*24450*/  SHF.R.S32.HI R3, RZ, 0x1f, R2 ;  /* 0x0000001fff037819 */ /* 0x000fe20000011402 */
[----:B------:R-:W-:Y:S01]  /*24460*/  BSSY B0, `(.L_x_1435) ;  /* 0x000006a000007945 */ /* 0x000fe20003800000 */
[----:B------:R-:W-:Y:S02]  /*24470*/  SHF.R.U32.HI R48, RZ, 0x3, R29 ;  /* 0x00000003ff307819 */ /* 0x000fe4000001161d */
[----:B------:R-:W-:Y:S02]  /*24480*/  LEA.HI R2, R3, R2, RZ, 0x3 ;  /* 0x0000000203027211 */ /* 0x000fe400078f18ff */
[----:B------:R-:W-:-:S03]  /*24490*/  LOP3.LUT R21, R11, 0x1c0, RZ, 0xc0, !PT ;  /* 0x000001c00b157812 */ /* 0x000fc600078ec0ff */
[----:B------:R-:W-:Y:S01]  /*244a0*/  IMAD.SHL.U32 R2, R2, 0x40, RZ ;  /* 0x0000004002027824 */ /* 0x000fe200078e00ff */
[----:B------:R-:W-:-:S04]  /*244b0*/  SHF.R.U32.HI R49, RZ, 0x3, R21 ;  /* 0x00000003ff317819 */ /* 0x000fc80000011615 */
[----:B------:R-:W-:Y:S01]  /*244c0*/  LOP3.LUT R30, R2, 0xfffffe00, RZ, 0xc0, !PT ;  /* 0xfffffe00021e7812 */ /* 0x000fe200078ec0ff */
[----:B------:R-:W-:Y:S05]  /*244d0*/  @P0 BRA `(.L_x_1436) ;  /* 0x0000062000000947 */ /* 0x000fea0003800000 */
[----:B------:R-:W-:Y:S02]  /*244e0*/  IADD3 R11, R52, R48, RZ ;  /* 0x00000030340b7210 */ /* 0x000fe40007ffe0ff */
        /* <DEDUP_REMOVED lines=97> */
.L_x_1436:
[----:B------:R-:W-:Y:S05]  /*24b00*/  BSYNC B0 ;  /* 0x0000000000007941 */ /* 0x000fea0003800000 */
.L_x_1435:
[----:B------:R-:W-:-:S04]  /*24b10*/  IADD3 R3, R54, 0x40, RZ ;  /* 0x0000004036037810 */ /* 0x000fc80007ffe0ff */
[----:B------:R-:W-:-:S13]  /*24b20*/  ISETP.GE.AND P0, PT, R3, R29, PT ;  /* 0x0000001d0300720c */ /* 0x000fda0003f06270 */
[----:B------:R-:W-:Y:S05]  /*24b30*/  @P0 BRA `(.L_x_1434) ;  /* 0x0000067000000947 */ /* 0x000fea0003800000 */
[----:B------:R-:W-:-:S04]  /*24b40*/  SHF.R.S32.HI R11, RZ, 0x1f, R3 ;  /* 0x0000001fff0b7819 */ /* 0x000fc80000011403 */
[CC--:B------:R-:W-:Y:S02]  /*24b50*/  LEA.HI R2, R11.reuse, R3.reuse, RZ, 0x6 ;  /* 0x000000030b027211 */ /* 0x0c0fe400078f30ff */
[----:B------:R-:W-:Y:S02]  /*24b60*/  LEA.HI R3, R11, R3, RZ, 0x3 ;  /* 0x000000030b037211 */ /* 0x000fe400078f18ff */
[----:B------:R-:W-:Y:S02]  /*24b70*/  SHF.L.U32 R11, R2, 0x7, RZ ;  /* 0x00000007020b7819 */ /* 0x000fe400000006ff */
[----:B------:R-:W-:Y:S02]  /*24b80*/  LEA.HI.SX32 R2, R3, R48, 0x1d ;  /* 0x0000003003027211 */ /* 0x000fe400078feaff */
[----:B-1----:R-:W-:Y:S02]  /*24b90*/  LOP3.LUT R12, R21, 0x38, R3, 0xf8, !PT ;  /* 0x00000038150c7812 */ /* 0x002fe400078ef803 */
[----:B------:R-:W-:-:S02]  /*24ba0*/  SHF.R.S32.HI R3, RZ, 0x1f, R2 ;  /* 0x0000001fff037819 */ /* 0x000fc40000011402 */
[----:B------:R-:W-:Y:S02]  /*24bb0*/  LOP3.LUT R13, R11, 0xffffe000, RZ, 0xc0, !PT ;  /* 0xffffe0000b0d7812 */ /* 0x000fe400078ec0ff */
[----:B------:R-:W-:Y:S02]  /*24bc0*/  LOP3.LUT R11, R12, R49, RZ, 0x3c, !PT ;  /* 0x000000310c0b7212 */ /* 0x000fe400078e3cff */
[----:B------:R-:W-:Y:S02]  /*24bd0*/  SHF.L.U32 R12, R2, 0x3, RZ ;  /* 0x00000003020c7819 */ /* 0x000fe400000006ff */
[----:B------:R-:W-:Y:S02]  /*24be0*/  LEA.HI R2, R3, R2, RZ, 0x3 ;  /* 0x0000000203027211 */ /* 0x000fe400078f18ff */
[----:B------:R-:W-:Y:S02]  /*24bf0*/  LOP3.LUT R3, R21, 0x38, R12, 0xf8, !PT ;  /* 0x0000003815037812 */ /* 0x000fe400078ef80c */
[----:B------:R-:W-:-:S02]  /*24c00*/  SHF.L.U32 R2, R2, 0xa, RZ ;  /* 0x0000000a02027819 */ /* 0x000fc400000006ff */
[----:B------:R-:W-:Y:S02]  /*24c10*/  LOP3.LUT R3, R3, R49, RZ, 0x3c, !PT ;  /* 0x0000003103037212 */ /* 0x000fe400078e3cff */
[----:B------:R-:W-:Y:S02]  /*24c20*/  LOP3.LUT R2, R2, 0xffffe000, RZ, 0xc0, !PT ;  /* 0xffffe00002027812 */ /* 0x000fe400078ec0ff */
[--C-:B------:R-:W-:Y:S02]  /*24c30*/  IADD3 R11, R11, R13, R30.reuse ;  /* 0x0000000d0b0b7210 */ /* 0x100fe40007ffe01e */
[----:B------:R-:W-:-:S03]  /*24c40*/  IADD3 R2, R3, R2, R30 ;  /* 0x0000000203027210 */ /* 0x000fc60007ffe01e */
[----:B-----5:R-:W-:-:S04]  /*24c50*/  IMAD.WIDE.U32 R36, R11, 0x2, R50 ;  /* 0x000000020b247825 */ /* 0x020fc800078e0032 */
[----:B------:R-:W-:Y:S01]  /*24c60*/  IMAD.WIDE.U32 R34, R2, 0x2, R50 ;  /* 0x0000000202227825 */ /* 0x000fe200078e0032 */
[----:B------:R-:W2:Y:S04]  /*24c70*/  LD.E.128 R12, [R36.64] ;  /* 0x00000004240c7980 */ /* 0x000ea8000c101d00 */
[----:B------:R-:W3:Y:S01]  /*24c80*/  LD.E.128 R16, [R34.64] ;  /* 0x0000000422107980 */ /* 0x000ee2000c101d00 */
[--C-:B------:R-:W-:Y:S01]  /*24c90*/  HADD2.F32 R11, -RZ, R130.reuse.H0_H0 ;  /* 0x20000082ff0b7230 */ /* 0x100fe20000004100 */
[----:B------:R-:W-:Y:S01]  /*24ca0*/  SHF.R.U32.HI R30, RZ, 0x10, R87 ;  /* 0x00000010ff1e7819 */ /* 0x000fe20000011657 */
[----:B------:R-:W-:Y:S01]  /*24cb0*/  HADD2.F32 R2, -RZ, R130.H1_H1 ;  /* 0x30000082ff027230 */ /* 0x000fe20000004100 */
[----:B------:R-:W-:Y:S02]  /*24cc0*/  SHF.R.U32.HI R28, RZ, 0x10, R91 ;  /* 0x00000010ff1c7819 */ /* 0x000fe4000001165b */
[----:B------:R-:W-:Y:S01]  /*24cd0*/  SHF.R.U32.HI R31, RZ, 0x10, R85 ;  /* 0x00000010ff1f7819 */ /* 0x000fe20000011655 */
[----:B------:R-:W-:Y:S01]  /*24ce0*/  HADD2.F32 R30, -RZ, R30.H0_H0 ;  /* 0x2000001eff1e7230 */ /* 0x000fe20000004100 */
[----:B------:R-:W-:Y:S01]  /*24cf0*/  SHF.R.U32.HI R32, RZ, 0x10, R89 ;  /* 0x00000010ff207819 */ /* 0x000fe20000011659 */
[----:B------:R-:W-:Y:S01]  /*24d00*/  HADD2.F32 R28, -RZ, R28.H0_H0 ;  /* 0x2000001cff1c7230 */ /* 0x000fe20000004100 */
[----:B------:R-:W-:-:S02]  /*24d10*/  SHF.R.U64 R40, R86, 0x10, R87 ;  /* 0x0000001056287819 */ /* 0x000fc40000001257 */
[----:B------:R-:W-:Y:S02]  /*24d20*/  SHF.R.U64 R38, R84, 0x10, R85 ;  /* 0x0000001054267819 */ /* 0x000fe40000001255 */
[----:B------:R-:W-:Y:S02]  /*24d30*/  SHF.R.U64 R41, R90, 0x10, R91 ;  /* 0x000000105a297819 */ /* 0x000fe4000000125b */
[----:B------:R-:W-:Y:S01]  /*24d40*/  SHF.R.U64 R39, R88, 0x10, R89 ;  /* 0x0000001058277819 */ /* 0x000fe20000001259 */
[----:B--2---:R-:W-:Y:S02]  /*24d50*/  HADD2.F32 R21, -RZ, R15.H0_H0 ;  /* 0x2000000fff157230 */ /* 0x004fe40000004100 */
[--C-:B------:R-:W-:Y:S02]  /*24d60*/  HADD2.F32 R25, -RZ, R12.reuse.H0_H0 ;  /* 0x2000000cff197230 */ /* 0x100fe40000004100 */
[----:B---3--:R-:W-:Y:S02]  /*24d70*/  HADD2.F32 R3, -RZ, R19.H0_H0 ;  /* 0x20000013ff037230 */ /* 0x008fe40000004100 */
[----:B------:R-:W-:-:S02]  /*24d80*/  HADD2.F32 R26, -RZ, R12.H1_H1 ;  /* 0x3000000cff1a7230 */ /* 0x000fc40000004100 */
[----:B------:R-:W-:Y:S01]  /*24d90*/  HADD2.F32 R12, -RZ, R19.H1_H1 ;  /* 0x30000013ff0c7230 */ /* 0x000fe20000004100 */
[CC--:B------:R-:W-:Y:S01]  /*24da0*/  FMUL.FTZ R33, R3.reuse, R11.reuse ;  /* 0x0000000b03217220 */ /* 0x0c0fe20000410000 */
[----:B------:R-:W-:Y:S01]  /*24db0*/  HADD2.F32 R20, -RZ, R15.H1_H1 ;  /* 0x3000000fff147230 */ /* 0x000fe20000004100 */
[-C--:B------:R-:W-:Y:S01]  /*24dc0*/  FMUL.FTZ R3, R3, R2.reuse ;  /* 0x0000000203037220 */ /* 0x080fe20000410000 */
[--C-:B------:R-:W-:Y:S01]  /*24dd0*/  HADD2.F32 R22, -RZ, R13.reuse.H0_H0 ;  /* 0x2000000dff167230 */ /* 0x100fe20000004100 */
[C---:B------:R-:W-:Y:S01]  /*24de0*/  FFMA.FTZ R43, R21.reuse, R2, -R33 ;  /* 0x00000002152b7223 */ /* 0x040fe20000010821 */
[----:B------:R-:W-:Y:S01]  /*24df0*/  HADD2.F32 R24, -RZ, R13.H1_H1 ;  /* 0x3000000dff187230 */ /* 0x000fe20000004100 */
[----:B------:R-:W-:Y:S01]  /*24e00*/  FFMA.FTZ R42, R21, R11, R3 ;  /* 0x0000000b152a7223 */ /* 0x000fe20000010003 */
[--C-:B------:R-:W-:Y:S02]  /*24e10*/  HADD2.F32 R13, -RZ, R17.reuse.H0_H0 ;  /* 0x20000011ff0d7230 */ /* 0x100fe40000004100 */
[----:B------:R-:W-:-:S02]  /*24e20*/  HADD2.F32 R15, -RZ, R17.H1_H1 ;  /* 0x30000011ff0f7230 */ /* 0x000fc40000004100 */
[----:B------:R-:W-:Y:S02]  /*24e30*/  HADD2.F32 R3, -RZ, R131.H1_H1 ;  /* 0x30000083ff037230 */ /* 0x000fe40000004100 */
[--C-:B------:R-:W-:Y:S02]  /*24e40*/  HADD2.F32 R23, -RZ, R14.reuse.H0_H0 ;  /* 0x2000000eff177230 */ /* 0x100fe40000004100 */
[----:B------:R-:W-:Y:S01]  /*24e50*/  HADD2.F32 R27, -RZ, R14.H1_H1 ;  /* 0x3000000eff1b7230 */ /* 0x000fe20000004100 */
[----:B------:R-:W-:Y:S01]  /*24e60*/  FMUL.FTZ R11, R13, R3 ;  /* 0x000000030d0b7220 */ /* 0x000fe20000410000 */
[--C-:B------:R-:W-:Y:S02]  /*24e70*/  HADD2.F32 R19, -RZ, R16.reuse.H0_H0 ;  /* 0x20000010ff137230 */ /* 0x100fe40000004100 */
[----:B------:R-:W-:Y:S02]  /*24e80*/  HADD2.F32 R17, -RZ, R16.H1_H1 ;  /* 0x30000010ff117230 */ /* 0x000fe40000004100 */
[----:B------:R-:W-:-:S02]  /*24e90*/  HADD2.F32 R16, -RZ, R18.H0_H0 ;  /* 0x20000012ff107230 */ /* 0x000fc40000004100 */
[----:B------:R-:W-:Y:S01]  /*24ea0*/  HADD2.F32 R14, -RZ, R18.H1_H1 ;  /* 0x30000012ff0e7230 */ /* 0x000fe20000004100 */
[C---:B------:R-:W-:Y:S01]  /*24eb0*/  FMUL.FTZ R18, R12.reuse, R30 ;  /* 0x0000001e0c127220 */ /* 0x040fe20000410000 */
[----:B------:R-:W-:Y:S01]  /*24ec0*/  HADD2.F32 R2, -RZ, R131.H0_H0 ;  /* 0x20000083ff027230 */ /* 0x000fe20000004100 */
[-C--:B------:R-:W-:Y:S01]  /*24ed0*/  FMUL.FTZ R12, R12, R28.reuse ;  /* 0x0000001c0c0c7220 */ /* 0x080fe20000410000 */
[----:B------:R-:W-:Y:S01]  /*24ee0*/  HADD2.F32 R21, -RZ, R31.H0_H0 ;  /* 0x2000001fff157230 */ /* 0x000fe20000004100 */
[C---:B------:R-:W-:Y:S02]  /*24ef0*/  FFMA.FTZ R33, R20.reuse, R28, -R18 ;  /* 0x0000001c14217223 */ /* 0x040fe40000010812 */
[----:B------:R-:W-:Y:S01]  /*24f00*/  FMUL.FTZ R18, R13, R2 ;  /* 0x000000020d127220 */ /* 0x000fe20000410000 */
[----:B------:R-:W-:Y:S01]  /*24f10*/  HADD2.F32 R13, -RZ, R32.H0_H0 ;  /* 0x20000020ff0d7230 */ /* 0x000fe20000004100 */
[----:B------:R-:W-:Y:S01]  /*24f20*/  FFMA.FTZ R28, R20, R30, R12 ;  /* 0x0000001e141c7223 */ /* 0x000fe2000001000c */
[--C-:B------:R-:W-:Y:S01]  /*24f30*/  HADD2.F32 R12, -RZ, R133.reuse.H0_H0 ;  /* 0x20000085ff0c7230 */ /* 0x100fe20000004100 */
[----:B------:R-:W-:Y:S01]  /*24f40*/  FFMA.FTZ R30, R22, R2, R11 ;  /* 0x00000002161e7223 */ /* 0x000fe2000001000b */
[----:B------:R-:W-:Y:S01]  /*24f50*/  HADD2.F32 R11, -RZ, R133.H1_H1 ;  /* 0x30000085ff0b7230 */ /* 0x000fe20000004100 */
[----:B------:R-:W-:-:S02]  /*24f60*/  FMUL.FTZ R2, R15, R21 ;  /* 0x000000150f027220 */ /* 0x000fc40000410000 */
[----:B------:R-:W-:Y:S01]  /*24f70*/  FFMA.FTZ R31, R22, R3, -R18 ;  /* 0x00000003161f7223 */ /* 0x000fe20000010812 */
[--C-:B------:R-:W-:Y:S01]  /*24f80*/  HADD2.F32 R3, -RZ, R132.reuse.H0_H0 ;  /* 0x20000084ff037230 */ /* 0x100fe20000004100 */
[-C--:B------:R-:W-:Y:S01]  /*24f90*/  FFMA.FTZ R22, R24, R13.reuse, -R2 ;  /* 0x0000000d18167223 */ /* 0x080fe20000010802 */
[----:B------:R-:W-:Y:S01]  /*24fa0*/  HADD2.F32 R2, -RZ, R132.H1_H1 ;  /* 0x30000084ff027230 */ /* 0x000fe20000004100 */
[----:B------:R-:W-:Y:S02]  /*24fb0*/  FMUL.FTZ R15, R15, R13 ;  /* 0x0000000d0f0f7220 */ /* 0x000fe40000410000 */
[C---:B------:R-:W-:Y:S02]  /*24fc0*/  FMUL.FTZ R18, R19.reuse, R3 ;  /* 0x0000000313127220 */ /* 0x040fe40000410000 */
[----:B------:R-:W-:Y:S02]  /*24fd0*/  FMUL.FTZ R19, R19, R12 ;  /* 0x0000000c13137220 */ /* 0x000fe40000410000 */
[----:B------:R-:W-:-:S02]  /*24fe0*/  FMUL.FTZ R13, R16, R2 ;  /* 0x00000002100d7220 */ /* 0x000fc40000410000 */
[----:B------:R-:W-:Y:S01]  /*24ff0*/  FFMA.FTZ R20, R24, R21, R15 ;  /* 0x0000001518147223 */ /* 0x000fe2000001000f */
[----:B------:R-:W-:Y:S01]  /*25000*/  HADD2.F32 R15, -RZ, R38.H0_H0 ;  /* 0x20000026ff0f7230 */ /* 0x000fe20000004100 */
[C---:B------:R-:W-:Y:S02]  /*25010*/  FFMA.FTZ R24, R25.reuse, R12, -R18 ;  /* 0x0000000c19187223 */ /* 0x040fe40000010812 */
[----:B------:R-:W-:Y:S01]  /*25020*/  FFMA.FTZ R21, R25, R3, R19 ;  /* 0x0000000319157223 */ /* 0x000fe20000010013 */
[----:B------:R-:W-:Y:S01]  /*25030*/  HADD2.F32 R19, -RZ, R40.H0_H0 ;  /* 0x20000028ff137230 */ /* 0x000fe20000004100 */
[-C--:B------:R-:W-:Y:S01]  /*25040*/  FMUL.FTZ R3, R16, R11.reuse ;  /* 0x0000000b10037220 */ /* 0x080fe20000410000 */
[----:B------:R-:W-:Y:S01]  /*25050*/  HADD2.F32 R16, -RZ, R41.H0_H0 ;  /* 0x20000029ff107230 */ /* 0x000fe20000004100 */
[C---:B------:R-:W-:Y:S01]  /*25060*/  FFMA.FTZ R18, R23.reuse, R11, -R13 ;  /* 0x0000000b17127223 */ /* 0x040fe2000001080d */
[----:B------:R-:W-:Y:S01]  /*25070*/  HADD2.F32 R13, -RZ, R39.H0_H0 ;  /* 0x20000027ff0d7230 */ /* 0x000fe20000004100 */
[----:B------:R-:W-:-:S02]  /*25080*/  FFMA.FTZ R23, R23, R2, R3 ;  /* 0x0000000217177223 */ /* 0x000fc40000010003 */
[C---:B------:R-:W-:Y:S02]  /*25090*/  FMUL.FTZ R12, R17.reuse, R15 ;  /* 0x0000000f110c7220 */ /* 0x040fe40000410000 */
[----:B------:R-:W-:Y:S02]  /*250a0*/  FMUL.FTZ R3, R14, R19 ;  /* 0x000000130e037220 */ /* 0x000fe40000410000 */
[----:B------:R-:W-:Y:S01]  /*250b0*/  FMUL.FTZ R11, R17, R13 ;  /* 0x0000000d110b7220 */ /* 0x000fe20000410000 */
[----:B------:R-:W-:Y:S01]  /*250c0*/  F2FP.PACK_AB R17, R22, R31 ;  /* 0x0000001f1611723e */ /* 0x000fe200000000ff */
[----:B------:R-:W-:Y:S02]  /*250d0*/  FMUL.FTZ R2, R14, R16 ;  /* 0x000000100e027220 */ /* 0x000fe40000410000 */
[----:B------:R-:W-:Y:S01]  /*250e0*/  FFMA.FTZ R12, R26, R13, -R12 ;  /* 0x0000000d1a0c7223 */ /* 0x000fe2000001080c */
[----:B------:R-:W-:Y:S01]  /*250f0*/  F2FP.PACK_AB R13, R20, R30 ;  /* 0x0000001e140d723e */ /* 0x000fe200000000ff */
[----:B------:R-:W-:-:S02]  /*25100*/  FFMA.FTZ R3, R27, R16, -R3 ;  /* 0x000000101b037223 */ /* 0x000fc40000010803 */
[----:B------:R-:W-:Y:S01]  /*25110*/  FFMA.FTZ R11, R26, R15, R11 ;  /* 0x0000000f1a0b7223 */ /* 0x000fe2000001000b */
[----:B------:R-:W-:Y:S01]  /*25120*/  F2FP.PACK_AB R16, R12, R24 ;  /* 0x000000180c10723e */ /* 0x000fe200000000ff */
[----:B------:R-:W-:Y:S01]  /*25130*/  FFMA.FTZ R2, R27, R19, R2 ;  /* 0x000000131b027223 */ /* 0x000fe20000010002 */
[----:B------:R-:W-:Y:S02]  /*25140*/  F2FP.PACK_AB R19, R33, R43 ;  /* 0x0000002b2113723e */ /* 0x000fe400000000ff */
[----:B------:R-:W-:Y:S02]  /*25150*/  F2FP.PACK_AB R18, R3, R18 ;  /* 0x000000120312723e */ /* 0x000fe400000000ff */
[----:B------:R-:W-:Y:S02]  /*25160*/  F2FP.PACK_AB R15, R28, R42 ;  /* 0x0000002a1c0f723e */ /* 0x000fe400000000ff */
[----:B------:R-:W-:Y:S01]  /*25170*/  F2FP.PACK_AB R12, R11, R21 ;  /* 0x000000150b0c723e */ /* 0x000fe200000000ff */
[----:B------:R1:W-:Y:S01]  /*25180*/  ST.E.128 [R36.64], R16 ;  /* 0x0000001024007985 */ /* 0x0003e2000c101d04 */
[----:B------:R-:W-:-:S05]  /*25190*/  F2FP.PACK_AB R14, R2, R23 ;  /* 0x00000017020e723e */ /* 0x000fca00000000ff */
[----:B------:R1:W-:Y:S02]  /*251a0*/  ST.E.128 [R34.64], R12 ;  /* 0x0000000c22007985 */ /* 0x0003e4000c101d04 */
.L_x_1434:
[----:B------:R-:W-:Y:S05]  /*251b0*/  BSYNC B1 ;  /* 0x0000000000017941 */ /* 0x000fea0003800000 */
.L_x_1433:
[----:B------:R-:W-:Y:S01]  /*251c0*/  IADD3 R2, R100, 0x60, RZ ;  /* 0x0000006064027810 */ /* 0x000fe20007ffe0ff */
[----:B-1----:R-:W-:Y:S02]  /*251d0*/  IMAD.MOV.U32 R12, RZ, RZ, R146 ;  /* 0x000000ffff0c7224 */ /* 0x002fe400078e0092 */
[----:B------:R-:W-:Y:S01]  /*251e0*/  IMAD.MOV.U32 R13, RZ, RZ, 0x0 ;  /* 0x00000000ff0d7424 */ /* 0x000fe200078e00ff */
[----:B------:R-:W-:-:S13]  /*251f0*/  ISETP.GE.AND P0, PT, R2, R75, PT ;  /* 0x0000004b0200720c */ /* 0x000fda0003f06270 */
[----:B------:R-:W-:Y:S05]  /*25200*/  @P0 RET.REL.NODEC R12 `(_ZN7cutlass13device_kernelIN5flash19enable_sm80_to_sm89INS1_16FlashAttnFwdSm80INS1_25CollectiveMainloopFwdSm80ILi8ELi1ELb0EN4cute5tupleIJNS5_1CILi128EEENS7_ILi48EEENS7_ILi256EEEEEELi256ENS_6half_tEfNS_4arch4Sm80ELb0ELb1ELb0ELb1ELb1ELb1ELb1ELb0EEENS1_21CollectiveEpilogueFwdINS6_IJS8_SA_S9_EEENS6_IJNS7_ILi1EEESI_SI_EEESC_SE_Li256ELb1ELb1ELb0ELb0EEENS1_19SingleTileSchedulerILb1ELb0ELb1ELi128EEEEEEEEEvNT_6ParamsE) ;  /* 0xfffdadf00c000950 */ /* 0x000fea0003c3ffff */
        /* <DEDUP_REMOVED lines=13> */
[----:B------:R-:W-:Y:S02]  /*252e0*/  SHF.R.S32.HI R12, RZ, 0x1f, R11 ;  /* 0x0000001fff0c7819 */ /* 0x000fe4000001140b */
        /* <DEDUP_REMOVED lines=79> */
[-C--:B------:R-:W-:Y:S01]  /*257e0*/  FMUL.FTZ R12, R17, R15.reuse ;  /* 0x0000000f110c7220 */ /* 0x080fe20000410000 */
        /* <DEDUP_REMOVED lines=15> */
.L_x_1438:
[----:B------:R-:W-:Y:S05]  /*258e0*/  BSYNC B0 ;  /* 0x0000000000007941 */ /* 0x000fea0003800000 */
.L_x_1437:
[----:B------:R-:W-:Y:S01]  /*258f0*/  IADD3 R2, R54, 0x40, RZ ;  /* 0x0000004036027810 */ /* 0x000fe20007ffe0ff */
[----:B-1----:R-:W-:Y:S02]  /*25900*/  IMAD.MOV.U32 R12, RZ, RZ, R146 ;  /* 0x000000ffff0c7224 */ /* 0x002fe400078e0092 */
[----:B------:R-:W-:Y:S01]  /*25910*/  IMAD.MOV.U32 R13, RZ, RZ, 0x0 ;  /* 0x00000000ff0d7424 */ /* 0x000fe200078e00ff */
[----:B------:R-:W-:-:S13]  /*25920*/  ISETP.GE.AND P0, PT, R2, R29, PT ;  /* 0x0000001d0200720c */ /* 0x000fda0003f06270 */
[----:B------:R-:W-:Y:S05]  /*25930*/  @P0 RET.REL.NODEC R12 `(_ZN7cutlass13device_kernelIN5flash19enable_sm80_to_sm89INS1_16FlashAttnFwdSm80INS1_25CollectiveMainloopFwdSm80ILi8ELi1ELb0EN4cute5tupleIJNS5_1CILi128EEENS7_ILi48EEENS7_ILi256EEEEEELi256ENS_6half_tEfNS_4arch4Sm80ELb0ELb1ELb0ELb1ELb1ELb1ELb1ELb0EEENS1_21CollectiveEpilogueFwdINS6_IJS8_SA_S9_EEENS6_IJNS7_ILi1EEESI_SI_EEESC_SE_Li256ELb1ELb1ELb0ELb0EEENS1_19SingleTileSchedulerILb1ELb0ELb1ELi128EEEEEEEEEvNT_6ParamsE) ;  /* 0xfffda6c00c000950 */ /* 0x000fea0003c3ffff */
[----:B------:R-:W-:-:S04]  /*25940*/  SHF.R.S32.HI R3, RZ, 0x1f, R2 ;  /* 0x0000001fff037819 */ /* 0x000fc80000011402 */
[CC--:B------:R-:W-:Y:S02]  /*25950*/  LEA.HI R11, R3.reuse, R2.reuse, RZ, 0x6 ;  /* 0x00000002030b7211 */ /* 0x0c0fe400078f30ff */
[----:B------:R-:W-:Y:S02]  /*25960*/  LEA.HI R3, R3, R2, RZ, 0x3 ;  /* 0x0000000203037211 */ /* 0x000fe400078f18ff */
[----:B------:R-:W-:Y:S02]  /*25970*/  SHF.L.U32 R11, R11, 0x7, RZ ;  /* 0x000000070b0b7819 */ /* 0x000fe400000006ff */
[----:B------:R-:W-:Y:S02]  /*25980*/  LEA.HI.SX32 R2, R3, R41, 0x1d ;  /* 0x0000002903027211 */ /* 0x000fe400078feaff */
[----:B------:R-:W-:Y:S02]  /*25990*/  LOP3.LUT R12, R21, 0x38, R3, 0xf8, !PT ;  /* 0x00000038150c7812 */ /* 0x000fe400078ef803 */
        /* <DEDUP_REMOVED lines=23> */
[----:B------:R-:W-:Y:S01]  /*25b10*/  SHF.R.U64 R38, R104, 0x10, R105 ;  /* 0x0000001068267819 */ /* 0x000fe20000001269 */
[----:B------:R-:W-:Y:S01]  /*25b20*/  HADD2.F32 R30, -RZ, R30.H0_H0 ;  /* 0x2000001eff1e7230 */ /* 0x000fe20000004100 */
[----:B------:R-:W-:Y:S01]  /*25b30*/  SHF.R.U64 R36, R106, 0x10, R107 ;  /* 0x000000106a247819 */ /* 0x000fe2000000126b */
[----:B------:R-:W-:Y:S01]  /*25b40*/  HADD2.F32 R31, -RZ, R31.H0_H0 ;  /* 0x2000001fff1f7230 */ /* 0x000fe20000004100 */
[----:B------:R-:W-:-:S02]  /*25b50*/  SHF.R.U64 R39, R108, 0x10, R109 ;  /* 0x000000106c277819 */ /* 0x000fc4000000126d */
[----:B------:R-:W-:Y:S01]  /*25b60*/  SHF.R.U64 R37, R110, 0x10, R111 ;  /* 0x000000106e257819 */ /* 0x000fe2000000126f */
[--C-:B--2---:R-:W-:Y:S02]  /*25b70*/  HADD2.F32 R25, -RZ, R12.reuse.H0_H0 ;  /* 0x2000000cff197230 */ /* 0x104fe40000004100 */
[----:B------:R-:W-:Y:S02]  /*25b80*/  HADD2.F32 R27, -RZ, R12.H1_H1 ;  /* 0x3000000cff1b7230 */ /* 0x000fe40000004100 */
[----:B---3--:R-:W-:Y:S02]  /*25b90*/  HADD2.F32 R3, -RZ, R17.H0_H0 ;  /* 0x20000011ff037230 */ /* 0x008fe40000004100 */
[--C-:B------:R-:W-:Y:S02]  /*25ba0*/  HADD2.F32 R24, -RZ, R14.reuse.H0_H0 ;  /* 0x2000000eff187230 */ /* 0x100fe40000004100 */
[----:B------:R-:W-:Y:S02]  /*25bb0*/  HADD2.F32 R26, -RZ, R14.H1_H1 ;  /* 0x3000000eff1a7230 */ /* 0x000fe40000004100 */
[----:B------:R-:W-:-:S02]  /*25bc0*/  HADD2.F32 R22, -RZ, R13.H0_H0 ;  /* 0x2000000dff167230 */ /* 0x000fc40000004100 */
[--C-:B------:R-:W-:Y:S02]  /*25bd0*/  HADD2.F32 R12, -RZ, R19.reuse.H0_H0 ;  /* 0x20000013ff0c7230 */ /* 0x100fe40000004100 */
[----:B------:R-:W-:Y:S01]  /*25be0*/  HADD2.F32 R14, -RZ, R19.H1_H1 ;  /* 0x30000013ff0e7230 */ /* 0x000fe20000004100 */
[CC--:B------:R-:W-:Y:S01]  /*25bf0*/  FMUL.FTZ R19, R3.reuse, R11.reuse ;  /* 0x0000000b03137220 */ /* 0x0c0fe20000410000 */
[----:B------:R-:W-:Y:S01]  /*25c00*/  HADD2.F32 R21, -RZ, R13.H1_H1 ;  /* 0x3000000dff157230 */ /* 0x000fe20000004100 */
[-C--:B------:R-:W-:Y:S01]  /*25c10*/  FMUL.FTZ R3, R3, R2.reuse ;  /* 0x0000000203037220 */ /* 0x080fe20000410000 */
[----:B------:R-:W-:Y:S01]  /*25c20*/  HADD2.F32 R13, -RZ, R17.H1_H1 ;  /* 0x30000011ff0d7230 */ /* 0x000fe20000004100 */
[C---:B------:R-:W-:Y:S01]  /*25c30*/  FFMA.FTZ R42, R22.reuse, R2, -R19 ;  /* 0x00000002162a7223 */ /* 0x040fe20000010813 */
[--C-:B------:R-:W-:Y:S01]  /*25c40*/  HADD2.F32 R2, -RZ, R138.reuse.H0_H0 ;  /* 0x2000008aff027230 */ /* 0x100fe20000004100 */
[----:B------:R-:W-:Y:S01]  /*25c50*/  FFMA.FTZ R41, R22, R11, R3 ;  /* 0x0000000b16297223 */ /* 0x000fe20000010003 */
[----:B------:R-:W-:Y:S01]  /*25c60*/  HADD2.F32 R3, -RZ, R138.H1_H1 ;  /* 0x3000008aff037230 */ /* 0x000fe20000004100 */
[C---:B------:R-:W-:Y:S01]  /*25c70*/  FMUL.FTZ R19, R13.reuse, R29 ;  /* 0x0000001d0d137220 */ /* 0x040fe20000410000 */
[--C-:B------:R-:W-:Y:S01]  /*25c80*/  HADD2.F32 R20, -RZ, R15.reuse.H0_H0 ;  /* 0x2000000fff147230 */ /* 0x100fe20000004100 */
[C---:B------:R-:W-:Y:S01]  /*25c90*/  FMUL.FTZ R11, R12.reuse, R2 ;  /* 0x000000020c0b7220 */ /* 0x040fe20000410000 */
[----:B------:R-:W-:Y:S01]  /*25ca0*/  HADD2.F32 R23, -RZ, R15.H1_H1 ;  /* 0x3000000fff177230 */ /* 0x000fe20000004100 */
[----:B------:R-:W-:Y:S01]  /*25cb0*/  FMUL.FTZ R12, R12, R3 ;  /* 0x000000030c0c7220 */ /* 0x000fe20000410000 */
[----:B------:R-:W-:Y:S01]  /*25cc0*/  HADD2.F32 R15, -RZ, R18.H0_H0 ;  /* 0x20000012ff0f7230 */ /* 0x000fe20000004100 */
[-C--:B------:R-:W-:Y:S01]  /*25cd0*/  FMUL.FTZ R13, R13, R28.reuse ;  /* 0x0000001c0d0d7220 */ /* 0x080fe20000410000 */
[--C-:B------:R-:W-:Y:S01]  /*25ce0*/  HADD2.F32 R17, -RZ, R16.reuse.H0_H0 ;  /* 0x20000010ff117230 */ /* 0x100fe20000004100 */
[----:B------:R-:W-:Y:S01]  /*25cf0*/  FFMA.FTZ R40, R21, R28, -R19 ;  /* 0x0000001c15287223 */ /* 0x000fe20000010813 */
[----:B------:R-:W-:Y:S01]  /*25d00*/  HADD2.F32 R16, -RZ, R16.H1_H1 ;  /* 0x30000010ff107230 */ /* 0x000fe20000004100 */
[----:B------:R-:W-:Y:S01]  /*25d10*/  FFMA.FTZ R28, R20, R2, R12 ;  /* 0x00000002141c7223 */ /* 0x000fe2000001000c */
[----:B------:R-:W-:Y:S01]  /*25d20*/  HADD2.F32 R12, -RZ, R140.H0_H0 ;  /* 0x2000008cff0c7230 */ /* 0x000fe20000004100 */
[C---:B------:R-:W-:Y:S01]  /*25d30*/  FMUL.FTZ R2, R14.reuse, R30 ;  /* 0x0000001e0e027220 */ /* 0x040fe20000410000 */
[----:B------:R-:W-:Y:S01]  /*25d40*/  HADD2.F32 R18, -RZ, R18.H1_H1 ;  /* 0x30000012ff127230 */ /* 0x000fe20000004100 */
[----:B------:R-:W-:-:S02]  /*25d50*/  FMUL.FTZ R14, R14, R31 ;  /* 0x0000001f0e0e7220 */ /* 0x000fc40000410000 */
[----:B------:R-:W-:Y:S02]  /*25d60*/  FFMA.FTZ R22, R21, R29, R13 ;  /* 0x0000001d15167223 */ /* 0x000fe4000001000d */
[C---:B------:R-:W-:Y:S01]  /*25d70*/  FFMA.FTZ R31, R23.reuse, R31, -R2 ;  /* 0x0000001f171f7223 */ /* 0x040fe20000010802 */
[--C-:B------:R-:W-:Y:S01]  /*25d80*/  HADD2.F32 R2, -RZ, R139.reuse.H1_H1 ;  /* 0x3000008bff027230 */ /* 0x100fe20000004100 */
[----:B------:R-:W-:Y:S01]  /*25d90*/  FFMA.FTZ R29, R20, R3, -R11 ;  /* 0x00000003141d7223 */ /* 0x000fe2000001080b */
[----:B------:R-:W-:Y:S01]  /*25da0*/  HADD2.F32 R3, -RZ, R139.H0_H0 ;  /* 0x2000008bff037230 */ /* 0x000fe20000004100 */
[----:B------:R-:W-:Y:S01]  /*25db0*/  FFMA.FTZ R23, R23, R30, R14 ;  /* 0x0000001e17177223 */ /* 0x000fe2000001000e */
[----:B------:R-:W-:Y:S01]  /*25dc0*/  HADD2.F32 R11, -RZ, R140.H1_H1 ;  /* 0x3000008cff0b7230 */ /* 0x000fe20000004100 */
[----:B------:R-:W-:Y:S01]  /*25dd0*/  FMUL.FTZ R13, R15, R2 ;  /* 0x000000020f0d7220 */ /* 0x000fe20000410000 */
[----:B------:R-:W-:Y:S01]  /*25de0*/  HADD2.F32 R14, -RZ, R36.H0_H0 ;  /* 0x20000024ff0e7230 */ /* 0x000fe20000004100 */
[----:B------:R-:W-:-:S02]  /*25df0*/  FMUL.FTZ R19, R17, R3 ;  /* 0x0000000311137220 */ /* 0x000fc40000410000 */
[-C--:B------:R-:W-:Y:S01]  /*25e00*/  FFMA.FTZ R20, R24, R11.reuse, -R13 ;  /* 0x0000000b18147223 */ /* 0x080fe2000001080d */
[----:B------:R-:W-:Y:S01]  /*25e10*/  HADD2.F32 R13, -RZ, R38.H0_H0 ;  /* 0x20000026ff0d7230 */ /* 0x000fe20000004100 */
[-C--:B------:R-:W-:Y:S02]  /*25e20*/  FMUL.FTZ R17, R17, R12.reuse ;  /* 0x0000000c11117220 */ /* 0x080fe40000410000 */
[----:B------:R-:W-:Y:S01]  /*25e30*/  FFMA.FTZ R21, R25, R12, -R19 ;  /* 0x0000000c19157223 */ /* 0x000fe20000010813 */
[----:B------:R-:W-:Y:S01]  /*25e40*/  HADD2.F32 R12, -RZ, R39.H0_H0 ;  /* 0x20000027ff0c7230 */ /* 0x000fe20000004100 */
[----:B------:R-:W-:Y:S01]  /*25e50*/  FMUL.FTZ R15, R15, R11 ;  /* 0x0000000b0f0f7220 */ /* 0x000fe20000410000 */
[----:B------:R-:W-:Y:S01]  /*25e60*/  HADD2.F32 R11, -RZ, R37.H0_H0 ;  /* 0x20000025ff0b7230 */ /* 0x000fe20000004100 */
[----:B------:R-:W-:Y:S01]  /*25e70*/  FFMA.FTZ R25, R25, R3, R17 ;  /* 0x0000000319197223 */ /* 0x000fe20000010011 */
[----:B------:R-:W-:Y:S01]  /*25e80*/  F2FP.PACK_AB R17, R40, R42 ;  /* 0x0000002a2811723e */ /* 0x000fe200000000ff */
[----:B------:R-:W-:Y:S01]  /*25e90*/  FFMA.FTZ R24, R24, R2, R15 ;  /* 0x0000000218187223 */ /* 0x000fe2000001000f */
[----:B------:R-:W-:Y:S01]  /*25ea0*/  F2FP.PACK_AB R19, R31, R29 ;  /* 0x0000001d1f13723e */ /* 0x000fe200000000ff */
[----:B------:R-:W-:Y:S01]  /*25eb0*/  FMUL.FTZ R2, R18, R14 ;  /* 0x0000000e12027220 */ /* 0x000fe20000410000 */
[----:B------:R-:W-:Y:S01]  /*25ec0*/  F2FP.PACK_AB R15, R23, R28 ;  /* 0x0000001c170f723e */ /* 0x000fe200000000ff */
[----:B------:R-:W-:-:S02]  /*25ed0*/  FMUL.FTZ R3, R16, R13 ;  /* 0x0000000d10037220 */ /* 0x000fc40000410000 */
[-C--:B------:R-:W-:Y:S02]  /*25ee0*/  FMUL.FTZ R18, R18, R11.reuse ;  /* 0x0000000b12127220 */ /* 0x080fe40000410000 */
[-C--:B------:R-:W-:Y:S02]  /*25ef0*/  FMUL.FTZ R16, R16, R12.reuse ;  /* 0x0000000c10107220 */ /* 0x080fe40000410000 */
[C---:B------:R-:W-:Y:S02]  /*25f00*/  FFMA.FTZ R2, R26.reuse, R11, -R2 ;  /* 0x0000000b1a027223 */ /* 0x040fe40000010802 */
[C---:B------:R-:W-:Y:S02]  /*25f10*/  FFMA.FTZ R3, R27.reuse, R12, -R3 ;  /* 0x0000000c1b037223 */ /* 0x040fe40000010803 */
[----:B------:R-:W-:Y:S01]  /*25f20*/  FFMA.FTZ R14, R26, R14, R18 ;  /* 0x0000000e1a0e7223 */ /* 0x000fe20000010012 */
[----:B------:R-:W-:Y:S01]  /*25f30*/  F2FP.PACK_AB R18, R2, R20 ;  /* 0x000000140212723e */ /* 0x000fe200000000ff */
[----:B------:R-:W-:Y:S01]  /*25f40*/  FFMA.FTZ R12, R27, R13, R16 ;  /* 0x0000000d1b0c7223 */ /* 0x000fe20000010010 */
[----:B------:R-:W-:-:S02]  /*25f50*/  F2FP.PACK_AB R16, R3, R21 ;  /* 0x000000150310723e */ /* 0x000fc400000000ff */
[----:B------:R-:W-:Y:S02]  /*25f60*/  F2FP.PACK_AB R13, R22, R41 ;  /* 0x00000029160d723e */ /* 0x000fe400000000ff */
[----:B------:R-:W-:Y:S01]  /*25f70*/  F2FP.PACK_AB R14, R14, R24 ;  /* 0x000000180e0e723e */ /* 0x000fe200000000ff */
[----:B------:R1:W-:Y:S01]  /*25f80*/  ST.E.128 [R34.64], R16 ;  /* 0x0000001022007985 */ /* 0x0003e2000c101d04 */
[----:B------:R-:W-:Y:S02]  /*25f90*/  F2FP.PACK_AB R12, R12, R25 ;  /* 0x000000190c0c723e */ /* 0x000fe400000000ff */
[----:B------:R-:W-:Y:S02]  /*25fa0*/  MOV R2, R146 ;  /* 0x0000009200027202 */ /* 0x000fe40000000f00 */
[----:B------:R-:W-:Y:S01]  /*25fb0*/  MOV R3, 0x0 ;  /* 0x0000000000037802 */ /* 0x000fe20000000f00 */
[----:B------:R1:W-:Y:S03]  /*25fc0*/  ST.E.128 [R32.64], R12 ;  /* 0x0000000c20007985 */ /* 0x0003e6000c101d04 */
[----:B------:R-:W-:Y:S05]  /*25fd0*/  RET.REL.NODEC R2 `(_ZN7cutlass13device_kernelIN5flash19enable_sm80_to_sm89INS1_16FlashAttnFwdSm80INS1_25CollectiveMainloopFwdSm80ILi8ELi1ELb0EN4cute5tupleIJNS5_1CILi128EEENS7_ILi48EEENS7_ILi256EEEEEELi256ENS_6half_tEfNS_4arch4Sm80ELb0ELb1ELb0ELb1ELb1ELb1ELb1ELb0EEENS1_21CollectiveEpilogueFwdINS6_IJS8_SA_S9_EEENS6_IJNS7_ILi1EEESI_SI_EEESC_SE_Li256ELb1ELb1ELb0ELb0EEENS1_19SingleTileSchedulerILb1ELb0ELb1ELi128EEEEEEEEEvNT_6ParamsE) ;  /* 0xfffda02002007950 */ /* 0x000fea0003c3ffff */
.L_x_1365:
        /* <DEDUP_REMOVED lines=8> */
.L_x_1366:
[----:B------:R-:W-:Y:S01]  /*26060*/  IMAD.MOV.U32 R184, RZ, RZ, R28 ;  /* 0x000000ffffb87224 */ /* 0x000fe200078e001c */
[----:B------:R-:W-:Y:S01]  /*26070*/  MOV R3, 0x181f ;  /* 0x0000181f00037802 */ /* 0x000fe20000000f00 */
[----:B------:R-:W-:Y:S01]  /*26080*/  IMAD.MOV.U32 R187, RZ, RZ, RZ ;  /* 0x000000ffffbb7224 */ /* 0x000fe200078e00ff */
[----:B------:R-:W-:Y:S02]  /*26090*/  MOV R189, 0xffffffff ;  /* 0xffffffff00bd7802 */ /* 0x000fe40000000f00 */
[----:B------:R-:W-:Y:S02]  /*260a0*/  MOV R2, 0x260c0 ;  /* 0x000260c000027802 */ /* 0x000fe40000000f00 */
[----:B-12---:R-:W-:Y:S05]  /*260b0*/  CALL.REL.NOINC `($__internal_6_$__cuda_sm70_shflsync_idx_p) ;  /* 0x00000ea000007944 */ /* 0x006fea0003c00000 */
[----:B------:R-:W-:Y:S01]  /*260c0*/  IMAD.MOV.U32 R184, RZ, RZ, R23 ;  /* 0x000000ffffb87224 */ /* 0x000fe200078e0017 */
[----:B------:R-:W-:Y:S01]  /*260d0*/  MOV R3, 0x181f ;  /* 0x0000181f00037802 */ /* 0x000fe20000000f00 */
[----:B------:R-:W-:Y:S01]  /*260e0*/  IMAD.MOV.U32 R187, RZ, RZ, RZ ;  /* 0x000000ffffbb7224 */ /* 0x000fe200078e00ff */
[----:B------:R-:W-:Y:S01]  /*260f0*/  MOV R12, R188 ;  /* 0x000000bc000c7202 */ /* 0x000fe20000000f00 */
[----:B------:R-:W-:Y:S01]  /*26100*/  IMAD.MOV.U32 R189, RZ, RZ, -0x1 ;  /* 0xffffffffffbd7424 */ /* 0x000fe200078e00ff */
[----:B------:R-:W-:-:S02]  /*26110*/  MOV R13, R11 ;  /* 0x0000000b000d7202 */ /* 0x000fc40000000f00 */
[----:B------:R-:W-:Y:S02]  /*26120*/  MOV R2, 0x26140 ;  /* 0x0002614000027802 */ /* 0x000fe40000000f00 */
[----:B------:R-:W-:Y:S05]  /*26130*/  CALL.REL.NOINC `($__internal_6_$__cuda_sm70_shflsync_idx_p) ;  /* 0x00000e2000007944 */ /* 0x000fea0003c00000 */
[----:B------:R-:W-:Y:S01]  /*26140*/  IMAD.MOV.U32 R14, RZ, RZ, R188 ;  /* 0x000000ffff0e7224 */ /* 0x000fe200078e00bc */
[----:B------:R-:W-:Y:S01]  /*26150*/  MOV R184, R38 ;  /* 0x0000002600b87202 */ /* 0x000fe20000000f00 */
[----:B------:R-:W-:Y:S01]  /*26160*/  IMAD.MOV.U32 R187, RZ, RZ, RZ ;  /* 0x000000ffffbb7224 */ /* 0x000fe200078e00ff */
[----:B------:R-:W-:Y:S01]  /*26170*/  MOV R3, 0x181f ;  /* 0x0000181f00037802 */ /* 0x000fe20000000f00 */
[----:B------:R-:W-:Y:S01]  /*26180*/  IMAD.MOV.U32 R189, RZ, RZ, -0x1 ;  /* 0xffffffffffbd7424 */ /* 0x000fe200078e00ff */
[----:B------:R-:W-:Y:S02]  /*26190*/  MOV R2, 0x261b0 ;  /* 0x000261b000027802 */ /* 0x000fe40000000f00 */
[----:B------:R-:W-:Y:S05]  /*261a0*/  CALL.REL.NOINC `($__internal_6_$__cuda_sm70_shflsync_idx_p) ;  /* 0x00000db000007944 */ /* 0x000fea0003c00000 */
[----:B------:R-:W-:Y:S01]  /*261b0*/  MOV R2, R188 ;  /* 0x000000bc00027202 */ /* 0x000fe20000000f00 */
[----:B------:R-:W-:Y:S05]  /*261c0*/  BRA `(.L_x_1440) ;  /* 0xffff69d000007947 */ /* 0x000fea000383ffff */
.L_x_1369:
[----:B------:R-:W-:Y:S01]  /*261d0*/  IMAD.MOV.U32 R184, RZ, RZ, R22 ;  /* 0x000000ffffb87224 */ /* 0x000fe200078e0016 */
[----:B------:R-:W-:Y:S01]  /*261e0*/  MOV R3, 0x181f ;  /* 0x0000181f00037802 */ /* 0x000fe20000000f00 */
[----:B------:R-:W-:Y:S01]  /*261f0*/  IMAD.MOV.U32 R187, RZ, RZ, 0x1 ;  /* 0x00000001ffbb7424 */ /* 0x000fe200078e00ff */
[----:B------:R-:W-:Y:S02]  /*26200*/  MOV R189, 0xffffffff ;  /* 0xffffffff00bd7802 */ /* 0x000fe40000000f00 */
[----:B------:R-:W-:-:S02]  /*26210*/  MOV R2, 0x26230 ;  /* 0x0002623000027802 */ /* 0x000fc40000000f00 */
[----:B---3--:R-:W-:Y:S05]  /*26220*/  CALL.REL.NOINC `($__internal_6_$__cuda_sm70_shflsync_idx_p) ;  /* 0x00000d3000007944 */ /* 0x008fea0003c00000 */
        /* <DEDUP_REMOVED lines=8> */
[----:B------:R-:W-:Y:S01]  /*262b0*/  IMAD.MOV.U32 R184, RZ, RZ, R23 ;  /* 0x000000ffffb87224 */ /* 0x000fe200078e0017 */
[----:B------:R-:W-:Y:S01]  /*262c0*/  MOV R3, 0x181f ;  /* 0x0000181f00037802 */ /* 0x000fe20000000f00 */
[----:B------:R-:W-:Y:S01]  /*262d0*/  IMAD.MOV.U32 R187, RZ, RZ, 0x1 ;  /* 0x00000001ffbb7424 */ /* 0x000fe200078e00ff */
[----:B------:R-:W-:Y:S01]  /*262e0*/  MOV R12, R188 ;  /* 0x000000bc000c7202 */ /* 0x000fe20000000f00 */
[----:B------:R-:W-:Y:S01]  /*262f0*/  IMAD.MOV.U32 R189, RZ, RZ, -0x1 ;  /* 0xffffffffffbd7424 */ /* 0x000fe200078e00ff */
[----:B------:R-:W-:-:S02]  /*26300*/  MOV R2, 0x26320 ;  /* 0x0002632000027802 */ /* 0x000fc40000000f00 */
[----:B------:R-:W-:Y:S05]  /*26310*/  CALL.REL.NOINC `($__internal_6_$__cuda_sm70_shflsync_idx_p) ;  /* 0x00000c4000007944 */ /* 0x000fea0003c00000 */
        /* <DEDUP_REMOVED lines=9> */
.L_x_1372:
[----:B------:R-:W-:Y:S01]  /*263b0*/  IMAD.MOV.U32 R184, RZ, RZ, R22 ;  /* 0x000000ffffb87224 */ /* 0x000fe200078e0016 */
[----:B------:R-:W-:Y:S01]  /*263c0*/  MOV R3, 0x181f ;  /* 0x0000181f00037802 */ /* 0x000fe20000000f00 */
[----:B------:R-:W-:Y:S01]  /*263d0*/  IMAD.MOV.U32 R187, RZ, RZ, 0x2 ;  /* 0x00000002ffbb7424 */ /* 0x000fe200078e00ff */
[----:B------:R-:W-:-:S02]  /*263e0*/  MOV R189, 0xffffffff ;  /* 0xffffffff00bd7802 */ /* 0x000fc40000000f00 */
[----:B------:R-:W-:Y:S02]  /*263f0*/  MOV R2, 0x26410 ;  /* 0x0002641000027802 */ /* 0x000fe40000000f00 */
[----:B------:R-:W-:Y:S05]  /*26400*/  CALL.REL.NOINC `($__internal_6_$__cuda_sm70_shflsync_idx_p) ;  /* 0x00000b5000007944 */ /* 0x000fea0003c00000 */
[----:B------:R-:W-:Y:S01]  /*26410*/  MOV R13, R188 ;  /* 0x000000bc000d7202 */ /* 0x000fe20000000f00 */
[----:B------:R-:W-:Y:S05]  /*26420*/  BRA `(.L_x_1442) ;  /* 0xffff72f000007947 */ /* 0x000fea000383ffff */
.L_x_1373:
[----:B------:R-:W-:Y:S01]  /*26430*/  IMAD.MOV.U32 R184, RZ, RZ, R28 ;  /* 0x000000ffffb87224 */ /* 0x000fe200078e001c */
[----:B------:R-:W-:Y:S01]  /*26440*/  MOV R3, 0x181f ;  /* 0x0000181f00037802 */ /* 0x000fe20000000f00 */
[----:B------:R-:W-:Y:S01]  /*26450*/  IMAD.MOV.U32 R187, RZ, RZ, 0x2 ;  /* 0x00000002ffbb7424 */ /* 0x000fe200078e00ff */
[----:B------:R-:W-:Y:S02]  /*26460*/  MOV R189, 0xffffffff ;  /* 0xffffffff00bd7802 */ /* 0x000fe40000000f00 */
[----:B------:R-:W-:Y:S02]  /*26470*/  MOV R2, 0x26490 ;  /* 0x0002649000027802 */ /* 0x000fe40000000f00 */
[----:B-12---:R-:W-:Y:S05]  /*26480*/  CALL.REL.NOINC `($__internal_6_$__cuda_sm70_shflsync_idx_p) ;  /* 0x00000ad000007944 */ /* 0x006fea0003c00000 */
[----:B------:R-:W-:Y:S01]  /*26490*/  IMAD.MOV.U32 R184, RZ, RZ, R23 ;  /* 0x000000ffffb87224 */ /* 0x000fe200078e0017 */
[----:B------:R-:W-:Y:S01]  /*264a0*/  MOV R187, 0x2 ;  /* 0x0000000200bb7802 */ /* 0x000fe20000000f00 */
[----:B------:R-:W-:Y:S01]  /*264b0*/  IMAD.MOV.U32 R3, RZ, RZ, 0x181f ;  /* 0x0000181fff037424 */ /* 0x000fe200078e00ff */
[----:B------:R-:W-:Y:S01]  /*264c0*/  MOV R189, 0xffffffff ;  /* 0xffffffff00bd7802 */ /* 0x000fe20000000f00 */
[----:B------:R-:W-:Y:S01]  /*264d0*/  IMAD.MOV.U32 R12, RZ, RZ, R188 ;  /* 0x000000ffff0c7224 */ /* 0x000fe200078e00bc */
        /* <DEDUP_REMOVED lines=11> */
.L_x_1376:
[----:B------:R-:W-:Y:S01]  /*26590*/  IMAD.MOV.U32 R184, RZ, RZ, R22 ;  /* 0x000000ffffb87224 */ /* 0x000fe200078e0016 */
[----:B------:R-:W-:Y:S01]  /*265a0*/  MOV R3, 0x181f ;  /* 0x0000181f00037802 */ /* 0x000fe20000000f00 */
[----:B------:R-:W-:Y:S01]  /*265b0*/  IMAD.MOV.U32 R187, RZ, RZ, 0x3 ;  /* 0x00000003ffbb7424 */ /* 0x000fe200078e00ff */
[----:B------:R-:W-:-:S02]  /*265c0*/  MOV R189, 0xffffffff ;  /* 0xffffffff00bd7802 */ /* 0x000fc40000000f00 */
[----:B------:R-:W-:Y:S02]  /*265d0*/  MOV R2, 0x265f0 ;  /* 0x000265f000027802 */ /* 0x000fe40000000f00 */
[----:B---3--:R-:W-:Y:S05]  /*265e0*/  CALL.REL.NOINC `($__internal_6_$__cuda_sm70_shflsync_idx_p) ;  /* 0x0000097000007944 */ /* 0x008fea0003c00000 */
[----:B------:R-:W-:Y:S01]  /*265f0*/  MOV R13, R188 ;  /* 0x000000bc000d7202 */ /* 0x000fe20000000f00 */
[----:B------:R-:W-:Y:S05]  /*26600*/  BRA `(.L_x_1444) ;  /* 0xffff76e000007947 */ /* 0x000fea000383ffff */
.L_x_1377:
[----:B------:R-:W-:Y:S01]  /*26610*/  IMAD.MOV.U32 R184, RZ, RZ, R28 ;  /* 0x000000ffffb87224 */ /* 0x000fe200078e001c */
[----:B------:R-:W-:Y:S01]  /*26620*/  MOV R3, 0x181f ;  /* 0x0000181f00037802 */ /* 0x000fe20000000f00 */
[----:B------:R-:W-:Y:S01]  /*26630*/  IMAD.MOV.U32 R187, RZ, RZ, 0x3 ;  /* 0x00000003ffbb7424 */ /* 0x000fe200078e00ff */
[----:B------:R-:W-:Y:S02]  /*26640*/  MOV R189, 0xffffffff ;  /* 0xffffffff00bd7802 */ /* 0x000fe40000000f00 */
[----:B------:R-:W-:Y:S02]  /*26650*/  MOV R2, 0x26670 ;  /* 0x0002667000027802 */ /* 0x000fe40000000f00 */
[----:B-123--:R-:W-:Y:S05]  /*26660*/  CALL.REL.NOINC `($__internal_6_$__cuda_sm70_shflsync_idx_p) ;  /* 0x000008f000007944 */ /* 0x00efea0003c00000 */
        /* <DEDUP_REMOVED lines=16> */
.L_x_1410:
        /* <DEDUP_REMOVED lines=8> */
.L_x_1411:
        /* <DEDUP_REMOVED lines=23> */
.L_x_1414:
        /* <DEDUP_REMOVED lines=29> */
.L_x_1417:
        /* <DEDUP_REMOVED lines=8> */
.L_x_1418:
        /* <DEDUP_REMOVED lines=9> */
[----:B------:R-:W-:Y:S01]  /*26c40*/  MOV R12, R188 ;  /* 0x000000bc000c7202 */ /* 0x000fe20000000f00 */
[----:B------:R-:W-:Y:S01]  /*26c50*/  IMAD.MOV.U32 R189, RZ, RZ, -0x1 ;  /* 0xffffffffffbd7424 */ /* 0x000fe200078e00ff */
[----:B------:R-:W-:-:S02]  /*26c60*/  MOV R13, R11 ;  /* 0x0000000b000d7202 */ /* 0x000fc40000000f00 */
[----:B------:R-:W-:Y:S02]  /*26c70*/  MOV R2, 0x26c90 ;  /* 0x00026c9000027802 */ /* 0x000fe40000000f00 */
[----:B------:R-:W-:Y:S05]  /*26c80*/  CALL.REL.NOINC `($__internal_6_$__cuda_sm70_shflsync_idx_p) ;  /* 0x000002d000007944 */ /* 0x000fea0003c00000 */
        /* <DEDUP_REMOVED lines=9> */
.L_x_1421:
[----:B------:R-:W-:Y:S01]  /*26d20*/  IMAD.MOV.U32 R184, RZ, RZ, R18 ;  /* 0x000000ffffb87224 */ /* 0x000fe200078e0012 */
[----:B------:R-:W-:Y:S01]  /*26d30*/  MOV R3, 0x181f ;  /* 0x0000181f00037802 */ /* 0x000fe20000000f00 */
[----:B------:R-:W-:Y:S01]  /*26d40*/  IMAD.MOV.U32 R187, RZ, RZ, 0x3 ;  /* 0x00000003ffbb7424 */ /* 0x000fe200078e00ff */
[----:B------:R-:W-:Y:S02]  /*26d50*/  MOV R189, 0xffffffff ;  /* 0xffffffff00bd7802 */ /* 0x000fe40000000f00 */
[----:B------:R-:W-:-:S02]  /*26d60*/  MOV R2, 0x26d80 ;  /* 0x00026d8000027802 */ /* 0x000fc40000000f00 */
[----:B---3--:R-:W-:Y:S05]  /*26d70*/  CALL.REL.NOINC `($__internal_6_$__cuda_sm70_shflsync_idx_p) ;  /* 0x000001e000007944 */ /* 0x008fea0003c00000 */
[----:B------:R-:W-:Y:S01]  /*26d80*/  MOV R13, R188 ;  /* 0x000000bc000d7202 */ /* 0x000fe20000000f00 */
[----:B------:R-:W-:Y:S05]  /*26d90*/  BRA `(.L_x_1451) ;  /* 0xffffb5a000007947 */ /* 0x000fea000383ffff */
.L_x_1422:
[----:B------:R-:W-:Y:S01]  /*26da0*/  IMAD.MOV.U32 R184, RZ, RZ, R24 ;  /* 0x000000ffffb87224 */ /* 0x000fe200078e0018 */
[----:B------:R-:W-:Y:S01]  /*26db0*/  MOV R3, 0x181f ;  /* 0x0000181f00037802 */ /* 0x000fe20000000f00 */
[----:B------:R-:W-:Y:S01]  /*26dc0*/  IMAD.MOV.U32 R187, RZ, RZ, 0x3 ;  /* 0x00000003ffbb7424 */ /* 0x000fe200078e00ff */
[----:B------:R-:W-:-:S02]  /*26dd0*/  MOV R189, 0xffffffff ;  /* 0xffffffff00bd7802 */ /* 0x000fc40000000f00 */
[----:B------:R-:W-:Y:S02]  /*26de0*/  MOV R2, 0x26e00 ;  /* 0x00026e0000027802 */ /* 0x000fe40000000f00 */
[----:B-123--:R-:W-:Y:S05]  /*26df0*/  CALL.REL.NOINC `($__internal_6_$__cuda_sm70_shflsync_idx_p) ;  /* 0x0000016000007944 */ /* 0x00efea0003c00000 */
[----:B------:R-:W-:Y:S01]  /*26e00*/  IMAD.MOV.U32 R184, RZ, RZ, R19 ;  /* 0x000000ffffb87224 */ /* 0x000fe200078e0013 */
[----:B------:R-:W-:Y:S01]  /*26e10*/  MOV R187, 0x3 ;  /* 0x0000000300bb7802 */ /* 0x000fe20000000f00 */
[----:B------:R-:W-:Y:S01]  /*26e20*/  IMAD.MOV.U32 R3, RZ, RZ, 0x181f ;  /* 0x0000181fff037424 */ /* 0x000fe200078e00ff */
[----:B------:R-:W-:Y:S01]  /*26e30*/  MOV R189, 0xffffffff ;  /* 0xffffffff00bd7802 */ /* 0x000fe20000000f00 */
[----:B------:R-:W-:Y:S01]  /*26e40*/  IMAD.MOV.U32 R12, RZ, RZ, R188 ;  /* 0x000000ffff0c7224 */ /* 0x000fe200078e00bc */
[----:B------:R-:W-:Y:S02]  /*26e50*/  MOV R2, 0x26e70 ;  /* 0x00026e7000027802 */ /* 0x000fe40000000f00 */
        /* <DEDUP_REMOVED lines=10> */
        .weak           $__internal_5_$__cuda_sm70_shflsync_bfly_p
        .type           $__internal_5_$__cuda_sm70_shflsync_bfly_p,@function
        .size           $__internal_5_$__cuda_sm70_shflsync_bfly_p,($__internal_6_$__cuda_sm70_shflsync_idx_p - $__internal_5_$__cuda_sm70_shflsync_bfly_p)
$__internal_5_$__cuda_sm70_shflsync_bfly_p:
[----:B------:R-:W-:Y:S02]  /*26f00*/  MOV R154, 0xffffffff ;  /* 0xffffffff009a7802 */ /* 0x000fe40000000f00 */
[----:B------:R-:W-:-:S02]  /*26f10*/  MOV R3, 0x1f ;  /* 0x0000001f00037802 */ /* 0x000fc40000000f00 */
[----:B------:R-:W-:Y:S04]  /*26f20*/  WARPSYNC R154 ;  /* 0x0000009a00007348 */ /* 0x000fe80003800000 */
[----:B------:R1:W2:Y:S02]  /*26f30*/  SHFL.BFLY PT, R0, R4, R0, R3 ;  /* 0x0c00000004007389 */ /* 0x0002a400000e0003 */
[----:B-1----:R-:W-:-:S04]  /*26f40*/  MOV R3, 0x0 ;  /* 0x0000000000037802 */ /* 0x002fc80000000f00 */
[----:B--2---:R-:W-:Y:S05]  /*26f50*/  RET.REL.NODEC R2 `(_ZN7cutlass13device_kernelIN5flash19enable_sm80_to_sm89INS1_16FlashAttnFwdSm80INS1_25CollectiveMainloopFwdSm80ILi8ELi1ELb0EN4cute5tupleIJNS5_1CILi128EEENS7_ILi48EEENS7_ILi256EEEEEELi256ENS_6half_tEfNS_4arch4Sm80ELb0ELb1ELb0ELb1ELb1ELb1ELb1ELb0EEENS1_21CollectiveEpilogueFwdINS6_IJS8_SA_S9_EEENS6_IJNS7_ILi1EEESI_SI_EEESC_SE_Li256ELb1ELb1ELb0ELb0EEENS1_19SingleTileSchedulerILb1ELb0ELb1ELi128EEEEEEEEEvNT_6ParamsE) ;  /* 0xfffd90a002007950 */ /* 0x004fea0003c3ffff */
        .weak           $__internal_6_$__cuda_sm70_shflsync_idx_p
        .type           $__internal_6_$__cuda_sm70_shflsync_idx_p,@function
        .size           $__internal_6_$__cuda_sm70_shflsync_idx_p,(.L_x_1785 - $__internal_6_$__cuda_sm70_shflsync_idx_p)
$__internal_6_$__cuda_sm70_shflsync_idx_p:
[----:B------:R-:W-:Y:S04]  /*26f60*/  WARPSYNC R189 ;  /* 0x000000bd00007348 */ /* 0x000fe80003800000 */
[----:B------:R1:W2:Y:S02]  /*26f70*/  SHFL.IDX PT, R188, R184, R187, R3 ;  /* 0x000000bbb8bc7389 */ /* 0x0002a400000e0003 */
[----:B-1----:R-:W-:-:S04]  /*26f80*/  MOV R3, 0x0 ;  /* 0x0000000000037802 */ /* 0x002fc80000000f00 */
[----:B--2---:R-:W-:Y:S05]  /*26f90*/  RET.REL.NODEC R2 `(_ZN7cutlass13device_kernelIN5flash19enable_sm80_to_sm89INS1_16FlashAttnFwdSm80INS1_25CollectiveMainloopFwdSm80ILi8ELi1ELb0EN4cute5tupleIJNS5_1CILi128EEENS7_ILi48EEENS7_ILi256EEEEEELi256ENS_6half_tEfNS_4arch4Sm80ELb0ELb1ELb0ELb1ELb1ELb1ELb1ELb0EEENS1_21CollectiveEpilogueFwdINS6_IJS8_SA_S9_EEENS6_IJNS7_ILi1EEESI_SI_EEESC_SE_Li256ELb1ELb1ELb0ELb0EEENS1_19SingleTileSchedulerILb1ELb0ELb1ELi128EEEEEEEEEvNT_6ParamsE) ;  /* 0xfffd906002007950 */ /* 0x004fea0003c3ffff */
.L_x_1453:
        /* <DEDUP_REMOVED lines=14> */
.L_x_1785:


//--------------------- .text._ZN7cutlass13device_kernelIN5flash19enable_sm80_to_sm89INS1_16FlashAttnFwdSm80INS1_25CollectiveMainloopFwdSm80ILi8ELi1ELb0EN4cute5tupleIJNS5_1CILi128EEENS7_ILi96EEENS7_ILi256EEEEEELi256ENS_6half_tEfNS_4arch4Sm80ELb1ELb0ELb0ELb0ELb1ELb0ELb1ELb0EEENS1_21CollectiveEpilogueFwdINS6_IJS8_SA_S9_EEENS6_IJNS7_ILi1EEESI_SI_EEESC_SE_Li256ELb0ELb1ELb0ELb0EEENS1_30DynamicPersistentTileSchedulerILi256ELi256ELb0ELb1ELb0EEEEEEEEEvNT_6ParamsE --------------------------
	.section	.text._ZN7cutlass13device_kernelIN5flash19enable_sm80_to_sm89INS1_16FlashAttnFwdSm80INS1_25CollectiveMainloopFwdSm80ILi8ELi1ELb0EN4cute5tupleIJNS5_1CILi128EEENS7_ILi96EEENS7_ILi256EEEEEELi256ENS_6half_tEfNS_4arch4Sm80ELb1ELb0ELb0ELb0ELb1ELb0ELb1ELb0EEENS1_21CollectiveEpilogueFwdINS6_IJS8_SA_S9_EEENS6_IJNS7_ILi1EEESI_SI_EEESC_SE_Li256ELb0ELb1ELb0ELb0EEENS1_30DynamicPersistentTileSchedulerILi256ELi256ELb0ELb1ELb0EEEEEEEEEvNT_6ParamsE,"ax",@progbits
	.sectioninfo	@"SHI_REGISTERS=255"
	.align	128
.text._ZN7cutlass13device_kernelIN5flash19enable_sm80_to_sm89INS1_16FlashAttnFwdSm80INS1_25CollectiveMainloopFwdSm80ILi8ELi1ELb0EN4cute5tupleIJNS5_1CILi128EEENS7_ILi96EEENS7_ILi256EEEEEELi256ENS_6half_tEfNS_4arch4Sm80ELb1ELb0ELb0ELb0ELb1ELb0ELb1ELb0EEENS1_21CollectiveEpilogueFwdINS6_IJS8_SA_S9_EEENS6_IJNS7_ILi1EEESI_SI_EEESC_SE_Li256ELb0ELb1ELb0ELb0EEENS1_30DynamicPersistentTileSchedulerILi256ELi256ELb0ELb1ELb0EEEEEEEEEvNT_6ParamsE:
        .type           _ZN7cutlass13device_kernelIN5flash19enable_sm80_to_sm89INS1_16FlashAttnFwdSm80INS1_25CollectiveMainloopFwdSm80ILi8ELi1ELb0EN4cute5tupleIJNS5_1CILi128EEENS7_ILi96EEENS7_ILi256EEEEEELi256ENS_6half_tEfNS_4arch4Sm80ELb1ELb0ELb0ELb0ELb1ELb0ELb1ELb0EEENS1_21CollectiveEpilogueFwdINS6_IJS8_SA_S9_EEENS6_IJNS7_ILi1EEESI_SI_EEESC_SE_Li256ELb0ELb1ELb0ELb0EEENS1_30DynamicPersistentTileSchedulerILi256ELi256ELb0ELb1ELb0EEEEEEEEEvNT_6ParamsE,@function
        .size           _ZN7cutlass13device_kernelIN5flash19enable_sm80_to_sm89INS1_16FlashAttnFwdSm80INS1_25CollectiveMainloopFwdSm80ILi8ELi1ELb0EN4cute5tupleIJNS5_1CILi128EEENS7_ILi96EEENS7_ILi256EEEEEELi256ENS_6half_tEfNS_4arch4Sm80ELb1ELb0ELb0ELb0ELb1ELb0ELb1ELb0EEENS1_21CollectiveEpilogueFwdINS6_IJS8_SA_S9_EEENS6_IJNS7_ILi1EEESI_SI_EEESC_SE_Li256ELb0ELb1ELb0ELb0EEENS1_30DynamicPersistentTileSchedulerILi256ELi256ELb0ELb1ELb0EEEEEEEEEvNT_6ParamsE,(.L_x_1789 - _ZN7cutlass13device_kernelIN5flash19enable_sm80_to_sm89INS1_16FlashAttnFwdSm80INS1_25CollectiveMainloopFwdSm80ILi8ELi1ELb0EN4cute5tupleIJNS5_1CILi128EEENS7_ILi96EEENS7_ILi256EEEEEELi256ENS_6half_tEfNS_4arch4Sm80ELb1ELb0ELb0ELb0ELb1ELb0ELb1ELb0EEENS1_21CollectiveEpilogueFwdINS6_IJS8_SA_S9_EEENS6_IJNS7_ILi1EEESI_SI_EEESC_SE_Li256ELb0ELb1ELb0ELb0EEENS1_30DynamicPersistentTileSchedulerILi256ELi256ELb0ELb1ELb0EEEEEEEEEvNT_6ParamsE)
        .other          _ZN7cutlass13device_kernelIN5flash19enable_sm80_to_sm89INS1_16FlashAttnFwdSm80INS1_25CollectiveMainloopFwdSm80ILi8ELi1ELb0EN4cute5tupleIJNS5_1CILi128EEENS7_ILi96EEENS7_ILi256EEEEEELi256ENS_6half_tEfNS_4arch4Sm80ELb1ELb0ELb0ELb0ELb1ELb0ELb1ELb0EEENS1_21CollectiveEpilogueFwdINS6_IJS8_SA_S9_EEENS6_IJNS7_ILi1EEESI_SI_EEESC_SE_Li256ELb0ELb1ELb0ELb0EEENS1_30DynamicPersistentTileSchedulerILi256ELi256ELb0ELb1ELb0EEEEEEEEEvNT_6ParamsE,@"STO_CUDA_ENTRY STV_DEFAULT"
_ZN7cutlass13device_kernelIN5flash19enable_sm80_to_sm89INS1_16FlashAttnFwdSm80INS1_25CollectiveMainloopFwdSm80ILi8ELi1ELb0EN4cute5tupleIJNS5_1CILi128EEENS7_ILi96EEENS7_ILi256EEEEEELi256ENS_6half_tEfNS_4arch4Sm80ELb1ELb0ELb0ELb0ELb1ELb0ELb1ELb0EEENS1_21CollectiveEpilogueFwdINS6_IJS8_SA_S9_EEENS6_IJNS7_ILi1EEESI_SI_EEESC_SE_Li256ELb0ELb1ELb0ELb0EEENS1_30DynamicPersistentTileSchedulerILi256ELi256ELb0ELb1ELb0EEEEEEEEEvNT_6ParamsE:
        /* <DEDUP_REMOVED lines=20> */
[----:B------:R-:W-:Y:S01]  /*0140*/  LOP3.LUT R4, R8, 0xfffffff8, RZ, 0xc0, !PT ;  /* 0xfffffff808047812 */ /* 0x000fe200078ec0ff */
[----:B------:R-:W-:Y:S01]  /*0150*/  IMAD.SHL.U32 R5, R18, 0x40, RZ ;  /* 0x0000004012057824 */ /* 0x000fe200078e00ff */
[----:B------:R-:W-:Y:S02]  /*0160*/  LOP3.LUT R0, R0, 0xfffffffe, RZ, 0xc0, !PT ;  /* 0xfffffffe00007812 */ /* 0x000fe400078ec0ff */
[-C--:B------:R-:W-:Y:S01]  /*0170*/  LEA.HI R10, R13, R19.reuse, RZ, 0x2 ;  /* 0x000000130d0a7211 */ /* 0x080fe200078f10ff */
[----:B------:R-:W-:Y:S01]  /*0180*/  IMAD.IADD R17, R19, 0x1, -R4 ;  /* 0x0000000113117824 */ /* 0x000fe200078e0a04 */
[----:B------:R-:W-:Y:S01]  /*0190*/  LEA.HI R9, R13, R19, RZ, 0x5 ;  /* 0x000000130d097211 */ /* 0x000fe200078f28ff */
[----:B------:R-:W-:Y:S01]  /*01a0*/  IMAD.IADD R12, R3, 0x1, -R0 ;  /* 0x00000001030c7824 */ /* 0x000fe200078e0a00 */
[----:B------:R-:W-:Y:S01]  /*01b0*/  LOP3.LUT R0, R2, 0xfffffff0, RZ, 0xc0, !PT ;  /* 0xfffffff002007812 */ /* 0x000fe200078ec0ff */
[----:B------:R-:W-:Y:S01]  /*01c0*/  IMAD.SHL.U32 R245, R17, 0x8, RZ ;  /* 0x0000000811f57824 */ /* 0x000fe200078e00ff */
[----:B------:R-:W-:-:S02]  /*01d0*/  SHF.R.S32.HI R7, RZ, 0x2, R10 ;  /* 0x00000002ff077819 */ /* 0x000fc4000001140a */
[----:B------:R-:W-:Y:S01]  /*01e0*/  SHF.R.S32.HI R3, RZ, 0x1f, R10 ;  /* 0x0000001fff037819 */ /* 0x000fe2000001140a */
[----:B------:R-:W-:Y:S01]  /*01f0*/  IMAD.IADD R2, R19, 0x1, -R0 ;  /* 0x0000000113027824 */ /* 0x000fe200078e0a00 */
[----:B------:R-:W-:Y:S01]  /*0200*/  LOP3.LUT R0, R5, 0x1c0, RZ, 0xc0, !PT ;  /* 0x000001c005007812 */ /* 0x000fe200078ec0ff */
[----:B------:R-:W-:Y:S01]  /*0210*/  IMAD.SHL.U32 R5, R17, 0x40, RZ ;  /* 0x0000004011057824 */ /* 0x000fe200078e00ff */
[----:B------:R-:W-:Y:S02]  /*0220*/  LEA.HI R3, R3, R7, RZ, 0x3 ;  /* 0x0000000703037211 */ /* 0x000fe400078f18ff */
[----:B------:R-:W-:Y:S02]  /*0230*/  SHF.R.U32.HI R4, RZ, 0x3, R0 ;  /* 0x00000003ff047819 */ /* 0x000fe40000011600 */
[----:B------:R-:W-:Y:S02]  /*0240*/  LOP3.LUT R0, R0, 0x38, R245, 0xf8, !PT ;  /* 0x0000003800007812 */ /* 0x000fe400078ef8f5 */
[----:B------:R-:W-:-:S02]  /*0250*/  SHF.R.S32.HI R6, RZ, 0x1f, R2 ;  /* 0x0000001fff067819 */ /* 0x000fc40000011402 */
[----:B------:R-:W-:Y:S02]  /*0260*/  LOP3.LUT R3, R3, 0xfffffff8, RZ, 0xc0, !PT ;  /* 0xfffffff803037812 */ /* 0x000fe400078ec0ff */
[----:B------:R-:W-:Y:S02]  /*0270*/  LOP3.LUT R11, R0, R4, RZ, 0x3c, !PT ;  /* 0x00000004000b7212 */ /* 0x000fe400078e3cff */
[----:B------:R-:W-:Y:S01]  /*0280*/  LOP3.LUT R0, R5, 0x1c0, RZ, 0xc0, !PT ;  /* 0x000001c005007812 */ /* 0x000fe200078ec0ff */
[----:B------:R-:W-:Y:S01]  /*0290*/  IMAD.IADD R7, R7, 0x1, -R3 ;  /* 0x0000000107077824 */ /* 0x000fe200078e0a03 */
[----:B------:R-:W-:Y:S02]  /*02a0*/  LEA.HI R232, R6, R2, RZ, 0x3 ;  /* 0x0000000206e87211 */ /* 0x000fe400078f18ff */
[----:B------:R-:W-:Y:S02]  /*02b0*/  LOP3.LUT R6, R0, 0x8, R8, 0xf8, !PT ;  /* 0x0000000800067812 */ /* 0x000fe400078ef808 */
[----:B------:R-:W-:-:S02]  /*02c0*/  SHF.R.U32.HI R4, RZ, 0x3, R0 ;  /* 0x00000003ff047819 */ /* 0x000fc40000011600 */
[C---:B------:R-:W-:Y:S01]  /*02d0*/  LOP3.LUT R5, R232.reuse, 0xfffffff8, RZ, 0xc0, !PT ;  /* 0xfffffff8e8057812 */ /* 0x040fe200078ec0ff */
[----:B------:R-:W-:Y:S01]  /*02e0*/  IMAD.SHL.U32 R232, R232, 0x40, RZ ;  /* 0x00000040e8e87824 */ /* 0x000fe200078e00ff */
[----:B------:R-:W-:Y:S02]  /*02f0*/  LOP3.LUT R0, R9, 0xffffffe0, RZ, 0xc0, !PT ;  /* 0xffffffe009007812 */ /* 0x000fe400078ec0ff */
[----:B------:R-:W-:Y:S01]  /*0300*/  LOP3.LUT R3, R7, 0x1, RZ, 0xc0, !PT ;  /* 0x0000000107037812 */ /* 0x000fe200078ec0ff */
[----:B------:R-:W-:Y:S01]  /*0310*/  IMAD.IADD R8, R2, 0x1, -R5 ;  /* 0x0000000102087824 */ /* 0x000fe200078e0a05 */
[--C-:B------:R-:W-:Y:S01]  /*0320*/  SHF.R.S32.HI R239, RZ, 0x5, R9.reuse ;  /* 0x00000005ffef7819 */ /* 0x100fe20000011409 */
[----:B------:R-:W-:Y:S01]  /*0330*/  IMAD.IADD R16, R19, 0x1, -R0 ;  /* 0x0000000113107824 */ /* 0x000fe200078e0a00 */
[----:B------:R-:W-:Y:S02]  /*0340*/  SHF.R.S32.HI R2, RZ, 0x1f, R9 ;  /* 0x0000001fff027819 */ /* 0x000fe40000011409 */
[----:B------:R-:W-:-:S02]  /*0350*/  ISETP.NE.U32.AND P0, PT, R3, 0x1, PT ;  /* 0x000000010300780c */ /* 0x000fc40003f05070 */
[----:B------:R-:W-:Y:S02]  /*0360*/  LOP3.LUT R3, R10, 0xfffffffc, RZ, 0xc0, !PT ;  /* 0xfffffffc0a037812 */ /* 0x000fe400078ec0ff */
[----:B------:R-:W-:Y:S01]  /*0370*/  LEA.HI R0, R2, R239, RZ, 0x3 ;  /* 0x000000ef02007211 */ /* 0x000fe200078f18ff */
[----:B------:R-:W-:Y:S01]  /*0380*/  IMAD.SHL.U32 R2, R8, 0x40, RZ ;  /* 0x0000004008027824 */ /* 0x000fe200078e00ff */
[----:B------:R-:W-:Y:S02]  /*0390*/  SHF.R.S32.HI R10, RZ, 0x1f, R16 ;  /* 0x0000001fff0a7819 */ /* 0x000fe40000011410 */
[----:B------:R-:W-:Y:S01]  /*03a0*/  LOP3.LUT R229, R6, R4, RZ, 0x3c, !PT ;  /* 0x0000000406e57212 */ /* 0x000fe200078e3cff */
[----:B------:R-:W-:Y:S01]  /*03b0*/  IMAD.SHL.U32 R6, R12, 0x8, RZ ;  /* 0x000000080c067824 */ /* 0x000fe200078e00ff */
[----:B------:R-:W-:Y:S01]  /*03c0*/  LOP3.LUT R4, R0, 0xffffff8, RZ, 0xc0, !PT ;  /* 0x0ffffff800047812 */ /* 0x000fe200078ec0ff */
[----:B------:R-:W-:Y:S01]  /*03d0*/  IMAD.IADD R0, R19, 0x1, -R3 ;  /* 0x0000000113007824 */ /* 0x000fe200078e0a03 */
[----:B------:R-:W-:Y:S01]  /*03e0*/  LEA.HI R10, R10, R16, RZ, 0x2 ;  /* 0x000000100a0a7211 */ /* 0x000fe200078f10ff */
[----:B------:R-:W-:Y:S01]  /*03f0*/  IMAD R229, R12, 0x200, R229 ;  /* 0x000002000ce57824 */ /* 0x000fe200078e02e5 */
[----:B------:R-:W-:Y:S01]  /*0400*/  LOP3.LUT R2, R2, 0x1c0, RZ, 0xc0, !PT ;  /* 0x000001c002027812 */ /* 0x000fe200078ec0ff */
[C---:B------:R-:W-:Y:S01]  /*0410*/  IMAD.IADD R4, R239.reuse, 0x1, -R4 ;  /* 0x00000001ef047824 */ /* 0x040fe200078e0a04 */
[----:B------:R-:W-:Y:S01]  /*0420*/  SHF.R.S32.HI R3, RZ, 0x2, R10 ;  /* 0x00000002ff037819 */ /* 0x000fe2000001140a */
[----:B------:R-:W-:Y:S01]  /*0430*/  IMAD.SHL.U32 R239, R239, 0x400, RZ ;  /* 0x00000400efef7824 */ /* 0x000fe200078e00ff */
[----:B------:R-:W-:-:S02]  /*0440*/  LOP3.LUT R6, R2, 0x8, R6, 0xf8, !PT ;  /* 0x0000000802067812 */ /* 0x000fc400078ef806 */
[----:B------:R-:W-:Y:S01]  /*0450*/  SHF.R.U32.HI R5, RZ, 0x3, R2 ;  /* 0x00000003ff057819 */ /* 0x000fe20000011602 */
[----:B------:R-:W-:Y:S01]  /*0460*/  IMAD R15, R4, 0x10, R3 ;  /* 0x00000010040f7824 */ /* 0x000fe200078e0203 */
[----:B------:R-:W-:Y:S01]  /*0470*/  LEA.HI R2, R0, R0, RZ, 0x1 ;  /* 0x0000000000027211 */ /* 0x000fe200078f08ff */
[----:B------:R-:W-:Y:S01]  /*0480*/  IMAD.SHL.U32 R3, R7, 0x40, RZ ;  /* 0x0000004007037824 */ /* 0x000fe200078e00ff */
[----:B------:R-:W-:Y:S02]  /*0490*/  LOP3.LUT R5, R6, R5, RZ, 0x3c, !PT ;  /* 0x0000000506057212 */ /* 0x000fe400078e3cff */
[----:B------:R-:W-:Y:S01]  /*04a0*/  LOP3.LUT R2, R2, 0x1ffffffe, RZ, 0xc0, !PT ;  /* 0x1ffffffe02027812 */ /* 0x000fe200078ec0ff */
[----:B------:R-:W-:Y:S01]  /*04b0*/  STL [R1+0x7c], R15 ;  /* 0x00007c0f01007387 */ /* 0x000fe20000100800 */
[----:B------:R-:W-:Y:S02]  /*04c0*/  LOP3.LUT R3, R3, 0x1c0, RZ, 0xc0, !PT ;  /* 0x000001c003037812 */ /* 0x000fe400078ec0ff */
[----:B------:R-:W-:Y:S01]  /*04d0*/  LOP3.LUT R232, R232, 0xfffffe00, RZ, 0xc0, !PT ;  /* 0xfffffe00e8e87812 */ /* 0x000fe200078ec0ff */
[C---:B------:R-:W-:Y:S01]  /*04e0*/  IMAD.IADD R6, R0.reuse, 0x1, -R2 ;  /* 0x0000000100067824 */ /* 0x040fe200078e0a02 */
[----:B------:R-:W-:Y:S01]  /*04f0*/  STL [R1+0x54], R14 ;  /* 0x0000540e01007387 */ /* 0x000fe20000100800 */
[----:B------:R-:W-:Y:S01]  /*0500*/  IMAD R2, R0, 0x2, R239 ;  /* 0x0000000200027824 */ /* 0x000fe200078e02ef */
[----:B------:R-:W-:-:S02]  /*0510*/  LEA.HI R0, R3, R3, RZ, 0x1d ;  /* 0x0000000303007211 */ /* 0x000fc400078fe8ff */
[----:B------:R-:W-:Y:S02]  /*0520*/  IADD3 R252, R245, 0x40, RZ ;  /* 0x00000040f5fc7810 */ /* 0x000fe40007ffe0ff */
[----:B------:R-:W-:Y:S01]  /*0530*/  R2P PR, R7, 0x6 ;  /* 0x0000000607007804 */ /* 0x000fe20000000000 */
[----:B------:R-:W-:Y:S01]  /*0540*/  IMAD.IADD R4, R2, 0x1, R0 ;  /* 0x0000000102047824 */ /* 0x000fe200078e0200 */
[----:B------:R-:W-:Y:S02]  /*0550*/  LEA.HI R0, R13, R19, RZ, 0x7 ;  /* 0x000000130d007211 */ /* 0x000fe400078f38ff */
[----:B------:R-:W-:Y:S02]  /*0560*/  IADD3 R251, R245, 0x80, RZ ;  /* 0x00000080f5fb7810 */ /* 0x000fe40007ffe0ff */
[----:B------:R-:W-:Y:S01]  /*0570*/  SHF.R.S32.HI R2, RZ, 0x7, R0 ;  /* 0x00000007ff027819 */ /* 0x000fe20000011400 */
[----:B------:R-:W-:Y:S01]  /*0580*/  IMAD R0, R17, 0x20, R18 ;  /* 0x0000002011007824 */ /* 0x000fe200078e0212 */
[----:B------:R-:W-:-:S02]  /*0590*/  IADD3 R2, R245, 0xc0, RZ ;  /* 0x000000c0f5027810 */ /* 0x000fc40007ffe0ff */
[CC--:B------:R-:W-:Y:S02]  /*05a0*/  IADD3 R239, R5.reuse, R232.reuse, R239 ;  /* 0x000000e805ef7210 */ /* 0x0c0fe40007ffe0ef */
[----:B------:R1:W-:Y:S01]  /*05b0*/  STL [R1+0x10], R0 ;  /* 0x0000100001007387 */ /* 0x0003e20000100800 */
[----:B------:R-:W-:Y:S02]  /*05c0*/  LOP3.LUT R232, R5, R232, RZ, 0xfc, !PT ;  /* 0x000000e805e87212 */ /* 0x000fe400078efcff */
[----:B------:R-:W-:Y:S02]  /*05d0*/  SHF.R.S32.HI R5, RZ, 0x1f, R245 ;  /* 0x0000001fff057819 */ /* 0x000fe400000114f5 */
[----:B------:R-:W-:Y:S02]  /*05e0*/  SHF.R.S32.HI R3, RZ, 0x1f, R252 ;  /* 0x0000001fff037819 */ /* 0x000fe400000114fc */
[----:B------:R-:W-:Y:S02]  /*05f0*/  SHF.R.S32.HI R5, RZ, 0x1f, R251 ;  /* 0x0000001fff057819 */ /* 0x000fe400000114fb */
[----:B------:R-:W-:-:S02]  /*0600*/  SHF.R.S32.HI R3, RZ, 0x1f, R2 ;  /* 0x0000001fff037819 */ /* 0x000fc40000011402 */
[----:B------:R-:W-:Y:S02]  /*0610*/  SEL R2, R233, 0xffffffe0, !P1 ;  /* 0xffffffe0e9027807 */ /* 0x000fe40004800000 */
[----:B------:R-:W-:Y:S02]  /*0620*/  LEA R5, R4, 0x80, 0x1 ;  /* 0x0000008004057811 */ /* 0x000fe400078e08ff */
[----:B------:R-:W-:Y:S02]  /*0630*/  SEL R3, R234, 0xffffffc0, !P2 ;  /* 0xffffffc0ea037807 */ /* 0x000fe40005000000 */
[C---:B------:R-:W-:Y:S02]  /*0640*/  IADD3 R4, R5.reuse, -0x10, RZ ;  /* 0xfffffff005047810 */ /* 0x040fe40007ffe0ff */
[----:B------:R-:W-:Y:S02]  /*0650*/  @P0 IADD3 R4, R5, 0x10, RZ ;  /* 0x0000001005040810 */ /* 0x000fe40007ffe0ff */
[----:B------:R-:W-:-:S02]  /*0660*/  LEA.HI R9, R13, R19, RZ, 0x6 ;  /* 0x000000130d097211 */ /* 0x000fc400078f30ff */
[----:B------:R-:W-:Y:S02]  /*0670*/  LOP3.LUT P4, RZ, R8, 0x2, RZ, 0xc0, !PT ;  /* 0x0000000208ff7812 */ /* 0x000fe4000788c0ff */
[----:B-1----:R-:W-:Y:S01]  /*0680*/  LOP3.LUT R0, R10, 0x7ffffffc, RZ, 0xc0, !PT ;  /* 0x7ffffffc0a007812 */ /* 0x002fe200078ec0ff */
[----:B------:R-:W-:Y:S01]  /*0690*/  IMAD.SHL.U32 R9, R9, 0x8, RZ ;  /* 0x0000000809097824 */ /* 0x000fe200078e00ff */
[----:B------:R-:W-:Y:S02]  /*06a0*/  LOP3.LUT P3, RZ, R8, 0x4, RZ, 0xc0, !PT ;  /* 0x0000000408ff7812 */ /* 0x000fe4000786c0ff */
[----:B------:R-:W-:Y:S01]  /*06b0*/  SEL R233, R233, 0xffffffe0, !P4 ;  /* 0xffffffe0e9e97807 */ /* 0x000fe20006000000 */
[----:B------:R-:W-:Y:S01]  /*06c0*/  IMAD.IADD R0, R16, 0x1, -R0 ;  /* 0x0000000110007824 */ /* 0x000fe200078e0a00 */
[----:B------:R-:W-:Y:S02]  /*06d0*/  LEA R239, R239, 0x18100, 0x1 ;  /* 0x00018100efef7811 */ /* 0x000fe400078e08ff */
[----:B------:R-:W-:Y:S01]  /*06e0*/  LEA R232, R232, 0x100, 0x1 ;  /* 0x00000100e8e87811 */ /* 0x000fe200078e08ff */
[----:B------:R-:W-:Y:S01]  /*06f0*/  IMAD.SHL.U32 R7, R0, 0x2, RZ ;  /* 0x0000000200077824 */ /* 0x000fe200078e00ff */
[----:B------:R-:W-:Y:S01]  /*0700*/  SEL R234, R234, 0xffffffc0, !P3 ;  /* 0xffffffc0eaea7807 */ /* 0x000fe20005800000 */
[----:B------:R-:W-:Y:S01]  /*0710*/  IMAD R0, R6, 0x8, R15 ;  /* 0x0000000806007824 */ /* 0x000fe200078e020f */
[----:B------:R-:W-:Y:S01]  /*0720*/  LOP3.LUT R9, R11, 0x7ffffe00, R9, 0xf8, !PT ;  /* 0x7ffffe000b097812 */ /* 0x000fe200078ef809 */
[----:B------:R-:W-:Y:S01]  /*0730*/  IMAD.IADD R6, R5, 0x1, R3 ;  /* 0x0000000105067824 */ /* 0x000fe200078e0203 */
[----:B------:R-:W-:Y:S01]  /*0740*/  STL [R1+0x50], R7 ;  /* 0x0000500701007387 */ /* 0x000fe20000100800 */
[----:B------:R-:W-:Y:S01]  /*0750*/  IMAD.IADD R240, R239, 0x1, R233 ;  /* 0x00000001eff07824 */ /* 0x000fe200078e02e9 */
[----:B------:R-:W-:Y:S01]  /*0760*/  LEA R229, R229, 0xc100, 0x1 ;  /* 0x0000c100e5e57811 */ /* 0x000fe200078e08ff */
[----:B------:R-:W-:Y:S01]  /*0770*/  IMAD.IADD R233, R233, 0x1, R232 ;  /* 0x00000001e9e97824 */ /* 0x000fe200078e02e8 */
[----:B------:R1:W-:Y:S01]  /*0780*/  STL [R1+0x4c], R0 ;  /* 0x00004c0001007387 */ /* 0x0003e20000100800 */
[----:B------:R-:W-:-:S02]  /*0790*/  IMAD.IADD R242, R239, 0x1, R234 ;  /* 0x00000001eff27824 */ /* 0x000fc400078e02ea */
[----:B------:R-:W-:Y:S01]  /*07a0*/  IMAD.IADD R235, R234, 0x1, R232 ;  /* 0x00000001eaeb7824 */ /* 0x000fe200078e02e8 */
[----:B------:R-:W-:Y:S01]  /*07b0*/  STL [R1+0x58], R5 ;  /* 0x0000580501007387 */ /* 0x000fe20000100800 */
[----:B------:R-:W-:Y:S02]  /*07c0*/  IMAD.IADD R241, R240, 0x1, R234 ;  /* 0x00000001f0f17824 */ /* 0x000fe400078e02ea */
[----:B------:R-:W-:Y:S02]  /*07d0*/  IMAD.SHL.U32 R243, R9, 0x2, RZ ;  /* 0x0000000209f37824 */ /* 0x000fe400078e00ff */
[----:B------:R-:W-:Y:S02]  /*07e0*/  IMAD.IADD R234, R234, 0x1, R233 ;  /* 0x00000001eaea7824 */ /* 0x000fe400078e02e9 */
[----:B-1----:R-:W-:-:S05]  /*07f0*/  IMAD.IADD R0, R5, 0x1, R2 ;  /* 0x0000000105007824 */ /* 0x002fca00078e0202 */
[----:B------:R1:W-:Y:S04]  /*0800*/  STL [R1+0x64], R0 ;  /* 0x0000640001007387 */ /* 0x0003e80000100800 */
[----:B------:R-:W-:Y:S01]  /*0810*/  STL [R1+0x74], R6 ;  /* 0x0000740601007387 */ /* 0x000fe20000100800 */
[----:B-1----:R-:W-:-:S05]  /*0820*/  IMAD.IADD R0, R0, 0x1, R3 ;  /* 0x0000000100007824 */ /* 0x002fca00078e0203 */
[----:B------:R1:W-:Y:S04]  /*0830*/  STL [R1+0x70], R0 ;  /* 0x0000700001007387 */ /* 0x0003e80000100800 */
[----:B------:R-:W-:Y:S01]  /*0840*/  STL [R1+0x5c], R4 ;  /* 0x00005c0401007387 */ /* 0x000fe20000100800 */
[--C-:B-1----:R-:W-:Y:S02]  /*0850*/  IMAD.IADD R0, R2, 0x1, R4.reuse ;  /* 0x0000000102007824 */ /* 0x102fe400078e0204 */
[----:B------:R-:W-:-:S05]  /*0860*/  IMAD.IADD R2, R3, 0x1, R4 ;  /* 0x0000000103027824 */ /* 0x000fca00078e0204 */
[----:B------:R-:W-:Y:S04]  /*0870*/  STL [R1+0x6c], R2 ;  /* 0x00006c0201007387 */ /* 0x000fe80000100800 */
[----:B------:R1:W-:Y:S02]  /*0880*/  STL [R1+0x60], R0 ;  /* 0x0000600001007387 */ /* 0x0003e40000100800 */
[----:B-1----:R-:W-:-:S05]  /*0890*/  IMAD.IADD R0, R0, 0x1, R3 ;  /* 0x0000000100007824 */ /* 0x002fca00078e0203 */
[----:B------:R1:W-:Y:S02]  /*08a0*/  STL [R1+0x68], R0 ;  /* 0x0000680001007387 */ /* 0x0003e40000100800 */
.L_x_1527:
[----:B------:R-:W2:Y:S01]  /*08b0*/  LDL R4, [R1+0x54] ;  /* 0x0000540001047983 */ /* 0x000ea20000100800 */
[----:B-1----:R-:W-:Y:S01]  /*08c0*/  IMAD.MOV.U32 R0, RZ, RZ, c[0x0][0x560] ;  /* 0x00015800ff007624 */ /* 0x002fe200078e00ff */
        /* <DEDUP_REMOVED lines=17> */
.L_x_1455:
[----:B------:R-:W-:-:S04]  /*09e0*/  MOV R0, c[0x0][0x554] ;  /* 0x0001550000007a02 */ /* 0x000fc80000000f00 */
[----:B------:R-:W-:Y:S02]  /*09f0*/  ISETP.NE.AND P0, PT, R0, 0x1, PT ;  /* 0x000000010000780c */ /* 0x000fe40003f05270 */
[----:B------:R-:W-:-:S11]  /*0a00*/  MOV R0, R2 ;  /* 0x0000000200007202 */ /* 0x000fd60000000f00 */
[----:B------:R-:W-:-:S05]  /*0a10*/  @P0 IMAD.HI.U32 R4, R2, c[0x0][0x558], RZ ;  /* 0x0001560002040a27 */ /* 0x000fca00078e00ff */
[----:B------:R-:W-:-:S05]  /*0a20*/  @P0 SHF.R.U32.HI R0, RZ, c[0x0][0x55c], R4 ;  /* 0x00015700ff000a19 */ /* 0x000fca0000011604 */
[----:B------:R-:W-:Y:S02]  /*0a30*/  IMAD R4, R0, c[0x0][0x554], RZ ;  /* 0x0001550000047a24 */ /* 0x000fe400078e02ff */
.L_x_1456:
[----:B------:R-:W-:Y:S05]  /*0a40*/  BSYNC B0 ;  /* 0x0000000000007941 */ /* 0x000fea0003800000 */
.L_x_1454:
        /* <DEDUP_REMOVED lines=13> */
[----:B------:R-:W-:Y:S04]  /*0b20*/  STL [R1+0x44], R12 ;  /* 0x0000440c01007387 */ /* 0x000fe80000100800 */
[----:B------:R1:W2:Y:S01]  /*0b30*/  @P0 LDG.E R6, [R2.64] ;  /* 0x0000000602060981 */ /* 0x0002a2000c1e1900 */
[----:B------:R-:W-:Y:S01]  /*0b40*/  IMAD.MOV.U32 R4, RZ, RZ, c[0x0][0x2c4] ;  /* 0x0000b100ff047624 */ /* 0x000fe200078e00ff */
[----:B------:R-:W-:Y:S01]  /*0b50*/  IADD3 R0, R0, c[0x0][0x53c], RZ ;  /* 0x00014f0000007a10 */ /* 0x000fe20007ffe0ff */
[----:B------:R-:W-:Y:S01]  /*0b60*/  CS2R R130, SRZ ;  /* 0x0000000000827805 */ /* 0x000fe2000001ff00 */
[----:B------:R-:W-:Y:S01]  /*0b70*/  CS2R R128, SRZ ;  /* 0x0000000000807805 */ /* 0x000fe2000001ff00 */
[----:B------:R-:W-:Y:S01]  /*0b80*/  CS2R R126, SRZ ;  /* 0x00000000007e7805 */ /* 0x000fe2000001ff00 */
[----:B------:R-:W-:Y:S01]  /*0b90*/  ISETP.NE.AND P2, PT, R4, 0x1, PT ;  /* 0x000000010400780c */ /* 0x000fe20003f45270 */
[----:B------:R-:W-:Y:S01]  /*0ba0*/  IMAD.MOV.U32 R4, RZ, RZ, c[0x0][0x168] ;  /* 0x00005a00ff047624 */ /* 0x000fe200078e00ff */
[----:B------:R-:W-:Y:S01]  /*0bb0*/  SHF.L.U32 R55, R0, 0x7, RZ ;  /* 0x0000000700377819 */ /* 0x000fe200000006ff */
[----:B------:R-:W-:Y:S01]  /*0bc0*/  CS2R R124, SRZ ;  /* 0x00000000007c7805 */ /* 0x000fe2000001ff00 */
[----:B------:R-:W-:Y:S01]  /*0bd0*/  IMAD.MOV.U32 R122, RZ, RZ, RZ ;  /* 0x000000ffff7a7224 */ /* 0x000fe200078e00ff */
[----:B------:R-:W-:Y:S01]  /*0be0*/  CS2R R120, SRZ ;  /* 0x0000000000787805 */ /* 0x000fe2000001ff00 */
[----:B------:R-:W-:Y:S01]  /*0bf0*/  IADD3 R0, R55, 0x7f, RZ ;  /* 0x0000007f37007810 */ /* 0x000fe20007ffe0ff */
[----:B------:R-:W-:Y:S01]  /*0c00*/  STL [R1+0x40], R55 ;  /* 0x0000403701007387 */ /* 0x000fe20000100800 */
[----:B------:R-:W-:Y:S01]  /*0c10*/  IADD3 R4, -R4, 0x60, RZ ;  /* 0x0000006004047810 */ /* 0x000fe20007ffe1ff */
[----:B------:R-:W-:Y:S01]  /*0c20*/  CS2R R116, SRZ ;  /* 0x0000000000747805 */ /* 0x000fe2000001ff00 */
[----:B------:R-:W-:Y:S01]  /*0c30*/  MOV R118, RZ ;  /* 0x000000ff00767202 */ /* 0x000fe20000000f00 */
[----:B------:R-:W-:Y:S01]  /*0c40*/  CS2R R8, SRZ ;  /* 0x0000000000087805 */ /* 0x000fe2000001ff00 */
[----:B------:R-:W-:Y:S01]  /*0c50*/  IMAD.MOV.U32 R114, RZ, RZ, RZ ;  /* 0x000000ffff727224 */ /* 0x000fe200078e00ff */
[----:B------:R-:W-:Y:S01]  /*0c60*/  CS2R R10, SRZ ;  /* 0x00000000000a7805 */ /* 0x000fe2000001ff00 */
[----:B------:R-:W-:Y:S01]  /*0c70*/  IMAD.MOV.U32 R112, RZ, RZ, RZ ;  /* 0x000000ffff707224 */ /* 0x000fe200078e00ff */
[----:B------:R-:W-:Y:S01]  /*0c80*/  MOV R110, RZ ;  /* 0x000000ff006e7202 */ /* 0x000fe20000000f00 */
[----:B------:R-:W-:Y:S01]  /*0c90*/  CS2R R108, SRZ ;  /* 0x00000000006c7805 */ /* 0x000fe2000001ff00 */
[----:B------:R-:W-:Y:S01]  /*0ca0*/  IMAD.MOV.U32 R13, RZ, RZ, RZ ;  /* 0x000000ffff0d7224 */ /* 0x000fe200078e00ff */
[----:B------:R-:W-:Y:S01]  /*0cb0*/  CS2R R14, SRZ ;  /* 0x00000000000e7805 */ /* 0x000fe2000001ff00 */
[----:B-1----:R-:W-:Y:S01]  /*0cc0*/  IMAD.MOV.U32 R2, RZ, RZ, c[0x0][0x2ac] ;  /* 0x0000ab00ff027624 */ /* 0x002fe200078e00ff */
[----:B------:R-:W-:Y:S01]  /*0cd0*/  MOV R104, RZ ;  /* 0x000000ff00687202 */ /* 0x000fe20000000f00 */
[----:B------:R-:W-:Y:S01]  /*0ce0*/  @P2 IMAD.HI.U32 R3, R0, c[0x0][0x2c8], RZ ;  /* 0x0000b20000032a27 */ /* 0x000fe200078e00ff */
[----:B------:R-:W-:Y:S01]  /*0cf0*/  CS2R R16, SRZ ;  /* 0x0000000000107805 */ /* 0x000fe2000001ff00 */
[----:B------:R-:W-:Y:S01]  /*0d00*/  MOV R98, RZ ;  /* 0x000000ff00627202 */ /* 0x000fe20000000f00 */
[----:B------:R-:W-:Y:S01]  /*0d10*/  CS2R R18, SRZ ;  /* 0x0000000000127805 */ /* 0x000fe2000001ff00 */
[----:B------:R-:W-:Y:S01]  /*0d20*/  IMAD.MOV.U32 R106, RZ, RZ, RZ ;  /* 0x000000ffff6a7224 */ /* 0x000fe200078e00ff */
[----:B------:R-:W-:Y:S01]  /*0d30*/  @P2 SHF.R.U32.HI R0, RZ, c[0x0][0x2cc], R3 ;  /* 0x0000b300ff002a19 */ /* 0x000fe20000011603 */
[----:B------:R-:W-:Y:S01]  /*0d40*/  IMAD.MOV.U32 R102, RZ, RZ, RZ ;  /* 0x000000ffff667224 */ /* 0x000fe200078e00ff */
[----:B------:R-:W-:Y:S01]  /*0d50*/  MOV R94, RZ ;  /* 0x000000ff005e7202 */ /* 0x000fe20000000f00 */
        /* <DEDUP_REMOVED lines=36> */
[----:B------:R-:W-:Y:S01]  /*0fa0*/  IMAD.MOV.U32 R162, RZ, RZ, RZ ;  /* 0x000000ffffa27224 */ /* 0x000fe200078e00ff */
[----:B------:R-:W-:Y:S01]  /*0fb0*/  CS2R R46, SRZ ;  /* 0x00000000002e7805 */ /* 0x000fe2000001ff00 */
[----:B------:R-:W-:Y:S01]  /*0fc0*/  MOV R158, RZ ;  /* 0x000000ff009e7202 */ /* 0x000fe20000000f00 */
[----:B------:R-:W-:Y:S01]  /*0fd0*/  CS2R R48, SRZ ;  /* 0x0000000000307805 */ /* 0x000fe2000001ff00 */
[----:B------:R-:W-:Y:S01]  /*0fe0*/  IMAD.MOV.U32 R154, RZ, RZ, RZ ;  /* 0x000000ffff9a7224 */ /* 0x000fe200078e00ff */
        /* <DEDUP_REMOVED lines=20> */
[----:B--2---:R1:W-:Y:S02]  /*1130*/  STL [R1+0x18], R6 ;  /* 0x0000180601007387 */ /* 0x0043e40000100800 */
[----:B-1----:R-:W-:-:S02]  /*1140*/  IMAD R6, R2, c[0x0][0x1d0], RZ ;  /* 0x0000740002067a24 */ /* 0x002fc400078e02ff */
[----:B------:R-:W-:-:S03]  /*1150*/  IMAD R2, R2, c[0x0][0x1d0], R4 ;  /* 0x0000740002027a24 */ /* 0x000fc600078e0204 */
[----:B------:R-:W-:Y:S02]  /*1160*/  IADD3 R3, R6, 0x5f, RZ ;  /* 0x0000005f06037810 */ /* 0x000fe40007ffe0ff */
[----:B------:R-:W-:-:S03]  /*1170*/  IADD3 R2, R2, R0, RZ ;  /* 0x0000000002027210 */ /* 0x000fc60007ffe0ff */
[----:B------:R-:W-:-:S04]  /*1180*/  IMAD.HI R0, R3, 0x2aaaaaab, RZ ;  /* 0x2aaaaaab03007827 */ /* 0x000fc800078e02ff */
[----:B------:R-:W-:Y:S01]  /*1190*/  IMAD.HI R4, R2, 0x2aaaaaab, RZ ;  /* 0x2aaaaaab02047827 */ /* 0x000fe200078e02ff */
[----:B------:R-:W-:-:S03]  /*11a0*/  SHF.R.U32.HI R2, RZ, 0x1f, R0 ;  /* 0x0000001fff027819 */ /* 0x000fc60000011600 */
[----:B------:R-:W-:Y:S01]  /*11b0*/  IMAD.MOV R3, RZ, RZ, -R12 ;  /* 0x000000ffff037224 */ /* 0x000fe200078e0a0c */
[----:B------:R-:W-:Y:S02]  /*11c0*/  SHF.R.U32.HI R6, RZ, 0x1f, R4 ;  /* 0x0000001fff067819 */ /* 0x000fe40000011604 */
[----:B------:R-:W-:Y:S01]  /*11d0*/  LEA.HI.SX32 R0, R0, R2, 0x1c ;  /* 0x0000000200007211 */ /* 0x000fe200078fe2ff */
[----:B------:R-:W-:Y:S01]  /*11e0*/  IMAD R52, R3, c[0x0][0x548], R5 ;  /* 0x0001520003347a24 */ /* 0x000fe200078e0205 */
[----:B------:R-:W-:Y:S01]  /*11f0*/  LEA.HI.SX32 R2, R4, R6, 0x1c ;  /* 0x0000000604027211 */ /* 0x000fe200078fe2ff */
[----:B------:R-:W-:Y:S01]  /*1200*/  IMAD.MOV.U32 R6, RZ, RZ, RZ ;  /* 0x000000ffff067224 */ /* 0x000fe200078e00ff */
[----:B------:R-:W-:Y:S02]  /*1210*/  CS2R R4, SRZ ;  /* 0x0000000000047805 */ /* 0x000fe4000001ff00 */
[----:B------:R-:W-:Y:S01]  /*1220*/  IMNMX R54, R0, R2, PT ;  /* 0x0000000200367217 */ /* 0x000fe20003800200 */
[----:B------:R1:W-:Y:S01]  /*1230*/  STL [R1+0x48], R52 ;  /* 0x0000483401007387 */ /* 0x0003e20000100800 */
[----:B------:R-:W-:-:S02]  /*1240*/  PRMT R0, RZ, 0x7610, R0 ;  /* 0x00007610ff007816 */ /* 0x000fc40000000000 */
[----:B------:R-:W-:Y:S01]  /*1250*/  ISETP.GE.AND P0, PT, R54, 0x1, PT ;  /* 0x000000013600780c */ /* 0x000fe20003f06270 */
[----:B------:R1:W-:-:S12]  /*1260*/  STL [R1+0xc], R54 ;  /* 0x00000c3601007387 */ /* 0x0003d80000100800 */
[----:B------:R-:W-:Y:S05]  /*1270*/  @!P0 BRA `(.L_x_1457) ;  /* 0x00010cd000008947 */ /* 0x000fea0003800000 */
[----:B-1----:R-:W2:Y:S01]  /*1280*/  LDL R54, [R1+0x10] ;  /* 0x0000100001367983 */ /* 0x002ea20000100800 */
[----:B------:R-:W-:-:S04]  /*1290*/  ISETP.NE.U32.AND P0, PT, RZ, c[0x0][0x340], PT ;  /* 0x0000d000ff007a0c */ /* 0x000fc80003f05070 */
[----:B------:R-:W-:-:S13]  /*12a0*/  ISETP.NE.AND.EX P0, PT, RZ, c[0x0][0x344], PT, P0 ;  /* 0x0000d100ff007a0c */ /* 0x000fda0003f05300 */
[----:B------:R-:W-:-:S05]  /*12b0*/  @P0 MOV R2, 0x4 ;  /* 0x0000000400020802 */ /* 0x000fca0000000f00 */
[----:B------:R-:W-:-:S05]  /*12c0*/  @P0 IMAD.WIDE R2, R12, R2, c[0x0][0x340] ;  /* 0x0000d0000c020625 */ /* 0x000fca00078e0202 */
[----:B------:R1:W5:Y:S01]  /*12d0*/  @P0 LDG.E R14, [R2.64] ;  /* 0x00000006020e0981 */ /* 0x000362000c1e1900 */
[----:B------:R-:W-:Y:S02]  /*12e0*/  SHF.R.S32.HI R15, RZ, 0x1f, R52 ;  /* 0x0000001fff0f7819 */ /* 0x000fe40000011434 */
[----:B------:R-:W-:Y:S02]  /*12f0*/  SHF.R.S32.HI R6, RZ, 0x1f, R12 ;  /* 0x0000001fff067819 */ /* 0x000fe4000001140c */
[----:B------:R-:W-:Y:S01]  /*1300*/  ISETP.GE.AND P6, PT, R245, c[0x0][0x198], PT ;  /* 0x00006600f5007a0c */ /* 0x000fe20003fc6270 */
[----:B------:R-:W-:Y:S01]  /*1310*/  IMAD R0, R15, c[0x0][0x1b8], RZ ;  /* 0x00006e000f007a24 */ /* 0x000fe200078e02ff */
[----:B------:R-:W-:Y:S02]  /*1320*/  ISETP.GE.AND P5, PT, R252, c[0x0][0x198], PT ;  /* 0x00006600fc007a0c */ /* 0x000fe40003fa6270 */
[----:B------:R-:W-:Y:S01]  /*1330*/  ISETP.GE.AND P4, PT, R251, c[0x0][0x198], PT ;  /* 0x00006600fb007a0c */ /* 0x000fe20003f86270 */
[----:B------:R-:W-:-:S02]  /*1340*/  IMAD R5, R52, c[0x0][0x1bc], R0 ;  /* 0x00006f0034057a24 */ /* 0x000fc400078e0200 */
[----:B-1----:R-:W-:Y:S01]  /*1350*/  IMAD.WIDE.U32 R2, R52, c[0x0][0x1b8], RZ ;  /* 0x00006e0034027a25 */ /* 0x002fe200078e00ff */
[----:B------:R-:W-:-:S04]  /*1360*/  IADD3 R52, R245, 0xc0, RZ ;  /* 0x000000c0f5347810 */ /* 0x000fc80007ffe0ff */
[----:B------:R-:W-:Y:S01]  /*1370*/  IADD3 R3, R3, R5, RZ ;  /* 0x0000000503037210 */ /* 0x000fe20007ffe0ff */
[----:B------:R-:W-:Y:S01]  /*1380*/  IMAD R5, R6, c[0x0][0x1c0], RZ ;  /* 0x0000700006057a24 */ /* 0x000fe200078e02ff */
[----:B------:R-:W-:-:S03]  /*1390*/  ISETP.GE.AND P3, PT, R52, c[0x0][0x198], PT ;  /* 0x0000660034007a0c */ /* 0x000fc60003f66270 */
[C---:B------:R-:W-:Y:S02]  /*13a0*/  IMAD R6, R12.reuse, c[0x0][0x1c4], R5 ;  /* 0x000071000c067a24 */ /* 0x040fe400078e0205 */
[----:B------:R-:W-:-:S05]  /*13b0*/  IMAD.WIDE.U32 R2, R12, c[0x0][0x1c0], R2 ;  /* 0x000070000c027a25 */ /* 0x000fca00078e0002 */
[----:B------:R-:W-:Y:S02]  /*13c0*/  IADD3 R3, R3, R6, RZ ;  /* 0x0000000603037210 */ /* 0x000fe40007ffe0ff */
[----:B--2---:R-:W-:-:S05]  /*13d0*/  IADD3 R4, R54, R55, RZ ;  /* 0x0000003736047210 */ /* 0x004fca0007ffe0ff */
[----:B------:R-:W-:-:S04]  /*13e0*/  @P2 IMAD.HI.U32 R7, R4, c[0x0][0x2c8], RZ ;  /* 0x0000b20004072a27 */ /* 0x000fc800078e00ff */
[----:B------:R-:W-:Y:S01]  /*13f0*/  IMAD.MOV.U32 R0, RZ, RZ, R4 ;  /* 0x000000ffff007224 */ /* 0x000fe200078e0004 */
[----:B------:R-:W-:-:S04]  /*1400*/  @P2 SHF.R.U32.HI R0, RZ, c[0x0][0x2cc], R7 ;  /* 0x0000b300ff002a19 */ /* 0x000fc80000011607 */
[--C-:B------:R-:W-:Y:S01]  /*1410*/  SHF.R.S32.HI R7, RZ, 0x1f, R0.reuse ;  /* 0x0000001fff077819 */ /* 0x100fe20000011400 */
[----:B------:R-:W-:Y:S02]  /*1420*/  IMAD.MOV R5, RZ, RZ, -R0 ;  /* 0x000000ffff057224 */ /* 0x000fe400078e0a00 */
[----:B------:R-:W-:-:S04]  /*1430*/  IMAD.WIDE.U32 R2, R0, c[0x0][0x1b0], R2 ;  /* 0x00006c0000027a25 */ /* 0x000fc800078e0002 */
[----:B------:R-:W-:Y:S02]  /*1440*/  IMAD R4, R5, c[0x0][0x2c4], R4 ;  /* 0x0000b10005047a24 */ /* 0x000fe400078e0204 */
[----:B------:R-:W-:-:S04]  /*1450*/  IMAD R5, R7, c[0x0][0x1b0], RZ ;  /* 0x00006c0007057a24 */ /* 0x000fc800078e02ff */
[----:B------:R-:W-:Y:S01]  /*1460*/  IMAD R6, R0, c[0x0][0x1b4], R5 ;  /* 0x00006d0000067a24 */ /* 0x000fe200078e0205 */
[----:B------:R-:W-:Y:S01]  /*1470*/  SHF.R.S32.HI R5, RZ, 0x1f, R4 ;  /* 0x0000001fff057819 */ /* 0x000fe20000011404 */
[----:B------:R-:W-:Y:S02]  /*1480*/  @!P0 IMAD.MOV.U32 R14, RZ, RZ, R12 ;  /* 0x000000ffff0e8224 */ /* 0x000fe400078e000c */
[----:B------:R-:W-:Y:S02]  /*1490*/  IMAD.IADD R3, R3, 0x1, R6 ;  /* 0x0000000103037824 */ /* 0x000fe400078e0206 */
[----:B------:R-:W-:Y:S02]  /*14a0*/  IMAD R0, R5, c[0x0][0x1a8], RZ ;  /* 0x00006a0005007a24 */ /* 0x000fe400078e02ff */
[----:B------:R-:W-:-:S04]  /*14b0*/  IMAD.WIDE.U32 R2, R4, c[0x0][0x1a8], R2 ;  /* 0x00006a0004027a25 */ /* 0x000fc800078e0002 */
[----:B------:R-:W-:Y:S01]  /*14c0*/  IMAD R0, R4, c[0x0][0x1ac], R0 ;  /* 0x00006b0004007a24 */ /* 0x000fe200078e0200 */
[----:B------:R-:W-:-:S04]  /*14d0*/  LEA R13, P1, R2, c[0x0][0x160], 0x1 ;  /* 0x00005800020d7a11 */ /* 0x000fc800078208ff */
[----:B------:R-:W-:-:S04]  /*14e0*/  IADD3 R0, R3, R0, RZ ;  /* 0x0000000003007210 */ /* 0x000fc80007ffe0ff */
[----:B------:R-:W-:Y:S01]  /*14f0*/  LEA.HI.X R5, R2, c[0x0][0x164], R0, 0x1, P1 ;  /* 0x0000590002057a11 */ /* 0x000fe200008f0c00 */
[----:B------:R-:W-:Y:S05]  /*1500*/  BRA.DIV ~URZ, `(.L_x_1458) ;  /* 0x00012f327f007947 */ /* 0x000fea000b800000 */
[----:B------:R1:W2:Y:S02]  /*1510*/  SHFL.IDX PT, R4, R5, RZ, 0x181f ;  /* 0x00181fff05047589 */ /* 0x0002a400000e0000 */
.L_x_1528:
[----:B------:R-:W-:Y:S05]  /*1520*/  BRA.DIV ~URZ, `(.L_x_1459) ;  /* 0x00012f827f007947 */ /* 0x000fea000b800000 */
[----:B------:R3:W4:Y:S02]  /*1530*/  SHFL.IDX PT, R0, R13, RZ, 0x181f ;  /* 0x00181fff0d007589 */ /* 0x00072400000e0000 */
.L_x_1529:
[----:B---3--:R-:W3:Y:S04]  /*1540*/  LDL R3, [R1+0x40] ;  /* 0x0000400001037983 */ /* 0x008ee80000100800 */
[----:B------:R-:W1:Y:S01]  /*1550*/  S2R R6, SR_TID.X ;  /* 0x0000000000067919 */ /* 0x000e620000002100 */
[----:B------:R-:W-:-:S04]  /*1560*/  IMAD.MOV.U32 R16, RZ, RZ, c[0x0][0x2c4] ;  /* 0x0000b100ff107624 */ /* 0x000fc800078e00ff */
[----:B------:R-:W-:Y:S01]  /*1570*/  IMAD R16, R16, c[0x0][0x168], RZ ;  /* 0x00005a0010107a24 */ /* 0x000fe200078e02ff */
[----:B-1----:R-:W-:-:S04]  /*1580*/  SHF.R.S32.HI R2, RZ, 0x1f, R6 ;  /* 0x0000001fff027819 */ /* 0x002fc80000011406 */
[----:B------:R-:W-:-:S04]  /*1590*/  LEA.HI R2, R2, R6, RZ, 0x3 ;  /* 0x0000000602027211 */ /* 0x000fc800078f18ff */
[----:B------:R-:W-:Y:S01]  /*15a0*/  SHF.R.S32.HI R2, RZ, 0x3, R2 ;  /* 0x00000003ff027819 */ /* 0x000fe20000011402 */
[----:B------:R-:W-:Y:S04]  /*15b0*/  BSSY B0, `(.L_x_1460) ;  /* 0x0000019000007945 */ /* 0x000fe80003800000 */
[----:B---3--:R-:W-:-:S05]  /*15c0*/  IMAD.IADD R12, R2, 0x1, R3 ;  /* 0x00000001020c7824 */ /* 0x008fca00078e0203 */
[----:B------:R-:W-:-:S13]  /*15d0*/  ISETP.GE.AND P0, PT, R12, R16, PT ;  /* 0x000000100c00720c */ /* 0x000fda0003f06270 */
[----:B------:R-:W-:Y:S05]  /*15e0*/  @P0 BRA `(.L_x_1461) ;  /* 0x0000015000000947 */ /* 0x000fea0003800000 */
[----:B------:R-:W-:Y:S02]  /*15f0*/  SHF.R.S32.HI R2, RZ, 0x1f, R245 ;  /* 0x0000001fff027819 */ /* 0x000fe400000114f5 */
[CC--:B----4-:R-:W-:Y:S02]  /*1600*/  LEA R10, P0, R245.reuse, R0.reuse, 0x1 ;  /* 0x00000000f50a7211 */ /* 0x0d0fe400078008ff */
[----:B------:R-:W-:Y:S02]  /*1610*/  LEA R8, P2, R252, R0, 0x1 ;  /* 0x00000000fc087211 */ /* 0x000fe400078408ff */
[C---:B--2---:R-:W-:Y:S02]  /*1620*/  LEA.HI.X R11, R245.reuse, R4, R2, 0x1, P0 ;  /* 0x00000004f50b7211 */ /* 0x044fe400000f0c02 */
[----:B------:R-:W-:Y:S02]  /*1630*/  SHF.R.S32.HI R2, RZ, 0x1f, R252 ;  /* 0x0000001fff027819 */ /* 0x000fe400000114fc */
[C---:B------:R-:W-:Y:S01]  /*1640*/  IADD3 R17, R245.reuse, 0xc0, RZ ;  /* 0x000000c0f5117810 */ /* 0x040fe20007ffe0ff */
[----:B------:R-:W-:Y:S01]  /*1650*/  @!PT LDS RZ, [RZ] ;  /* 0x00000000fffff984 */ /* 0x000fe20000000800 */
[----:B------:R-:W-:Y:S01]  /*1660*/  @!PT LDS RZ, [RZ] ;  /* 0x00000000fffff984 */ /* 0x000fe20000000800 */
[----:B------:R-:W-:Y:S01]  /*1670*/  @!PT LDS RZ, [RZ] ;  /* 0x00000000fffff984 */ /* 0x000fe20000000800 */
[----:B------:R1:W-:Y:S01]  /*1680*/  LDGSTS.E.BYPASS.LTC128B.128 [R243+0x18100], [R10.64], !P6 ;  /* 0x181000000af37fae */ /* 0x0003e2000f101d46 */
[----:B------:R-:W-:-:S02]  /*1690*/  IADD3 R18, R245, 0xc0, RZ ;  /* 0x000000c0f5127810 */ /* 0x000fc40007ffe0ff */
[----:B------:R-:W-:Y:S02]  /*16a0*/  LEA R6, P1, R251, R0, 0x1 ;  /* 0x00000000fb067211 */ /* 0x000fe400078208ff */
[----:B------:R-:W-:Y:S02]  /*16b0*/  SHF.R.S32.HI R19, RZ, 0x1f, R251 ;  /* 0x0000001fff137819 */ /* 0x000fe400000114fb */
[----:B------:R-:W-:Y:S02]  /*16c0*/  LEA.HI.X R9, R252, R4, R2, 0x1, P2 ;  /* 0x00000004fc097211 */ /* 0x000fe400010f0c02 */
[----:B------:R-:W-:Y:S02]  /*16d0*/  SHF.R.S32.HI R18, RZ, 0x1f, R18 ;  /* 0x0000001fff127819 */ /* 0x000fe40000011412 */
[----:B------:R-:W-:Y:S01]  /*16e0*/  LEA R2, P0, R17, R0, 0x1 ;  /* 0x0000000011027211 */ /* 0x000fe200078008ff */
[----:B------:R1:W-:Y:S01]  /*16f0*/  LDGSTS.E.BYPASS.LTC128B.128 [R243+0x1c100], [R8.64], !P5 ;  /* 0x1c10000008f37fae */ /* 0x0003e2000e901d46 */
[----:B------:R-:W-:-:S02]  /*1700*/  LEA.HI.X R7, R251, R4, R19, 0x1, P1 ;  /* 0x00000004fb077211 */ /* 0x000fc400008f0c13 */
[----:B------:R-:W-:-:S03]  /*1710*/  LEA.HI.X R3, R17, R4, R18, 0x1, P0 ;  /* 0x0000000411037211 */ /* 0x000fc600000f0c12 */
[----:B------:R1:W-:Y:S04]  /*1720*/  LDGSTS.E.BYPASS.LTC128B.128 [R243+0x20100], [R6.64], !P4 ;  /* 0x2010000006f37fae */ /* 0x0003e8000e101d46 */
[----:B------:R1:W-:Y:S02]  /*1730*/  LDGSTS.E.BYPASS.LTC128B.128 [R243+0x24100], [R2.64], !P3 ;  /* 0x2410000002f37fae */ /* 0x0003e4000d901d46 */
.L_x_1461:
[----:B------:R-:W-:Y:S05]  /*1740*/  BSYNC B0 ;  /* 0x0000000000007941 */ /* 0x000fea0003800000 */
.L_x_1460:
[----:B------:R-:W-:Y:S05]  /*1750*/  BRA.DIV ~URZ, `(.L_x_1462) ;  /* 0x00012dc27f007947 */ /* 0x000fea000b800000 */
[----:B--2---:R2:W3:Y:S04]  /*1760*/  SHFL.IDX PT, R4, R5, 0x1, 0x181f ;  /* 0x00381f0005047f89 */ /* 0x0044e800000e0000 */
[----:B----4-:R2:W4:Y:S02]  /*1770*/  SHFL.IDX PT, R0, R13, 0x1, 0x181f ;  /* 0x00381f000d007f89 */ /* 0x01052400000e0000 */
.L_x_1530:
[----:B-1----:R-:W-:Y:S01]  /*1780*/  IADD3 R2, R12, 0x20, RZ ;  /* 0x000000200c027810 */ /* 0x002fe20007ffe0ff */
[----:B------:R-:W-:Y:S03]  /*1790*/  BSSY B0, `(.L_x_1463) ;  /* 0x0000018000007945 */ /* 0x000fe60003800000 */
[----:B------:R-:W-:-:S13]  /*17a0*/  ISETP.GE.AND P0, PT, R2, R16, PT ;  /* 0x000000100200720c */ /* 0x000fda0003f06270 */
[----:B------:R-:W-:Y:S05]  /*17b0*/  @P0 BRA `(.L_x_1464) ;  /* 0x0000015000000947 */ /* 0x000fea0003800000 */
[----:B------:R-:W-:Y:S02]  /*17c0*/  SHF.R.S32.HI R3, RZ, 0x1f, R245 ;  /* 0x0000001fff037819 */ /* 0x000fe400000114f5 */
[C---:B----4-:R-:W-:Y:S02]  /*17d0*/  LEA R10, P0, R245.reuse, R0, 0x1 ;  /* 0x00000000f50a7211 */ /* 0x050fe400078008ff */
[C---:B------:R-:W-:Y:S02]  /*17e0*/  IADD3 R17, R245.reuse, 0xc0, RZ ;  /* 0x000000c0f5117810 */ /* 0x040fe40007ffe0ff */
[C---:B------:R-:W-:Y:S02]  /*17f0*/  IADD3 R18, R245.reuse, 0xc0, RZ ;  /* 0x000000c0f5127810 */ /* 0x040fe40007ffe0ff */
[----:B---3--:R-:W-:Y:S02]  /*1800*/  LEA.HI.X R11, R245, R4, R3, 0x1, P0 ;  /* 0x00000004f50b7211 */ /* 0x008fe400000f0c03 */
[----:B------:R-:W-:-:S02]  /*1810*/  LEA R8, P2, R252, R0, 0x1 ;  /* 0x00000000fc087211 */ /* 0x000fc400078408ff */
[----:B------:R-:W-:Y:S01]  /*1820*/  SHF.R.S32.HI R3, RZ, 0x1f, R252 ;  /* 0x0000001fff037819 */ /* 0x000fe200000114fc */
[----:B------:R-:W-:Y:S01]  /*1830*/  @!PT LDS RZ, [RZ] ;  /* 0x00000000fffff984 */ /* 0x000fe20000000800 */
[----:B------:R-:W-:Y:S01]  /*1840*/  @!PT LDS RZ, [RZ] ;  /* 0x00000000fffff984 */ /* 0x000fe20000000800 */
[----:B------:R-:W-:Y:S01]  /*1850*/  @!PT LDS RZ, [RZ] ;  /* 0x00000000fffff984 */ /* 0x000fe20000000800 */
[----:B------:R1:W-:Y:S01]  /*1860*/  LDGSTS.E.BYPASS.LTC128B.128 [R243+0x19100], [R10.64], !P6 ;  /* 0x191000000af37fae */ /* 0x0003e2000f101d46 */
[-C--:B------:R-:W-:Y:S02]  /*1870*/  LEA R6, P1, R251, R0.reuse, 0x1 ;  /* 0x00000000fb067211 */ /* 0x080fe400078208ff */
[----:B------:R-:W-:Y:S02]  /*1880*/  SHF.R.S32.HI R19, RZ, 0x1f, R251 ;  /* 0x0000001fff137819 */ /* 0x000fe400000114fb */
[----:B------:R-:W-:Y:S02]  /*1890*/  SHF.R.S32.HI R18, RZ, 0x1f, R18 ;  /* 0x0000001fff127819 */ /* 0x000fe40000011412 */
[----:B------:R-:W-:Y:S02]  /*18a0*/  LEA R2, P0, R17, R0, 0x1 ;  /* 0x0000000011027211 */ /* 0x000fe400078008ff */
[----:B------:R-:W-:-:S02]  /*18b0*/  LEA.HI.X R9, R252, R4, R3, 0x1, P2 ;  /* 0x00000004fc097211 */ /* 0x000fc400010f0c03 */
[-C--:B------:R-:W-:Y:S02]  /*18c0*/  LEA.HI.X R7, R251, R4.reuse, R19, 0x1, P1 ;  /* 0x00000004fb077211 */ /* 0x080fe400008f0c13 */
[----:B------:R-:W-:Y:S01]  /*18d0*/  LEA.HI.X R3, R17, R4, R18, 0x1, P0 ;  /* 0x0000000411037211 */ /* 0x000fe200000f0c12 */
[----:B------:R1:W-:Y:S04]  /*18e0*/  LDGSTS.E.BYPASS.LTC128B.128 [R243+0x1d100], [R8.64], !P5 ;  /* 0x1d10000008f37fae */ /* 0x0003e8000e901d46 */
[----:B------:R1:W-:Y:S04]  /*18f0*/  LDGSTS.E.BYPASS.LTC128B.128 [R243+0x21100], [R6.64], !P4 ;  /* 0x2110000006f37fae */ /* 0x0003e8000e101d46 */
[----:B------:R1:W-:Y:S02]  /*1900*/  LDGSTS.E.BYPASS.LTC128B.128 [R243+0x25100], [R2.64], !P3 ;  /* 0x2510000002f37fae */ /* 0x0003e4000d901d46 */
.L_x_1464:
[----:B------:R-:W-:Y:S05]  /*1910*/  BSYNC B0 ;  /* 0x0000000000007941 */ /* 0x000fea0003800000 */
.L_x_1463:
[----:B------:R-:W-:Y:S05]  /*1920*/  BRA.DIV ~URZ, `(.L_x_1465) ;  /* 0x00012cc27f007947 */ /* 0x000fea000b800000 */
[----:B---3--:R3:W1:Y:S02]  /*1930*/  SHFL.IDX PT, R4, R5, 0x2, 0x181f ;  /* 0x00581f0005047f89 */ /* 0x00866400000e0000 */
.L_x_1531:
[----:B------:R-:W-:Y:S05]  /*1940*/  BRA.DIV ~URZ, `(.L_x_1466) ;  /* 0x00012d127f007947 */ /* 0x000fea000b800000 */
[----:B----4-:R4:W2:Y:S02]  /*1950*/  SHFL.IDX PT, R0, R13, 0x2, 0x181f ;  /* 0x00581f000d007f89 */ /* 0x0108a400000e0000 */
.L_x_1532:
[----:B-1----:R-:W-:Y:S01]  /*1960*/  IADD3 R2, R12, 0x40, RZ ;  /* 0x000000400c027810 */ /* 0x002fe20007ffe0ff */
[----:B------:R-:W-:Y:S03]  /*1970*/  BSSY B0, `(.L_x_1467) ;  /* 0x0000018000007945 */ /* 0x000fe60003800000 */
[----:B------:R-:W-:-:S13]  /*1980*/  ISETP.GE.AND P0, PT, R2, R16, PT ;  /* 0x000000100200720c */ /* 0x000fda0003f06270 */
[----:B------:R-:W-:Y:S05]  /*1990*/  @P0 BRA `(.L_x_1468) ;  /* 0x0000015000000947 */ /* 0x000fea0003800000 */
[----:B------:R-:W-:Y:S02]  /*19a0*/  SHF.R.S32.HI R3, RZ, 0x1f, R245 ;  /* 0x0000001fff037819 */ /* 0x000fe400000114f5 */
[C---:B--2---:R-:W-:Y:S02]  /*19b0*/  LEA R10, P0, R245.reuse, R0, 0x1 ;  /* 0x00000000f50a7211 */ /* 0x044fe400078008ff */
[C---:B------:R-:W-:Y:S02]  /*19c0*/  IADD3 R17, R245.reuse, 0xc0, RZ ;  /* 0x000000c0f5117810 */ /* 0x040fe40007ffe0ff */
[C---:B------:R-:W-:Y:S02]  /*19d0*/  IADD3 R18, R245.reuse, 0xc0, RZ ;  /* 0x000000c0f5127810 */ /* 0x040fe40007ffe0ff */
[----:B------:R-:W-:Y:S02]  /*19e0*/  LEA.HI.X R11, R245, R4, R3, 0x1, P0 ;  /* 0x00000004f50b7211 */ /* 0x000fe400000f0c03 */
        /* <DEDUP_REMOVED lines=16> */
.L_x_1468:
[----:B------:R-:W-:Y:S05]  /*1af0*/  BSYNC B0 ;  /* 0x0000000000007941 */ /* 0x000fea0003800000 */
.L_x_1467:
[----:B------:R-:W-:Y:S05]  /*1b00*/  BRA.DIV ~URZ, `(.L_x_1469) ;  /* 0x00012bc27f007947 */ /* 0x000fea000b800000 */
[----:B------:R1:W3:Y:S04]  /*1b10*/  SHFL.IDX PT, R4, R5, 0x3, 0x181f ;  /* 0x00781f0005047f89 */ /* 0x0002e800000e0000 */
[----:B--2---:R1:W2:Y:S02]  /*1b20*/  SHFL.IDX PT, R0, R13, 0x3, 0x181f ;  /* 0x00781f000d007f89 */ /* 0x0042a400000e0000 */
.L_x_1533:
[----:B-1----:R-:W-:Y:S01]  /*1b30*/  IADD3 R2, R12, 0x60, RZ ;  /* 0x000000600c027810 */ /* 0x002fe20007ffe0ff */
[----:B-----5:R-:W-:Y:S01]  /*1b40*/  IMAD.WIDE.U32 R158, R14, c[0x0][0x2b0], RZ ;  /* 0x0000ac000e9e7a25 */ /* 0x020fe200078e00ff */
[----:B------:R-:W-:-:S02]  /*1b50*/  SHF.R.S32.HI R20, RZ, 0x1f, R245 ;  /* 0x0000001fff147819 */ /* 0x000fc400000114f5 */
[----:B------:R-:W-:Y:S02]  /*1b60*/  ISETP.GE.AND P0, PT, R2, R16, PT ;  /* 0x000000100200720c */ /* 0x000fe40003f06270 */
[----:B------:R-:W-:Y:S01]  /*1b70*/  SHF.R.S32.HI R19, RZ, 0x1f, R252 ;  /* 0x0000001fff137819 */ /* 0x000fe200000114fc */
[----:B------:R1:W-:Y:S01]  /*1b80*/  STL.64 [R1+0x28], R158 ;  /* 0x0000289e01007387 */ /* 0x0003e20000100a00 */
[----:B------:R-:W-:Y:S02]  /*1b90*/  SHF.R.S32.HI R18, RZ, 0x1f, R251 ;  /* 0x0000001fff127819 */ /* 0x000fe400000114fb */
[C---:B------:R-:W-:Y:S02]  /*1ba0*/  IADD3 R28, R245.reuse, 0xc0, RZ ;  /* 0x000000c0f51c7810 */ /* 0x040fe40007ffe0ff */
[----:B------:R-:W-:-:S04]  /*1bb0*/  IADD3 R17, R245, 0xc0, RZ ;  /* 0x000000c0f5117810 */ /* 0x000fc80007ffe0ff */
[----:B------:R-:W-:Y:S02]  /*1bc0*/  SHF.R.S32.HI R17, RZ, 0x1f, R17 ;  /* 0x0000001fff117819 */ /* 0x000fe40000011411 */
[----:B--2---:R-:W-:-:S04]  /*1bd0*/  @!P0 LEA R10, P1, R245, R0, 0x1 ;  /* 0x00000000f50a8211 */ /* 0x004fc800078208ff */
[----:B---3--:R-:W-:Y:S02]  /*1be0*/  @!P0 LEA.HI.X R11, R245, R4, R20, 0x1, P1 ;  /* 0x00000004f50b8211 */ /* 0x008fe400008f0c14 */
[----:B------:R-:W-:-:S03]  /*1bf0*/  @!P0 LEA R8, P1, R252, R0, 0x1 ;  /* 0x00000000fc088211 */ /* 0x000fc600078208ff */
[----:B------:R-:W-:Y:S01]  /*1c00*/  @!PT LDS RZ, [RZ] ;  /* 0x00000000fffff984 */ /* 0x000fe20000000800 */
[----:B------:R-:W-:Y:S01]  /*1c10*/  @!PT LDS RZ, [RZ] ;  /* 0x00000000fffff984 */ /* 0x000fe20000000800 */
[----:B------:R-:W-:Y:S01]  /*1c20*/  @!PT LDS RZ, [RZ] ;  /* 0x00000000fffff984 */ /* 0x000fe20000000800 */
[----:B------:R1:W-:Y:S01]  /*1c30*/  @!P0 LDGSTS.E.BYPASS.LTC128B.128 [R243+0x1b100], [R10.64], !P6 ;  /* 0x1b1000000af38fae */ /* 0x0003e2000f101d46 */
[----:B------:R-:W-:Y:S02]  /*1c40*/  @!P0 LEA.HI.X R9, R252, R4, R19, 0x1, P1 ;  /* 0x00000004fc098211 */ /* 0x000fe400008f0c13 */
[----:B------:R-:W-:-:S03]  /*1c50*/  @!P0 LEA R6, P1, R251, R0, 0x1 ;  /* 0x00000000fb068211 */ /* 0x000fc600078208ff */
[----:B------:R1:W-:Y:S01]  /*1c60*/  @!P0 LDGSTS.E.BYPASS.LTC128B.128 [R243+0x1f100], [R8.64], !P5 ;  /* 0x1f10000008f38fae */ /* 0x0003e2000e901d46 */
[----:B------:R-:W-:Y:S02]  /*1c70*/  @!P0 LEA.HI.X R7, R251, R4, R18, 0x1, P1 ;  /* 0x00000004fb078211 */ /* 0x000fe400008f0c12 */
[C---:B------:R-:W-:Y:S02]  /*1c80*/  @!P0 LEA R2, P1, R28.reuse, R0, 0x1 ;  /* 0x000000001c028211 */ /* 0x040fe400078208ff */
[----:B------:R-:W-:Y:S01]  /*1c90*/  SHF.R.S32.HI R0, RZ, 0x1f, R14 ;  /* 0x0000001fff007819 */ /* 0x000fe2000001140e */
[----:B------:R1:W-:Y:S01]  /*1ca0*/  @!P0 LDGSTS.E.BYPASS.LTC128B.128 [R243+0x23100], [R6.64], !P4 ;  /* 0x2310000006f38fae */ /* 0x0003e2000e101d46 */
[----:B------:R-:W-:-:S03]  /*1cb0*/  @!P0 LEA.HI.X R3, R28, R4, R17, 0x1, P1 ;  /* 0x000000041c038211 */ /* 0x000fc600008f0c11 */
[----:B------:R-:W-:Y:S02]  /*1cc0*/  IMAD R0, R0, c[0x0][0x2b0], RZ ;  /* 0x0000ac0000007a24 */ /* 0x000fe400078e02ff */
[----:B------:R1:W-:Y:S02]  /*1cd0*/  @!P0 LDGSTS.E.BYPASS.LTC128B.128 [R243+0x27100], [R2.64], !P3 ;  /* 0x2710000002f38fae */ /* 0x0003e4000d901d46 */
[----:B------:R-:W-:Y:S02]  /*1ce0*/  IMAD R0, R14, c[0x0][0x2b4], R0 ;  /* 0x0000ad000e007a24 */ /* 0x000fe400078e0200 */
[----:B------:R-:W0:Y:S01]  /*1cf0*/  LDGDEPBAR ;  /* 0x00000000000079af */ /* 0x000e220000000000 */
[----:B------:R-:W-:Y:S01]  /*1d00*/  WARPSYNC 0xffffffff ;  /* 0xffffffff00007948 */ /* 0x000fe20003800000 */
[----:B------:R-:W-:-:S05]  /*1d10*/  IMAD.IADD R155, R159, 0x1, R0 ;  /* 0x000000019f9b7824 */ /* 0x000fca00078e0200 */
[----:B------:R1:W-:Y:S02]  /*1d20*/  STL [R1+0x38], R155 ;  /* 0x0000389b01007387 */ /* 0x0003e40000100800 */
[----:B------:R-:W2:Y:S04]  /*1d30*/  LDL R163, [R1+0xc] ;  /* 0x00000c0001a37983 */ /* 0x000ea80000100800 */
[----:B------:R-:W3:Y:S04]  /*1d40*/  LDL R160, [R1+0x10] ;  /* 0x0000100001a07983 */ /* 0x000ee80000100800 */
[----:B------:R-:W5:Y:S01]  /*1d50*/  LDL R161, [R1+0x18] ;  /* 0x0000180001a17983 */ /* 0x000f620000100800 */
[----:B-1----:R-:W-:Y:S02]  /*1d60*/  IMAD.MOV.U32 R6, RZ, RZ, 0x60 ;  /* 0x00000060ff067424 */ /* 0x002fe400078e00ff */
[----:B------:R-:W-:Y:S01]  /*1d70*/  IMAD.MOV.U32 R162, RZ, RZ, c[0x0][0x2b8] ;  /* 0x0000ae00ffa27624 */ /* 0x000fe200078e00ff */
[----:B----4-:R-:W4:Y:S01]  /*1d80*/  LDL R21, [R1+0x48] ;  /* 0x0000480001157983 */ /* 0x010f220000100800 */
[----:B------:R-:W-:-:S03]  /*1d90*/  IMAD.MOV.U32 R5, RZ, RZ, c[0x0][0x2ac] ;  /* 0x0000ab00ff057624 */ /* 0x000fc600078e00ff */
[----:B------:R-:W-:Y:S01]  /*1da0*/  ISETP.NE.AND P1, PT, R162, 0x1, PT ;  /* 0x00000001a200780c */ /* 0x000fe20003f25270 */
[----:B------:R-:W-:Y:S02]  /*1db0*/  IMAD R5, R5, c[0x0][0x1d0], RZ ;  /* 0x0000740005057a24 */ /* 0x000fe400078e02ff */
[----:B------:R-:W-:Y:S01]  /*1dc0*/  IMAD.MOV.U32 R246, RZ, RZ, RZ ;  /* 0x000000fffff67224 */ /* 0x000fe200078e00ff */
[----:B------:R-:W-:Y:S01]  /*1dd0*/  BAR.SYNC.DEFER_BLOCKING 0x0 ;  /* 0x0000000000007b1d */ /* 0x000fe20000010000 */
[----:B--2---:R-:W-:-:S04]  /*1de0*/  IMAD R149, R163, R6, -0x60 ;  /* 0xffffffa0a3957424 */ /* 0x004fc800078e0206 */
[----:B---3--:R-:W-:-:S05]  /*1df0*/  IMAD.IADD R2, R160, 0x1, R149 ;  /* 0x00000001a0027824 */ /* 0x008fca00078e0295 */
[C---:B------:R-:W-:Y:S01]  /*1e00*/  ISETP.GE.AND P0, PT, R2.reuse, R5, PT ;  /* 0x000000050200720c */ /* 0x040fe20003f06270 */
[----:B-----5:R-:W-:-:S03]  /*1e10*/  IMAD.IADD R2, R2, 0x1, R161 ;  /* 0x0000000102027824 */ /* 0x020fc600078e02a1 */
        /* <DEDUP_REMOVED lines=9> */
[----:B------:R-:W-:-:S04]  /*1eb0*/  IMAD.MOV R0, RZ, RZ, -R0 ;  /* 0x000000ffff007224 */ /* 0x000fc800078e0a00 */
[----:B------:R-:W-:Y:S01]  /*1ec0*/  IMAD R248, R0, c[0x0][0x2b8], R2 ;  /* 0x0000ae0000f87a24 */ /* 0x000fe200078e0202 */
[----:B------:R-:W3:Y:S04]  /*1ed0*/  S2R R13, SR_TID.X ;  /* 0x00000000000d7919 */ /* 0x000ee80000002100 */
[----:B------:R-:W-:Y:S01]  /*1ee0*/  SHF.R.S32.HI R10, RZ, 0x1f, R248 ;  /* 0x0000001fff0a7819 */ /* 0x000fe200000114f8 */
[----:B------:R-:W-:-:S04]  /*1ef0*/  IMAD.WIDE.U32 R2, R248, c[0x0][0x1e0], RZ ;  /* 0x00007800f8027a25 */ /* 0x000fc800078e00ff */
[----:B------:R-:W-:-:S04]  /*1f00*/  IMAD R0, R10, c[0x0][0x1e0], RZ ;  /* 0x000078000a007a24 */ /* 0x000fc800078e02ff */
[----:B------:R-:W-:-:S04]  /*1f10*/  IMAD R0, R248, c[0x0][0x1e4], R0 ;  /* 0x00007900f8007a24 */ /* 0x000fc800078e0200 */
[----:B------:R-:W-:Y:S02]  /*1f20*/  IMAD.IADD R3, R3, 0x1, R0 ;  /* 0x0000000103037824 */ /* 0x000fe400078e0200 */
[----:B------:R-:W-:Y:S02]  /*1f30*/  IMAD R0, R15, c[0x0][0x1e8], RZ ;  /* 0x00007a000f007a24 */ /* 0x000fe400078e02ff */
[----:B----4-:R-:W-:-:S04]  /*1f40*/  IMAD.WIDE.U32 R156, R21, c[0x0][0x1e8], RZ ;  /* 0x00007a00159c7a25 */ /* 0x010fc800078e00ff */
[----:B------:R-:W-:Y:S01]  /*1f50*/  IMAD R0, R21, c[0x0][0x1ec], R0 ;  /* 0x00007b0015007a24 */ /* 0x000fe200078e0200 */
[----:B---3--:R-:W-:-:S03]  /*1f60*/  SHF.R.S32.HI R7, RZ, 0x1f, R13 ;  /* 0x0000001fff077819 */ /* 0x008fc6000001140d */
[----:B------:R-:W-:Y:S01]  /*1f70*/  IMAD.IADD R154, R157, 0x1, R0 ;  /* 0x000000019d9a7824 */ /* 0x000fe200078e0200 */
[----:B------:R-:W-:Y:S01]  /*1f80*/  LEA.HI R7, R7, R13, RZ, 0x3 ;  /* 0x0000000d07077211 */ /* 0x000fe200078f18ff */
[----:B------:R-:W-:Y:S02]  /*1f90*/  IMAD.MOV.U32 R148, RZ, RZ, c[0x0][0x2ac] ;  /* 0x0000ab00ff947624 */ /* 0x000fe400078e00ff */
[----:B-1----:R-:W-:Y:S01]  /*1fa0*/  IMAD R5, R163, -0x60, R6 ;  /* 0xffffffa0a3057824 */ /* 0x002fe200078e0206 */
[----:B------:R-:W-:-:S03]  /*1fb0*/  SHF.R.S32.HI R7, RZ, 0x3, R7 ;  /* 0x00000003ff077819 */ /* 0x000fc60000011407 */
[----:B------:R-:W-:-:S04]  /*1fc0*/  IMAD R148, R148, c[0x0][0x1d0], R5 ;  /* 0x0000740094947a24 */ /* 0x000fc800078e0205 */
[----:B------:R-:W-:Y:S02]  /*1fd0*/  IMAD.IADD R26, R148, 0x1, -R7 ;  /* 0x00000001941a7824 */ /* 0x000fe400078e0a07 */
[----:B------:R-:W-:Y:S01]  /*1fe0*/  IMAD.WIDE.U32 R22, R21, c[0x0][0x210], RZ ;  /* 0x0000840015167a25 */ /* 0x000fe200078e00ff */
[----:B------:R-:W-:Y:S04]  /*1ff0*/  STL.64 [R1+0x20], R156 ;  /* 0x0000209c01007387 */ /* 0x000fe80000100a00 */
[----:B------:R-:W-:Y:S04]  /*2000*/  STL [R1+0x1c], R154 ;  /* 0x00001c9a01007387 */ /* 0x000fe80000100800 */
[----:B------:R-:W-:Y:S01]  /*2010*/  STL.64 [R1+0x30], R22 ;  /* 0x0000301601007387 */ /* 0x000fe20000100a00 */
[----:B------:R-:W-:-:S02]  /*2020*/  IMAD.SHL.U32 R151, R252, 0x2, RZ ;  /* 0x00000002fc977824 */ /* 0x000fc400078e00ff */
[----:B------:R-:W-:Y:S01]  /*2030*/  IMAD.SHL.U32 R152, R251, 0x2, RZ ;  /* 0x00000002fb987824 */ /* 0x000fe200078e00ff */
[C---:B------:R-:W-:Y:S01]  /*2040*/  SHF.L.U64.HI R144, R245.reuse, 0x1, R20 ;  /* 0x00000001f5907819 */ /* 0x040fe20000010214 */
[----:B------:R-:W-:Y:S01]  /*2050*/  IMAD.SHL.U32 R150, R245, 0x2, RZ ;  /* 0x00000002f5967824 */ /* 0x000fe200078e00ff */
[----:B------:R-:W-:Y:S02]  /*2060*/  SHF.L.U64.HI R145, R252, 0x1, R19 ;  /* 0x00000001fc917819 */ /* 0x000fe40000010213 */
[----:B------:R-:W-:Y:S02]  /*2070*/  SHF.L.U64.HI R146, R251, 0x1, R18 ;  /* 0x00000001fb927819 */ /* 0x000fe40000010212 */
[----:B------:R-:W-:Y:S01]  /*2080*/  IADD3 R228, R229, 0x20, RZ ;  /* 0x00000020e5e47810 */ /* 0x000fe20007ffe0ff */
[C---:B------:R-:W-:Y:S01]  /*2090*/  IMAD.SHL.U32 R153, R28.reuse, 0x2, RZ ;  /* 0x000000021c997824 */ /* 0x040fe200078e00ff */
[----:B------:R-:W-:Y:S02]  /*20a0*/  SHF.L.U64.HI R147, R28, 0x1, R17 ;  /* 0x000000011c937819 */ /* 0x000fe40000010211 */
[----:B--2---:R-:W-:Y:S01]  /*20b0*/  SHF.R.S32.HI R12, RZ, 0x1f, R246 ;  /* 0x0000001fff0c7819 */ /* 0x004fe200000114f6 */
[----:B------:R-:W-:-:S04]  /*20c0*/  IMAD.WIDE.U32 R2, R246, c[0x0][0x1f0], R2 ;  /* 0x00007c00f6027a25 */ /* 0x000fc800078e0002 */
[----:B------:R-:W-:Y:S01]  /*20d0*/  IMAD R4, R12, c[0x0][0x1f0], RZ ;  /* 0x00007c000c047a24 */ /* 0x000fe200078e02ff */
[----:B------:R-:W-:-:S03]  /*20e0*/  IADD3 R0, P0, R2, R156, RZ ;  /* 0x0000009c02007210 */ /* 0x000fc60007f1e0ff */
[----:B------:R-:W-:-:S05]  /*20f0*/  IMAD R4, R246, c[0x0][0x1f4], R4 ;  /* 0x00007d00f6047a24 */ /* 0x000fca00078e0204 */
[----:B------:R-:W-:Y:S02]  /*2100*/  IADD3.X R2, R154, R3, R4, P0, !PT ;  /* 0x000000039a027210 */ /* 0x000fe400007fe404 */
[----:B------:R-:W-:-:S04]  /*2110*/  LEA R9, P0, R0, c[0x0][0x1c8], 0x1 ;  /* 0x0000720000097a11 */ /* 0x000fc800078008ff */
[----:B------:R-:W-:Y:S02]  /*2120*/  LEA.HI.X R13, R0, c[0x0][0x1cc], R2, 0x1, P0 ;  /* 0x00007300000d7a11 */ /* 0x000fe400000f0c02 */
[----:B------:R-:W1:Y:S01]  /*2130*/  SHFL.IDX PT, R0, R9, RZ, 0x181f ;  /* 0x00181fff09007589 */ /* 0x000e6200000e0000 */
[----:B------:R-:W-:-:S03]  /*2140*/  ISETP.GE.AND P0, PT, R26, 0x1, PT ;  /* 0x000000011a00780c */ /* 0x000fc60003f06270 */
[----:B------:R-:W2:Y:S04]  /*2150*/  SHFL.IDX PT, R2, R13, RZ, 0x181f ;  /* 0x00181fff0d027589 */ /* 0x000ea800000e0000 */
[----:B------:R-:W3:Y:S06]  /*2160*/  SHFL.IDX PT, R8, R9, 0x1, 0x181f ;  /* 0x00381f0009087f89 */ /* 0x000eec00000e0000 */
[----:B------:R-:W-:-:S02]  /*2170*/  @P0 ISETP.GE.AND P3, PT, R245, c[0x0][0x1d4], PT ;  /* 0x00007500f5000a0c */ /* 0x000fc40003f66270 */
[C---:B------:R-:W-:Y:S01]  /*2180*/  @P0 ISETP.GE.AND P4, PT, R252.reuse, c[0x0][0x1d4], PT ;  /* 0x00007500fc000a0c */ /* 0x040fe20003f86270 */
[----:B------:R-:W4:Y:S01]  /*2190*/  SHFL.IDX PT, R11, R13, 0x1, 0x181f ;  /* 0x00381f000d0b7f89 */ /* 0x000f2200000e0000 */
[CC--:B-1----:R-:W-:Y:S02]  /*21a0*/  @P0 LEA R4, P2, R245.reuse, R0.reuse, 0x1 ;  /* 0x00000000f5040211 */ /* 0x0c2fe400078408ff */
[C---:B------:R-:W-:Y:S02]  /*21b0*/  @P0 LEA R6, P1, R252.reuse, R0, 0x1 ;  /* 0x00000000fc060211 */ /* 0x040fe400078208ff */
[-C--:B--2---:R-:W-:Y:S02]  /*21c0*/  @P0 LEA.HI.X R5, R245, R2.reuse, R20, 0x1, P2 ;  /* 0x00000002f5050211 */ /* 0x084fe400010f0c14 */
[----:B------:R-:W-:Y:S02]  /*21d0*/  @P0 LEA.HI.X R7, R252, R2, R19, 0x1, P1 ;  /* 0x00000002fc070211 */ /* 0x000fe400008f0c13 */
[----:B------:R-:W-:Y:S01]  /*21e0*/  ISETP.GE.AND P1, PT, R26, 0x21, PT ;  /* 0x000000211a00780c */ /* 0x000fe20003f26270 */
[----:B------:R1:W-:Y:S01]  /*21f0*/  @P0 LDGSTS.E.BYPASS.LTC128B.128 [R243+0xc100], [R4.64], !P3 ;  /* 0x0c10000004f30fae */ /* 0x0003e2000d901d46 */
[----:B------:R-:W-:-:S03]  /*2200*/  @P0 ISETP.GE.AND P5, PT, R251, c[0x0][0x1d4], PT ;  /* 0x00007500fb000a0c */ /* 0x000fc60003fa6270 */
[----:B------:R2:W-:Y:S01]  /*2210*/  @P0 LDGSTS.E.BYPASS.LTC128B.128 [R243+0xf100], [R6.64], !P4 ;  /* 0x0f10000006f30fae */ /* 0x0005e2000e101d46 */
[----:B------:R-:W-:Y:S02]  /*2220*/  @P0 ISETP.GE.AND P4, PT, R28, c[0x0][0x1d4], PT ;  /* 0x000075001c000a0c */ /* 0x000fe40003f86270 */
[----:B-1----:R-:W-:-:S04]  /*2230*/  @P0 LEA R4, P2, R251, R0, 0x1 ;  /* 0x00000000fb040211 */ /* 0x002fc800078408ff */
[----:B------:R-:W-:Y:S02]  /*2240*/  @P0 LEA.HI.X R5, R251, R2, R18, 0x1, P2 ;  /* 0x00000002fb050211 */ /* 0x000fe400010f0c12 */
[----:B--2---:R-:W-:-:S03]  /*2250*/  @P0 LEA R6, P2, R28, R0, 0x1 ;  /* 0x000000001c060211 */ /* 0x004fc600078408ff */
[----:B------:R3:W-:Y:S01]  /*2260*/  @P0 LDGSTS.E.BYPASS.LTC128B.128 [R243+0x12100], [R4.64], !P5 ;  /* 0x1210000004f30fae */ /* 0x0007e2000e901d46 */
[----:B------:R-:W-:Y:S02]  /*2270*/  @P0 LEA.HI.X R7, R28, R2, R17, 0x1, P2 ;  /* 0x000000021c070211 */ /* 0x000fe400010f0c11 */
[C---:B------:R-:W-:Y:S01]  /*2280*/  @P1 ISETP.GE.AND P2, PT, R245.reuse, c[0x0][0x1d4], PT ;  /* 0x00007500f5001a0c */ /* 0x040fe20003f46270 */
[----:B------:R-:W-:Y:S02]  /*2290*/  IMAD R0, R10, c[0x0][0x208], RZ ;  /* 0x000082000a007a24 */ /* 0x000fe400078e02ff */
[----:B------:R1:W-:Y:S01]  /*22a0*/  @P0 LDGSTS.E.BYPASS.LTC128B.128 [R243+0x15100], [R6.64], !P4 ;  /* 0x1510000006f30fae */ /* 0x0003e2000e101d46 */
[----:B------:R-:W-:Y:S01]  /*22b0*/  @P1 ISETP.GE.AND P4, PT, R252, c[0x0][0x1d4], PT ;  /* 0x00007500fc001a0c */ /* 0x000fe20003f86270 */
[----:B------:R-:W-:Y:S02]  /*22c0*/  IMAD.WIDE.U32 R2, R248, c[0x0][0x208], RZ ;  /* 0x00008200f8027a25 */ /* 0x000fe400078e00ff */
[----:B------:R-:W-:Y:S01]  /*22d0*/  SHFL.IDX PT, R10, R13, 0x2, 0x181f ;  /* 0x00581f000d0a7f89 */ /* 0x000fe200000e0000 */
[----:B---3--:R-:W-:-:S04]  /*22e0*/  @P1 LEA R4, P3, R245, R8, 0x1 ;  /* 0x00000008f5041211 */ /* 0x008fc800078608ff */
[----:B----4-:R-:W-:Y:S01]  /*22f0*/  @P1 LEA.HI.X R5, R245, R11, R20, 0x1, P3 ;  /* 0x0000000bf5051211 */ /* 0x010fe200018f0c14 */
[----:B-1----:R-:W-:Y:S02]  /*2300*/  IMAD R7, R248, c[0x0][0x20c], R0 ;  /* 0x00008300f8077a24 */ /* 0x002fe400078e0200 */
[----:B------:R-:W1:Y:S01]  /*2310*/  SHFL.IDX PT, R0, R9, 0x2, 0x181f ;  /* 0x00581f0009007f89 */ /* 0x000e6200000e0000 */
[----:B------:R-:W-:-:S03]  /*2320*/  @P1 LEA R6, P0, R252, R8, 0x1 ;  /* 0x00000008fc061211 */ /* 0x000fc600078008ff */
[----:B------:R2:W-:Y:S01]  /*2330*/  @P1 LDGSTS.E.BYPASS.LTC128B.128 [R243+0xd100], [R4.64], !P2 ;  /* 0x0d10000004f31fae */ /* 0x0005e2000d101d46 */
[----:B------:R-:W-:Y:S01]  /*2340*/  @P1 ISETP.GE.AND P2, PT, R251, c[0x0][0x1d4], PT ;  /* 0x00007500fb001a0c */ /* 0x000fe20003f46270 */
[----:B------:R-:W-:Y:S01]  /*2350*/  IMAD.IADD R3, R3, 0x1, R7 ;  /* 0x0000000103037824 */ /* 0x000fe200078e0207 */
[----:B------:R-:W-:Y:S02]  /*2360*/  @P1 LEA.HI.X R7, R252, R11, R19, 0x1, P0 ;  /* 0x0000000bfc071211 */ /* 0x000fe400000f0c13 */
[----:B------:R-:W-:-:S03]  /*2370*/  ISETP.GE.AND P0, PT, R26, 0x41, PT ;  /* 0x000000411a00780c */ /* 0x000fc60003f06270 */
[----:B------:R3:W-:Y:S01]  /*2380*/  @P1 LDGSTS.E.BYPASS.LTC128B.128 [R243+0x10100], [R6.64], !P4 ;  /* 0x1010000006f31fae */ /* 0x0007e2000e101d46 */
[----:B------:R-:W-:Y:S01]  /*2390*/  @P1 ISETP.GE.AND P4, PT, R28, c[0x0][0x1d4], PT ;  /* 0x000075001c001a0c */ /* 0x000fe20003f86270 */
[----:B------:R-:W-:Y:S01]  /*23a0*/  IMAD.WIDE.U32 R2, R246, c[0x0][0x218], R2 ;  /* 0x00008600f6027a25 */ /* 0x000fe200078e0002 */
[----:B--2---:R-:W-:-:S04]  /*23b0*/  @P1 LEA R4, P3, R251, R8, 0x1 ;  /* 0x00000008fb041211 */ /* 0x004fc800078608ff */
[----:B------:R-:W-:Y:S01]  /*23c0*/  @P1 LEA.HI.X R5, R251, R11, R18, 0x1, P3 ;  /* 0x0000000bfb051211 */ /* 0x000fe200018f0c12 */
[----:B---3--:R-:W-:-:S04]  /*23d0*/  IMAD R6, R15, c[0x0][0x210], RZ ;  /* 0x000084000f067a24 */ /* 0x008fc800078e02ff */
[----:B------:R2:W-:Y:S02]  /*23e0*/  @P1 LDGSTS.E.BYPASS.LTC128B.128 [R243+0x13100], [R4.64], !P2 ;  /* 0x1310000004f31fae */ /* 0x0005e4000d101d46 */
[----:B--2---:R-:W-:Y:S01]  /*23f0*/  IMAD R5, R21, c[0x0][0x214], R6 ;  /* 0x0000850015057a24 */ /* 0x004fe200078e0206 */
[----:B------:R-:W-:Y:S01]  /*2400*/  @P1 LEA R6, P3, R28, R8, 0x1 ;  /* 0x000000081c061211 */ /* 0x000fe200078608ff */
[----:B------:R-:W-:Y:S01]  /*2410*/  IMAD R8, R12, c[0x0][0x218], RZ ;  /* 0x000086000c087a24 */ /* 0x000fe200078e02ff */
[C---:B-1----:R-:W-:Y:S02]  /*2420*/  @P0 LEA R4, P2, R245.reuse, R0, 0x1 ;  /* 0x00000000f5040211 */ /* 0x042fe400078408ff */
[----:B------:R-:W-:Y:S02]  /*2430*/  @P1 LEA.HI.X R7, R28, R11, R17, 0x1, P3 ;  /* 0x0000000b1c071211 */ /* 0x000fe400018f0c11 */
[----:B------:R-:W-:Y:S01]  /*2440*/  @P0 ISETP.GE.AND P3, PT, R245, c[0x0][0x1d4], PT ;  /* 0x00007500f5000a0c */ /* 0x000fe20003f66270 */
[----:B------:R-:W-:Y:S01]  /*2450*/  IMAD.IADD R9, R23, 0x1, R5 ;  /* 0x0000000117097824 */ /* 0x000fe200078e0205 */
[----:B------:R-:W-:Y:S01]  /*2460*/  @P0 LEA.HI.X R5, R245, R10, R20, 0x1, P2 ;  /* 0x0000000af5050211 */ /* 0x000fe200010f0c14 */
[----:B------:R-:W-:Y:S01]  /*2470*/  IMAD R8, R246, c[0x0][0x21c], R8 ;  /* 0x00008700f6087a24 */ /* 0x000fe200078e0208 */
[----:B------:R-:W-:Y:S01]  /*2480*/  IADD3 R2, P2, R2, R22, RZ ;  /* 0x0000001602027210 */ /* 0x000fe20007f5e0ff */
[----:B------:R-:W1:Y:S03]  /*2490*/  S2R R21, SR_TID.X ;  /* 0x0000000000157919 */ /* 0x000e660000002100 */
[----:B------:R-:W-:Y:S01]  /*24a0*/  IADD3.X R3, R9, R3, R8, P2, !PT ;  /* 0x0000000309037210 */ /* 0x000fe200017fe408 */
[----:B------:R2:W-:Y:S01]  /*24b0*/  @P1 LDGSTS.E.BYPASS.LTC128B.128 [R243+0x16100], [R6.64], !P4 ;  /* 0x1610000006f31fae */ /* 0x0005e2000e101d46 */
[----:B------:R-:W-:-:S02]  /*24c0*/  @P0 LEA R8, P2, R252, R0, 0x1 ;  /* 0x00000000fc080211 */ /* 0x000fc400078408ff */
[----:B------:R-:W-:Y:S01]  /*24d0*/  LEA R13, P1, R2, c[0x0][0x1f8], 0x1 ;  /* 0x00007e00020d7a11 */ /* 0x000fe200078208ff */
[----:B------:R3:W-:Y:S01]  /*24e0*/  STL [R1+0x3c], R9 ;  /* 0x00003c0901007387 */ /* 0x0007e20000100800 */
[----:B------:R-:W-:Y:S02]  /*24f0*/  @P0 ISETP.GE.AND P4, PT, R252, c[0x0][0x1d4], PT ;  /* 0x00007500fc000a0c */ /* 0x000fe40003f86270 */
[----:B------:R-:W-:Y:S01]  /*2500*/  LEA.HI.X R27, R2, c[0x0][0x1fc], R3, 0x1, P1 ;  /* 0x00007f00021b7a11 */ /* 0x000fe200008f0c03 */
[----:B------:R4:W-:Y:S01]  /*2510*/  @P0 LDGSTS.E.BYPASS.LTC128B.128 [R243+0xe100], [R4.64], !P3 ;  /* 0x0e10000004f30fae */ /* 0x0009e2000d901d46 */
[----:B------:R-:W-:Y:S02]  /*2520*/  @P0 ISETP.GE.AND P1, PT, R28, c[0x0][0x1d4], PT ;  /* 0x000075001c000a0c */ /* 0x000fe40003f26270 */
[----:B--2---:R-:W-:Y:S02]  /*2530*/  @P0 LEA R6, P3, R251, R0, 0x1 ;  /* 0x00000000fb060211 */ /* 0x004fe400078608ff */
[----:B---3--:R-:W-:-:S02]  /*2540*/  @P0 LEA.HI.X R9, R252, R10, R19, 0x1, P2 ;  /* 0x0000000afc090211 */ /* 0x008fc400010f0c13 */
[C---:B------:R-:W-:Y:S02]  /*2550*/  @P0 ISETP.GE.AND P2, PT, R251.reuse, c[0x0][0x1d4], PT ;  /* 0x00007500fb000a0c */ /* 0x040fe40003f46270 */
[----:B------:R-:W-:Y:S01]  /*2560*/  @P0 LEA.HI.X R7, R251, R10, R18, 0x1, P3 ;  /* 0x0000000afb070211 */ /* 0x000fe200018f0c12 */
[----:B------:R2:W-:Y:S01]  /*2570*/  @P0 LDGSTS.E.BYPASS.LTC128B.128 [R243+0x11100], [R8.64], !P4 ;  /* 0x1110000008f30fae */ /* 0x0005e2000e101d46 */
[----:B----4-:R-:W-:-:S04]  /*2580*/  @P0 LEA R4, P3, R28, R0, 0x1 ;  /* 0x000000001c040211 */ /* 0x010fc800078608ff */
[----:B------:R-:W-:Y:S02]  /*2590*/  @P0 LEA.HI.X R5, R28, R10, R17, 0x1, P3 ;  /* 0x0000000a1c050211 */ /* 0x000fe400018f0c11 */
[----:B-1----:R-:W-:-:S03]  /*25a0*/  SHF.R.S32.HI R14, RZ, 0x1f, R21 ;  /* 0x0000001fff0e7819 */ /* 0x002fc60000011415 */
[----:B------:R1:W-:Y:S04]  /*25b0*/  @P0 LDGSTS.E.BYPASS.LTC128B.128 [R243+0x14100], [R6.64], !P2 ;  /* 0x1410000006f30fae */ /* 0x0003e8000d101d46 */
[----:B------:R1:W-:Y:S04]  /*25c0*/  @P0 LDGSTS.E.BYPASS.LTC128B.128 [R243+0x17100], [R4.64], !P1 ;  /* 0x1710000004f30fae */ /* 0x0003e8000c901d46 */
[----:B------:R-:W0:Y:S01]  /*25d0*/  LDGDEPBAR ;  /* 0x00000000000079af */ /* 0x000e220000000000 */
[----:B------:R-:W-:-:S03]  /*25e0*/  LEA.HI R14, R14, R21, RZ, 0x3 ;  /* 0x000000150e0e7211 */ /* 0x000fc600078f18ff */
[----:B------:R-:W3:Y:S01]  /*25f0*/  SHFL.IDX PT, R0, R13, RZ, 0x181f ;  /* 0x00181fff0d007589 */ /* 0x000ee200000e0000 */
[----:B------:R-:W-:-:S03]  /*2600*/  LOP3.LUT R14, R14, 0xfffffff8, RZ, 0xc0, !PT ;  /* 0xfffffff80e0e7812 */ /* 0x000fc600078ec0ff */
[----:B------:R-:W4:Y:S04]  /*2610*/  SHFL.IDX PT, R2, R27, RZ, 0x181f ;  /* 0x00181fff1b027589 */ /* 0x000f2800000e0000 */
[----:B------:R-:W5:Y:S01]  /*2620*/  SHFL.IDX PT, R12, R13, 0x1, 0x181f ;  /* 0x00381f000d0c7f89 */ /* 0x000f6200000e0000 */
[----:B------:R-:W-:-:S03]  /*2630*/  IMAD.IADD R14, R21, 0x1, -R14 ;  /* 0x00000001150e7824 */ /* 0x000fc600078e0a0e */
[----:B------:R-:W1:Y:S02]  /*2640*/  SHFL.IDX PT, R3, R27, 0x1, 0x181f ;  /* 0x00381f001b037f89 */ /* 0x000e6400000e0000 */
[----:B------:R-:W-:Y:S01]  /*2650*/  R2P PR, R14, 0x6 ;  /* 0x000000060e007804 */ /* 0x000fe20000000000 */
[----:B------:R-:W-:-:S04]  /*2660*/  DEPBAR.LE SB0, 0x1 ;  /* 0x000080400000791a */ /* 0x000fc80000000000 */
[----:B------:R-:W-:-:S04]  /*2670*/  DEPBAR.LE SB0, 0x0 ;  /* 0x000080000000791a */ /* 0x000fc80000000000 */
[----:B------:R-:W-:Y:S01]  /*2680*/  BAR.SYNC.DEFER_BLOCKING 0x0 ;  /* 0x0000000000007b1d */ /* 0x000fe20000010000 */
[CC--:B---3--:R-:W-:Y:S02]  /*2690*/  IADD3 R20, P0, R0.reuse, R151.reuse, RZ ;  /* 0x0000009700147210 */ /* 0x0c8fe40007f1e0ff */
[----:B------:R-:W-:Y:S02]  /*26a0*/  IADD3 R18, P4, R0, R152, RZ ;  /* 0x0000009800127210 */ /* 0x000fe40007f9e0ff */
[----:B------:R-:W-:Y:S01]  /*26b0*/  @P1 IADD3 R228, R229, -0x20, RZ ;  /* 0xffffffe0e5e41810 */ /* 0x000fe20007ffe0ff */
[----:B----4-:R-:W-:Y:S01]  /*26c0*/  IMAD.X R21, R2, 0x1, R145, P0 ;  /* 0x0000000102157824 */ /* 0x010fe200000e0691 */
[----:B-----5:R-:W-:Y:S01]  /*26d0*/  IADD3 R14, P1, R12, R150, RZ ;  /* 0x000000960c0e7210 */ /* 0x020fe20007f3e0ff */
[----:B------:R-:W-:Y:S01]  /*26e0*/  IMAD.X R19, R2, 0x1, R146, P4 ;  /* 0x0000000102137824 */ /* 0x000fe200020e0692 */
[----:B------:R-:W-:Y:S02]  /*26f0*/  IADD3 R24, P0, R12, R151, RZ ;  /* 0x000000970c187210 */ /* 0x000fe40007f1e0ff */
[----:B------:R-:W-:-:S02]  /*2700*/  ISETP.GE.AND P5, PT, R245, c[0x0][0x1d4], PT ;  /* 0x00007500f5007a0c */ /* 0x000fc40003fa6270 */
[----:B------:R-:W-:Y:S01]  /*2710*/  ISETP.GE.AND P4, PT, R252, c[0x0][0x1d4], PT ;  /* 0x00007500fc007a0c */ /* 0x000fe20003f86270 */
[C-C-:B-1----:R-:W-:Y:S01]  /*2720*/  IMAD.X R15, R3.reuse, 0x1, R144.reuse, P1 ;  /* 0x00000001030f7824 */ /* 0x142fe200008e0690 */
[----:B------:R-:W-:Y:S01]  /*2730*/  IADD3 R22, P3, R0, R150, RZ ;  /* 0x0000009600167210 */ /* 0x000fe20007f7e0ff */
[----:B------:R-:W-:Y:S01]  /*2740*/  IMAD.X R25, R3, 0x1, R145, P0 ;  /* 0x0000000103197824 */ /* 0x000fe200000e0691 */
[C---:B------:R-:W-:Y:S02]  /*2750*/  ISETP.LT.OR P1, PT, R26.reuse, 0x1, P5 ;  /* 0x000000011a00780c */ /* 0x040fe40002f21670 */
[----:B------:R-:W-:Y:S01]  /*2760*/  ISETP.LT.OR P0, PT, R26, 0x1, P4 ;  /* 0x000000011a00780c */ /* 0x000fe20002701670 */
[----:B------:R-:W-:Y:S01]  /*2770*/  IMAD.X R23, R2, 0x1, R144, P3 ;  /* 0x0000000102177824 */ /* 0x000fe200018e0690 */
[----:B------:R-:W-:Y:S01]  /*2780*/  IADD3 R16, P3, R0, R153, RZ ;  /* 0x0000009900107210 */ /* 0x000fe20007f7e0ff */
[----:B------:R-:W-:Y:S04]  /*2790*/  LDSM.16.M88.4 R4, [R239] ;  /* 0x00000000ef04783b */ /* 0x000fe80000000200 */
[----:B------:R-:W-:Y:S01]  /*27a0*/  IMAD.X R17, R2, 0x1, R147, P3 ;  /* 0x0000000102117824 */ /* 0x000fe200018e0693 */
[----:B------:R-:W-:Y:S01]  /*27b0*/  ISETP.GE.AND P3, PT, R251, c[0x0][0x1d4], PT ;  /* 0x00007500fb007a0c */ /* 0x000fe20003f66270 */
[----:B------:R-:W-:Y:S04]  /*27c0*/  LDSM.16.M88.4 R32, [R229] ;  /* 0x00000000e520783b */ /* 0x000fe80000000200 */
[----:B------:R-:W-:Y:S04]  /*27d0*/  LDSM.16.M88.4 R40, [R229+0x800] ;  /* 0x00080000e528783b */ /* 0x000fe80000000200 */
[----:B------:R-:W-:Y:S04]  /*27e0*/  LDSM.16.M88.4 R56, [R229+0x1000] ;  /* 0x00100000e538783b */ /* 0x000fe80000000200 */
[----:B------:R-:W-:Y:S04]  /*27f0*/  LDSM.16.M88.4 R48, [R229+0x1800] ;  /* 0x00180000e530783b */ /* 0x000fe80000000200 */
[----:B------:R-:W-:Y:S04]  /*2800*/  LDSM.16.M88.4 R68, [R229+0x2000] ;  /* 0x00200000e544783b */ /* 0x000fe80000000200 */
[----:B------:R-:W-:Y:S04]  /*2810*/  LDSM.16.M88.4 R72, [R229+0x2800] ;  /* 0x00280000e548783b */ /* 0x000fe80000000200 */
[----:B--2---:R-:W-:Y:S04]  /*2820*/  LDSM.16.M88.4 R8, [R240] ;  /* 0x00000000f008783b */ /* 0x004fe80000000200 */
[----:B------:R-:W-:Y:S04]  /*2830*/  LDSM.16.M88.4 R64, [R228] ;  /* 0x00000000e440783b */ /* 0x000fe80000000200 */
[----:B------:R-:W-:Y:S04]  /*2840*/  LDSM.16.M88.4 R60, [R228+0x800] ;  /* 0x00080000e43c783b */ /* 0x000fe80000000200 */
[----:B------:R-:W-:Y:S04]  /*2850*/  LDSM.16.M88.4 R80, [R228+0x1000] ;  /* 0x00100000e450783b */ /* 0x000fe80000000200 */
[----:B------:R-:W-:Y:S04]  /*2860*/  LDSM.16.M88.4 R112, [R228+0x1800] ;  /* 0x00180000e470783b */ /* 0x000fe80000000200 */
[----:B------:R-:W-:Y:S04]  /*2870*/  LDSM.16.M88.4 R116, [R228+0x2000] ;  /* 0x00200000e474783b */ /* 0x000fe80000000200 */
[----:B------:R-:W-:Y:S04]  /*2880*/  LDSM.16.M88.4 R120, [R228+0x2800] ;  /* 0x00280000e478783b */ /* 0x000fe80000000200 */
[----:B------:R-:W-:Y:S01]  /*2890*/  @!PT LDS RZ, [RZ] ;  /* 0x00000000fffff984 */ /* 0x000fe20000000800 */
[----:B------:R-:W-:Y:S01]  /*28a0*/  @!PT LDS RZ, [RZ] ;  /* 0x00000000fffff984 */ /* 0x000fe20000000800 */
[----:B------:R-:W-:Y:S01]  /*28b0*/  @!PT LDS RZ, [RZ] ;  /* 0x00000000fffff984 */ /* 0x000fe20000000800 */
[----:B------:R1:W-:Y:S04]  /*28c0*/  LDGSTS.E.BYPASS.LTC128B.128 [R243+0x100], [R22.64], !P1 ;  /* 0x0010000016f37fae */ /* 0x0003e8000c901d46 */
[----:B------:R1:W-:Y:S01]  /*28d0*/  LDGSTS.E.BYPASS.LTC128B.128 [R243+0x3100], [R20.64], !P0 ;  /* 0x0310000014f37fae */ /* 0x0003e2000c101d46 */
[----:B------:R-:W-:-:S02]  /*28e0*/  ISETP.LT.OR P0, PT, R26, 0x1, P3 ;  /* 0x000000011a00780c */ /* 0x000fc40001f01670 */
[----:B------:R-:W-:-:S11]  /*28f0*/  ISETP.GE.AND P1, PT, R28, c[0x0][0x1d4], PT ;  /* 0x000075001c007a0c */ /* 0x000fd60003f26270 */
[----:B------:R2:W-:Y:S01]  /*2900*/  LDGSTS.E.BYPASS.LTC128B.128 [R243+0x6100], [R18.64], !P0 ;  /* 0x0610000012f37fae */ /* 0x0005e2000c101d46 */
[----:B------:R-:W-:-:S13]  /*2910*/  ISETP.LT.OR P0, PT, R26, 0x1, P1 ;  /* 0x000000011a00780c */ /* 0x000fda0000f01670 */
[----:B------:R3:W-:Y:S04]  /*2920*/  LDGSTS.E.BYPASS.LTC128B.128 [R243+0x9100], [R16.64], !P0 ;  /* 0x0910000010f37fae */ /* 0x0007e8000c101d46 */
[----:B------:R-:W4:Y:S01]  /*2930*/  SHFL.IDX PT, R0, R13, 0x2, 0x181f ;  /* 0x00581f000d007f89 */ /* 0x000f2200000e0000 */
[----:B---3--:R-:W-:-:S05]  /*2940*/  IADD3 R16, P0, R12, R152, RZ ;  /* 0x000000980c107210 */ /* 0x008fca0007f1e0ff */
[----:B------:R-:W-:Y:S01]  /*2950*/  IMAD.X R17, R3, 0x1, R146, P0 ;  /* 0x0000000103117824 */ /* 0x000fe200000e0692 */
[----:B------:R-:W-:Y:S01]  /*2960*/  ISETP.LT.OR P0, PT, R26, 0x21, P5 ;  /* 0x000000211a00780c */ /* 0x000fe20002f01670 */
[----:B------:R-:W3:-:S12]  /*2970*/  SHFL.IDX PT, R2, R27, 0x2, 0x181f ;  /* 0x00581f001b027f89 */ /* 0x000ed800000e0000 */
[----:B------:R5:W-:Y:S02]  /*2980*/  LDGSTS.E.BYPASS.LTC128B.128 [R243+0x1100], [R14.64], !P0 ;  /* 0x011000000ef37fae */ /* 0x000be4000c101d46 */
[----:B-----5:R-:W-:-:S05]  /*2990*/  IADD3 R14, P0, R12, R153, RZ ;  /* 0x000000990c0e7210 */ /* 0x020fca0007f1e0ff */
[----:B------:R-:W-:Y:S01]  /*29a0*/  IMAD.X R15, R3, 0x1, R147, P0 ;  /* 0x00000001030f7824 */ /* 0x000fe200000e0693 */
[----:B------:R-:W-:-:S13]  /*29b0*/  ISETP.LT.OR P0, PT, R26, 0x21, P4 ;  /* 0x000000211a00780c */ /* 0x000fda0002701670 */
[----:B------:R5:W-:Y:S01]  /*29c0*/  LDGSTS.E.BYPASS.LTC128B.128 [R243+0x4100], [R24.64], !P0 ;  /* 0x0410000018f37fae */ /* 0x000be2000c101d46 */
[----:B----4-:R-:W-:-:S05]  /*29d0*/  IADD3 R12, P0, R0, R150, RZ ;  /* 0x00000096000c7210 */ /* 0x010fca0007f1e0ff */
[----:B---3--:R-:W-:Y:S01]  /*29e0*/  IMAD.X R13, R2, 0x1, R144, P0 ;  /* 0x00000001020d7824 */ /* 0x008fe200000e0690 */
[----:B------:R-:W-:-:S13]  /*29f0*/  ISETP.LT.OR P0, PT, R26, 0x21, P3 ;  /* 0x000000211a00780c */ /* 0x000fda0001f01670 */
[----:B------:R3:W-:Y:S01]  /*2a00*/  LDGSTS.E.BYPASS.LTC128B.128 [R243+0x7100], [R16.64], !P0 ;  /* 0x0710000010f37fae */ /* 0x0007e2000c101d46 */
[----:B------:R-:W-:Y:S01]  /*2a10*/  HMMA.16816.F32 R36, R4, R32, RZ ;  /* 0x000000200424723c */ /* 0x000fe200000018ff */
[----:B---3--:R-:W-:-:S05]  /*2a20*/  IADD3 R16, P0, R0, R151, RZ ;  /* 0x0000009700107210 */ /* 0x008fca0007f1e0ff */
[----:B------:R-:W-:Y:S01]  /*2a30*/  IMAD.X R17, R2, 0x1, R145, P0 ;  /* 0x0000000102117824 */ /* 0x000fe200000e0691 */
[C---:B------:R-:W-:Y:S01]  /*2a40*/  ISETP.LT.OR P0, PT, R26.reuse, 0x21, P1 ;  /* 0x000000211a00780c */ /* 0x040fe20000f01670 */
[C---:B------:R-:W-:Y:S11]  /*2a50*/  HMMA.16816.F32 R32, R4.reuse, R34, RZ ;  /* 0x000000220420723c */ /* 0x040ff600000018ff */
[----:B------:R-:W-:Y:S01]  /*2a60*/  @!UPT UIADD3 URZ, URZ, URZ, URZ ;  /* 0x0000003f3f3ff290 */ /* 0x000fe2000fffe03f */
[----:B------:R3:W-:Y:S01]  /*2a70*/  LDGSTS.E.BYPASS.LTC128B.128 [R243+0xa100], [R14.64], !P0 ;  /* 0x0a1000000ef37fae */ /* 0x0007e2000c101d46 */
[C---:B------:R-:W-:Y:S01]  /*2a80*/  ISETP.LT.OR P4, PT, R26.reuse, 0x41, P4 ;  /* 0x000000411a00780c */ /* 0x040fe20002781670 */
[----:B------:R-:W-:Y:S01]  /*2a90*/  IMAD.MOV.U32 R3, RZ, RZ, 0x40 ;  /* 0x00000040ff037424 */ /* 0x000fe200078e00ff */
[C---:B------:R-:W-:Y:S01]  /*2aa0*/  ISETP.LT.OR P3, PT, R26.reuse, 0x41, P3 ;  /* 0x000000411a00780c */ /* 0x040fe20001f61670 */
[----:B------:R-:W-:Y:S01]  /*2ab0*/  HMMA.16816.F32 R28, R4, R40, RZ ;  /* 0x00000028041c723c */ /* 0x000fe200000018ff */
[----:B------:R-:W-:Y:S02]  /*2ac0*/  ISETP.LT.OR P1, PT, R26, 0x41, P1 ;  /* 0x000000411a00780c */ /* 0x000fe40000f21670 */
[----:B---3--:R-:W-:-:S05]  /*2ad0*/  IADD3 R14, P0, R0, R152, RZ ;  /* 0x00000098000e7210 */ /* 0x008fca0007f1e0ff */
[----:B------:R-:W-:Y:S01]  /*2ae0*/  IMAD.X R15, R2, 0x1, R146, P0 ;  /* 0x00000001020f7824 */ /* 0x000fe200000e0692 */
[----:B------:R-:W-:Y:S01]  /*2af0*/  ISETP.LT.OR P0, PT, R26, 0x41, P5 ;  /* 0x000000411a00780c */ /* 0x000fe20002f01670 */
[C---:B-1----:R-:W-:Y:S08]  /*2b00*/  HMMA.16816.F32 R20, R4.reuse, R42, RZ ;  /* 0x0000002a0414723c */ /* 0x042ff000000018ff */
[C---:B------:R-:W-:Y:S04]  /*2b10*/  HMMA.16816.F32 R40, R4.reuse, R56, RZ ;  /* 0x000000380428723c */ /* 0x040fe800000018ff */
[----:B------:R1:W-:Y:S04]  /*2b20*/  LDGSTS.E.BYPASS.LTC128B.128 [R243+0x2100], [R12.64], !P0 ;  /* 0x021000000cf37fae */ /* 0x0003e8000c101d46 */
[C---:B------:R-:W-:Y:S01]  /*2b30*/  HMMA.16816.F32 R52, R4.reuse, R48, RZ ;  /* 0x000000300434723c */ /* 0x040fe200000018ff */
[----:B------:R2:W-:Y:S04]  /*2b40*/  LDGSTS.E.BYPASS.LTC128B.128 [R243+0x5100], [R16.64], !P4 ;  /* 0x0510000010f37fae */ /* 0x0005e8000e101d46 */
[----:B------:R1:W-:Y:S03]  /*2b50*/  LDGSTS.E.BYPASS.LTC128B.128 [R243+0x8100], [R14.64], !P3 ;  /* 0x081000000ef37fae */ /* 0x0003e6000d901d46 */
[C---:B------:R-:W-:Y:S08]  /*2b60*/  HMMA.16816.F32 R44, R4.reuse, R68, RZ ;  /* 0x00000044042c723c */ /* 0x040ff000000018ff */
[C---:B------:R-:W-:Y:S08]  /*2b70*/  HMMA.16816.F32 R56, R4.reuse, R58, RZ ;  /* 0x0000003a0438723c */ /* 0x040ff000000018ff */
[C---:B------:R-:W-:Y:S08]  /*2b80*/  HMMA.16816.F32 R48, R4.reuse, R50, RZ ;  /* 0x000000320430723c */ /* 0x040ff000000018ff */
[C---:B------:R-:W-:Y:S08]  /*2b90*/  HMMA.16816.F32 R68, R4.reuse, R70, RZ ;  /* 0x000000460444723c */ /* 0x040ff000000018ff */
[C---:B------:R-:W-:Y:S08]  /*2ba0*/  HMMA.16816.F32 R108, R4.reuse, R72, RZ ;  /* 0x00000048046c723c */ /* 0x040ff000000018ff */
[----:B------:R-:W-:Y:S07]  /*2bb0*/  HMMA.16816.F32 R104, R4, R74, RZ ;  /* 0x0000004a0468723c */ /* 0x000fee00000018ff */
[----:B------:R-:W-:-:S02]  /*2bc0*/  IADD3 R4, P0, R0, R153, RZ ;  /* 0x0000009900047210 */ /* 0x000fc40007f1e0ff */
[----:B------:R-:W-:-:S03]  /*2bd0*/  SEL R0, R3, 0xffffffc0, !P2 ;  /* 0xffffffc003007807 */ /* 0x000fc60005000000 */
[----:B------:R-:W-:Y:S02]  /*2be0*/  IMAD.X R5, R2, 0x1, R147, P0 ;  /* 0x0000000102057824 */ /* 0x000fe400000e0693 */
[----:B------:R-:W-:Y:S01]  /*2bf0*/  IMAD.IADD R231, R229, 0x1, R0 ;  /* 0x00000001e5e77824 */ /* 0x000fe200078e0200 */
[C---:B------:R-:W-:Y:S02]  /*2c00*/  HMMA.16816.F32 R100, R8.reuse, R64, R36 ;  /* 0x000000400864723c */ /* 0x040fe40000001824 */
[----:B------:R3:W-:Y:S06]  /*2c10*/  LDGSTS.E.BYPASS.LTC128B.128 [R243+0xb100], [R4.64], !P1 ;  /* 0x0b10000004f37fae */ /* 0x0007ec000c901d46 */
[----:B------:R-:W-:Y:S01]  /*2c20*/  HMMA.16816.F32 R96, R8, R66, R32 ;  /* 0x000000420860723c */ /* 0x000fe20000001820 */
[----:B------:R-:W-:Y:S01]  /*2c30*/  LDSM.16.M88.4 R64, [R231] ;  /* 0x00000000e740783b */ /* 0x000fe20000000200 */
[----:B------:R-:W-:-:S03]  /*2c40*/  IADD3 R2, R228, 0x9000, RZ ;  /* 0x00009000e4027810 */ /* 0x000fc60007ffe0ff */
[----:B------:R-:W-:Y:S03]  /*2c50*/  LDSM.16.M88.4 R76, [R231+0x800] ;  /* 0x00080000e74c783b */ /* 0x000fe60000000200 */
[C---:B------:R-:W-:Y:S01]  /*2c60*/  HMMA.16816.F32 R84, R8.reuse, R80, R40 ;  /* 0x000000500854723c */ /* 0x040fe20000001828 */
[----:B--2---:R-:W-:Y:S04]  /*2c70*/  LDSM.16.M88.4 R16, [R241] ;  /* 0x00000000f110783b */ /* 0x004fe80000000200 */
[----:B------:R-:W-:Y:S03]  /*2c80*/  LDSM.16.M88.4 R128, [R228+0xb800] ;  /* 0x00b80000e480783b */ /* 0x000fe60000000200 */
[----:B------:R-:W-:Y:S01]  /*2c90*/  HMMA.16816.F32 R92, R8, R60, R28 ;  /* 0x0000003c085c723c */ /* 0x000fe2000000181c */
[----:B------:R-:W-:Y:S04]  /*2ca0*/  LDSM.16.M88.4 R124, [R231+0xa800] ;  /* 0x00a80000e77c783b */ /* 0x000fe80000000200 */
[----:B---3--:R-:W2:Y:S01]  /*2cb0*/  LDSM.16.M88.4 R4, [R242] ;  /* 0x00000000f204783b */ /* 0x008ea20000000200 */
[----:B------:R-:W-:-:S02]  /*2cc0*/  IMAD.IADD R230, R2, 0x1, R0 ;  /* 0x0000000102e67824 */ /* 0x000fc400078e0200 */
[C---:B------:R-:W-:Y:S01]  /*2cd0*/  HMMA.16816.F32 R80, R8.reuse, R82, R56 ;  /* 0x000000520850723c */ /* 0x040fe20000001838 */
[----:B------:R-:W-:Y:S04]  /*2ce0*/  LDSM.16.M88.4 R32, [R231+0x2000] ;  /* 0x00200000e720783b */ /* 0x000fe80000000200 */
[----:B------:R-:W-:Y:S03]  /*2cf0*/  LDSM.16.M88.4 R36, [R230+-0x9000] ;  /* 0xff700000e624783b */ /* 0x000fe60000000200 */
[C---:B------:R-:W-:Y:S01]  /*2d00*/  HMMA.16816.F32 R56, R8.reuse, R114, R48 ;  /* 0x000000720838723c */ /* 0x040fe20000001830 */
[----:B------:R-:W3:Y:S04]  /*2d10*/  LDSM.16.M88.4 R48, [R231+0x1800] ;  /* 0x00180000e730783b */ /* 0x000ee80000000200 */
[----:B------:R-:W4:Y:S03]  /*2d20*/  LDSM.16.M88.4 R28, [R231+0x2800] ;  /* 0x00280000e71c783b */ /* 0x000f260000000200 */
[C---:B------:R-:W-:Y:S01]  /*2d30*/  HMMA.16816.F32 R88, R8.reuse, R62, R20 ;  /* 0x0000003e0858723c */ /* 0x040fe20000001814 */
[----:B------:R-:W1:Y:S04]  /*2d40*/  LDSM.16.M88.4 R60, [R231+0x1000] ;  /* 0x00100000e73c783b */ /* 0x000e680000000200 */
[----:B------:R-:W-:Y:S03]  /*2d50*/  LDSM.16.M88.4 R140, [R231+0x9000] ;  /* 0x00900000e78c783b */ /* 0x000fe60000000200 */
[C---:B------:R-:W-:Y:S01]  /*2d60*/  HMMA.16816.F32 R72, R8.reuse, R112, R52 ;  /* 0x000000700848723c */ /* 0x040fe20000001834 */
[----:B------:R-:W-:Y:S04]  /*2d70*/  LDSM.16.M88.4 R132, [R231+0xb000] ;  /* 0x00b00000e784783b */ /* 0x000fe80000000200 */
[----:B------:R-:W-:Y:S03]  /*2d80*/  LDSM.16.M88.4 R136, [R231+0xb800] ;  /* 0x00b80000e788783b */ /* 0x000fe60000000200 */
[C---:B------:R-:W-:Y:S01]  /*2d90*/  HMMA.16816.F32 R44, R8.reuse, R116, R44 ;  /* 0x00000074082c723c */ /* 0x040fe2000000182c */
[----:B------:R-:W0:Y:S07]  /*2da0*/  LDGDEPBAR ;  /* 0x00000000000079af */ /* 0x000e2e0000000000 */
[C---:B------:R-:W-:Y:S01]  /*2db0*/  HMMA.16816.F32 R40, R8.reuse, R118, R68 ;  /* 0x000000760828723c */ /* 0x040fe20000001844 */
[----:B------:R-:W4:Y:S07]  /*2dc0*/  LDSM.16.M88.4 R68, [R230+-0x7800] ;  /* 0xff880000e644783b */ /* 0x000f2e0000000200 */
[C---:B-----5:R-:W-:Y:S01]  /*2dd0*/  HMMA.16816.F32 R24, R8.reuse, R120, R108 ;  /* 0x000000780818723c */ /* 0x060fe2000000186c */
[----:B------:R-:W5:Y:S07]  /*2de0*/  LDSM.16.M88.4 R108, [R230+-0x8800] ;  /* 0xff780000e66c783b */ /* 0x000f6e0000000200 */
[----:B------:R-:W-:Y:S01]  /*2df0*/  HMMA.16816.F32 R20, R8, R122, R104 ;  /* 0x0000007a0814723c */ /* 0x000fe20000001868 */
[----:B------:R-:W-:Y:S07]  /*2e00*/  LDSM.16.M88.4 R104, [R228+0x3000] ;  /* 0x00300000e468783b */ /* 0x000fee0000000200 */
[C---:B--2---:R-:W-:Y:S01]  /*2e10*/  HMMA.16816.F32 R8, R4.reuse, R66, R96 ;  /* 0x000000420408723c */ /* 0x044fe20000001860 */
[----:B------:R-:W-:Y:S07]  /*2e20*/  LDSM.16.M88.4 R96, [R230+-0x8000] ;  /* 0xff800000e660783b */ /* 0x000fee0000000200 */
[C---:B-1----:R-:W-:Y:S01]  /*2e30*/  HMMA.16816.F32 R12, R4.reuse, R64, R100 ;  /* 0x00000040040c723c */ /* 0x042fe20000001864 */
[----:B------:R-:W1:Y:S07]  /*2e40*/  LDSM.16.M88.4 R100, [R230+-0x7000] ;  /* 0xff900000e664783b */ /* 0x000e6e0000000200 */
[C---:B---3--:R-:W-:Y:S08]  /*2e50*/  HMMA.16816.F32 R72, R4.reuse, R48, R72 ;  /* 0x000000300448723c */ /* 0x048ff00000001848 */
[C---:B------:R-:W-:Y:S08]  /*2e60*/  HMMA.16816.F32 R52, R4.reuse, R76, R92 ;  /* 0x0000004c0434723c */ /* 0x040ff0000000185c */
[C---:B------:R-:W-:Y:S08]  /*2e70*/  HMMA.16816.F32 R64, R4.reuse, R78, R88 ;  /* 0x0000004e0440723c */ /* 0x040ff00000001858 */
[C---:B------:R-:W-:Y:S08]  /*2e80*/  HMMA.16816.F32 R56, R4.reuse, R50, R56 ;  /* 0x000000320438723c */ /* 0x040ff00000001838 */
[C---:B------:R-:W-:Y:S01]  /*2e90*/  HMMA.16816.F32 R48, R4.reuse, R32, R44 ;  /* 0x000000200430723c */ /* 0x040fe2000000182c */
[----:B------:R-:W-:Y:S07]  /*2ea0*/  LDSM.16.M88.4 R44, [R229+0x3800] ;  /* 0x00380000e52c783b */ /* 0x000fee0000000200 */
[----:B------:R-:W-:Y:S08]  /*2eb0*/  HMMA.16816.F32 R88, R4, R34, R40 ;  /* 0x000000220458723c */ /* 0x000ff00000001828 */
[----:B------:R-:W-:Y:S01]  /*2ec0*/  HMMA.16816.F32 R32, R16, R38, R8 ;  /* 0x000000261020723c */ /* 0x000fe20000001808 */
[----:B------:R-:W2:Y:S07]  /*2ed0*/  LDSM.16.M88.4 R8, [R230+-0x6800] ;  /* 0xff980000e608783b */ /* 0x000eae0000000200 */
[C---:B----4-:R-:W-:Y:S01]  /*2ee0*/  HMMA.16816.F32 R92, R4.reuse, R28, R24 ;  /* 0x0000001c045c723c */ /* 0x050fe20000001818 */
[----:B------:R-:W-:Y:S07]  /*2ef0*/  LDSM.16.M88.4 R24, [R229+0x3000] ;  /* 0x00300000e518783b */ /* 0x000fee0000000200 */
[C---:B------:R-:W-:Y:S08]  /*2f00*/  HMMA.16816.F32 R84, R4.reuse, R60, R84 ;  /* 0x0000003c0454723c */ /* 0x040ff00000001854 */
[C---:B------:R-:W-:Y:S01]  /*2f10*/  HMMA.16816.F32 R76, R4.reuse, R62, R80 ;  /* 0x0000003e044c723c */ /* 0x040fe20000001850 */
[----:B------:R-:W-:Y:S07]  /*2f20*/  LDSM.16.M88.4 R60, [R229+0x4800] ;  /* 0x00480000e53c783b */ /* 0x000fee0000000200 */
[----:B------:R-:W-:Y:S01]  /*2f30*/  HMMA.16816.F32 R28, R4, R30, R20 ;  /* 0x0000001e041c723c */ /* 0x000fe20000001814 */
[----:B------:R-:W3:Y:S07]  /*2f40*/  LDSM.16.M88.4 R4, [R239+0x4000] ;  /* 0x00400000ef04783b */ /* 0x000eee0000000200 */
[C---:B------:R-:W-:Y:S08]  /*2f50*/  HMMA.16816.F32 R72, R16.reuse, R68, R72 ;  /* 0x000000441048723c */ /* 0x040ff00000001848 */
[C---:B-----5:R-:W-:Y:S08]  /*2f60*/  HMMA.16816.F32 R40, R16.reuse, R108, R52 ;  /* 0x0000006c1028723c */ /* 0x060ff00000001834 */
[C---:B------:R-:W-:Y:S01]  /*2f70*/  HMMA.16816.F32 R68, R16.reuse, R70, R56 ;  /* 0x000000461044723c */ /* 0x040fe20000001838 */
[----:B------:R-:W4:Y:S07]  /*2f80*/  LDSM.16.M88.4 R56, [R229+0x5000] ;  /* 0x00500000e538783b */ /* 0x000f2e0000000200 */
[C---:B-1----:R-:W-:Y:S08]  /*2f90*/  HMMA.16816.F32 R52, R16.reuse, R100, R48 ;  /* 0x000000641034723c */ /* 0x042ff00000001830 */
[C---:B------:R-:W-:Y:S01]  /*2fa0*/  HMMA.16816.F32 R20, R16.reuse, R36, R12 ;  /* 0x000000241014723c */ /* 0x040fe2000000180c */
[----:B------:R-:W-:Y:S07]  /*2fb0*/  LDSM.16.M88.4 R12, [R240+0x4000] ;  /* 0x00400000f00c783b */ /* 0x000fee0000000200 */
[C---:B------:R-:W-:Y:S01]  /*2fc0*/  HMMA.16816.F32 R48, R16.reuse, R102, R88 ;  /* 0x000000661030723c */ /* 0x040fe20000001858 */
[----:B------:R-:W1:Y:S04]  /*2fd0*/  LDSM.16.M88.4 R88, [R229+0x5800] ;  /* 0x00580000e558783b */ /* 0x000e680000000200 */
[----:B------:R-:W-:Y:S03]  /*2fe0*/  LDSM.16.M88.4 R100, [R228+0x4000] ;  /* 0x00400000e464783b */ /* 0x000fe60000000200 */
[C---:B------:R-:W-:Y:S01]  /*2ff0*/  HMMA.16816.F32 R36, R16.reuse, R110, R64 ;  /* 0x0000006e1024723c */ /* 0x040fe20000001840 */
[----:B------:R-:W5:Y:S04]  /*3000*/  LDSM.16.M88.4 R64, [R229+0x4000] ;  /* 0x00400000e540783b */ /* 0x000f680000000200 */
[----:B------:R-:W-:Y:S03]  /*3010*/  LDSM.16.M88.4 R108, [R228+0x4800] ;  /* 0x00480000e46c783b */ /* 0x000fe60000000200 */
[C---:B--2---:R-:W-:Y:S08]  /*3020*/  HMMA.16816.F32 R28, R16.reuse, R10, R28 ;  /* 0x0000000a101c723c */ /* 0x044ff0000000181c */
[C---:B------:R-:W-:Y:S08]  /*3030*/  HMMA.16816.F32 R80, R16.reuse, R96, R84 ;  /* 0x000000601050723c */ /* 0x040ff00000001854 */
[C---:B------:R-:W-:Y:S01]  /*3040*/  HMMA.16816.F32 R76, R16.reuse, R98, R76 ;  /* 0x00000062104c723c */ /* 0x040fe2000000184c */
[----:B------:R-:W2:Y:S07]  /*3050*/  LDSM.16.M88.4 R96, [R228+0x3800] ;  /* 0x00380000e460783b */ /* 0x000eae0000000200 */
[----:B------:R-:W-:Y:S08]  /*3060*/  HMMA.16816.F32 R84, R16, R8, R92 ;  /* 0x000000081054723c */ /* 0x000ff0000000185c */
[C---:B---3--:R-:W-:Y:S08]  /*3070*/  HMMA.16816.F32 R20, R4.reuse, R24, R20 ;  /* 0x000000180414723c */ /* 0x048ff00000001814 */
[C---:B------:R-:W-:Y:S01]  /*3080*/  HMMA.16816.F32 R16, R4.reuse, R26, R32 ;  /* 0x0000001a0410723c */ /* 0x040fe20000001820 */
[----:B------:R-:W-:Y:S07]  /*3090*/  LDSM.16.M88.4 R24, [R231+0x3000] ;  /* 0x00300000e718783b */ /* 0x000fee0000000200 */
[C---:B------:R-:W-:Y:S08]  /*30a0*/  HMMA.16816.F32 R92, R4.reuse, R62, R68 ;  /* 0x0000003e045c723c */ /* 0x040ff00000001844 */
[C---:B------:R-:W-:Y:S01]  /*30b0*/  HMMA.16816.F32 R32, R4.reuse, R44, R40 ;  /* 0x0000002c0420723c */ /* 0x040fe20000001828 */
[----:B------:R-:W3:Y:S07]  /*30c0*/  LDSM.16.M88.4 R40, [R228+0x5000] ;  /* 0x00500000e428783b */ /* 0x000eee0000000200 */
[C---:B----4-:R-:W-:Y:S08]  /*30d0*/  HMMA.16816.F32 R68, R4.reuse, R56, R52 ;  /* 0x000000380444723c */ /* 0x050ff00000001834 */
[C---:B------:R-:W-:Y:S08]  /*30e0*/  HMMA.16816.F32 R56, R4.reuse, R58, R48 ;  /* 0x0000003a0438723c */ /* 0x040ff00000001830 */
[C---:B------:R-:W-:Y:S08]  /*30f0*/  HMMA.16816.F32 R8, R4.reuse, R46, R36 ;  /* 0x0000002e0408723c */ /* 0x040ff00000001824 */
[C---:B-1----:R-:W-:Y:S01]  /*3100*/  HMMA.16816.F32 R48, R4.reuse, R90, R28 ;  /* 0x0000005a0430723c */ /* 0x042fe2000000181c */
[----:B------:R-:W1:Y:S07]  /*3110*/  LDSM.16.M88.4 R28, [R228+0x5800] ;  /* 0x00580000e41c783b */ /* 0x000e6e0000000200 */
[C---:B-----5:R-:W-:Y:S08]  /*3120*/  HMMA.16816.F32 R80, R4.reuse, R64, R80 ;  /* 0x000000400450723c */ /* 0x060ff00000001850 */
[C---:B------:R-:W-:Y:S01]  /*3130*/  HMMA.16816.F32 R76, R4.reuse, R66, R76 ;  /* 0x00000042044c723c */ /* 0x040fe2000000184c */
[----:B------:R-:W-:Y:S07]  /*3140*/  LDSM.16.M88.4 R64, [R231+0x4000] ;  /* 0x00400000e740783b */ /* 0x000fee0000000200 */
[C---:B------:R-:W-:Y:S08]  /*3150*/  HMMA.16816.F32 R72, R4.reuse, R60, R72 ;  /* 0x0000003c0448723c */ /* 0x040ff00000001848 */
[----:B------:R-:W-:Y:S01]  /*3160*/  HMMA.16816.F32 R52, R4, R88, R84 ;  /* 0x000000580434723c */ /* 0x000fe20000001854 */
[----:B------:R-:W-:Y:S07]  /*3170*/  LDSM.16.M88.4 R4, [R242+0x4000] ;  /* 0x00400000f204783b */ /* 0x000fee0000000200 */
[C---:B------:R-:W-:Y:S01]  /*3180*/  HMMA.16816.F32 R44, R12.reuse, R104, R20 ;  /* 0x000000680c2c723c */ /* 0x040fe20000001814 */
[----:B------:R-:W4:Y:S07]  /*3190*/  LDSM.16.M88.4 R20, [R231+0x3800] ;  /* 0x00380000e714783b */ /* 0x000f2e0000000200 */
[C---:B------:R-:W-:Y:S01]  /*31a0*/  HMMA.16816.F32 R36, R12.reuse, R106, R16 ;  /* 0x0000006a0c24723c */ /* 0x040fe20000001810 */
[----:B------:R-:W-:Y:S07]  /*31b0*/  LDSM.16.M88.4 R104, [R230+-0x5800] ;  /* 0xffa80000e668783b */ /* 0x000fee0000000200 */
[C---:B--2---:R-:W-:Y:S01]  /*31c0*/  HMMA.16816.F32 R16, R12.reuse, R98, R8 ;  /* 0x000000620c10723c */ /* 0x044fe20000001808 */
[----:B------:R-:W-:Y:S07]  /*31d0*/  LDSM.16.M88.4 R8, [R241+0x4000] ;  /* 0x00400000f108783b */ /* 0x000fee0000000200 */
[C---:B------:R-:W-:Y:S01]  /*31e0*/  HMMA.16816.F32 R88, R12.reuse, R110, R92 ;  /* 0x0000006e0c58723c */ /* 0x040fe2000000185c */
[----:B------:R-:W2:Y:S07]  /*31f0*/  LDSM.16.M88.4 R92, [R231+0x5800] ;  /* 0x00580000e75c783b */ /* 0x000eae0000000200 */
[C---:B------:R-:W-:Y:S01]  /*3200*/  HMMA.16816.F32 R60, R12.reuse, R100, R80 ;  /* 0x000000640c3c723c */ /* 0x040fe20000001850 */
[----:B------:R-:W5:Y:S07]  /*3210*/  LDSM.16.M88.4 R80, [R231+0x4800] ;  /* 0x00480000e750783b */ /* 0x000f6e0000000200 */
[C---:B------:R-:W-:Y:S01]  /*3220*/  HMMA.16816.F32 R32, R12.reuse, R96, R32 ;  /* 0x000000600c20723c */ /* 0x040fe20000001820 */
[----:B------:R-:W2:Y:S07]  /*3230*/  LDSM.16.M88.4 R96, [R231+0x5000] ;  /* 0x00500000e760783b */ /* 0x000eae0000000200 */
[C---:B---3--:R-:W-:Y:S08]  /*3240*/  HMMA.16816.F32 R84, R12.reuse, R40, R68 ;  /* 0x000000280c54723c */ /* 0x048ff00000001844 */
[C---:B------:R-:W-:Y:S08]  /*3250*/  HMMA.16816.F32 R68, R12.reuse, R42, R56 ;  /* 0x0000002a0c44723c */ /* 0x040ff00000001838 */
[C---:B-1----:R-:W-:Y:S08]  /*3260*/  HMMA.16816.F32 R40, R12.reuse, R28, R52 ;  /* 0x0000001c0c28723c */ /* 0x042ff00000001834 */
[C---:B------:R-:W-:Y:S01]  /*3270*/  HMMA.16816.F32 R72, R12.reuse, R108, R72 ;  /* 0x0000006c0c48723c */ /* 0x040fe20000001848 */
[----:B------:R-:W1:Y:S07]  /*3280*/  LDSM.16.M88.4 R108, [R230+-0x6000] ;  /* 0xffa00000e66c783b */ /* 0x000e6e0000000200 */
[C---:B------:R-:W-:Y:S08]  /*3290*/  HMMA.16816.F32 R56, R12.reuse, R30, R48 ;  /* 0x0000001e0c38723c */ /* 0x040ff00000001830 */
[----:B------:R-:W-:Y:S08]  /*32a0*/  HMMA.16816.F32 R76, R12, R102, R76 ;  /* 0x000000660c4c723c */ /* 0x000ff0000000184c */
[C---:B----4-:R-:W-:Y:S01]  /*32b0*/  HMMA.16816.F32 R12, R4.reuse, R22, R16 ;  /* 0x00000016040c723c */ /* 0x050fe20000001810 */
[----:B------:R-:W-:Y:S07]  /*32c0*/  LDSM.16.M88.4 R16, [R230+-0x4000] ;  /* 0xffc00000e610783b */ /* 0x000fee0000000200 */
[C---:B------:R-:W-:Y:S08]  /*32d0*/  HMMA.16816.F32 R52, R4.reuse, R24, R44 ;  /* 0x000000180434723c */ /* 0x040ff0000000182c */
[C---:B------:R-:W-:Y:S01]  /*32e0*/  HMMA.16816.F32 R44, R4.reuse, R20, R32 ;  /* 0x00000014042c723c */ /* 0x040fe20000001820 */
[----:B------:R-:W-:Y:S07]  /*32f0*/  LDSM.16.M88.4 R20, [R230+-0x4800] ;  /* 0xffb80000e614783b */ /* 0x000fee0000000200 */
[C---:B--2---:R-:W-:Y:S01]  /*3300*/  HMMA.16816.F32 R100, R4.reuse, R92, R40 ;  /* 0x0000005c0464723c */ /* 0x044fe20000001828 */
[----:B------:R-:W2:Y:S07]  /*3310*/  LDSM.16.M88.4 R40, [R230+-0x5000] ;  /* 0xffb00000e628783b */ /* 0x000eae0000000200 */
[C---:B------:R-:W-:Y:S08]  /*3320*/  HMMA.16816.F32 R48, R4.reuse, R26, R36 ;  /* 0x0000001a0430723c */ /* 0x040ff00000001824 */
[C---:B-----5:R-:W-:Y:S01]  /*3330*/  HMMA.16816.F32 R28, R4.reuse, R80, R72 ;  /* 0x00000050041c723c */ /* 0x060fe20000001848 */
[----:B------:R-:W-:Y:S07]  /*3340*/  LDSM.16.M88.4 R72, [R229+0x6000] ;  /* 0x00600000e548783b */ /* 0x000fee0000000200 */
[C---:B------:R-:W-:Y:S08]  /*3350*/  HMMA.16816.F32 R24, R4.reuse, R82, R88 ;  /* 0x000000520418723c */ /* 0x040ff00000001858 */
[C---:B------:R-:W-:Y:S08]  /*3360*/  HMMA.16816.F32 R84, R4.reuse, R96, R84 ;  /* 0x000000600454723c */ /* 0x040ff00000001854 */
[C---:B------:R-:W-:Y:S08]  /*3370*/  HMMA.16816.F32 R80, R4.reuse, R98, R68 ;  /* 0x000000620450723c */ /* 0x040ff00000001844 */
[C---:B------:R-:W-:Y:S01]  /*3380*/  HMMA.16816.F32 R96, R4.reuse, R94, R56 ;  /* 0x0000005e0460723c */ /* 0x040fe20000001838 */
[----:B------:R-:W3:Y:S07]  /*3390*/  LDSM.16.M88.4 R56, [R230+-0x3800] ;  /* 0xffc80000e638783b */ /* 0x000eee0000000200 */
[C---:B------:R-:W-:Y:S08]  /*33a0*/  HMMA.16816.F32 R36, R4.reuse, R64, R60 ;  /* 0x000000400424723c */ /* 0x040ff0000000183c */
[----:B------:R-:W-:Y:S01]  /*33b0*/  HMMA.16816.F32 R32, R4, R66, R76 ;  /* 0x000000420420723c */ /* 0x000fe2000000184c */
[----:B------:R-:W4:Y:S07]  /*33c0*/  LDSM.16.M88.4 R4, [R239+0x8000] ;  /* 0x00800000ef04783b */ /* 0x000f2e0000000200 */
[C---:B------:R-:W-:Y:S01]  /*33d0*/  HMMA.16816.F32 R76, R8.reuse, R106, R12 ;  /* 0x0000006a084c723c */ /* 0x040fe2000000180c */
[----:B------:R-:W5:Y:S07]  /*33e0*/  LDSM.16.M88.4 R12, [R229+0x6800] ;  /* 0x00680000e50c783b */ /* 0x000f6e0000000200 */
[C---:B-1----:R-:W-:Y:S01]  /*33f0*/  HMMA.16816.F32 R92, R8.reuse, R108, R52 ;  /* 0x0000006c085c723c */ /* 0x042fe20000001834 */
[----:B------:R-:W-:Y:S07]  /*3400*/  LDSM.16.M88.4 R52, [R229+0x7000] ;  /* 0x00700000e534783b */ /* 0x000fee0000000200 */
[C---:B------:R-:W-:Y:S01]  /*3410*/  HMMA.16816.F32 R88, R8.reuse, R104, R44 ;  /* 0x000000680858723c */ /* 0x040fe2000000182c */
[----:B------:R-:W-:Y:S07]  /*3420*/  LDSM.16.M88.4 R44, [R229+0x8000] ;  /* 0x00800000e52c783b */ /* 0x000fee0000000200 */
[C---:B--2---:R-:W-:Y:S08]  /*3430*/  HMMA.16816.F32 R64, R8.reuse, R40, R36 ;  /* 0x000000280840723c */ /* 0x044ff00000001824 */
[C---:B------:R-:W-:Y:S08]  /*3440*/  HMMA.16816.F32 R68, R8.reuse, R42, R32 ;  /* 0x0000002a0844723c */ /* 0x040ff00000001820 */
[C---:B------:R-:W-:Y:S08]  /*3450*/  HMMA.16816.F32 R108, R8.reuse, R110, R48 ;  /* 0x0000006e086c723c */ /* 0x040ff00000001830 */
[C---:B------:R-:W-:Y:S01]  /*3460*/  HMMA.16816.F32 R40, R8.reuse, R22, R24 ;  /* 0x000000160828723c */ /* 0x040fe20000001818 */
[----:B------:R-:W1:Y:S07]  /*3470*/  LDSM.16.M88.4 R24, [R229+0x7800] ;  /* 0x00780000e518783b */ /* 0x000e6e0000000200 */
[C---:B------:R-:W-:Y:S08]  /*3480*/  HMMA.16816.F32 R48, R8.reuse, R16, R84 ;  /* 0x000000100830723c */ /* 0x040ff00000001854 */
[C---:B------:R-:W-:Y:S01]  /*3490*/  HMMA.16816.F32 R36, R8.reuse, R18, R80 ;  /* 0x000000120824723c */ /* 0x040fe20000001850 */
[----:B------:R-:W-:Y:S07]  /*34a0*/  LDSM.16.M88.4 R80, [R228+0x8000] ;  /* 0x00800000e450783b */ /* 0x000fee0000000200 */
[C---:B------:R-:W-:Y:S01]  /*34b0*/  HMMA.16816.F32 R60, R8.reuse, R20, R28 ;  /* 0x00000014083c723c */ /* 0x040fe2000000181c */
[----:B------:R-:W2:Y:S04]  /*34c0*/  LDSM.16.M88.4 R20, [R229+0x8800] ;  /* 0x00880000e514783b */ /* 0x000ea80000000200 */
[----:B------:R-:W-:Y:S03]  /*34d0*/  LDSM.16.M88.4 R28, [R228+0x6000] ;  /* 0x00600000e41c783b */ /* 0x000fe60000000200 */
[C---:B---3--:R-:W-:Y:S08]  /*34e0*/  HMMA.16816.F32 R32, R8.reuse, R56, R100 ;  /* 0x000000380820723c */ /* 0x048ff00000001864 */
[----:B------:R-:W-:Y:S08]  /*34f0*/  HMMA.16816.F32 R16, R8, R58, R96 ;  /* 0x0000003a0810723c */ /* 0x000ff00000001860 */
[C---:B----4-:R-:W-:Y:S08]  /*3500*/  HMMA.16816.F32 R8, R4.reuse, R72, R92 ;  /* 0x000000480408723c */ /* 0x050ff0000000185c */
[C---:B-----5:R-:W-:Y:S08]  /*3510*/  HMMA.16816.F32 R100, R4.reuse, R12, R88 ;  /* 0x0000000c0464723c */ /* 0x060ff00000001858 */
[C---:B------:R-:W-:Y:S01]  /*3520*/  HMMA.16816.F32 R92, R4.reuse, R14, R76 ;  /* 0x0000000e045c723c */ /* 0x040fe2000000184c */
[----:B------:R-:W3:Y:S04]  /*3530*/  LDSM.16.M88.4 R12, [R240+0x8000] ;  /* 0x00800000f00c783b */ /* 0x000ee80000000200 */
[----:B------:R-:W-:Y:S03]  /*3540*/  LDSM.16.M88.4 R76, [R228+0x7000] ;  /* 0x00700000e44c783b */ /* 0x000fe60000000200 */
[C---:B------:R-:W-:Y:S01]  /*3550*/  HMMA.16816.F32 R56, R4.reuse, R74, R108 ;  /* 0x0000004a0438723c */ /* 0x040fe2000000186c */
[----:B------:R-:W4:Y:S07]  /*3560*/  LDSM.16.M88.4 R72, [R228+0x7800] ;  /* 0x00780000e448783b */ /* 0x000f2e0000000200 */
[C---:B-1----:R-:W-:Y:S01]  /*3570*/  HMMA.16816.F32 R108, R4.reuse, R24, R60 ;  /* 0x00000018046c723c */ /* 0x042fe2000000183c */
[----:B------:R-:W-:Y:S07]  /*3580*/  LDSM.16.M88.4 R60, [R231+0x6000] ;  /* 0x00600000e73c783b */ /* 0x000fee0000000200 */
[C---:B------:R-:W-:Y:S01]  /*3590*/  HMMA.16816.F32 R104, R4.reuse, R26, R40 ;  /* 0x0000001a0468723c */ /* 0x040fe20000001828 */
[----:B------:R-:W1:Y:S04]  /*35a0*/  LDSM.16.M88.4 R24, [R228+0x6800] ;  /* 0x00680000e418783b */ /* 0x000e680000000200 */
[----:B------:R-:W-:Y:S03]  /*35b0*/  LDSM.16.M88.4 R40, [R231+0x7800] ;  /* 0x00780000e728783b */ /* 0x000fe60000000200 */
[C---:B------:R-:W-:Y:S08]  /*35c0*/  HMMA.16816.F32 R116, R4.reuse, R52, R64 ;  /* 0x000000340474723c */ /* 0x040ff00000001840 */
[C---:B------:R-:W-:Y:S01]  /*35d0*/  HMMA.16816.F32 R112, R4.reuse, R54, R68 ;  /* 0x000000360470723c */ /* 0x040fe20000001844 */
[----:B------:R-:W-:Y:S07]  /*35e0*/  LDSM.16.M88.4 R68, [R228+0x8800] ;  /* 0x00880000e444783b */ /* 0x000fee0000000200 */
[C---:B------:R-:W-:Y:S01]  /*35f0*/  HMMA.16816.F32 R96, R4.reuse, R44, R48 ;  /* 0x0000002c0460723c */ /* 0x040fe20000001830 */
[----:B------:R-:W-:Y:S07]  /*3600*/  LDSM.16.M88.4 R48, [R231+0x6800] ;  /* 0x00680000e730783b */ /* 0x000fee0000000200 */
[C---:B------:R-:W-:Y:S01]  /*3610*/  HMMA.16816.F32 R88, R4.reuse, R46, R36 ;  /* 0x0000002e0458723c */ /* 0x040fe20000001824 */
[----:B------:R-:W-:Y:S07]  /*3620*/  LDSM.16.M88.4 R44, [R231+0x7000] ;  /* 0x00700000e72c783b */ /* 0x000fee0000000200 */
[C---:B--2---:R-:W-:Y:S08]  /*3630*/  HMMA.16816.F32 R84, R4.reuse, R20, R32 ;  /* 0x000000140454723c */ /* 0x044ff00000001820 */
[----:B------:R-:W-:Y:S08]  /*3640*/  HMMA.16816.F32 R64, R4, R22, R16 ;  /* 0x000000160440723c */ /* 0x000ff00000001810 */
[C---:B---3--:R-:W-:Y:S01]  /*3650*/  HMMA.16816.F32 R4, R12.reuse, R28, R8 ;  /* 0x0000001c0c04723c */ /* 0x048fe20000001808 */
[----:B------:R-:W2:Y:S07]  /*3660*/  LDSM.16.M88.4 R8, [R242+0x8000] ;  /* 0x00800000f208783b */ /* 0x000eae0000000200 */
[C---:B------:R-:W-:Y:S08]  /*3670*/  HMMA.16816.F32 R56, R12.reuse, R30, R56 ;  /* 0x0000001e0c38723c */ /* 0x040ff00000001838 */
[C---:B----4-:R-:W-:Y:S01]  /*3680*/  HMMA.16816.F32 R20, R12.reuse, R74, R104 ;  /* 0x0000004a0c14723c */ /* 0x050fe20000001868 */
[----:B------:R-:W-:Y:S07]  /*3690*/  LDSM.16.M88.4 R104, [R229+0x9800] ;  /* 0x00980000e568783b */ /* 0x000fee0000000200 */
[C---:B-1----:R-:W-:Y:S01]  /*36a0*/  HMMA.16816.F32 R52, R12.reuse, R24, R100 ;  /* 0x000000180c34723c */ /* 0x042fe20000001864 */
[----:B------:R-:W1:Y:S07]  /*36b0*/  LDSM.16.M88.4 R100, [R231+0x8800] ;  /* 0x00880000e764783b */ /* 0x000e6e0000000200 */
[C---:B------:R-:W-:Y:S08]  /*36c0*/  HMMA.16816.F32 R36, R12.reuse, R26, R92 ;  /* 0x0000001a0c24723c */ /* 0x040ff0000000185c */
[C---:B------:R-:W-:Y:S08]  /*36d0*/  HMMA.16816.F32 R16, R12.reuse, R80, R96 ;  /* 0x000000500c10723c */ /* 0x040ff00000001860 */
[----:B------:R-:W-:Y:S08]  /*36e0*/  HMMA.16816.F32 R88, R12, R82, R88 ;  /* 0x000000520c58723c */ /* 0x000ff00000001858 */
[C---:B--2---:R-:W-:Y:S01]  /*36f0*/  HMMA.16816.F32 R80, R8.reuse, R60, R4 ;  /* 0x0000003c0850723c */ /* 0x044fe20000001804 */
[----:B------:R-:W-:Y:S07]  /*3700*/  LDSM.16.M88.4 R4, [R241+0x8000] ;  /* 0x00800000f104783b */ /* 0x000fee0000000200 */
[----:B------:R-:W-:Y:S08]  /*3710*/  HMMA.16816.F32 R56, R8, R62, R56 ;  /* 0x0000003e0838723c */ /* 0x000ff00000001838 */
[----:B------:R-:W-:Y:S01]  /*3720*/  HMMA.16816.F32 R32, R12, R76, R116 ;  /* 0x0000004c0c20723c */ /* 0x000fe20000001874 */
[----:B------:R-:W2:Y:S07]  /*3730*/  LDSM.16.M88.4 R116, [R231+0x8000] ;  /* 0x00800000e774783b */ /* 0x000eae0000000200 */
[----:B------:R-:W-:Y:S01]  /*3740*/  HMMA.16816.F32 R60, R8, R42, R20 ;  /* 0x0000002a083c723c */ /* 0x000fe20000001814 */
[----:B------:R-:W3:Y:S07]  /*3750*/  LDSM.16.M88.4 R20, [R230+-0x2800] ;  /* 0xffd80000e614783b */ /* 0x000eee0000000200 */
[C---:B------:R-:W-:Y:S01]  /*3760*/  HMMA.16816.F32 R24, R12.reuse, R72, R108 ;  /* 0x000000480c18723c */ /* 0x040fe2000000186c */
[----:B------:R-:W-:Y:S07]  /*3770*/  LDSM.16.M88.4 R108, [R229+0x9000] ;  /* 0x00900000e56c783b */ /* 0x000fee0000000200 */
[C---:B------:R-:W-:Y:S01]  /*3780*/  HMMA.16816.F32 R28, R12.reuse, R78, R112 ;  /* 0x0000004e0c1c723c */ /* 0x040fe20000001870 */
[----:B------:R-:W-:Y:S07]  /*3790*/  LDSM.16.M88.4 R112, [R229+0xa000] ;  /* 0x00a00000e570783b */ /* 0x000fee0000000200 */
[----:B------:R-:W-:Y:S01]  /*37a0*/  HMMA.16816.F32 R96, R12, R68, R84 ;  /* 0x000000440c60723c */ /* 0x000fe20000001854 */
[----:B------:R-:W-:Y:S07]  /*37b0*/  LDSM.16.M88.4 R84, [R230+-0x3000] ;  /* 0xffd00000e654783b */ /* 0x000fee0000000200 */
[----:B------:R-:W-:Y:S08]  /*37c0*/  HMMA.16816.F32 R52, R8, R48, R52 ;  /* 0x000000300834723c */ /* 0x000ff00000001834 */
[----:B------:R-:W-:Y:S01]  /*37d0*/  HMMA.16816.F32 R92, R12, R70, R64 ;  /* 0x000000460c5c723c */ /* 0x000fe20000001840 */
[----:B------:R-:W-:Y:S07]  /*37e0*/  LDSM.16.M88.4 R12, [R239+0xc000] ;  /* 0x00c00000ef0c783b */ /* 0x000fee0000000200 */
[C---:B------:R-:W-:Y:S01]  /*37f0*/  HMMA.16816.F32 R76, R8.reuse, R50, R36 ;  /* 0x00000032084c723c */ /* 0x040fe20000001824 */
[----:B------:R-:W4:Y:S04]  /*3800*/  LDSM.16.M88.4 R48, [R230+-0x2000] ;  /* 0xffe00000e630783b */ /* 0x000f280000000200 */
[----:B------:R-:W5:Y:S03]  /*3810*/  LDSM.16.M88.4 R36, [R230+-0x800] ;  /* 0xfff80000e624783b */ /* 0x000f660000000200 */
[C---:B------:R-:W-:Y:S01]  /*3820*/  HMMA.16816.F32 R64, R8.reuse, R40, R24 ;  /* 0x000000280840723c */ /* 0x040fe20000001818 */
[----:B------:R-:W-:Y:S07]  /*3830*/  LDSM.16.M88.4 R40, [R230+-0x1000] ;  /* 0xfff00000e628783b */ /* 0x000fee0000000200 */
[C---:B------:R-:W-:Y:S08]  /*3840*/  HMMA.16816.F32 R72, R8.reuse, R44, R32 ;  /* 0x0000002c0848723c */ /* 0x040ff00000001820 */
[C---:B------:R-:W-:Y:S01]  /*3850*/  HMMA.16816.F32 R68, R8.reuse, R46, R28 ;  /* 0x0000002e0844723c */ /* 0x040fe2000000181c */
[----:B------:R-:W4:Y:S07]  /*3860*/  LDSM.16.M88.4 R44, [R230+-0x1800] ;  /* 0xffe80000e62c783b */ /* 0x000f2e0000000200 */
[C---:B-1----:R-:W-:Y:S08]  /*3870*/  HMMA.16816.F32 R24, R8.reuse, R100, R96 ;  /* 0x000000640818723c */ /* 0x042ff00000001860 */
[----:B--2---:R-:W-:Y:S08]  /*3880*/  HMMA.16816.F32 R32, R8, R116, R16 ;  /* 0x000000740820723c */ /* 0x004ff00000001810 */
[----:B---3--:R-:W-:Y:S08]  /*3890*/  HMMA.16816.F32 R52, R4, R20, R52 ;  /* 0x000000140434723c */ /* 0x008ff00000001834 */
[----:B------:R-:W-:Y:S08]  /*38a0*/  HMMA.16816.F32 R16, R8, R102, R92 ;  /* 0x000000660810723c */ /* 0x000ff0000000185c */
[----:B------:R-:W-:Y:S08]  /*38b0*/  HMMA.16816.F32 R20, R4, R22, R76 ;  /* 0x000000160414723c */ /* 0x000ff0000000184c */
[----:B------:R-:W-:Y:S08]  /*38c0*/  HMMA.16816.F32 R28, R8, R118, R88 ;  /* 0x00000076081c723c */ /* 0x000ff00000001858 */
[C---:B----4-:R-:W-:Y:S08]  /*38d0*/  HMMA.16816.F32 R96, R4.reuse, R48, R72 ;  /* 0x000000300460723c */ /* 0x050ff00000001848 */
[C---:B------:R-:W-:Y:S08]  /*38e0*/  HMMA.16816.F32 R100, R4.reuse, R50, R68 ;  /* 0x000000320464723c */ /* 0x040ff00000001844 */
[C---:B-----5:R-:W-:Y:S01]  /*38f0*/  HMMA.16816.F32 R92, R4.reuse, R36, R24 ;  /* 0x00000024045c723c */ /* 0x060fe20000001818 */
[----:B------:R-:W1:Y:S07]  /*3900*/  LDSM.16.M88.4 R24, [R229+0xa800] ;  /* 0x00a80000e518783b */ /* 0x000e6e0000000200 */
[C---:B------:R-:W-:Y:S08]  /*3910*/  HMMA.16816.F32 R8, R4.reuse, R84, R80 ;  /* 0x000000540408723c */ /* 0x040ff00000001850 */
[----:B------:R-:W-:Y:S08]  /*3920*/  HMMA.16816.F32 R56, R4, R86, R56 ;  /* 0x000000560438723c */ /* 0x000ff00000001838 */
[----:B------:R-:W-:Y:S08]  /*3930*/  HMMA.16816.F32 R72, R12, R104, R52 ;  /* 0x000000680c48723c */ /* 0x000ff00000001834 */
[----:B------:R-:W-:Y:S01]  /*3940*/  HMMA.16816.F32 R84, R4, R38, R16 ;  /* 0x000000260454723c */ /* 0x000fe20000001810 */
[----:B------:R-:W2:Y:S04]  /*3950*/  LDSM.16.M88.4 R16, [R229+0xb000] ;  /* 0x00b00000e510783b */ /* 0x000ea80000000200 */
[----:B------:R-:W-:Y:S03]  /*3960*/  LDSM.16.M88.4 R36, [R228+0x9000] ;  /* 0x00900000e424783b */ /* 0x000fe60000000200 */
[----:B------:R-:W-:Y:S01]  /*3970*/  HMMA.16816.F32 R52, R12, R106, R20 ;  /* 0x0000006a0c34723c */ /* 0x000fe20000001814 */
[----:B------:R-:W3:Y:S07]  /*3980*/  LDSM.16.M88.4 R20, [R229+0xb800] ;  /* 0x00b80000e514783b */ /* 0x000eee0000000200 */
[C---:B------:R-:W-:Y:S01]  /*3990*/  HMMA.16816.F32 R68, R4.reuse, R44, R64 ;  /* 0x0000002c0444723c */ /* 0x040fe20000001840 */
[----:B------:R-:W-:Y:S07]  /*39a0*/  LDSM.16.M88.4 R64, [R228+0x9800] ;  /* 0x00980000e440783b */ /* 0x000fee0000000200 */
[C---:B------:R-:W-:Y:S01]  /*39b0*/  HMMA.16816.F32 R88, R4.reuse, R46, R60 ;  /* 0x0000002e0458723c */ /* 0x040fe2000000183c */
[----:B------:R-:W-:Y:S07]  /*39c0*/  LDSM.16.M88.4 R60, [R228+0xa000] ;  /* 0x00a00000e43c783b */ /* 0x000fee0000000200 */
[C---:B------:R-:W-:Y:S08]  /*39d0*/  HMMA.16816.F32 R32, R4.reuse, R40, R32 ;  /* 0x000000280420723c */ /* 0x040ff00000001820 */
[----:B------:R-:W-:Y:S01]  /*39e0*/  HMMA.16816.F32 R28, R4, R42, R28 ;  /* 0x0000002a041c723c */ /* 0x000fe2000000181c */
[----:B------:R-:W4:Y:S07]  /*39f0*/  LDSM.16.M88.4 R4, [R240+0xc000] ;  /* 0x00c00000f004783b */ /* 0x000f2e0000000200 */
[C---:B------:R-:W-:Y:S01]  /*3a00*/  HMMA.16816.F32 R44, R12.reuse, R114, R100 ;  /* 0x000000720c2c723c */ /* 0x040fe20000001864 */
[----:B------:R-:W5:Y:S07]  /*3a10*/  LDSM.16.M88.4 R100, [R228+0xa800] ;  /* 0x00a80000e464783b */ /* 0x000f6e0000000200 */
[C---:B------:R-:W-:Y:S01]  /*3a20*/  HMMA.16816.F32 R76, R12.reuse, R110, R56 ;  /* 0x0000006e0c4c723c */ /* 0x040fe20000001838 */
[----:B------:R-:W3:Y:S07]  /*3a30*/  LDSM.16.M88.4 R56, [R228+0xb000] ;  /* 0x00b00000e438783b */ /* 0x000eee0000000200 */
[C---:B------:R-:W-:Y:S01]  /*3a40*/  HMMA.16816.F32 R80, R12.reuse, R108, R8 ;  /* 0x0000006c0c50723c */ /* 0x040fe20000001808 */
[----:B------:R-:W-:Y:S07]  /*3a50*/  LDSM.16.M88.4 R8, [R242+0xc000] ;  /* 0x00c00000f208783b */ /* 0x000fee0000000200 */
[C---:B------:R-:W-:Y:S01]  /*3a60*/  HMMA.16816.F32 R48, R12.reuse, R112, R96 ;  /* 0x000000700c30723c */ /* 0x040fe20000001860 */
[----:B------:R-:W4:Y:S07]  /*3a70*/  LDSM.16.M88.4 R96, [R231+0xa000] ;  /* 0x00a00000e760783b */ /* 0x000f2e0000000200 */
[C---:B-1----:R-:W-:Y:S08]  /*3a80*/  HMMA.16816.F32 R68, R12.reuse, R24, R68 ;  /* 0x000000180c44723c */ /* 0x042ff00000001844 */
[C---:B------:R-:W-:Y:S08]  /*3a90*/  HMMA.16816.F32 R40, R12.reuse, R26, R88 ;  /* 0x0000001a0c28723c */ /* 0x040ff00000001858 */
[C---:B--2---:R-:W-:Y:S08]  /*3aa0*/  HMMA.16816.F32 R32, R12.reuse, R16, R32 ;  /* 0x000000100c20723c */ /* 0x044ff00000001820 */
[C---:B------:R-:W-:Y:S08]  /*3ab0*/  HMMA.16816.F32 R28, R12.reuse, R18, R28 ;  /* 0x000000120c1c723c */ /* 0x040ff0000000181c */
[C---:B---3--:R-:W-:Y:S08]  /*3ac0*/  HMMA.16816.F32 R24, R12.reuse, R20, R92 ;  /* 0x000000140c18723c */ /* 0x048ff0000000185c */
[----:B------:R-:W-:Y:S01]  /*3ad0*/  HMMA.16816.F32 R12, R12, R22, R84 ;  /* 0x000000160c0c723c */ /* 0x000fe20000001854 */
[----:B------:R-:W1:Y:S07]  /*3ae0*/  LDSM.16.M88.4 R20, [R231+0x9800] ;  /* 0x00980000e714783b */ /* 0x000e6e0000000200 */
[C---:B----4-:R-:W-:Y:S01]  /*3af0*/  HMMA.16816.F32 R16, R4.reuse, R36, R80 ;  /* 0x000000240410723c */ /* 0x050fe20000001850 */
[----:B------:R-:W-:Y:S07]  /*3b00*/  LDSM.16.M88.4 R80, [R230] ;  /* 0x00000000e650783b */ /* 0x000fee0000000200 */
[C---:B------:R-:W-:Y:S08]  /*3b10*/  HMMA.16816.F32 R116, R4.reuse, R38, R76 ;  /* 0x000000260474723c */ /* 0x040ff0000000184c */
[C---:B------:R-:W-:Y:S08]  /*3b20*/  HMMA.16816.F32 R36, R4.reuse, R60, R48 ;  /* 0x0000003c0424723c */ /* 0x040ff00000001830 */
[C---:B------:R-:W-:Y:S01]  /*3b30*/  HMMA.16816.F32 R108, R4.reuse, R62, R44 ;  /* 0x0000003e046c723c */ /* 0x040fe2000000182c */
[----:B------:R-:W-:Y:S07]  /*3b40*/  LDSM.16.M88.4 R60, [R230+0x2000] ;  /* 0x00200000e63c783b */ /* 0x000fee0000000200 */
[C---:B-----5:R-:W-:Y:S01]  /*3b50*/  HMMA.16816.F32 R104, R4.reuse, R100, R68 ;  /* 0x000000640468723c */ /* 0x060fe20000001844 */
[----:B------:R-:W-:Y:S07]  /*3b60*/  LDSM.16.M88.4 R68, [R230+0x1000] ;  /* 0x00100000e644783b */ /* 0x000fee0000000200 */
[C---:B------:R-:W-:Y:S01]  /*3b70*/  HMMA.16816.F32 R120, R4.reuse, R64, R72 ;  /* 0x000000400478723c */ /* 0x040fe20000001848 */
[----:B------:R-:W-:Y:S07]  /*3b80*/  LDSM.16.M88.4 R72, [R230+0x800] ;  /* 0x00080000e648783b */ /* 0x000fee0000000200 */
[C---:B------:R-:W-:Y:S01]  /*3b90*/  HMMA.16816.F32 R112, R4.reuse, R66, R52 ;  /* 0x000000420470723c */ /* 0x040fe20000001834 */
[----:B------:R-:W-:Y:S07]  /*3ba0*/  LDSM.16.M88.4 R64, [R230+0x1800] ;  /* 0x00180000e640783b */ /* 0x000fee0000000200 */
[C---:B------:R-:W-:Y:S08]  /*3bb0*/  HMMA.16816.F32 R100, R4.reuse, R102, R40 ;  /* 0x000000660464723c */ /* 0x040ff00000001828 */
[C---:B------:R-:W-:Y:S08]  /*3bc0*/  HMMA.16816.F32 R92, R4.reuse, R56, R32 ;  /* 0x00000038045c723c */ /* 0x040ff00000001820 */
[C---:B------:R-:W-:Y:S01]  /*3bd0*/  HMMA.16816.F32 R88, R4.reuse, R58, R28 ;  /* 0x0000003a0458723c */ /* 0x040fe2000000181c */
[----:B------:R-:W-:Y:S07]  /*3be0*/  LDSM.16.M88.4 R56, [R230+0x2800] ;  /* 0x00280000e638783b */ /* 0x000fee0000000200 */
[C---:B------:R-:W-:Y:S08]  /*3bf0*/  HMMA.16816.F32 R84, R4.reuse, R128, R24 ;  /* 0x000000800454723c */ /* 0x040ff00000001818 */
[----:B------:R-:W-:Y:S01]  /*3c00*/  HMMA.16816.F32 R76, R4, R130, R12 ;  /* 0x00000082044c723c */ /* 0x000fe2000000180c */
[----:B------:R-:W2:Y:S01]  /*3c10*/  LDSM.16.M88.4 R4, [R241+0xc000] ;  /* 0x00c00000f104783b */ /* 0x000ea20000000200 */
[----:B------:R-:W-:Y:S01]  /*3c20*/  ISETP.GE.AND P0, PT, R163, 0x2, PT ;  /* 0x00000002a300780c */ /* 0x000fe20003f06270 */
[----:B------:R-:W-:-:S05]  /*3c30*/  DEPBAR.LE SB0, 0x0 ;  /* 0x000080000000791a */ /* 0x000fca0000000000 */
[C---:B------:R-:W-:Y:S08]  /*3c40*/  HMMA.16816.F32 R36, R8.reuse, R96, R36 ;  /* 0x000000600824723c */ /* 0x040ff00000001824 */
[C---:B------:R-:W-:Y:S08]  /*3c50*/  HMMA.16816.F32 R32, R8.reuse, R98, R108 ;  /* 0x000000620820723c */ /* 0x040ff0000000186c */
[C---:B------:R-:W-:Y:S08]  /*3c60*/  HMMA.16816.F32 R28, R8.reuse, R124, R104 ;  /* 0x0000007c081c723c */ /* 0x040ff00000001868 */
[C---:B------:R-:W-:Y:S08]  /*3c70*/  HMMA.16816.F32 R52, R8.reuse, R140, R16 ;  /* 0x0000008c0834723c */ /* 0x040ff00000001810 */
[C---:B-1----:R-:W-:Y:S08]  /*3c80*/  HMMA.16816.F32 R44, R8.reuse, R20, R120 ;  /* 0x00000014082c723c */ /* 0x042ff00000001878 */
[C---:B------:R-:W-:Y:S08]  /*3c90*/  HMMA.16816.F32 R40, R8.reuse, R22, R112 ;  /* 0x000000160828723c */ /* 0x040ff00000001870 */
[C---:B------:R-:W-:Y:S08]  /*3ca0*/  HMMA.16816.F32 R24, R8.reuse, R126, R100 ;  /* 0x0000007e0818723c */ /* 0x040ff00000001864 */
[C---:B------:R-:W-:Y:S08]  /*3cb0*/  HMMA.16816.F32 R48, R8.reuse, R142, R116 ;  /* 0x0000008e0830723c */ /* 0x040ff00000001874 */
[C---:B------:R-:W-:Y:S08]  /*3cc0*/  HMMA.16816.F32 R20, R8.reuse, R132, R92 ;  /* 0x000000840814723c */ /* 0x040ff0000000185c */
[C---:B------:R-:W-:Y:S08]  /*3cd0*/  HMMA.16816.F32 R16, R8.reuse, R134, R88 ;  /* 0x000000860810723c */ /* 0x040ff00000001858 */
[C---:B------:R-:W-:Y:S08]  /*3ce0*/  HMMA.16816.F32 R12, R8.reuse, R136, R84 ;  /* 0x00000088080c723c */ /* 0x040ff00000001854 */
[----:B------:R-:W-:Y:S01]  /*3cf0*/  HMMA.16816.F32 R8, R8, R138, R76 ;  /* 0x0000008a0808723c */ /* 0x000fe2000000184c */
[----:B------:R-:W-:Y:S07]  /*3d00*/  BSSY B0, `(.L_x_1470) ;  /* 0x0000070000007945 */ /* 0x000fee0003800000 */
[C---:B--2---:R-:W-:Y:S01]  /*3d10*/  HMMA.16816.F32 R36, R4.reuse, R68, R36 ;  /* 0x000000440424723c */ /* 0x044fe20000001824 */
[----:B------:R-:W-:Y:S07]  /*3d20*/  BAR.SYNC.DEFER_BLOCKING 0x0 ;  /* 0x0000000000007b1d */ /* 0x000fee0000010000 */
[----:B------:R-:W-:Y:S01]  /*3d30*/  HMMA.16816.F32 R68, R4, R70, R32 ;  /* 0x000000460444723c */ /* 0x000fe20000001820 */
[----:B------:R-:W-:-:S07]  /*3d40*/  ISETP.GT.AND P6, PT, R160, 0x5f, PT ;  /* 0x0000005fa000780c */ /* 0x000fce0003fc4270 */
        /* <DEDUP_REMOVED lines=10> */
[----:B------:R-:W-:Y:S07]  /*3df0*/  @!UPT UIADD3 URZ, URZ, URZ, URZ ;  /* 0x0000003f3f3ff290 */ /* 0x000fee000fffe03f */
[----:B------:R-:W-:Y:S11]  /*3e00*/  @!P0 BRA `(.L_x_1471) ;  /* 0x000005f000008947 */ /* 0x000ff60003800000 */
        /* <DEDUP_REMOVED lines=28> */
[----:B------:R1:W2:Y:S02]  /*3fd0*/  SHFL.IDX PT, R4, R22, RZ, 0x181f ;  /* 0x00181fff16047589 */ /* 0x0002a400000e0000 */
.L_x_1534:
[----:B------:R-:W-:Y:S05]  /*3fe0*/  BRA.DIV ~URZ, `(.L_x_1473) ;  /* 0x000108227f007947 */ /* 0x000fea000b800000 */
[----:B------:R-:W3:Y:S01]  /*3ff0*/  SHFL.IDX PT, R3, R23, RZ, 0x181f ;  /* 0x00181fff17037589 */ /* 0x000ee200000e0000 */
[C---:B------:R-:W-:Y:S02]  /*4000*/  IADD3 R72, R245.reuse, 0xc0, RZ ;  /* 0x000000c0f5487810 */ /* 0x040fe40007ffe0ff */
[----:B------:R-:W-:Y:S01]  /*4010*/  ISETP.GE.AND P3, PT, R245, c[0x0][0x1d4], PT ;  /* 0x00007500f5007a0c */ /* 0x000fe20003f66270 */
[----:B------:R-:W4:Y:S03]  /*4020*/  SHFL.IDX PT, R0, R23, 0x1, 0x181f ;  /* 0x00381f0017007f89 */ /* 0x000f2600000e0000 */
[----:B------:R-:W-:Y:S01]  /*4030*/  SEL R5, RZ, 0x10, P3 ;  /* 0x00000010ff057807 */ /* 0x000fe20001800000 */
[----:B------:R-:W5:Y:S01]  /*4040*/  SHFL.IDX PT, R2, R22, 0x1, 0x181f ;  /* 0x00381f0016027f89 */ /* 0x000f6200000e0000 */
[----:B---3--:R-:W-:-:S02]  /*4050*/  IADD3 R20, P0, R3, R150, RZ ;  /* 0x0000009603147210 */ /* 0x008fc40007f1e0ff */
[C---:B------:R-:W-:Y:S02]  /*4060*/  IADD3 R18, P2, R3.reuse, R151, RZ ;  /* 0x0000009703127210 */ /* 0x040fe40007f5e0ff */
[----:B------:R-:W-:Y:S01]  /*4070*/  IADD3 R14, P1, R3, R153, RZ ;  /* 0x00000099030e7210 */ /* 0x000fe20007f3e0ff */
[--C-:B--2---:R-:W-:Y:S01]  /*4080*/  IMAD.X R21, R4, 0x1, R144.reuse, P0 ;  /* 0x0000000104157824 */ /* 0x104fe200000e0690 */
[----:B----4-:R-:W-:Y:S01]  /*4090*/  IADD3 R12, P0, R0, R150, RZ ;  /* 0x00000096000c7210 */ /* 0x010fe20007f1e0ff */
[----:B------:R-:W-:Y:S01]  /*40a0*/  IMAD.X R19, R4, 0x1, R145, P2 ;  /* 0x0000000104137824 */ /* 0x000fe200010e0691 */
[----:B------:R-:W-:Y:S01]  /*40b0*/  IADD3 R10, P2, R0, R151, RZ ;  /* 0x00000097000a7210 */ /* 0x000fe20007f5e0ff */
[----:B------:R-:W-:Y:S01]  /*40c0*/  IMAD.X R15, R4, 0x1, R147, P1 ;  /* 0x00000001040f7824 */ /* 0x000fe200008e0693 */
[-C--:B------:R-:W-:Y:S01]  /*40d0*/  IADD3 R8, P1, R0, R152.reuse, RZ ;  /* 0x0000009800087210 */ /* 0x080fe20007f3e0ff */
[----:B-----5:R-:W-:Y:S01]  /*40e0*/  IMAD.X R13, R2, 0x1, R144, P0 ;  /* 0x00000001020d7824 */ /* 0x020fe200000e0690 */
[----:B------:R-:W-:Y:S01]  /*40f0*/  IADD3 R6, P0, R0, R153, RZ ;  /* 0x0000009900067210 */ /* 0x000fe20007f1e0ff */
[----:B------:R-:W-:Y:S01]  /*4100*/  IMAD.X R11, R2, 0x1, R145, P2 ;  /* 0x00000001020b7824 */ /* 0x000fe200010e0691 */
[----:B------:R-:W-:Y:S01]  /*4110*/  ISETP.GE.AND P2, PT, R252, c[0x0][0x1d4], PT ;  /* 0x00007500fc007a0c */ /* 0x000fe20003f46270 */
[C---:B------:R-:W-:Y:S01]  /*4120*/  IMAD.X R9, R2.reuse, 0x1, R146, P1 ;  /* 0x0000000102097824 */ /* 0x040fe200008e0692 */
[----:B------:R-:W-:Y:S01]  /*4130*/  ISETP.GE.AND P1, PT, R251, c[0x0][0x1d4], PT ;  /* 0x00007500fb007a0c */ /* 0x000fe20003f26270 */
[----:B------:R-:W-:Y:S01]  /*4140*/  IMAD.X R7, R2, 0x1, R147, P0 ;  /* 0x0000000102077824 */ /* 0x000fe200000e0693 */
[----:B------:R-:W-:Y:S01]  /*4150*/  ISETP.GE.AND P0, PT, R72, c[0x0][0x1d4], PT ;  /* 0x0000750048007a0c */ /* 0x000fe20003f06270 */
[----:B------:R2:W-:Y:S01]  /*4160*/  LDGSTS.E.BYPASS.LTC128B.128 [R243+0xc100], [R20.64], !P3 ;  /* 0x0c10000014f37fae */ /* 0x0005e2000d901d46 */
[----:B------:R-:W-:-:S03]  /*4170*/  IADD3 R16, P4, R3, R152, RZ ;  /* 0x0000009803107210 */ /* 0x000fc60007f9e0ff */
[----:B------:R2:W3:Y:S02]  /*4180*/  SHFL.IDX PT, R0, R23, 0x2, 0x181f ;  /* 0x00581f0017007f89 */ /* 0x0004e400000e0000 */
[----:B------:R-:W-:Y:S02]  /*4190*/  IMAD.X R17, R4, 0x1, R146, P4 ;  /* 0x0000000104117824 */ /* 0x000fe400020e0692 */
[----:B------:R2:W-:Y:S04]  /*41a0*/  LDGSTS.E.BYPASS.LTC128B.128 [R243+0xf100], [R18.64], !P2 ;  /* 0x0f10000012f37fae */ /* 0x0005e8000d101d46 */
[----:B------:R2:W-:Y:S04]  /*41b0*/  LDGSTS.E.BYPASS.LTC128B.128 [R243+0x12100], [R16.64], !P1 ;  /* 0x1210000010f37fae */ /* 0x0005e8000c901d46 */
[----:B------:R4:W-:Y:S04]  /*41c0*/  LDGSTS.E.BYPASS.LTC128B.128 [R243+0x15100], [R14.64], !P0 ;  /* 0x151000000ef37fae */ /* 0x0009e8000c101d46 */
[----:B------:R5:W-:Y:S04]  /*41d0*/  LDGSTS.E.BYPASS.LTC128B.128 [R243+0xd100], [R12.64], !P3 ;  /* 0x0d1000000cf37fae */ /* 0x000be8000d901d46 */
[----:B------:R2:W-:Y:S04]  /*41e0*/  LDGSTS.E.BYPASS.LTC128B.128 [R243+0x10100], [R10.64], !P2 ;  /* 0x101000000af37fae */ /* 0x0005e8000d101d46 */
[----:B------:R2:W-:Y:S04]  /*41f0*/  LDGSTS.E.BYPASS.LTC128B.128 [R243+0x13100], [R8.64], !P1 ;  /* 0x1310000008f37fae */ /* 0x0005e8000c901d46 */
[----:B------:R2:W1:Y:S04]  /*4200*/  SHFL.IDX PT, R4, R22, 0x2, 0x181f ;  /* 0x00581f0016047f89 */ /* 0x00046800000e0000 */
[----:B------:R2:W-:Y:S01]  /*4210*/  LDGSTS.E.BYPASS.LTC128B.128 [R243+0x16100], [R6.64], !P0 ;  /* 0x1610000006f37fae */ /* 0x0005e2000c101d46 */
[----:B----4-:R-:W-:-:S02]  /*4220*/  SEL R14, RZ, 0x10, P2 ;  /* 0x00000010ff0e7807 */ /* 0x010fc40001000000 */
[----:B-----5:R-:W-:Y:S02]  /*4230*/  SEL R13, RZ, 0x10, P1 ;  /* 0x00000010ff0d7807 */ /* 0x020fe40000800000 */
[----:B------:R-:W-:Y:S02]  /*4240*/  SEL R12, RZ, 0x10, P0 ;  /* 0x00000010ff0c7807 */ /* 0x000fe40000000000 */
.L_x_1535:
[----:B---3--:R-:W-:Y:S02]  /*4250*/  IADD3 R2, -R5, 0x10, RZ ;  /* 0x0000001005027810 */ /* 0x008fe40007ffe1ff */
[----:B--2---:R-:W-:Y:S02]  /*4260*/  IADD3 R6, -R13, 0x10, RZ ;  /* 0x000000100d067810 */ /* 0x004fe40007ffe1ff */
[----:B------:R-:W-:Y:S02]  /*4270*/  LOP3.LUT R2, R2, 0xf, RZ, 0xc0, !PT ;  /* 0x0000000f02027812 */ /* 0x000fe400078ec0ff */
[----:B------:R-:W-:Y:S02]  /*4280*/  IADD3 R3, -R14, 0x10, RZ ;  /* 0x000000100e037810 */ /* 0x000fe40007ffe1ff */
[----:B------:R-:W-:-:S02]  /*4290*/  IADD3 R10, P1, P0, R2, R0, R150 ;  /* 0x00000000020a7210 */ /* 0x000fc4000783e096 */
[----:B------:R-:W-:Y:S02]  /*42a0*/  LOP3.LUT R2, R6, 0xf, RZ, 0xc0, !PT ;  /* 0x0000000f06027812 */ /* 0x000fe400078ec0ff */
[----:B------:R-:W-:Y:S02]  /*42b0*/  IADD3 R7, -R12, 0x10, RZ ;  /* 0x000000100c077810 */ /* 0x000fe40007ffe1ff */
[----:B------:R-:W-:Y:S02]  /*42c0*/  LOP3.LUT R3, R3, 0xf, RZ, 0xc0, !PT ;  /* 0x0000000f03037812 */ /* 0x000fe400078ec0ff */
[----:B-1----:R-:W-:Y:S02]  /*42d0*/  IADD3.X R11, RZ, R4, R144, P1, P0 ;  /* 0x00000004ff0b7210 */ /* 0x002fe40000fe0490 */
[----:B------:R-:W-:Y:S02]  /*42e0*/  IADD3 R6, P1, P0, R2, R0, R152 ;  /* 0x0000000002067210 */ /* 0x000fe4000783e098 */
[----:B------:R-:W-:-:S02]  /*42f0*/  LOP3.LUT R2, R7, 0xf, RZ, 0xc0, !PT ;  /* 0x0000000f07027812 */ /* 0x000fc400078ec0ff */
[----:B------:R-:W-:Y:S02]  /*4300*/  IADD3 R8, P3, P2, R3, R0, R151 ;  /* 0x0000000003087210 */ /* 0x000fe40007a7e097 */
[----:B------:R-:W-:Y:S02]  /*4310*/  IADD3.X R7, RZ, R4, R146, P1, P0 ;  /* 0x00000004ff077210 */ /* 0x000fe40000fe0492 */
[----:B------:R-:W-:Y:S02]  /*4320*/  IADD3 R2, P1, P0, R2, R0, R153 ;  /* 0x0000000002027210 */ /* 0x000fe4000783e099 */
[----:B------:R-:W-:Y:S02]  /*4330*/  IADD3.X R9, RZ, R4, R145, P3, P2 ;  /* 0x00000004ff097210 */ /* 0x000fe40001fe4491 */
[----:B------:R-:W-:Y:S02]  /*4340*/  ISETP.NE.U32.AND P3, PT, R5, RZ, PT ;  /* 0x000000ff0500720c */ /* 0x000fe40003f65070 */
[----:B------:R-:W-:-:S02]  /*4350*/  ISETP.NE.U32.AND P2, PT, R14, RZ, PT ;  /* 0x000000ff0e00720c */ /* 0x000fc40003f45070 */
[----:B------:R-:W-:Y:S02]  /*4360*/  IADD3.X R3, RZ, R4, R147, P1, P0 ;  /* 0x00000004ff037210 */ /* 0x000fe40000fe0493 */
[----:B------:R-:W-:Y:S02]  /*4370*/  ISETP.NE.U32.AND P1, PT, R13, RZ, PT ;  /* 0x000000ff0d00720c */ /* 0x000fe40003f25070 */
[----:B------:R-:W-:-:S05]  /*4380*/  ISETP.NE.U32.AND P0, PT, R12, RZ, PT ;  /* 0x000000ff0c00720c */ /* 0x000fca0003f05070 */
[----:B------:R-:W-:Y:S01]  /*4390*/  @!PT LDS RZ, [RZ] ;  /* 0x00000000fffff984 */ /* 0x000fe20000000800 */
[----:B------:R-:W-:Y:S01]  /*43a0*/  @!PT LDS RZ, [RZ] ;  /* 0x00000000fffff984 */ /* 0x000fe20000000800 */
[----:B------:R-:W-:Y:S01]  /*43b0*/  @!PT LDS RZ, [RZ] ;  /* 0x00000000fffff984 */ /* 0x000fe20000000800 */
[----:B------:R1:W-:Y:S04]  /*43c0*/  LDGSTS.E.BYPASS.LTC128B.128.ZFILL [R243+0xe100], [R10.64], P3 ;  /* 0x0e1000000af37fae */ /* 0x0003e80009941d46 */
[----:B------:R1:W-:Y:S04]  /*43d0*/  LDGSTS.E.BYPASS.LTC128B.128.ZFILL [R243+0x11100], [R8.64], P2 ;  /* 0x1110000008f37fae */ /* 0x0003e80009141d46 */
[----:B------:R1:W-:Y:S04]  /*43e0*/  LDGSTS.E.BYPASS.LTC128B.128.ZFILL [R243+0x14100], [R6.64], P1 ;  /* 0x1410000006f37fae */ /* 0x0003e80008941d46 */
[----:B------:R1:W-:Y:S02]  /*43f0*/  LDGSTS.E.BYPASS.LTC128B.128.ZFILL [R243+0x17100], [R2.64], P0 ;  /* 0x1710000002f37fae */ /* 0x0003e40008141d46 */
.L_x_1471:
[----:B------:R-:W-:Y:S05]  /*4400*/  BSYNC B0 ;  /* 0x0000000000007941 */ /* 0x000fea0003800000 */
.L_x_1470:
[----:B-1----:R-:W2:Y:S01]  /*4410*/  LDL R2, [R1+0x40] ;  /* 0x0000400001027983 */ /* 0x002ea20000100800 */
[----:B------:R-:W-:-:S03]  /*4420*/  IMAD.MOV.U32 R4, RZ, RZ, c[0x0][0x2c4] ;  /* 0x0000b100ff047624 */ /* 0x000fc600078e00ff */
[----:B------:R-:W2:Y:S04]  /*4430*/  LDL R0, [R1+0x4c] ;  /* 0x00004c0001007983 */ /* 0x000ea80000100800 */
[----:B------:R-:W3:Y:S01]  /*4440*/  LDL R3, [R1+0x50] ;  /* 0x0000500001037983 */ /* 0x000ee20000100800 */
[----:B------:R-:W-:-:S03]  /*4450*/  ISETP.NE.AND P0, PT, R4, 0x1, PT ;  /* 0x000000010400780c */ /* 0x000fc60003f05270 */
[----:B------:R-:W0:Y:S01]  /*4460*/  LDGDEPBAR ;  /* 0x00000000000079af */ /* 0x000e220000000000 */
[----:B--2---:R-:W-:-:S09]  /*4470*/  IMAD.IADD R0, R0, 0x1, R2 ;  /* 0x0000000100007824 */ /* 0x004fd200078e0202 */
[----:B------:R-:W-:Y:S01]  /*4480*/  @P0 IMAD.HI.U32 R2, R0, c[0x0][0x2c8], RZ ;  /* 0x0000b20000020a27 */ /* 0x000fe200078e00ff */
[----:B------:R-:W-:Y:S02]  /*4490*/  MOV R4, R0 ;  /* 0x0000000000047202 */ /* 0x000fe40000000f00 */
[----:B---3--:R-:W-:Y:S01]  /*44a0*/  IADD3 R0, -R3, 0x1, R148 ;  /* 0x0000000103007810 */ /* 0x008fe20007ffe194 */
[----:B------:R-:W-:Y:S01]  /*44b0*/  IMAD.IADD R6, R148, 0x1, -R3 ;  /* 0x0000000194067824 */ /* 0x000fe200078e0a03 */
[----:B------:R-:W-:Y:S02]  /*44c0*/  @P0 SHF.R.U32.HI R4, RZ, c[0x0][0x2cc], R2 ;  /* 0x0000b300ff040a19 */ /* 0x000fe40000011602 */
[----:B------:R-:W-:Y:S01]  /*44d0*/  IADD3 R5, R0, -c[0x0][0x168], RZ ;  /* 0x80005a0000057a10 */ /* 0x000fe20007ffe0ff */
[----:B------:R-:W-:Y:S05]  /*44e0*/  BRA.DIV ~URZ, `(.L_x_1474) ;  /* 0x000108227f007947 */ /* 0x000fea000b800000 */
[----:B------:R1:W2:Y:S02]  /*44f0*/  SHFL.IDX PT, R0, R4, RZ, 0x1c1f ;  /* 0x001c1fff04007589 */ /* 0x0002a400000e0000 */
.L_x_1536:
        /* <DEDUP_REMOVED lines=8> */
[----:B------:R-:W-:Y:S02]  /*4580*/  FSEL R9, R53, -INF , P1 ;  /* 0xff80000035097808 */ /* 0x000fe40000800000 */
[----:B------:R-:W-:Y:S02]  /*4590*/  FSEL R17, R49, -INF , P4 ;  /* 0xff80000031117808 */ /* 0x000fe40002000000 */
[----:B------:R-:W-:Y:S02]  /*45a0*/  FSEL R18, R44, -INF , P0 ;  /* 0xff8000002c127808 */ /* 0x000fe40000000000 */
[C---:B------:R-:W-:Y:S02]  /*45b0*/  ISETP.GT.AND P2, PT, R0.reuse, 0x8, PT ;  /* 0x000000080000780c */ /* 0x040fe40003f44270 */
[C---:B------:R-:W-:Y:S02]  /*45c0*/  ISETP.GT.AND P1, PT, R0.reuse, 0x11, PT ;  /* 0x000000110000780c */ /* 0x040fe40003f24270 */
[----:B------:R-:W-:-:S02]  /*45d0*/  ISETP.GT.AND P4, PT, R0, 0x19, PT ;  /* 0x000000190000780c */ /* 0x000fc40003f84270 */
[----:B------:R-:W-:Y:S02]  /*45e0*/  ISETP.GT.AND P0, PT, R0, 0x20, PT ;  /* 0x000000200000780c */ /* 0x000fe40003f04270 */
[----:B------:R-:W-:Y:S02]  /*45f0*/  FSEL R20, R40, -INF , P3 ;  /* 0xff80000028147808 */ /* 0x000fe40001800000 */
[----:B------:R-:W-:Y:S02]  /*4600*/  ISETP.GT.AND P3, PT, R0, 0x28, PT ;  /* 0x000000280000780c */ /* 0x000fe40003f64270 */
[----:B------:R-:W-:Y:S02]  /*4610*/  FSEL R16, R48, -INF , P2 ;  /* 0xff80000030107808 */ /* 0x000fe40001000000 */
        /* <DEDUP_REMOVED lines=8> */
[----:B------:R-:W-:Y:S02]  /*46a0*/  ISETP.GT.AND P3, PT, R0, 0x38, PT ;  /* 0x000000380000780c */ /* 0x000fe40003f64270 */
[----:B------:R-:W-:Y:S02]  /*46b0*/  FSEL R86, R37, -INF , P2 ;  /* 0xff80000025567808 */ /* 0x000fe40001000000 */
[----:B------:R-:W-:Y:S02]  /*46c0*/  FSEL R84, R69, -INF , P4 ;  /* 0xff80000045547808 */ /* 0x000fe40002000000 */
[----:B------:R-:W-:Y:S02]  /*46d0*/  FSEL R221, R32, -INF , P1 ;  /* 0xff80000020dd7808 */ /* 0x000fe40000800000 */
[----:B------:R-:W-:Y:S02]  /*46e0*/  FSEL R220, R33, -INF , P0 ;  /* 0xff80000021dc7808 */ /* 0x000fe40000000000 */
[----:B------:R-:W-:-:S02]  /*46f0*/  ISETP.GT.AND P4, PT, R0, 0x39, PT ;  /* 0x000000390000780c */ /* 0x000fc40003f84270 */
[C---:B------:R-:W-:Y:S02]  /*4700*/  ISETP.GT.AND P2, PT, R0.reuse, 0x40, PT ;  /* 0x000000400000780c */ /* 0x040fe40003f44270 */
[C---:B------:R-:W-:Y:S02]  /*4710*/  ISETP.GT.AND P1, PT, R0.reuse, 0x41, PT ;  /* 0x000000410000780c */ /* 0x040fe40003f24270 */
[----:B------:R-:W-:Y:S02]  /*4720*/  ISETP.GT.AND P0, PT, R0, 0x48, PT ;  /* 0x000000480000780c */ /* 0x000fe40003f04270 */
[----:B------:R-:W-:Y:S02]  /*4730*/  FSEL R219, R64, -INF , P3 ;  /* 0xff80000040db7808 */ /* 0x000fe40001800000 */
[----:B------:R-:W-:Y:S02]  /*4740*/  ISETP.GT.AND P3, PT, R0, 0x50, PT ;  /* 0x000000500000780c */ /* 0x000fe40003f64270 */
[----:B------:R-:W-:-:S02]  /*4750*/  FSEL R218, R65, -INF , P4 ;  /* 0xff80000041da7808 */ /* 0x000fc40002000000 */
        /* <DEDUP_REMOVED lines=8> */
[----:B------:R-:W-:Y:S02]  /*47e0*/  FSEL R226, R61, -INF , P4 ;  /* 0xff8000003de27808 */ /* 0x000fe40002000000 */
[----:B------:R-:W-:Y:S01]  /*47f0*/  FSEL R247, R25, -INF , P2 ;  /* 0xff80000019f77808 */ /* 0x000fe20001000000 */
[----:B------:R2:W-:Y:S01]  /*4800*/  STL [R1], R0 ;  /* 0x0000000001007387 */ /* 0x0005e20000100800 */
[----:B------:R-:W-:Y:S02]  /*4810*/  FSEL R244, R56, -INF , P1 ;  /* 0xff80000038f47808 */ /* 0x000fe40000800000 */
[----:B------:R-:W-:Y:S01]  /*4820*/  FSEL R238, R57, -INF , P0 ;  /* 0xff80000039ee7808 */ /* 0x000fe20000000000 */
[----:B------:R-:W-:Y:S05]  /*4830*/  BRA.DIV ~URZ, `(.L_x_1475) ;  /* 0x000105427f007947 */ /* 0x000fea000b800000 */
[----:B------:R-:W3:Y:S01]  /*4840*/  LDL R3, [R1] ;  /* 0x0000000001037983 */ /* 0x000ee20000100800 */
[----:B--2---:R-:W-:-:S03]  /*4850*/  FMNMX.FTZ R0, R8, R9, !PT ;  /* 0x0000000908007209 */ /* 0x004fc60007810000 */
[----:B-1----:R-:W1:Y:S01]  /*4860*/  SHFL.IDX PT, R4, R4, 0x1, 0x1c1f ;  /* 0x003c1f0004047f89 */ /* 0x002e6200000e0000 */
[----:B------:R-:W-:-:S04]  /*4870*/  FMNMX.FTZ R0, R16, R0, !PT ;  /* 0x0000000010007209 */ /* 0x000fc80007810000 */
[----:B------:R-:W-:-:S04]  /*4880*/  FMNMX.FTZ R0, R17, R0, !PT ;  /* 0x0000000011007209 */ /* 0x000fc80007810000 */
[----:B------:R-:W-:-:S04]  /*4890*/  FMNMX.FTZ R0, R18, R0, !PT ;  /* 0x0000000012007209 */ /* 0x000fc80007810000 */
[----:B------:R-:W-:-:S04]  /*48a0*/  FMNMX.FTZ R0, R19, R0, !PT ;  /* 0x0000000013007209 */ /* 0x000fc80007810000 */
[----:B------:R-:W-:-:S04]  /*48b0*/  FMNMX.FTZ R0, R20, R0, !PT ;  /* 0x0000000014007209 */ /* 0x000fc80007810000 */
[----:B------:R-:W-:Y:S01]  /*48c0*/  FMNMX.FTZ R0, R21, R0, !PT ;  /* 0x0000000015007209 */ /* 0x000fe20007810000 */
[----:B-1----:R-:W-:-:S03]  /*48d0*/  IMAD.IADD R5, R5, 0x1, R4 ;  /* 0x0000000105057824 */ /* 0x002fc600078e0204 */
[----:B------:R-:W-:Y:S02]  /*48e0*/  FMNMX.FTZ R0, R87, R0, !PT ;  /* 0x0000000057007209 */ /* 0x000fe40007810000 */
[----:B------:R-:W-:Y:S02]  /*48f0*/  IMNMX R5, R6, R5, PT ;  /* 0x0000000506057217 */ /* 0x000fe40003800200 */
[----:B------:R-:W-:Y:S02]  /*4900*/  FMNMX.FTZ R0, R86, R0, !PT ;  /* 0x0000000056007209 */ /* 0x000fe40007810000 */
[C---:B------:R-:W-:Y:S02]  /*4910*/  ISETP.GT.AND P1, PT, R5.reuse, RZ, PT ;  /* 0x000000ff0500720c */ /* 0x040fe40003f24270 */
[C---:B------:R-:W-:Y:S02]  /*4920*/  ISETP.GT.AND P0, PT, R5.reuse, 0x1, PT ;  /* 0x000000010500780c */ /* 0x040fe40003f04270 */
[----:B------:R-:W-:-:S02]  /*4930*/  ISETP.GT.AND P2, PT, R5, 0x8, PT ;  /* 0x000000080500780c */ /* 0x000fc40003f44270 */
[----:B------:R-:W-:Y:S02]  /*4940*/  FSEL R6, R54, -INF , P1 ;  /* 0xff80000036067808 */ /* 0x000fe40000800000 */
[----:B------:R-:W-:Y:S02]  /*4950*/  FSEL R7, R55, -INF , P0 ;  /* 0xff80000037077808 */ /* 0x000fe40000000000 */
[----:B------:R-:W-:Y:S02]  /*4960*/  ISETP.GT.AND P0, PT, R5, 0x9, PT ;  /* 0x000000090500780c */ /* 0x000fe40003f04270 */
[----:B------:R-:W-:Y:S02]  /*4970*/  FSEL R14, R50, -INF , P2 ;  /* 0xff800000320e7808 */ /* 0x000fe40001000000 */
[----:B------:R-:W-:Y:S02]  /*4980*/  FMNMX.FTZ R2, R6, R7, !PT ;  /* 0x0000000706027209 */ /* 0x000fe40007810000 */
[----:B------:R-:W-:-:S02]  /*4990*/  FSEL R13, R51, -INF , P0 ;  /* 0xff800000330d7808 */ /* 0x000fc40000000000 */
[C---:B------:R-:W-:Y:S02]  /*49a0*/  ISETP.GT.AND P1, PT, R5.reuse, 0x10, PT ;  /* 0x000000100500780c */ /* 0x040fe40003f24270 */
        /* <DEDUP_REMOVED lines=59> */
[C---:B------:R-:W-:Y:S02]  /*4d60*/  ISETP.GT.AND P0, PT, R5.reuse, 0x51, PT ;  /* 0x000000510500780c */ /* 0x040fe40003f04270 */
[----:B------:R-:W-:Y:S02]  /*4d70*/  FSEL R4, R26, -INF , P1 ;  /* 0xff8000001a047808 */ /* 0x000fe40000800000 */
[----:B------:R-:W-:Y:S02]  /*4d80*/  FMNMX.FTZ R2, R224, R2, !PT ;  /* 0x00000002e0027209 */ /* 0x000fe40007810000 */
[----:B------:R-:W-:Y:S01]  /*4d90*/  ISETP.GT.AND P1, PT, R5, 0x58, PT ;  /* 0x000000580500780c */ /* 0x000fe20003f24270 */
[----:B------:R-:W-:Y:S01]  /*4da0*/  STL [R1+0x8], R4 ;  /* 0x0000080401007387 */ /* 0x000fe20000100800 */
[----:B------:R-:W-:Y:S02]  /*4db0*/  FMNMX.FTZ R2, R4, R2, !PT ;  /* 0x0000000204027209 */ /* 0x000fe40007810000 */
[----:B------:R-:W-:-:S02]  /*4dc0*/  FSEL R250, R58, -INF , P1 ;  /* 0xff8000003afa7808 */ /* 0x000fc40000800000 */
[----:B---3--:R-:W-:Y:S02]  /*4dd0*/  FMNMX.FTZ R0, R3, R0, !PT ;  /* 0x0000000003007209 */ /* 0x008fe40007810000 */
[----:B------:R-:W-:Y:S02]  /*4de0*/  FSEL R3, R27, -INF , P0 ;  /* 0xff8000001b037808 */ /* 0x000fe40000000000 */
[----:B------:R-:W-:Y:S02]  /*4df0*/  FMNMX.FTZ R0, R247, R0, !PT ;  /* 0x00000000f7007209 */ /* 0x000fe40007810000 */
[----:B------:R-:W-:Y:S01]  /*4e00*/  ISETP.GT.AND P0, PT, R5, 0x59, PT ;  /* 0x000000590500780c */ /* 0x000fe20003f04270 */
[----:B------:R-:W-:Y:S01]  /*4e10*/  STL [R1+0x4], R3 ;  /* 0x0000040301007387 */ /* 0x000fe20000100800 */
[----:B------:R-:W-:Y:S02]  /*4e20*/  FMNMX.FTZ R0, R244, R0, !PT ;  /* 0x00000000f4007209 */ /* 0x000fe40007810000 */
[----:B------:R-:W-:-:S02]  /*4e30*/  FMNMX.FTZ R2, R3, R2, !PT ;  /* 0x0000000203027209 */ /* 0x000fc40007810000 */
[----:B------:R-:W-:Y:S02]  /*4e40*/  FMNMX.FTZ R0, R238, R0, !PT ;  /* 0x00000000ee007209 */ /* 0x000fe40007810000 */
[----:B------:R-:W-:Y:S02]  /*4e50*/  FSEL R249, R59, -INF , P0 ;  /* 0xff8000003bf97808 */ /* 0x000fe40000000000 */
[----:B------:R-:W-:Y:S01]  /*4e60*/  FMNMX.FTZ R2, R250, R2, !PT ;  /* 0x00000002fa027209 */ /* 0x000fe20007810000 */
[----:B------:R-:W1:Y:S03]  /*4e70*/  SHFL.BFLY PT, R3, R0, 0x2, 0x1f ;  /* 0x0c401f0000037f89 */ /* 0x000e6600000e0000 */
[----:B------:R-:W-:-:S05]  /*4e80*/  FMNMX.FTZ R2, R249, R2, !PT ;  /* 0x00000002f9027209 */ /* 0x000fca0007810000 */
[----:B------:R-:W2:Y:S01]  /*4e90*/  SHFL.BFLY PT, R4, R2, 0x2, 0x1f ;  /* 0x0c401f0002047f89 */ /* 0x000ea200000e0000 */
[----:B-1----:R-:W-:-:S05]  /*4ea0*/  FMNMX.FTZ R0, R3, R0, !PT ;  /* 0x0000000003007209 */ /* 0x002fca0007810000 */
[----:B------:R-:W1:Y:S01]  /*4eb0*/  SHFL.BFLY PT, R173, R0, 0x1, 0x1f ;  /* 0x0c201f0000ad7f89 */ /* 0x000e6200000e0000 */
[----:B--2---:R-:W-:-:S05]  /*4ec0*/  FMNMX.FTZ R4, R2, R4, !PT ;  /* 0x0000000402047209 */ /* 0x004fca0007810000 */
[----:B------:R2:W3:Y:S01]  /*4ed0*/  SHFL.BFLY PT, R12, R4, 0x1, 0x1f ;  /* 0x0c201f00040c7f89 */ /* 0x0004e200000e0000 */
[----:B-1----:R-:W-:-:S05]  /*4ee0*/  FMNMX.FTZ R173, R0, R173, !PT ;  /* 0x000000ad00ad7209 */ /* 0x002fca0007810000 */
.L_x_1537:
[C---:B------:R-:W-:Y:S01]  /*4ef0*/  FMUL.FTZ R0, R173.reuse, c[0x0][0x2d0] ;  /* 0x0000b400ad007a20 */ /* 0x040fe20000410000 */
[----:B------:R-:W-:Y:S01]  /*4f00*/  FSETP.NEU.FTZ.AND P0, PT, R173, -INF , PT ;  /* 0xff800000ad00780b */ /* 0x000fe20003f1d000 */
[----:B------:R-:W4:Y:S03]  /*4f10*/  LDL.LU R99, [R1] ;  /* 0x0000000001637983 */ /* 0x000f260000300800 */
[----:B------:R-:W-:Y:S02]  /*4f20*/  FSEL R0, R0, RZ, P0 ;  /* 0x000000ff00007208 */ /* 0x000fe40000000000 */
[----:B---3--:R-:W-:Y:S01]  /*4f30*/  FMNMX.FTZ R12, R12, R4, !PT ;  /* 0x000000040c0c7209 */ /* 0x008fe20007810000 */
[----:B------:R-:W-:Y:S01]  /*4f40*/  WARPSYNC 0xffffffff ;  /* 0xffffffff00007948 */ /* 0x000fe20003800000 */
[----:B------:R-:W-:Y:S01]  /*4f50*/  LDSM.16.MT88.4 R36, [R233] ;  /* 0x00000000e924783b */ /* 0x000fe20000004200 */
[--C-:B------:R-:W-:Y:S01]  /*4f60*/  FFMA.FTZ R2, R8, c[0x0][0x2d0], -R0.reuse ;  /* 0x0000b40008027a23 */ /* 0x100fe20000010800 */
[----:B------:R-:W-:Y:S01]  /*4f70*/  FSETP.NEU.FTZ.AND P0, PT, R12, -INF , PT ;  /* 0xff8000000c00780b */ /* 0x000fe20003f1d000 */
[--C-:B------:R-:W-:Y:S01]  /*4f80*/  FFMA.FTZ R3, R20, c[0x0][0x2d0], -R0.reuse ;  /* 0x0000b40014037a23 */ /* 0x100fe20000010800 */
[----:B------:R-:W-:Y:S01]  /*4f90*/  LDSM.16.MT88.4 R32, [R232+0x800] ;  /* 0x00080000e820783b */ /* 0x000fe20000004200 */
[----:B------:R1:W-:Y:S03]  /*4fa0*/  MUFU.EX2 R106, R2 ;  /* 0x00000002006a7308 */ /* 0x0003e60000000800 */
[----:B------:R-:W3:Y:S04]  /*4fb0*/  LDL.LU R95, [R1+0x4] ;  /* 0x00000400015f7983 */ /* 0x000ee80000300800 */
[----:B------:R-:W5:Y:S01]  /*4fc0*/  LDL.LU R94, [R1+0x8] ;  /* 0x00000800015e7983 */ /* 0x000f620000300800 */
[----:B------:R2:W-:Y:S03]  /*4fd0*/  MUFU.EX2 R102, R3 ;  /* 0x0000000300667308 */ /* 0x0005e60000000800 */
[----:B------:R-:W-:Y:S04]  /*4fe0*/  LDSM.16.MT88.4 R40, [R233+0x800] ;  /* 0x00080000e928783b */ /* 0x000fe80000004200 */
[----:B------:R-:W-:Y:S01]  /*4ff0*/  LDSM.16.MT88.4 R60, [R232+0x3000] ;  /* 0x00300000e83c783b */ /* 0x000fe20000004200 */
[----:B-1----:R-:W-:-:S03]  /*5000*/  FFMA.FTZ R2, R9, c[0x0][0x2d0], -R0 ;  /* 0x0000b40009027a23 */ /* 0x002fc60000010800 */
[----:B------:R-:W-:Y:S01]  /*5010*/  LDSM.16.MT88.4 R52, [R234] ;  /* 0x00000000ea34783b */ /* 0x000fe20000004200 */
[----:B------:R1:W1:Y:S03]  /*5020*/  MUFU.EX2 R107, R2 ;  /* 0x00000002006b7308 */ /* 0x0002660000000800 */
[----:B------:R-:W-:Y:S01]  /*5030*/  LDSM.16.MT88.4 R64, [R233+0x3000] ;  /* 0x00300000e940783b */ /* 0x000fe20000004200 */
[----:B--2---:R-:W-:-:S03]  /*5040*/  FFMA.FTZ R3, R21, c[0x0][0x2d0], -R0 ;  /* 0x0000b40015037a23 */ /* 0x004fc60000010800 */
[----:B------:R-:W2:Y:S01]  /*5050*/  LDSM.16.MT88.4 R20, [R232] ;  /* 0x00000000e814783b */ /* 0x000ea20000004200 */
[----:B------:R-:W-:Y:S03]  /*5060*/  MUFU.EX2 R104, R3 ;  /* 0x0000000300687308 */ /* 0x000fe60000000800 */
[----:B------:R-:W-:Y:S04]  /*5070*/  LDSM.16.MT88.4 R56, [R235+0x800] ;  /* 0x00080000eb38783b */ /* 0x000fe80000004200 */
[----:B------:R-:W-:Y:S01]  /*5080*/  LDSM.16.MT88.4 R44, [R234+0x800] ;  /* 0x00080000ea2c783b */ /* 0x000fe20000004200 */
[----:B-1----:R-:W-:Y:S01]  /*5090*/  FFMA.FTZ R2, R16, c[0x0][0x2d0], -R0 ;  /* 0x0000b40010027a23 */ /* 0x002fe20000010800 */
[----:B------:R-:W-:-:S02]  /*50a0*/  F2FP.PACK_AB R8, R107, R106 ;  /* 0x0000006a6b08723e */ /* 0x000fc400000000ff */
[----:B------:R-:W-:Y:S01]  /*50b0*/  LDSM.16.MT88.4 R72, [R233+0x3800] ;  /* 0x00380000e948783b */ /* 0x000fe20000004200 */
[----:B------:R1:W-:Y:S03]  /*50c0*/  MUFU.EX2 R105, R2 ;  /* 0x0000000200697308 */ /* 0x0003e60000000800 */
[----:B------:R-:W-:Y:S04]  /*50d0*/  LDSM.16.MT88.4 R76, [R232+0x6000] ;  /* 0x00600000e84c783b */ /* 0x000fe80000004200 */
[----:B------:R-:W-:Y:S01]  /*50e0*/  LDSM.16.MT88.4 R68, [R234+0x3000] ;  /* 0x00300000ea44783b */ /* 0x000fe20000004200 */
[----:B-1----:R-:W-:-:S04]  /*50f0*/  FFMA.FTZ R2, R17, c[0x0][0x2d0], -R0 ;  /* 0x0000b40011027a23 */ /* 0x002fc80000010800 */
[----:B------:R1:W-:Y:S02]  /*5100*/  MUFU.EX2 R100, R2 ;  /* 0x0000000200647308 */ /* 0x0003e40000000800 */
[----:B-1----:R-:W-:-:S06]  /*5110*/  FFMA.FTZ R2, R18, c[0x0][0x2d0], -R0 ;  /* 0x0000b40012027a23 */ /* 0x002fcc0000010800 */
[----:B------:R1:W-:Y:S02]  /*5120*/  MUFU.EX2 R97, R2 ;  /* 0x0000000200617308 */ /* 0x0003e40000000800 */
[----:B-1----:R-:W-:-:S06]  /*5130*/  FFMA.FTZ R2, R19, c[0x0][0x2d0], -R0 ;  /* 0x0000b40013027a23 */ /* 0x002fcc0000010800 */
[----:B------:R1:W1:Y:S02]  /*5140*/  MUFU.EX2 R93, R2 ;  /* 0x00000002005d7308 */ /* 0x0002640000000800 */
[----:B-1----:R-:W-:Y:S01]  /*5150*/  FMUL.FTZ R2, R12, c[0x0][0x2d0] ;  /* 0x0000b4000c027a20 */ /* 0x002fe20000410000 */
[----:B------:R-:W-:-:S04]  /*5160*/  F2FP.PACK_AB R4, R93, R97 ;  /* 0x000000615d04723e */ /* 0x000fc800000000ff */
[----:B------:R-:W-:-:S05]  /*5170*/  FSEL R2, R2, RZ, P0 ;  /* 0x000000ff02027208 */ /* 0x000fca0000000000 */
[----:B------:R-:W-:Y:S01]  /*5180*/  FFMA.FTZ R3, R6, c[0x0][0x2d0], -R2 ;  /* 0x0000b40006037a23 */ /* 0x000fe20000010802 */
[----:B------:R-:W-:-:S03]  /*5190*/  F2FP.PACK_AB R6, R104, R102 ;  /* 0x000000666806723e */ /* 0x000fc600000000ff */
[----:B------:R1:W-:Y:S02]  /*51a0*/  MUFU.EX2 R101, R3 ;  /* 0x0000000300657308 */ /* 0x0003e40000000800 */
[----:B-1----:R-:W-:-:S06]  /*51b0*/  FFMA.FTZ R3, R7, c[0x0][0x2d0], -R2 ;  /* 0x0000b40007037a23 */ /* 0x002fcc0000010802 */
[----:B------:R1:W1:Y:S02]  /*51c0*/  MUFU.EX2 R172, R3 ;  /* 0x0000000300ac7308 */ /* 0x0002640000000800 */
[----:B-1----:R-:W-:Y:S01]  /*51d0*/  FFMA.FTZ R3, R14, c[0x0][0x2d0], -R2 ;  /* 0x0000b4000e037a23 */ /* 0x002fe20000010802 */
[----:B------:R-:W-:-:S05]  /*51e0*/  F2FP.PACK_AB R9, R172, R101 ;  /* 0x00000065ac09723e */ /* 0x000fca00000000ff */
[----:B------:R1:W-:Y:S02]  /*51f0*/  MUFU.EX2 R98, R3 ;  /* 0x0000000300627308 */ /* 0x0003e40000000800 */
[----:B-1----:R-:W-:-:S06]  /*5200*/  FFMA.FTZ R3, R13, c[0x0][0x2d0], -R2 ;  /* 0x0000b4000d037a23 */ /* 0x002fcc0000010802 */
[----:B------:R1:W1:Y:S02]  /*5210*/  MUFU.EX2 R14, R3 ;  /* 0x00000003000e7308 */ /* 0x0002640000000800 */
[----:B-1----:R-:W-:Y:S01]  /*5220*/  FFMA.FTZ R3, R11, c[0x0][0x2d0], -R2 ;  /* 0x0000b4000b037a23 */ /* 0x002fe20000010802 */
[----:B------:R-:W-:-:S05]  /*5230*/  F2FP.PACK_AB R11, R14, R98 ;  /* 0x000000620e0b723e */ /* 0x000fca00000000ff */
[----:B------:R1:W-:Y:S02]  /*5240*/  MUFU.EX2 R96, R3 ;  /* 0x0000000300607308 */ /* 0x0003e40000000800 */
[----:B-1----:R-:W-:Y:S01]  /*5250*/  FFMA.FTZ R3, R10, c[0x0][0x2d0], -R2 ;  /* 0x0000b4000a037a23 */ /* 0x002fe20000010802 */
[----:B------:R-:W-:-:S05]  /*5260*/  F2FP.PACK_AB R10, R100, R105 ;  /* 0x00000069640a723e */ /* 0x000fca00000000ff */
[----:B------:R1:W1:Y:S02]  /*5270*/  MUFU.EX2 R92, R3 ;  /* 0x00000003005c7308 */ /* 0x0002640000000800 */
[C---:B--2---:R-:W-:Y:S08]  /*5280*/  HMMA.16816.F32 R16, R8.reuse, R20, RZ ;  /* 0x000000140810723c */ /* 0x044ff000000018ff */
[----:B------:R-:W-:Y:S01]  /*5290*/  HMMA.16816.F32 R28, R8, R22, RZ ;  /* 0x00000016081c723c */ /* 0x000fe200000018ff */
[----:B-1----:R-:W-:Y:S01]  /*52a0*/  FFMA.FTZ R3, R15, c[0x0][0x2d0], -R2 ;  /* 0x0000b4000f037a23 */ /* 0x002fe20000010802 */
[----:B------:R-:W-:-:S03]  /*52b0*/  F2FP.PACK_AB R5, R92, R96 ;  /* 0x000000605c05723e */ /* 0x000fc600000000ff */
[----:B------:R1:W-:Y:S03]  /*52c0*/  MUFU.EX2 R103, R3 ;  /* 0x0000000300677308 */ /* 0x0003e60000000800 */
[----:B------:R-:W-:Y:S01]  /*52d0*/  HMMA.16816.F32 R20, R8, R36, RZ ;  /* 0x000000240814723c */ /* 0x000fe200000018ff */
[----:B-1----:R-:W-:Y:S02]  /*52e0*/  FFMA.FTZ R3, R24, c[0x0][0x2d0], -R2 ;  /* 0x0000b40018037a23 */ /* 0x002fe40000010802 */
[----:B------:R-:W1:Y:S02]  /*52f0*/  LDSM.16.MT88.4 R24, [R235] ;  /* 0x00000000eb18783b */ /* 0x000e640000004200 */
[----:B------:R-:W2:Y:S02]  /*5300*/  MUFU.EX2 R13, R3 ;  /* 0x00000003000d7308 */ /* 0x000ea40000000800 */
[----:B--2---:R-:W-:Y:S01]  /*5310*/  F2FP.PACK_AB R7, R13, R103 ;  /* 0x000000670d07723e */ /* 0x004fe200000000ff */
[----:B------:R-:W-:-:S02]  /*5320*/  FFMA.FTZ R3, R87, c[0x0][0x2d0], -R0 ;  /* 0x0000b40057037a23 */ /* 0x000fc40000010800 */
[----:B----4-:R-:W-:-:S04]  /*5330*/  IMAD.MOV.U32 R15, RZ, RZ, R99 ;  /* 0x000000ffff0f7224 */ /* 0x010fc800078e0063 */
[----:B------:R-:W-:Y:S01]  /*5340*/  HMMA.16816.F32 R88, R4, R32, R16 ;  /* 0x000000200458723c */ /* 0x000fe20000001810 */
[----:B------:R-:W-:-:S06]  /*5350*/  FFMA.FTZ R15, R15, c[0x0][0x2d0], -R0 ;  /* 0x0000b4000f0f7a23 */ /* 0x000fcc0000010800 */
[----:B------:R-:W-:Y:S01]  /*5360*/  MUFU.EX2 R15, R15 ;  /* 0x0000000f000f7308 */ /* 0x000fe20000000800 */
[----:B------:R-:W-:Y:S08]  /*5370*/  HMMA.16816.F32 R16, R8, R38, RZ ;  /* 0x000000260810723c */ /* 0x000ff000000018ff */
[----:B------:R-:W-:Y:S08]  /*5380*/  HMMA.16816.F32 R212, R4, R40, R20 ;  /* 0x0000002804d4723c */ /* 0x000ff00000001814 */
[C---:B-1----:R-:W-:Y:S08]  /*5390*/  HMMA.16816.F32 R48, R8.reuse, R24, RZ ;  /* 0x000000180830723c */ /* 0x042ff000000018ff */
[C---:B------:R-:W-:Y:S08]  /*53a0*/  HMMA.16816.F32 R36, R8.reuse, R26, RZ ;  /* 0x0000001a0824723c */ /* 0x040ff000000018ff */
[C---:B------:R-:W-:Y:S08]  /*53b0*/  HMMA.16816.F32 R24, R8.reuse, R60, RZ ;  /* 0x0000003c0818723c */ /* 0x040ff000000018ff */
[----:B------:R-:W-:Y:S01]  /*53c0*/  HMMA.16816.F32 R20, R8, R62, RZ ;  /* 0x0000003e0814723c */ /* 0x000fe200000018ff */
[----:B------:R-:W1:Y:S07]  /*53d0*/  LDSM.16.MT88.4 R60, [R235+0x3000] ;  /* 0x00300000eb3c783b */ /* 0x000e6e0000004200 */
[C---:B------:R-:W-:Y:S08]  /*53e0*/  HMMA.16816.F32 R208, R4.reuse, R34, R28 ;  /* 0x0000002204d0723c */ /* 0x040ff0000000181c */
[----:B------:R-:W-:Y:S01]  /*53f0*/  HMMA.16816.F32 R204, R4, R42, R16 ;  /* 0x0000002a04cc723c */ /* 0x000fe20000001810 */
[----:B------:R-:W2:Y:S07]  /*5400*/  LDSM.16.MT88.4 R40, [R232+0x3800] ;  /* 0x00380000e828783b */ /* 0x000eae0000004200 */
[C---:B------:R-:W-:Y:S08]  /*5410*/  HMMA.16816.F32 R32, R8.reuse, R52, RZ ;  /* 0x000000340820723c */ /* 0x040ff000000018ff */
[C---:B------:R-:W-:Y:S01]  /*5420*/  HMMA.16816.F32 R28, R8.reuse, R54, RZ ;  /* 0x00000036081c723c */ /* 0x040fe200000018ff */
[----:B------:R-:W4:Y:S07]  /*5430*/  LDSM.16.MT88.4 R52, [R235+0x3800] ;  /* 0x00380000eb34783b */ /* 0x000f2e0000004200 */
[----:B------:R-:W-:Y:S08]  /*5440*/  HMMA.16816.F32 R16, R8, R64, RZ ;  /* 0x000000400810723c */ /* 0x000ff000000018ff */
[C---:B------:R-:W-:Y:S08]  /*5450*/  HMMA.16816.F32 R184, R4.reuse, R58, R36 ;  /* 0x0000003a04b8723c */ /* 0x040ff00000001824 */
[C---:B------:R-:W-:Y:S08]  /*5460*/  HMMA.16816.F32 R196, R4.reuse, R44, R32 ;  /* 0x0000002c04c4723c */ /* 0x040ff00000001820 */
[C---:B------:R-:W-:Y:S01]  /*5470*/  HMMA.16816.F32 R180, R4.reuse, R46, R28 ;  /* 0x0000002e04b4723c */ /* 0x040fe2000000181c */
[----:B------:R-:W3:Y:S07]  /*5480*/  LDSM.16.MT88.4 R44, [R232+0x6800] ;  /* 0x00680000e82c783b */ /* 0x000eee0000004200 */
[----:B------:R-:W-:Y:S01]  /*5490*/  HMMA.16816.F32 R200, R4, R56, R48 ;  /* 0x0000003804c8723c */ /* 0x000fe20000001830 */
[----:B------:R-:W3:Y:S04]  /*54a0*/  LDSM.16.MT88.4 R56, [R233+0x6000] ;  /* 0x00600000e938783b */ /* 0x000ee80000004200 */
[----:B------:R-:W3:Y:S03]  /*54b0*/  LDSM.16.MT88.4 R48, [R234+0x3800] ;  /* 0x00380000ea30783b */ /* 0x000ee60000004200 */
[C---:B-1----:R-:W-:Y:S08]  /*54c0*/  HMMA.16816.F32 R36, R8.reuse, R60, RZ ;  /* 0x0000003c0824723c */ /* 0x042ff000000018ff */
[----:B------:R-:W-:Y:S01]  /*54d0*/  HMMA.16816.F32 R32, R8, R62, RZ ;  /* 0x0000003e0820723c */ /* 0x000fe200000018ff */
[----:B------:R-:W-:Y:S07]  /*54e0*/  LDSM.16.MT88.4 R60, [R234+0x6000] ;  /* 0x00600000ea3c783b */ /* 0x000fee0000004200 */
[C---:B--2---:R-:W-:Y:S08]  /*54f0*/  HMMA.16816.F32 R176, R4.reuse, R42, R20 ;  /* 0x0000002a04b0723c */ /* 0x044ff00000001814 */
[C---:B------:R-:W-:Y:S07]  /*5500*/  HMMA.16816.F32 R188, R4.reuse, R72, R16 ;  /* 0x0000004804bc723c */ /* 0x040fee0000001810 */
[----:B------:R-:W-:Y:S01]  /*5510*/  MOV R73, R107 ;  /* 0x0000006b00497202 */ /* 0x000fe20000000f00 */
[----:B------:R-:W-:Y:S01]  /*5520*/  HMMA.16816.F32 R192, R4, R40, R24 ;  /* 0x0000002804c0723c */ /* 0x000fe20000001818 */
[----:B------:R-:W-:-:S07]  /*5530*/  MOV R72, R106 ;  /* 0x0000006a00487202 */ /* 0x000fce0000000f00 */
[C---:B------:R-:W-:Y:S07]  /*5540*/  HMMA.16816.F32 R20, R8.reuse, R76, RZ ;  /* 0x0000004c0814723c */ /* 0x040fee00000018ff */
[----:B---3--:R-:W-:Y:S01]  /*5550*/  MOV R77, R95 ;  /* 0x0000005f004d7202 */ /* 0x008fe20000000f00 */
[----:B------:R-:W-:Y:S01]  /*5560*/  HMMA.16816.F32 R16, R8, R78, RZ ;  /* 0x0000004e0810723c */ /* 0x000fe200000018ff */
[----:B-----5:R-:W-:-:S06]  /*5570*/  MOV R76, R94 ;  /* 0x0000005e004c7202 */ /* 0x020fcc0000000f00 */
[----:B------:R-:W-:Y:S01]  /*5580*/  IMAD.MOV.U32 R79, RZ, RZ, R93 ;  /* 0x000000ffff4f7224 */ /* 0x000fe200078e005d */
[----:B------:R-:W-:Y:S01]  /*5590*/  HMMA.16816.F32 R40, R8, R66, RZ ;  /* 0x000000420828723c */ /* 0x000fe200000018ff */
[----:B------:R-:W-:Y:S07]  /*55a0*/  LDSM.16.MT88.4 R64, [R235+0x6000] ;  /* 0x00600000eb40783b */ /* 0x000fee0000004200 */
[C---:B----4-:R-:W-:Y:S01]  /*55b0*/  HMMA.16816.F32 R168, R4.reuse, R52, R36 ;  /* 0x0000003404a8723c */ /* 0x050fe20000001824 */
[----:B------:R-:W-:Y:S07]  /*55c0*/  LDSM.16.MT88.4 R36, [R235+0x6800] ;  /* 0x00680000eb24783b */ /* 0x000fee0000004200 */
[C---:B------:R-:W-:Y:S01]  /*55d0*/  HMMA.16816.F32 R152, R4.reuse, R54, R32 ;  /* 0x000000360498723c */ /* 0x040fe20000001820 */
[----:B------:R-:W1:Y:S07]  /*55e0*/  LDSM.16.MT88.4 R52, [R233+0x6800] ;  /* 0x00680000e934783b */ /* 0x000e6e0000004200 */
[C---:B------:R-:W-:Y:S08]  /*55f0*/  HMMA.16816.F32 R160, R4.reuse, R44, R20 ;  /* 0x0000002c04a0723c */ /* 0x040ff00000001814 */
[----:B------:R-:W-:Y:S01]  /*5600*/  HMMA.16816.F32 R140, R4, R46, R16 ;  /* 0x0000002e048c723c */ /* 0x000fe20000001810 */
[----:B------:R-:W-:Y:S07]  /*5610*/  LDSM.16.MT88.4 R44, [R234+0x6800] ;  /* 0x00680000ea2c783b */ /* 0x000fee0000004200 */
[----:B------:R-:W-:Y:S07]  /*5620*/  HMMA.16816.F32 R28, R8, R68, RZ ;  /* 0x00000044081c723c */ /* 0x000fee00000018ff */
[----:B------:R-:W-:Y:S01]  /*5630*/  IMAD.MOV.U32 R69, RZ, RZ, R105 ;  /* 0x000000ffff457224 */ /* 0x000fe200078e0069 */
[----:B------:R-:W-:Y:S01]  /*5640*/  HMMA.16816.F32 R156, R4, R74, R40 ;  /* 0x0000004a049c723c */ /* 0x000fe20000001828 */
[----:B------:R-:W2:Y:S01]  /*5650*/  LDSM.16.MT88.4 R40, [R232+0x9000] ;  /* 0x00900000e828783b */ /* 0x000ea20000004200 */
[----:B------:R-:W-:-:S05]  /*5660*/  MOV R68, R104 ;  /* 0x0000006800447202 */ /* 0x000fca0000000f00 */
[----:B------:R-:W-:Y:S01]  /*5670*/  MOV R75, R101 ;  /* 0x00000065004b7202 */ /* 0x000fe20000000f00 */
[----:B------:R-:W-:Y:S01]  /*5680*/  HMMA.16816.F32 R20, R8, R56, RZ ;  /* 0x000000380814723c */ /* 0x000fe200000018ff */
[----:B------:R-:W-:-:S06]  /*5690*/  MOV R74, R100 ;  /* 0x00000064004a7202 */ /* 0x000fcc0000000f00 */
[----:B------:R-:W-:Y:S01]  /*56a0*/  MOV R57, R98 ;  /* 0x0000006200397202 */ /* 0x000fe20000000f00 */
[----:B------:R-:W-:Y:S01]  /*56b0*/  HMMA.16816.F32 R16, R8, R58, RZ ;  /* 0x0000003a0810723c */ /* 0x000fe200000018ff */
[----:B------:R3:W-:Y:S01]  /*56c0*/  MUFU.EX2 R58, R3 ;  /* 0x00000003003a7308 */ /* 0x0007e20000000800 */
[----:B------:R-:W-:-:S05]  /*56d0*/  MOV R56, R97 ;  /* 0x0000006100387202 */ /* 0x000fca0000000f00 */
[----:B------:R-:W-:Y:S01]  /*56e0*/  IMAD.MOV.U32 R59, RZ, RZ, R96 ;  /* 0x000000ffff3b7224 */ /* 0x000fe200078e0060 */
[----:B------:R-:W-:Y:S07]  /*56f0*/  HMMA.16816.F32 R24, R8, R70, RZ ;  /* 0x000000460818723c */ /* 0x000fee00000018ff */
[----:B------:R-:W-:Y:S01]  /*5700*/  MOV R71, R103 ;  /* 0x0000006700477202 */ /* 0x000fe20000000f00 */
[----:B------:R-:W-:Y:S01]  /*5710*/  IMAD.MOV.U32 R70, RZ, RZ, R102 ;  /* 0x000000ffff467224 */ /* 0x000fe200078e0066 */
[----:B------:R-:W-:Y:S01]  /*5720*/  HMMA.16816.F32 R164, R4, R48, R28 ;  /* 0x0000003004a4723c */ /* 0x000fe2000000181c */
[----:B---3--:R-:W-:-:S07]  /*5730*/  FFMA.FTZ R3, R86, c[0x0][0x2d0], -R0 ;  /* 0x0000b40056037a23 */ /* 0x008fce0000010800 */
[C---:B-1----:R-:W-:Y:S08]  /*5740*/  HMMA.16816.F32 R100, R4.reuse, R52, R20 ;  /* 0x000000340464723c */ /* 0x042ff00000001814 */
[C---:B------:R-:W-:Y:S01]  /*5750*/  HMMA.16816.F32 R104, R4.reuse, R54, R16 ;  /* 0x000000360468723c */ /* 0x040fe20000001810 */
[----:B------:R-:W1:Y:S07]  /*5760*/  LDSM.16.MT88.4 R52, [R232+0x9800] ;  /* 0x00980000e834783b */ /* 0x000e6e0000004200 */
[----:B------:R-:W-:Y:S01]  /*5770*/  HMMA.16816.F32 R144, R4, R50, R24 ;  /* 0x000000320490723c */ /* 0x000fe20000001818 */
[----:B------:R-:W3:Y:S07]  /*5780*/  LDSM.16.MT88.4 R48, [R233+0x9000] ;  /* 0x00900000e930783b */ /* 0x000eee0000004200 */
[C---:B------:R-:W-:Y:S08]  /*5790*/  HMMA.16816.F32 R28, R8.reuse, R66, RZ ;  /* 0x00000042081c723c */ /* 0x040ff000000018ff */
[C---:B--2---:R-:W-:Y:S08]  /*57a0*/  HMMA.16816.F32 R16, R8.reuse, R40, RZ ;  /* 0x000000280810723c */ /* 0x044ff000000018ff */
[----:B------:R-:W-:Y:S01]  /*57b0*/  HMMA.16816.F32 R32, R8, R64, RZ ;  /* 0x000000400820723c */ /* 0x000fe200000018ff */
[----:B------:R2:W4:Y:S07]  /*57c0*/  MUFU.EX2 R65, R3 ;  /* 0x0000000300417308 */ /* 0x00052e0000000800 */
[C---:B------:R-:W-:Y:S01]  /*57d0*/  HMMA.16816.F32 R112, R4.reuse, R38, R28 ;  /* 0x000000260470723c */ /* 0x040fe2000000181c */
[----:B------:R-:W5:Y:S07]  /*57e0*/  LDSM.16.MT88.4 R28, [R233+0x9800] ;  /* 0x00980000e91c783b */ /* 0x000f6e0000004200 */
[----:B-1----:R-:W-:Y:S01]  /*57f0*/  HMMA.16816.F32 R132, R4, R52, R16 ;  /* 0x000000340484723c */ /* 0x002fe20000001810 */
[----:B--2---:R-:W-:-:S07]  /*5800*/  FFMA.FTZ R3, R85, c[0x0][0x2d0], -R0 ;  /* 0x0000b40055037a23 */ /* 0x004fce0000010800 */
[C---:B---3--:R-:W-:Y:S08]  /*5810*/  HMMA.16816.F32 R16, R8.reuse, R50, RZ ;  /* 0x000000320810723c */ /* 0x048ff000000018ff */
[C---:B------:R-:W-:Y:S01]  /*5820*/  HMMA.16816.F32 R24, R8.reuse, R60, RZ ;  /* 0x0000003c0818723c */ /* 0x040fe200000018ff */
[----:B------:R1:W-:Y:S07]  /*5830*/  MUFU.EX2 R60, R3 ;  /* 0x00000003003c7308 */ /* 0x0003ee0000000800 */
[----:B------:R-:W-:Y:S08]  /*5840*/  HMMA.16816.F32 R20, R8, R62, RZ ;  /* 0x0000003e0814723c */ /* 0x000ff000000018ff */
[----:B------:R-:W-:Y:S01]  /*5850*/  HMMA.16816.F32 R148, R4, R36, R32 ;  /* 0x000000240494723c */ /* 0x000fe20000001820 */
[----:B------:R-:W2:Y:S01]  /*5860*/  LDSM.16.MT88.4 R32, [R235+0x9000] ;  /* 0x00900000eb20783b */ /* 0x000ea20000004200 */
[----:B-1----:R-:W-:-:S04]  /*5870*/  FFMA.FTZ R3, R84, c[0x0][0x2d0], -R0 ;  /* 0x0000b40054037a23 */ /* 0x002fc80000010800 */
[----:B------:R1:W3:Y:S01]  /*5880*/  MUFU.EX2 R66, R3 ;  /* 0x0000000300427308 */ /* 0x0002e20000000800 */
[----:B------:R-:W-:Y:S01]  /*5890*/  MOV R37, R92 ;  /* 0x0000005c00257202 */ /* 0x000fe20000000f00 */
[C---:B-----5:R-:W-:Y:S01]  /*58a0*/  HMMA.16816.F32 R120, R4.reuse, R30, R16 ;  /* 0x0000001e0478723c */ /* 0x060fe20000001810 */
[----:B------:R-:W5:Y:S07]  /*58b0*/  LDSM.16.MT88.4 R16, [R234+0x9000] ;  /* 0x00900000ea10783b */ /* 0x000f6e0000004200 */
[----:B------:R-:W-:Y:S01]  /*58c0*/  HMMA.16816.F32 R136, R4, R44, R24 ;  /* 0x0000002c0488723c */ /* 0x000fe20000001818 */
[----:B-1----:R-:W-:-:S07]  /*58d0*/  FFMA.FTZ R3, R83, c[0x0][0x2d0], -R2 ;  /* 0x0000b40053037a23 */ /* 0x002fce0000010802 */
[----:B------:R-:W-:Y:S01]  /*58e0*/  HMMA.16816.F32 R116, R4, R46, R20 ;  /* 0x0000002e0474723c */ /* 0x000fe20000001814 */
[----:B------:R1:W-:Y:S07]  /*58f0*/  MUFU.EX2 R78, R3 ;  /* 0x00000003004e7308 */ /* 0x0003ee0000000800 */
[C---:B------:R-:W-:Y:S08]  /*5900*/  HMMA.16816.F32 R24, R8.reuse, R42, RZ ;  /* 0x0000002a0818723c */ /* 0x040ff000000018ff */
[----:B------:R-:W-:Y:S01]  /*5910*/  HMMA.16816.F32 R20, R8, R48, RZ ;  /* 0x000000300814723c */ /* 0x000fe200000018ff */
[----:B-1----:R-:W-:-:S04]  /*5920*/  FFMA.FTZ R3, R81, c[0x0][0x2d0], -R2 ;  /* 0x0000b40051037a23 */ /* 0x002fc80000010802 */
[----:B------:R1:W1:Y:S11]  /*5930*/  MUFU.EX2 R64, R3 ;  /* 0x0000000300407308 */ /* 0x0002760000000800 */
[----:B------:R-:W-:Y:S01]  /*5940*/  HMMA.16816.F32 R128, R4, R54, R24 ;  /* 0x000000360480723c */ /* 0x000fe20000001818 */
[----:B-1----:R-:W-:-:S07]  /*5950*/  FFMA.FTZ R3, R82, c[0x0][0x2d0], -R2 ;  /* 0x0000b40052037a23 */ /* 0x002fce0000010802 */
[----:B------:R-:W-:Y:S01]  /*5960*/  HMMA.16816.F32 R124, R4, R28, R20 ;  /* 0x0000001c047c723c */ /* 0x000fe20000001814 */
[----:B------:R-:W1:Y:S01]  /*5970*/  LDSM.16.MT88.4 R28, [R235+0x9800] ;  /* 0x00980000eb1c783b */ /* 0x000e620000004200 */
[----:B------:R3:W-:Y:S06]  /*5980*/  MUFU.EX2 R61, R3 ;  /* 0x00000003003d7308 */ /* 0x0007ec0000000800 */
[C---:B--2---:R-:W-:Y:S08]  /*5990*/  HMMA.16816.F32 R24, R8.reuse, R32, RZ ;  /* 0x000000200818723c */ /* 0x044ff000000018ff */
[----:B------:R-:W-:Y:S01]  /*59a0*/  HMMA.16816.F32 R20, R8, R34, RZ ;  /* 0x000000220814723c */ /* 0x000fe200000018ff */
[----:B---3--:R-:W-:-:S04]  /*59b0*/  FFMA.FTZ R3, R80, c[0x0][0x2d0], -R2 ;  /* 0x0000b40050037a23 */ /* 0x008fc80000010802 */
[----:B------:R2:W3:Y:S03]  /*59c0*/  MUFU.EX2 R67, R3 ;  /* 0x0000000300437308 */ /* 0x0004e60000000800 */
[C---:B-----5:R-:W-:Y:S08]  /*59d0*/  HMMA.16816.F32 R32, R8.reuse, R16, RZ ;  /* 0x000000100820723c */ /* 0x060ff000000018ff */
[----:B------:R-:W-:Y:S01]  /*59e0*/  HMMA.16816.F32 R8, R8, R18, RZ ;  /* 0x000000120808723c */ /* 0x000fe200000018ff */
[----:B------:R-:W5:Y:S01]  /*59f0*/  LDSM.16.MT88.4 R16, [R234+0x9800] ;  /* 0x00980000ea10783b */ /* 0x000f620000004200 */
[----:B--2---:R-:W-:-:S06]  /*5a00*/  FFMA.FTZ R3, R221, c[0x0][0x2d0], -R0 ;  /* 0x0000b400dd037a23 */ /* 0x004fcc0000010800 */
[C---:B-1----:R-:W-:Y:S08]  /*5a10*/  HMMA.16816.F32 R108, R4.reuse, R28, R24 ;  /* 0x0000001c046c723c */ /* 0x042ff00000001818 */
[C---:B------:R-:W-:Y:S08]  /*5a20*/  HMMA.16816.F32 R96, R4.reuse, R30, R20 ;  /* 0x0000001e0460723c */ /* 0x040ff00000001814 */
[C---:B-----5:R-:W-:Y:S08]  /*5a30*/  HMMA.16816.F32 R92, R4.reuse, R16, R32 ;  /* 0x00000010045c723c */ /* 0x060ff00000001820 */
[----:B------:R-:W-:Y:S01]  /*5a40*/  HMMA.16816.F32 R16, R4, R18, R8 ;  /* 0x000000120410723c */ /* 0x000fe20000001808 */
[----:B------:R-:W1:Y:S06]  /*5a50*/  LDSM.16.MT88.4 R8, [R232+0x1000] ;  /* 0x00100000e808783b */ /* 0x000e6c0000004200 */
[----:B----4-:R-:W-:-:S02]  /*5a60*/  F2FP.PACK_AB R4, R65, R58 ;  /* 0x0000003a4104723e */ /* 0x010fc400000000ff */
[----:B------:R-:W-:Y:S02]  /*5a70*/  F2FP.PACK_AB R6, R66, R60 ;  /* 0x0000003c4206723e */ /* 0x000fe400000000ff */
[----:B------:R-:W-:Y:S02]  /*5a80*/  F2FP.PACK_AB R5, R64, R78 ;  /* 0x0000004e4005723e */ /* 0x000fe400000000ff */
[----:B---3--:R-:W-:-:S07]  /*5a90*/  F2FP.PACK_AB R7, R67, R61 ;  /* 0x0000003d4307723e */ /* 0x008fce00000000ff */
[C---:B-1----:R-:W-:Y:S08]  /*5aa0*/  HMMA.16816.F32 R88, R4.reuse, R8, R88 ;  /* 0x000000080458723c */ /* 0x042ff00000001858 */
[----:B------:R-:W-:Y:S01]  /*5ab0*/  HMMA.16816.F32 R52, R4, R10, R208 ;  /* 0x0000000a0434723c */ /* 0x000fe200000018d0 */
[----:B------:R-:W1:Y:S06]  /*5ac0*/  LDSM.16.MT88.4 R8, [R233+0x1000] ;  /* 0x00100000e908783b */ /* 0x000e6c0000004200 */
[----:B------:R-:W-:Y:S01]  /*5ad0*/  IMAD.MOV.U32 R209, RZ, RZ, R78 ;  /* 0x000000ffffd17224 */ /* 0x000fe200078e004e */
[----:B------:R-:W-:-:S02]  /*5ae0*/  MOV R211, R64 ;  /* 0x0000004000d37202 */ /* 0x000fc40000000f00 */
[----:B------:R-:W-:Y:S02]  /*5af0*/  MOV R210, R65 ;  /* 0x0000004100d27202 */ /* 0x000fe40000000f00 */
[----:B------:R-:W-:Y:S01]  /*5b00*/  MOV R208, R58 ;  /* 0x0000003a00d07202 */ /* 0x000fe20000000f00 */
[C---:B-1----:R-:W-:Y:S07]  /*5b10*/  HMMA.16816.F32 R84, R4.reuse, R8, R212 ;  /* 0x000000080454723c */ /* 0x042fee00000018d4 */
[----:B------:R-:W-:Y:S01]  /*5b20*/  IMAD.MOV.U32 R215, RZ, RZ, R76 ;  /* 0x000000ffffd77224 */ /* 0x000fe200078e004c */
[----:B------:R-:W-:Y:S01]  /*5b30*/  HMMA.16816.F32 R48, R4, R10, R204 ;  /* 0x0000000a0430723c */ /* 0x000fe200000018cc */
[----:B------:R-:W1:Y:S01]  /*5b40*/  LDSM.16.MT88.4 R8, [R235+0x1000] ;  /* 0x00100000eb08783b */ /* 0x000e620000004200 */
[----:B------:R-:W-:-:S02]  /*5b50*/  MOV R214, R77 ;  /* 0x0000004d00d67202 */ /* 0x000fc40000000f00 */
[----:B------:R-:W-:Y:S02]  /*5b60*/  MOV R212, R37 ;  /* 0x0000002500d47202 */ /* 0x000fe40000000f00 */
[----:B------:R-:W-:Y:S01]  /*5b70*/  MOV R213, R70 ;  /* 0x0000004600d57202 */ /* 0x000fe20000000f00 */
[----:B------:R-:W-:Y:S01]  /*5b80*/  IMAD.MOV.U32 R206, RZ, RZ, R68 ;  /* 0x000000ffffce7224 */ /* 0x000fe200078e0044 */
[----:B------:R-:W-:Y:S01]  /*5b90*/  MOV R207, R71 ;  /* 0x0000004700cf7202 */ /* 0x000fe20000000f00 */
[C---:B-1----:R-:W-:Y:S07]  /*5ba0*/  HMMA.16816.F32 R80, R4.reuse, R8, R200 ;  /* 0x000000080450723c */ /* 0x042fee00000018c8 */
[----:B------:R-:W-:Y:S01]  /*5bb0*/  MOV R201, R66 ;  /* 0x0000004200c97202 */ /* 0x000fe20000000f00 */
[C---:B------:R-:W-:Y:S01]  /*5bc0*/  HMMA.16816.F32 R44, R4.reuse, R10, R184 ;  /* 0x0000000a042c723c */ /* 0x040fe200000018b8 */
[----:B------:R-:W1:Y:S01]  /*5bd0*/  LDSM.16.MT88.4 R8, [R234+0x1000] ;  /* 0x00100000ea08783b */ /* 0x000e620000004200 */
[----:B------:R-:W-:Y:S01]  /*5be0*/  IMAD.MOV.U32 R200, RZ, RZ, R67 ;  /* 0x000000ffffc87224 */ /* 0x000fe200078e0043 */
[----:B------:R-:W-:Y:S01]  /*5bf0*/  MOV R202, R61 ;  /* 0x0000003d00ca7202 */ /* 0x000fe20000000f00 */
[----:B------:R-:W-:Y:S01]  /*5c00*/  IMAD.MOV.U32 R203, RZ, RZ, R60 ;  /* 0x000000ffffcb7224 */ /* 0x000fe200078e003c */
[----:B------:R2:W-:Y:S02]  /*5c10*/  MUFU.EX2 R186, R3 ;  /* 0x0000000300ba7308 */ /* 0x0005e40000000800 */
[----:B------:R-:W-:Y:S01]  /*5c20*/  MOV R184, R79 ;  /* 0x0000004f00b87202 */ /* 0x000fe20000000f00 */
[----:B--2---:R-:W-:Y:S01]  /*5c30*/  FFMA.FTZ R3, R220, c[0x0][0x2d0], -R0 ;  /* 0x0000b400dc037a23 */ /* 0x004fe20000010800 */
[C---:B-1----:R-:W-:Y:S07]  /*5c40*/  HMMA.16816.F32 R76, R4.reuse, R8, R196 ;  /* 0x00000008044c723c */ /* 0x042fee00000018c4 */
[----:B------:R-:W-:Y:S01]  /*5c50*/  MOV R196, R74 ;  /* 0x0000004a00c47202 */ /* 0x000fe20000000f00 */
[----:B------:R-:W-:Y:S01]  /*5c60*/  HMMA.16816.F32 R40, R4, R10, R180 ;  /* 0x0000000a0428723c */ /* 0x000fe200000018b4 */
[----:B------:R-:W1:Y:S01]  /*5c70*/  LDSM.16.MT88.4 R8, [R232+0x4000] ;  /* 0x00400000e808783b */ /* 0x000e620000004200 */
[----:B------:R-:W-:Y:S01]  /*5c80*/  MOV R199, R59 ;  /* 0x0000003b00c77202 */ /* 0x000fe20000000f00 */
[----:B------:R-:W-:Y:S01]  /*5c90*/  IMAD.MOV.U32 R198, RZ, RZ, R56 ;  /* 0x000000ffffc67224 */ /* 0x000fe200078e0038 */
[----:B------:R-:W-:-:S03]  /*5ca0*/  MOV R197, R57 ;  /* 0x0000003900c57202 */ /* 0x000fc60000000f00 */
[----:B------:R-:W-:Y:S01]  /*5cb0*/  IMAD.MOV.U32 R183, RZ, RZ, R75 ;  /* 0x000000ffffb77224 */ /* 0x000fe200078e004b */
[----:B------:R-:W-:Y:S01]  /*5cc0*/  MOV R181, R72 ;  /* 0x0000004800b57202 */ /* 0x000fe20000000f00 */
[----:B------:R-:W-:Y:S01]  /*5cd0*/  IMAD.MOV.U32 R180, RZ, RZ, R73 ;  /* 0x000000ffffb47224 */ /* 0x000fe200078e0049 */
[----:B------:R-:W-:Y:S02]  /*5ce0*/  MOV R182, R69 ;  /* 0x0000004500b67202 */ /* 0x000fe40000000f00 */
[----:B------:R-:W-:Y:S02]  /*5cf0*/  MOV R221, R181 ;  /* 0x000000b500dd7202 */ /* 0x000fe40000000f00 */
[----:B------:R-:W-:Y:S01]  /*5d00*/  MOV R220, R180 ;  /* 0x000000b400dc7202 */ /* 0x000fe20000000f00 */
[C---:B-1----:R-:W-:Y:S01]  /*5d10*/  HMMA.16816.F32 R72, R4.reuse, R8, R192 ;  /* 0x000000080448723c */ /* 0x042fe200000018c0 */
[----:B------:R1:W2:Y:S07]  /*5d20*/  MUFU.EX2 R194, R3 ;  /* 0x0000000300c27308 */ /* 0x0002ae0000000800 */
[----:B------:R-:W-:Y:S01]  /*5d30*/  HMMA.16816.F32 R36, R4, R10, R176 ;  /* 0x0000000a0424723c */ /* 0x000fe200000018b0 */
[----:B------:R-:W3:Y:S01]  /*5d40*/  LDSM.16.MT88.4 R8, [R233+0x4000] ;  /* 0x00400000e908783b */ /* 0x000ee20000004200 */
[----:B-1----:R-:W-:-:S02]  /*5d50*/  FFMA.FTZ R3, R219, c[0x0][0x2d0], -R0 ;  /* 0x0000b400db037a23 */ /* 0x002fc40000010800 */
[----:B------:R-:W-:Y:S02]  /*5d60*/  IMAD.MOV.U32 R219, RZ, RZ, R182 ;  /* 0x000000ffffdb7224 */ /* 0x000fe400078e00b6 */
[----:B------:R1:W-:Y:S02]  /*5d70*/  MUFU.EX2 R185, R3 ;  /* 0x0000000300b97308 */ /* 0x0003e40000000800 */
[----:B-1----:R-:W-:Y:S01]  /*5d80*/  FFMA.FTZ R3, R218, c[0x0][0x2d0], -R0 ;  /* 0x0000b400da037a23 */ /* 0x002fe20000010800 */
[----:B------:R-:W-:-:S05]  /*5d90*/  MOV R218, R183 ;  /* 0x000000b700da7202 */ /* 0x000fca0000000f00 */
[----:B------:R1:W4:Y:S01]  /*5da0*/  MUFU.EX2 R204, R3 ;  /* 0x0000000300cc7308 */ /* 0x0003220000000800 */
[C---:B---3--:R-:W-:Y:S08]  /*5db0*/  HMMA.16816.F32 R68, R4.reuse, R8, R188 ;  /* 0x000000080444723c */ /* 0x048ff000000018bc */
[----:B------:R-:W-:Y:S01]  /*5dc0*/  HMMA.16816.F32 R32, R4, R10, R156 ;  /* 0x0000000a0420723c */ /* 0x000fe2000000189c */
[----:B------:R-:W3:Y:S01]  /*5dd0*/  LDSM.16.MT88.4 R8, [R235+0x4000] ;  /* 0x00400000eb08783b */ /* 0x000ee20000004200 */
[----:B-1----:R-:W-:Y:S01]  /*5de0*/  FFMA.FTZ R3, R217, c[0x0][0x2d0], -R2 ;  /* 0x0000b400d9037a23 */ /* 0x002fe20000010802 */
[----:B------:R-:W-:-:S03]  /*5df0*/  MOV R217, R196 ;  /* 0x000000c400d97202 */ /* 0x000fc60000000f00 */
[----:B------:R1:W-:Y:S02]  /*5e00*/  MUFU.EX2 R195, R3 ;  /* 0x0000000300c37308 */ /* 0x0003e40000000800 */
[----:B-1----:R-:W-:Y:S02]  /*5e10*/  FFMA.FTZ R3, R175, c[0x0][0x2d0], -R2 ;  /* 0x0000b400af037a23 */ /* 0x002fe40000010802 */
[----:B------:R-:W-:-:S04]  /*5e20*/  IMAD.MOV.U32 R175, RZ, RZ, R197 ;  /* 0x000000ffffaf7224 */ /* 0x000fc800078e00c5 */
[----:B------:R1:W5:Y:S01]  /*5e30*/  MUFU.EX2 R193, R3 ;  /* 0x0000000300c17308 */ /* 0x0003620000000800 */
[----:B---3--:R-:W-:Y:S01]  /*5e40*/  HMMA.16816.F32 R64, R4, R8, R168 ;  /* 0x000000080440723c */ /* 0x008fe200000018a8 */
[----:B-1----:R-:W-:Y:S01]  /*5e50*/  FFMA.FTZ R3, R216, c[0x0][0x2d0], -R2 ;  /* 0x0000b400d8037a23 */ /* 0x002fe20000010802 */
[----:B------:R-:W-:-:S05]  /*5e60*/  MOV R216, R198 ;  /* 0x000000c600d87202 */ /* 0x000fca0000000f00 */
[----:B------:R1:W-:Y:S01]  /*5e70*/  MUFU.EX2 R205, R3 ;  /* 0x0000000300cd7308 */ /* 0x0003e20000000800 */
[----:B------:R-:W-:Y:S01]  /*5e80*/  HMMA.16816.F32 R28, R4, R10, R152 ;  /* 0x0000000a041c723c */ /* 0x000fe20000001898 */
[----:B------:R-:W3:Y:S01]  /*5e90*/  LDSM.16.MT88.4 R8, [R234+0x4000] ;  /* 0x00400000ea08783b */ /* 0x000ee20000004200 */
[----:B-1----:R-:W-:Y:S01]  /*5ea0*/  FFMA.FTZ R3, R174, c[0x0][0x2d0], -R2 ;  /* 0x0000b400ae037a23 */ /* 0x002fe20000010802 */
[----:B------:R-:W-:-:S04]  /*5eb0*/  MOV R174, R199 ;  /* 0x000000c700ae7202 */ /* 0x000fc80000000f00 */
[----:B------:R1:W1:Y:S02]  /*5ec0*/  MUFU.EX2 R187, R3 ;  /* 0x0000000300bb7308 */ /* 0x0002640000000800 */
[----:B-1----:R-:W-:Y:S01]  /*5ed0*/  IMAD.MOV.U32 R3, RZ, RZ, R184 ;  /* 0x000000ffff037224 */ /* 0x002fe200078e00b8 */
[C---:B---3--:R-:W-:Y:S08]  /*5ee0*/  HMMA.16816.F32 R60, R4.reuse, R8, R164 ;  /* 0x00000008043c723c */ /* 0x048ff000000018a4 */
        /* <DEDUP_REMOVED lines=25> */
[----:B------:R-:W1:Y:S06]  /*6080*/  LDSM.16.MT88.4 R8, [R232+0x1800] ;  /* 0x00180000e808783b */ /* 0x000e6c0000004200 */
[----:B--2---:R-:W-:-:S02]  /*6090*/  F2FP.PACK_AB R4, R194, R186 ;  /* 0x000000bac204723e */ /* 0x004fc400000000ff */
[----:B----4-:R-:W-:Y:S02]  /*60a0*/  F2FP.PACK_AB R6, R204, R185 ;  /* 0x000000b9cc06723e */ /* 0x010fe400000000ff */
[----:B-----5:R-:W-:Y:S02]  /*60b0*/  F2FP.PACK_AB R5, R193, R195 ;  /* 0x000000c3c105723e */ /* 0x020fe400000000ff */
[----:B------:R-:W-:-:S07]  /*60c0*/  F2FP.PACK_AB R7, R187, R205 ;  /* 0x000000cdbb07723e */ /* 0x000fce00000000ff */
[C---:B-1----:R-:W-:Y:S07]  /*60d0*/  HMMA.16816.F32 R176, R4.reuse, R8, R88 ;  /* 0x0000000804b0723c */ /* 0x042fee0000001858 */
[----:B------:R-:W-:Y:S01]  /*60e0*/  MOV R91, R193 ;  /* 0x000000c1005b7202 */ /* 0x000fe20000000f00 */
[----:B------:R-:W-:Y:S01]  /*60f0*/  HMMA.16816.F32 R168, R4, R10, R52 ;  /* 0x0000000a04a8723c */ /* 0x000fe20000001834 */
[----:B------:R-:W1:Y:S01]  /*6100*/  LDSM.16.MT88.4 R8, [R233+0x1800] ;  /* 0x00180000e908783b */ /* 0x000e620000004200 */
[----:B------:R-:W-:Y:S01]  /*6110*/  MOV R90, R194 ;  /* 0x000000c2005a7202 */ /* 0x000fe20000000f00 */
[----:B------:R-:W-:Y:S01]  /*6120*/  IMAD.MOV.U32 R89, RZ, RZ, R195 ;  /* 0x000000ffff597224 */ /* 0x000fe200078e00c3 */
[----:B------:R-:W-:-:S03]  /*6130*/  MOV R88, R185 ;  /* 0x000000b900587202 */ /* 0x000fc60000000f00 */
[----:B------:R-:W-:Y:S01]  /*6140*/  MOV R55, R208 ;  /* 0x000000d000377202 */ /* 0x000fe20000000f00 */
[----:B------:R-:W-:Y:S01]  /*6150*/  IMAD.MOV.U32 R54, RZ, RZ, R209 ;  /* 0x000000ffff367224 */ /* 0x000fe200078e00d1 */
[----:B------:R-:W-:Y:S02]  /*6160*/  MOV R53, R210 ;  /* 0x000000d200357202 */ /* 0x000fe40000000f00 */
[----:B------:R-:W-:Y:S02]  /*6170*/  MOV R52, R211 ;  /* 0x000000d300347202 */ /* 0x000fe40000000f00 */
[----:B-1----:R-:W-:Y:S07]  /*6180*/  HMMA.16816.F32 R208, R4, R8, R84 ;  /* 0x0000000804d0723c */ /* 0x002fee0000001854 */
[----:B------:R-:W-:Y:S01]  /*6190*/  IMAD.MOV.U32 R84, RZ, RZ, R200 ;  /* 0x000000ffff547224 */ /* 0x000fe200078e00c8 */
[----:B------:R-:W-:Y:S01]  /*61a0*/  MOV R85, R201 ;  /* 0x000000c900557202 */ /* 0x000fe20000000f00 */
[----:B------:R-:W-:Y:S01]  /*61b0*/  IMAD.MOV.U32 R87, RZ, RZ, R203 ;  /* 0x000000ffff577224 */ /* 0x000fe200078e00cb */
[----:B------:R-:W-:-:S02]  /*61c0*/  MOV R86, R202 ;  /* 0x000000ca00567202 */ /* 0x000fc40000000f00 */
[C---:B------:R-:W-:Y:S01]  /*61d0*/  HMMA.16816.F32 R200, R4.reuse, R10, R48 ;  /* 0x0000000a04c8723c */ /* 0x040fe20000001830 */
[----:B------:R-:W1:Y:S06]  /*61e0*/  LDSM.16.MT88.4 R8, [R235+0x1800] ;  /* 0x00180000eb08783b */ /* 0x000e6c0000004200 */
[----:B------:R-:W-:Y:S01]  /*61f0*/  MOV R48, R186 ;  /* 0x000000ba00307202 */ /* 0x000fe20000000f00 */
[----:B------:R-:W-:Y:S01]  /*6200*/  IMAD.MOV.U32 R50, RZ, RZ, R204 ;  /* 0x000000ffff327224 */ /* 0x000fe200078e00cc */
[----:B------:R-:W-:Y:S02]  /*6210*/  MOV R49, R187 ;  /* 0x000000bb00317202 */ /* 0x000fe40000000f00 */
[----:B------:R-:W-:Y:S01]  /*6220*/  MOV R51, R205 ;  /* 0x000000cd00337202 */ /* 0x000fe20000000f00 */
[C---:B-1----:R-:W-:Y:S07]  /*6230*/  HMMA.16816.F32 R192, R4.reuse, R8, R80 ;  /* 0x0000000804c0723c */ /* 0x042fee0000001850 */
[----:B------:R-:W-:Y:S01]  /*6240*/  MOV R82, R206 ;  /* 0x000000ce00527202 */ /* 0x000fe20000000f00 */
[----:B------:R-:W-:Y:S01]  /*6250*/  HMMA.16816.F32 R184, R4, R10, R44 ;  /* 0x0000000a04b8723c */ /* 0x000fe2000000182c */
[----:B------:R-:W1:Y:S01]  /*6260*/  LDSM.16.MT88.4 R8, [R234+0x1800] ;  /* 0x00180000ea08783b */ /* 0x000e620000004200 */
[----:B------:R-:W-:Y:S01]  /*6270*/  IMAD.MOV.U32 R83, RZ, RZ, R207 ;  /* 0x000000ffff537224 */ /* 0x000fe200078e00cf */
[----:B------:R-:W-:Y:S01]  /*6280*/  MOV R80, R91 ;  /* 0x0000005b00507202 */ /* 0x000fe20000000f00 */
[----:B------:R-:W-:-:S04]  /*6290*/  IMAD.MOV.U32 R81, RZ, RZ, R90 ;  /* 0x000000ffff517224 */ /* 0x000fc800078e005a */
        /* <DEDUP_REMOVED lines=15> */
[----:B------:R-:W-:Y:S01]  /*6390*/  MOV R26, R83 ;  /* 0x00000053001a7202 */ /* 0x000fe20000000f00 */
[----:B------:R-:W-:Y:S01]  /*63a0*/  IMAD.MOV.U32 R83, RZ, RZ, R48 ;  /* 0x000000ffff537224 */ /* 0x000fe200078e0030 */
[----:B------:R-:W-:Y:S01]  /*63b0*/  MOV R48, R49 ;  /* 0x0000003100307202 */ /* 0x000fe20000000f00 */
[----:B------:R-:W-:Y:S01]  /*63c0*/  IMAD.MOV.U32 R25, RZ, RZ, R175 ;  /* 0x000000ffff197224 */ /* 0x000fe200078e00af */
[----:B------:R-:W-:Y:S01]  /*63d0*/  MOV R49, R50 ;  /* 0x0000003200317202 */ /* 0x000fe20000000f00 */
[----:B------:R-:W-:Y:S01]  /*63e0*/  IMAD.MOV.U32 R50, RZ, RZ, R51 ;  /* 0x000000ffff327224 */ /* 0x000fe200078e0033 */
[----:B------:R-:W-:-:S02]  /*63f0*/  MOV R27, R82 ;  /* 0x00000052001b7202 */ /* 0x000fc40000000f00 */
[----:B------:R-:W-:Y:S02]  /*6400*/  MOV R51, R88 ;  /* 0x0000005800337202 */ /* 0x000fe40000000f00 */
[----:B------:R-:W-:Y:S02]  /*6410*/  MOV R82, R89 ;  /* 0x0000005900527202 */ /* 0x000fe40000000f00 */
[----:B------:R-:W-:Y:S01]  /*6420*/  MOV R24, R216 ;  /* 0x000000d800187202 */ /* 0x000fe20000000f00 */
[C---:B-1----:R-:W-:Y:S08]  /*6430*/  HMMA.16816.F32 R88, R4.reuse, R8, R56 ;  /* 0x000000080458723c */ /* 0x042ff00000001838 */
[----:B------:R-:W-:Y:S01]  /*6440*/  HMMA.16816.F32 R60, R4, R10, R20 ;  /* 0x0000000a043c723c */ /* 0x000fe20000001814 */
[----:B------:R-:W1:Y:S06]  /*6450*/  LDSM.16.MT88.4 R8, [R233+0x7800] ;  /* 0x00780000e908783b */ /* 0x000e6c0000004200 */
[----:B------:R-:W-:Y:S01]  /*6460*/  MOV R23, R48 ;  /* 0x0000003000177202 */ /* 0x000fe20000000f00 */
[----:B------:R-:W-:Y:S01]  /*6470*/  IMAD.MOV.U32 R22, RZ, RZ, R49 ;  /* 0x000000ffff167224 */ /* 0x000fe200078e0031 */
[----:B------:R-:W-:-:S02]  /*6480*/  MOV R21, R50 ;  /* 0x0000003200157202 */ /* 0x000fc40000000f00 */
[----:B------:R-:W-:Y:S02]  /*6490*/  MOV R20, R51 ;  /* 0x0000003300147202 */ /* 0x000fe40000000f00 */
[C---:B-1----:R-:W-:Y:S07]  /*64a0*/  HMMA.16816.F32 R48, R4.reuse, R8, R100 ;  /* 0x000000080430723c */ /* 0x042fee0000001864 */
[----:B------:R-:W-:Y:S01]  /*64b0*/  IMAD.MOV.U32 R103, RZ, RZ, R80 ;  /* 0x000000ffff677224 */ /* 0x000fe200078e0050 */
        /* <DEDUP_REMOVED lines=9> */
[C---:B-1----:R-:W-:Y:S07]  /*6550*/  HMMA.16816.F32 R84, R4.reuse, R8, R148 ;  /* 0x000000080454723c */ /* 0x042fee0000001894 */
[----:B------:R-:W-:Y:S01]  /*6560*/  MOV R151, R52 ;  /* 0x0000003400977202 */ /* 0x000fe20000000f00 */
[----:B------:R-:W-:Y:S01]  /*6570*/  HMMA.16816.F32 R76, R4, R10, R112 ;  /* 0x0000000a044c723c */ /* 0x000fe20000001870 */
[----:B------:R-:W1:Y:S01]  /*6580*/  LDSM.16.MT88.4 R8, [R234+0x7800] ;  /* 0x00780000ea08783b */ /* 0x000e620000004200 */
[----:B------:R-:W-:Y:S01]  /*6590*/  IMAD.MOV.U32 R150, RZ, RZ, R53 ;  /* 0x000000ffff967224 */ /* 0x000fe200078e0035 */
[----:B------:R-:W-:-:S02]  /*65a0*/  MOV R149, R54 ;  /* 0x0000003600957202 */ /* 0x000fc40000000f00 */
[----:B------:R-:W-:Y:S02]  /*65b0*/  MOV R148, R55 ;  /* 0x0000003700947202 */ /* 0x000fe40000000f00 */
[----:B------:R-:W-:Y:S01]  /*65c0*/  IMAD.MOV.U32 R115, RZ, RZ, R3 ;  /* 0x000000ffff737224 */ /* 0x000fe200078e0003 */
[----:B------:R-:W-:Y:S01]  /*65d0*/  MOV R113, R217 ;  /* 0x000000d900717202 */ /* 0x000fe20000000f00 */
[--C-:B------:R-:W-:Y:S01]  /*65e0*/  FFMA.FTZ R3, R237, c[0x0][0x2d0], -R0.reuse ;  /* 0x0000b400ed037a23 */ /* 0x100fe20000010800 */
[----:B------:R-:W-:Y:S01]  /*65f0*/  MOV R112, R218 ;  /* 0x000000da00707202 */ /* 0x000fe20000000f00 */
[----:B------:R-:W-:Y:S01]  /*6600*/  IMAD.MOV.U32 R218, RZ, RZ, R219 ;  /* 0x000000ffffda7224 */ /* 0x000fe200078e00db */
[----:B------:R-:W-:Y:S01]  /*6610*/  MOV R114, R174 ;  /* 0x000000ae00727202 */ /* 0x000fe20000000f00 */
[----:B------:R2:W-:Y:S02]  /*6620*/  MUFU.EX2 R217, R3 ;  /* 0x0000000300d97308 */ /* 0x0005e40000000800 */
[----:B--2---:R-:W-:-:S06]  /*6630*/  FFMA.FTZ R3, R236, c[0x0][0x2d0], -R0 ;  /* 0x0000b400ec037a23 */ /* 0x004fcc0000010800 */
[----:B------:R2:W-:Y:S01]  /*6640*/  MUFU.EX2 R219, R3 ;  /* 0x0000000300db7308 */ /* 0x0005e20000000800 */
[C---:B-1----:R-:W-:Y:S07]  /*6650*/  HMMA.16816.F32 R68, R4.reuse, R8, R144 ;  /* 0x000000080444723c */ /* 0x042fee0000001890 */
[----:B------:R-:W-:Y:S01]  /*6660*/  MOV R146, R220 ;  /* 0x000000dc00927202 */ /* 0x000fe20000000f00 */
[----:B------:R-:W-:Y:S01]  /*6670*/  HMMA.16816.F32 R56, R4, R10, R116 ;  /* 0x0000000a0438723c */ /* 0x000fe20000001874 */
[----:B------:R-:W1:Y:S01]  /*6680*/  LDSM.16.MT88.4 R8, [R232+0xa800] ;  /* 0x00a80000e808783b */ /* 0x000e620000004200 */
[----:B--2---:R-:W-:Y:S01]  /*6690*/  FFMA.FTZ R3, R227, c[0x0][0x2d0], -R0 ;  /* 0x0000b400e3037a23 */ /* 0x004fe20000010800 */
[----:B------:R-:W-:-:S03]  /*66a0*/  MOV R147, R221 ;  /* 0x000000dd00937202 */ /* 0x000fc60000000f00 */
[----:B------:R2:W-:Y:S02]  /*66b0*/  MUFU.EX2 R220, R3 ;  /* 0x0000000300dc7308 */ /* 0x0005e40000000800 */
[----:B--2---:R-:W-:-:S06]  /*66c0*/  FFMA.FTZ R3, R226, c[0x0][0x2d0], -R0 ;  /* 0x0000b400e2037a23 */ /* 0x004fcc0000010800 */
[----:B------:R2:W3:Y:S01]  /*66d0*/  MUFU.EX2 R221, R3 ;  /* 0x0000000300dd7308 */ /* 0x0004e20000000800 */
[----:B-1----:R-:W-:Y:S01]  /*66e0*/  HMMA.16816.F32 R44, R4, R8, R140 ;  /* 0x00000008042c723c */ /* 0x002fe2000000188c */
[----:B--2---:R-:W-:-:S06]  /*66f0*/  FFMA.FTZ R3, R225, c[0x0][0x2d0], -R2 ;  /* 0x0000b400e1037a23 */ /* 0x004fcc0000010802 */
[----:B------:R1:W-:Y:S01]  /*6700*/  MUFU.EX2 R174, R3 ;  /* 0x0000000300ae7308 */ /* 0x0003e20000000800 */
[----:B------:R-:W-:Y:S01]  /*6710*/  HMMA.16816.F32 R32, R4, R10, R132 ;  /* 0x0000000a0420723c */ /* 0x000fe20000001884 */
[----:B------:R-:W2:Y:S01]  /*6720*/  LDSM.16.MT88.4 R8, [R233+0xa800] ;  /* 0x00a80000e908783b */ /* 0x000ea20000004200 */
[----:B-1----:R-:W-:-:S05]  /*6730*/  FFMA.FTZ R3, R222, c[0x0][0x2d0], -R2 ;  /* 0x0000b400de037a23 */ /* 0x002fca0000010802 */
[----:B------:R1:W-:Y:S02]  /*6740*/  MUFU.EX2 R216, R3 ;  /* 0x0000000300d87308 */ /* 0x0003e40000000800 */
[--C-:B-1----:R-:W-:Y:S01]  /*6750*/  FFMA.FTZ R3, R224, c[0x0][0x2d0], -R2.reuse ;  /* 0x0000b400e0037a23 */ /* 0x102fe20000010802 */
[C---:B--2---:R-:W-:Y:S08]  /*6760*/  HMMA.16816.F32 R80, R4.reuse, R8, R136 ;  /* 0x000000080450723c */ /* 0x044ff00000001888 */
[C---:B------:R-:W-:Y:S01]  /*6770*/  HMMA.16816.F32 R72, R4.reuse, R10, R128 ;  /* 0x0000000a0448723c */ /* 0x040fe20000001880 */
[----:B------:R-:W1:Y:S07]  /*6780*/  LDSM.16.MT88.4 R8, [R235+0xa800] ;  /* 0x00a80000eb08783b */ /* 0x000e6e0000004200 */
[C---:B-1----:R-:W-:Y:S08]  /*6790*/  HMMA.16816.F32 R64, R4.reuse, R8, R108 ;  /* 0x000000080440723c */ /* 0x042ff0000000186c */
[C---:B------:R-:W-:Y:S01]  /*67a0*/  HMMA.16816.F32 R52, R4.reuse, R10, R96 ;  /* 0x0000000a0434723c */ /* 0x040fe20000001860 */
[----:B------:R-:W1:Y:S07]  /*67b0*/  LDSM.16.MT88.4 R8, [R234+0xa800] ;  /* 0x00a80000ea08783b */ /* 0x000e6e0000004200 */
[C---:B-1----:R-:W-:Y:S08]  /*67c0*/  HMMA.16816.F32 R40, R4.reuse, R8, R92 ;  /* 0x000000080428723c */ /* 0x042ff0000000185c */
[----:B------:R-:W-:Y:S01]  /*67d0*/  HMMA.16816.F32 R28, R4, R10, R16 ;  /* 0x0000000a041c723c */ /* 0x000fe20000001810 */
[----:B------:R-:W1:Y:S04]  /*67e0*/  LDSM.16.MT88.4 R8, [R232+0x2000] ;  /* 0x00200000e808783b */ /* 0x000e680000004200 */
[----:B------:R-:W2:Y:S02]  /*67f0*/  LDSM.16.MT88.4 R16, [R235+0x2000] ;  /* 0x00200000eb10783b */ /* 0x000ea40000004200 */
[----:B------:R-:W-:Y:S01]  /*6800*/  FFMA.FTZ R4, R223, c[0x0][0x2d0], -R2 ;  /* 0x0000b400df047a23 */ /* 0x000fe20000010802 */
[----:B---3--:R-:W-:Y:S01]  /*6810*/  F2FP.PACK_AB R6, R221, R220 ;  /* 0x000000dcdd06723e */ /* 0x008fe200000000ff */
[----:B------:R-:W-:-:S02]  /*6820*/  FADD.FTZ R5, R112, R172 ;  /* 0x000000ac70057221 */ /* 0x000fc40000010000 */
[----:B------:R3:W4:Y:S01]  /*6830*/  MUFU.EX2 R175, R4 ;  /* 0x0000000400af7308 */ /* 0x0007220000000800 */
[----:B------:R-:W-:Y:S01]  /*6840*/  IMAD.MOV.U32 R112, RZ, RZ, R114 ;  /* 0x000000ffff707224 */ /* 0x000fe200078e0072 */
[----:B------:R-:W-:Y:S01]  /*6850*/  MOV R114, R148 ;  /* 0x0000009400727202 */ /* 0x000fe20000000f00 */
[----:B------:R-:W-:Y:S01]  /*6860*/  FADD.FTZ R25, R25, R5 ;  /* 0x0000000519197221 */ /* 0x000fe20000010000 */
[----:B------:R-:W-:Y:S01]  /*6870*/  MOV R148, R150 ;  /* 0x0000009600947202 */ /* 0x000fe20000000f00 */
[----:B------:R-:W-:Y:S01]  /*6880*/  IMAD.MOV.U32 R150, RZ, RZ, R104 ;  /* 0x000000ffff967224 */ /* 0x000fe200078e0068 */
[----:B------:R-:W-:Y:S02]  /*6890*/  MOV R104, R106 ;  /* 0x0000006a00687202 */ /* 0x000fe40000000f00 */
[----:B------:R-:W-:Y:S01]  /*68a0*/  MOV R106, R100 ;  /* 0x00000064006a7202 */ /* 0x000fe20000000f00 */
[----:B------:R-:W-:Y:S01]  /*68b0*/  IMAD.MOV.U32 R100, RZ, RZ, R102 ;  /* 0x000000ffff647224 */ /* 0x000fe200078e0066 */
[----:B------:R-:W-:Y:S01]  /*68c0*/  MOV R102, R20 ;  /* 0x0000001400667202 */ /* 0x000fe20000000f00 */
[----:B------:R-:W-:Y:S01]  /*68d0*/  IMAD.MOV.U32 R137, RZ, RZ, R150 ;  /* 0x000000ffff897224 */ /* 0x000fe200078e0096 */
[----:B------:R-:W-:Y:S01]  /*68e0*/  MOV R20, R22 ;  /* 0x0000001600147202 */ /* 0x000fe20000000f00 */
[----:B------:R-:W-:Y:S01]  /*68f0*/  IMAD.MOV.U32 R22, RZ, RZ, R26 ;  /* 0x000000ffff167224 */ /* 0x000fe200078e001a */
[----:B------:R-:W-:Y:S01]  /*6900*/  MOV R226, R102 ;  /* 0x0000006600e27202 */ /* 0x000fe20000000f00 */
[----:B------:R-:W-:Y:S01]  /*6910*/  IMAD.MOV.U32 R223, RZ, RZ, R100 ;  /* 0x000000ffffdf7224 */ /* 0x000fe200078e0064 */
[----:B------:R-:W-:Y:S01]  /*6920*/  MOV R236, R20 ;  /* 0x0000001400ec7202 */ /* 0x000fe20000000f00 */
[----:B---3--:R-:W-:Y:S01]  /*6930*/  FADD.FTZ R4, R147, R146 ;  /* 0x0000009293047221 */ /* 0x008fe20000010000 */
[----:B----4-:R-:W-:Y:S01]  /*6940*/  F2FP.PACK_AB R5, R175, R174 ;  /* 0x000000aeaf05723e */ /* 0x010fe200000000ff */
[----:B------:R-:W-:Y:S01]  /*6950*/  IMAD.MOV.U32 R224, RZ, RZ, R22 ;  /* 0x000000ffffe07224 */ /* 0x000fe200078e0016 */
[----:B------:R-:W-:Y:S01]  /*6960*/  MOV R139, R148 ;  /* 0x00000094008b7202 */ /* 0x000fe20000000f00 */
[----:B------:R-:W-:Y:S01]  /*6970*/  FADD.FTZ R4, R218, R4 ;  /* 0x00000004da047221 */ /* 0x000fe20000010000 */
[----:B------:R-:W-:Y:S01]  /*6980*/  MOV R130, R104 ;  /* 0x0000006800827202 */ /* 0x000fe20000000f00 */
[----:B------:R3:W4:Y:S01]  /*6990*/  MUFU.EX2 R218, R3 ;  /* 0x0000000300da7308 */ /* 0x0007220000000800 */
[----:B------:R-:W-:Y:S01]  /*69a0*/  MOV R128, R106 ;  /* 0x0000006a00807202 */ /* 0x000fe20000000f00 */
[----:B------:R-:W-:Y:S01]  /*69b0*/  IMAD.MOV.U32 R147, RZ, RZ, R112 ;  /* 0x000000ffff937224 */ /* 0x000fe200078e0070 */
[----:B------:R-:W-:-:S02]  /*69c0*/  MOV R26, R212 ;  /* 0x000000d4001a7202 */ /* 0x000fc40000000f00 */
[----:B------:R-:W-:Y:S01]  /*69d0*/  MOV R212, R13 ;  /* 0x0000000d00d47202 */ /* 0x000fe20000000f00 */
[----:B------:R-:W-:Y:S01]  /*69e0*/  FFMA.FTZ R13, R244, c[0x0][0x2d0], -R0 ;  /* 0x0000b400f40d7a23 */ /* 0x000fe20000010800 */
[----:B------:R-:W-:Y:S02]  /*69f0*/  MOV R145, R114 ;  /* 0x0000007200917202 */ /* 0x000fe40000000f00 */
[----:B------:R-:W-:Y:S02]  /*6a00*/  MOV R131, R212 ;  /* 0x000000d400837202 */ /* 0x000fe40000000f00 */
[----:B------:R-:W-:Y:S01]  /*6a10*/  MOV R244, R26 ;  /* 0x0000001a00f47202 */ /* 0x000fe20000000f00 */
[----:B---3--:R-:W-:Y:S01]  /*6a20*/  FADD.FTZ R3, R113, R4 ;  /* 0x0000000471037221 */ /* 0x008fe20000010000 */
[----:B------:R-:W-:Y:S01]  /*6a30*/  MOV R113, R115 ;  /* 0x0000007300717202 */ /* 0x000fe20000000f00 */
[----:B------:R-:W-:Y:S01]  /*6a40*/  IMAD.MOV.U32 R115, RZ, RZ, R149 ;  /* 0x000000ffff737224 */ /* 0x000fe200078e0095 */
[----:B------:R-:W-:Y:S01]  /*6a50*/  MOV R149, R151 ;  /* 0x0000009700957202 */ /* 0x000fe20000000f00 */
[----:B------:R-:W-:Y:S01]  /*6a60*/  FADD.FTZ R24, R24, R3 ;  /* 0x0000000318187221 */ /* 0x000fe20000010000 */
        /* <DEDUP_REMOVED lines=11> */
[--C-:B------:R-:W-:Y:S01]  /*6b20*/  FFMA.FTZ R14, R247, c[0x0][0x2d0], -R0.reuse ;  /* 0x0000b400f70e7a23 */ /* 0x100fe20000010800 */
[----:B------:R-:W-:Y:S01]  /*6b30*/  MOV R237, R21 ;  /* 0x0000001500ed7202 */ /* 0x000fe20000000f00 */
[----:B------:R-:W-:Y:S01]  /*6b40*/  IMAD.MOV.U32 R227, RZ, RZ, R103 ;  /* 0x000000ffffe37224 */ /* 0x000fe200078e0067 */
[----:B------:R-:W-:Y:S01]  /*6b50*/  MOV R247, R23 ;  /* 0x0000001700f77202 */ /* 0x000fe20000000f00 */
[----:B------:R-:W-:Y:S01]  /*6b60*/  FFMA.FTZ R0, R238, c[0x0][0x2d0], -R0 ;  /* 0x0000b400ee007a23 */ /* 0x000fe20000010800 */
[----:B------:R-:W3:Y:S01]  /*6b70*/  LDSM.16.MT88.4 R20, [R233+0x2000] ;  /* 0x00200000e914783b */ /* 0x000ee20000004200 */
[----:B------:R-:W-:Y:S01]  /*6b80*/  F2FP.PACK_AB R4, R219, R217 ;  /* 0x000000d9db04723e */ /* 0x000fe200000000ff */
[----:B------:R-:W-:Y:S01]  /*6b90*/  IMAD.MOV.U32 R238, RZ, RZ, R27 ;  /* 0x000000ffffee7224 */ /* 0x000fe200078e001b */
[----:B----4-:R-:W-:Y:S01]  /*6ba0*/  F2FP.PACK_AB R7, R218, R216 ;  /* 0x000000d8da07723e */ /* 0x010fe200000000ff */
[----:B------:R4:W-:Y:S01]  /*6bb0*/  MUFU.EX2 R172, R0 ;  /* 0x0000000000ac7308 */ /* 0x0009e20000000800 */
[----:B------:R-:W-:-:S02]  /*6bc0*/  MOV R225, R101 ;  /* 0x0000006500e17202 */ /* 0x000fc40000000f00 */
[----:B------:R-:W-:Y:S02]  /*6bd0*/  MOV R138, R149 ;  /* 0x00000095008a7202 */ /* 0x000fe40000000f00 */
[----:B------:R-:W-:Y:S01]  /*6be0*/  MOV R136, R151 ;  /* 0x0000009700887202 */ /* 0x000fe20000000f00 */
[----:B-1----:R-:W-:Y:S01]  /*6bf0*/  HMMA.16816.F32 R176, R4, R8, R176 ;  /* 0x0000000804b0723c */ /* 0x002fe200000018b0 */
[----:B------:R-:W-:Y:S01]  /*6c00*/  MOV R222, R107 ;  /* 0x0000006b00de7202 */ /* 0x000fe20000000f00 */
[----:B------:R-:W-:Y:S01]  /*6c10*/  MUFU.EX2 R26, R14 ;  /* 0x0000000e001a7308 */ /* 0x000fe20000000800 */
[----:B------:R-:W-:Y:S02]  /*6c20*/  MOV R3, R213 ;  /* 0x000000d500037202 */ /* 0x000fe40000000f00 */
[----:B------:R-:W-:-:S03]  /*6c30*/  MOV R146, R113 ;  /* 0x0000007100927202 */ /* 0x000fc60000000f00 */
[C---:B------:R-:W-:Y:S01]  /*6c40*/  HMMA.16816.F32 R92, R4.reuse, R10, R168 ;  /* 0x0000000a045c723c */ /* 0x040fe200000018a8 */
[----:B------:R-:W1:Y:S01]  /*6c50*/  LDSM.16.MT88.4 R8, [R234+0x2000] ;  /* 0x00200000ea08783b */ /* 0x000e620000004200 */
[----:B------:R-:W5:Y:S05]  /*6c60*/  MUFU.EX2 R27, R13 ;  /* 0x0000000d001b7308 */ /* 0x000f6a0000000800 */
[----:B------:R-:W-:Y:S01]  /*6c70*/  IMAD.MOV.U32 R171, RZ, RZ, R214 ;  /* 0x000000ffffab7224 */ /* 0x000fe200078e00d6 */
[----:B--2---:R-:W-:Y:S01]  /*6c80*/  HMMA.16816.F32 R140, R4, R16, R192 ;  /* 0x00000010048c723c */ /* 0x004fe200000018c0 */
[----:B------:R-:W-:Y:S01]  /*6c90*/  MOV R170, R215 ;  /* 0x000000d700aa7202 */ /* 0x000fe20000000f00 */
[----:B------:R-:W-:Y:S01]  /*6ca0*/  IMAD.MOV.U32 R168, RZ, RZ, R247 ;  /* 0x000000ffffa87224 */ /* 0x000fe200078e00f7 */
[----:B------:R-:W-:-:S02]  /*6cb0*/  MOV R169, R224 ;  /* 0x000000e000a97202 */ /* 0x000fc40000000f00 */
[----:B------:R-:W-:Y:S01]  /*6cc0*/  MOV R224, R128 ;  /* 0x0000008000e07202 */ /* 0x000fe20000000f00 */
[----:B----4-:R-:W-:Y:S01]  /*6cd0*/  FFMA.FTZ R0, R170, c[0x0][0x2d0], -R2 ;  /* 0x0000b400aa007a23 */ /* 0x010fe20000010802 */
[----:B------:R-:W-:Y:S01]  /*6ce0*/  MOV R247, R129 ;  /* 0x0000008100f77202 */ /* 0x000fe20000000f00 */
[----:B------:R-:W-:Y:S01]  /*6cf0*/  HMMA.16816.F32 R100, R4, R18, R184 ;  /* 0x000000120464723c */ /* 0x000fe200000018b8 */
[----:B------:R-:W2:Y:S01]  /*6d00*/  LDSM.16.MT88.4 R16, [R233+0x5000] ;  /* 0x00500000e910783b */ /* 0x000ea20000004200 */
[----:B------:R-:W-:Y:S01]  /*6d10*/  IMAD.MOV.U32 R128, RZ, RZ, R139 ;  /* 0x000000ffff807224 */ /* 0x000fe200078e008b */
[----:B------:R-:W-:Y:S02]  /*6d20*/  MOV R129, R144 ;  /* 0x0000009000817202 */ /* 0x000fe40000000f00 */
[----:B------:R-:W-:-:S03]  /*6d30*/  MOV R170, R137 ;  /* 0x0000008900aa7202 */ /* 0x000fc60000000f00 */
[C---:B---3--:R-:W-:Y:S08]  /*6d40*/  HMMA.16816.F32 R132, R4.reuse, R20, R208 ;  /* 0x000000140484723c */ /* 0x048ff000000018d0 */
[C---:B------:R-:W-:Y:S01]  /*6d50*/  HMMA.16816.F32 R96, R4.reuse, R22, R200 ;  /* 0x000000160460723c */ /* 0x040fe200000018c8 */
[----:B------:R-:W3:Y:S07]  /*6d60*/  LDSM.16.MT88.4 R20, [R232+0x5000] ;  /* 0x00500000e814783b */ /* 0x000eee0000004200 */
[C---:B-1----:R-:W-:Y:S01]  /*6d70*/  HMMA.16816.F32 R148, R4.reuse, R8, R180 ;  /* 0x000000080494723c */ /* 0x042fe200000018b4 */
[----:B------:R-:W-:Y:S07]  /*6d80*/  LDSM.16.MT88.4 R180, [R232+0x2800] ;  /* 0x00280000e8b4783b */ /* 0x000fee0000004200 */
[C---:B------:R-:W-:Y:S01]  /*6d90*/  HMMA.16816.F32 R104, R4.reuse, R10, R156 ;  /* 0x0000000a0468723c */ /* 0x040fe2000000189c */
[----:B------:R-:W1:Y:S07]  /*6da0*/  LDSM.16.MT88.4 R8, [R235+0x5000] ;  /* 0x00500000eb08783b */ /* 0x000e6e0000004200 */
[C---:B--2---:R-:W-:Y:S08]  /*6db0*/  HMMA.16816.F32 R212, R4.reuse, R16, R188 ;  /* 0x0000001004d4723c */ /* 0x044ff000000018bc */
[C---:B---3--:R-:W-:Y:S08]  /*6dc0*/  HMMA.16816.F32 R156, R4.reuse, R20, R204 ;  /* 0x00000014049c723c */ /* 0x048ff000000018cc */
[C---:B------:R-:W-:Y:S01]  /*6dd0*/  HMMA.16816.F32 R108, R4.reuse, R22, R196 ;  /* 0x00000016046c723c */ /* 0x040fe200000018c4 */
[----:B------:R-:W2:Y:S07]  /*6de0*/  LDSM.16.MT88.4 R20, [R234+0x5000] ;  /* 0x00500000ea14783b */ /* 0x000eae0000004200 */
[C---:B------:R-:W-:Y:S01]  /*6df0*/  HMMA.16816.F32 R204, R4.reuse, R18, R164 ;  /* 0x0000001204cc723c */ /* 0x040fe200000018a4 */
[----:B------:R-:W3:Y:S06]  /*6e00*/  LDSM.16.MT88.4 R16, [R232+0x8000] ;  /* 0x00800000e810783b */ /* 0x000eec0000004200 */
[----:B------:R-:W-:Y:S01]  /*6e10*/  MOV R167, R244 ;  /* 0x000000f400a77202 */ /* 0x000fe20000000f00 */
[----:B-1----:R-:W-:Y:S01]  /*6e20*/  HMMA.16816.F32 R200, R4, R8, R160 ;  /* 0x0000000804c8723c */ /* 0x002fe200000018a0 */
[----:B------:R-:W-:Y:S01]  /*6e30*/  IMAD.MOV.U32 R244, RZ, RZ, R130 ;  /* 0x000000fffff47224 */ /* 0x000fe200078e0082 */
[----:B------:R-:W-:Y:S01]  /*6e40*/  MOV R130, R145 ;  /* 0x0000009100827202 */ /* 0x000fe20000000f00 */
[----:B------:R-:W-:Y:S01]  /*6e50*/  LDSM.16.MT88.4 R160, [R232+0x5800] ;  /* 0x00580000e8a0783b */ /* 0x000fe20000004200 */
[----:B------:R-:W-:-:S02]  /*6e60*/  MOV R166, R238 ;  /* 0x000000ee00a67202 */ /* 0x000fc40000000f00 */
[----:B------:R-:W-:Y:S02]  /*6e70*/  MOV R238, R136 ;  /* 0x0000008800ee7202 */ /* 0x000fe40000000f00 */
[C---:B------:R-:W-:Y:S01]  /*6e80*/  HMMA.16816.F32 R196, R4.reuse, R10, R124 ;  /* 0x0000000a04c4723c */ /* 0x040fe2000000187c */
[----:B------:R-:W1:Y:S07]  /*6e90*/  LDSM.16.MT88.4 R8, [R233+0x8000] ;  /* 0x00800000e908783b */ /* 0x000e6e0000004200 */
[C---:B--2---:R-:W-:Y:S01]  /*6ea0*/  HMMA.16816.F32 R184, R4.reuse, R20, R152 ;  /* 0x0000001404b8723c */ /* 0x044fe20000001898 */
[----:B------:R-:W-:Y:S07]  /*6eb0*/  LDSM.16.MT88.4 R152, [R234+0x2800] ;  /* 0x00280000ea98783b */ /* 0x000fee0000004200 */
        /* <DEDUP_REMOVED lines=13> */
[----:B------:R-:W3:Y:S04]  /*6f90*/  LDSM.16.MT88.4 R16, [R235+0xb000] ;  /* 0x00b00000eb10783b */ /* 0x000ee80000004200 */
[----:B------:R-:W-:Y:S03]  /*6fa0*/  LDSM.16.MT88.4 R56, [R235+0x5800] ;  /* 0x00580000eb38783b */ /* 0x000fe60000004200 */
[C---:B-1----:R-:W-:Y:S08]  /*6fb0*/  HMMA.16816.F32 R44, R4.reuse, R8, R44 ;  /* 0x00000008042c723c */ /* 0x042ff0000000182c */
[C---:B------:R-:W-:Y:S01]  /*6fc0*/  HMMA.16816.F32 R32, R4.reuse, R10, R32 ;  /* 0x0000000a0420723c */ /* 0x040fe20000001820 */
[----:B------:R-:W1:Y:S07]  /*6fd0*/  LDSM.16.MT88.4 R8, [R234+0xb000] ;  /* 0x00b00000ea08783b */ /* 0x000e6e0000004200 */
[C---:B--2---:R-:W-:Y:S01]  /*6fe0*/  HMMA.16816.F32 R36, R4.reuse, R20, R80 ;  /* 0x000000140424723c */ /* 0x044fe20000001850 */
[----:B------:R-:W-:Y:S07]  /*6ff0*/  LDSM.16.MT88.4 R80, [R233+0x8800] ;  /* 0x00880000e950783b */ /* 0x000fee0000004200 */
[C---:B------:R-:W-:Y:S01]  /*7000*/  HMMA.16816.F32 R20, R4.reuse, R22, R72 ;  /* 0x000000160414723c */ /* 0x040fe20000001848 */
[----:B------:R-:W2:Y:S07]  /*7010*/  LDSM.16.MT88.4 R72, [R232+0x8800] ;  /* 0x00880000e848783b */ /* 0x000eae0000004200 */
[C---:B---3--:R-:W-:Y:S01]  /*7020*/  HMMA.16816.F32 R208, R4.reuse, R16, R64 ;  /* 0x0000001004d0723c */ /* 0x048fe20000001840 */
[----:B------:R-:W-:Y:S07]  /*7030*/  LDSM.16.MT88.4 R64, [R234+0x5800] ;  /* 0x00580000ea40783b */ /* 0x000fee0000004200 */
[C---:B------:R-:W-:Y:S08]  /*7040*/  HMMA.16816.F32 R16, R4.reuse, R18, R52 ;  /* 0x000000120410723c */ /* 0x040ff00000001834 */
[C---:B-1----:R-:W-:Y:S07]  /*7050*/  HMMA.16816.F32 R40, R4.reuse, R8, R40 ;  /* 0x000000080428723c */ /* 0x042fee0000001828 */
[----:B------:R-:W-:Y:S01]  /*7060*/  MOV R9, R129 ;  /* 0x0000008100097202 */ /* 0x000fe20000000f00 */
[----:B------:R-:W-:Y:S01]  /*7070*/  HMMA.16816.F32 R28, R4, R10, R28 ;  /* 0x0000000a041c723c */ /* 0x000fe2000000181c */
[----:B------:R1:W-:Y:S01]  /*7080*/  MUFU.EX2 R7, R0 ;  /* 0x0000000000077308 */ /* 0x0003e20000000800 */
[----:B------:R-:W-:Y:S01]  /*7090*/  MOV R8, R130 ;  /* 0x0000008200087202 */ /* 0x000fe20000000f00 */
[----:B------:R-:W3:Y:S04]  /*70a0*/  LDL R5, [R1+0x40] ;  /* 0x0000400001057983 */ /* 0x000ee80000100800 */
[----:B------:R-:W-:-:S02]  /*70b0*/  FADD.FTZ R4, R3, R25 ;  /* 0x0000001903047221 */ /* 0x000fc40000010000 */
[----:B------:R-:W-:Y:S02]  /*70c0*/  IMAD.MOV.U32 R11, RZ, RZ, R131 ;  /* 0x000000ffff0b7224 */ /* 0x000fe400078e0083 */
[--C-:B-1----:R-:W-:Y:S01]  /*70d0*/  FFMA.FTZ R0, R171, c[0x0][0x2d0], -R2.reuse ;  /* 0x0000b400ab007a23 */ /* 0x102fe20000010802 */
[----:B-----5:R-:W-:Y:S01]  /*70e0*/  F2FP.PACK_AB R130, R172, R27 ;  /* 0x0000001bac82723e */ /* 0x020fe200000000ff */
[--C-:B------:R-:W-:Y:S01]  /*70f0*/  FFMA.FTZ R3, R250, c[0x0][0x2d0], -R2.reuse ;  /* 0x0000b400fa037a23 */ /* 0x100fe20000010802 */
[----:B------:R-:W-:Y:S01]  /*7100*/  MOV R171, R138 ;  /* 0x0000008a00ab7202 */ /* 0x000fe20000000f00 */
[----:B------:R-:W-:Y:S01]  /*7110*/  FFMA.FTZ R2, R249, c[0x0][0x2d0], -R2 ;  /* 0x0000b400f9027a23 */ /* 0x000fe20000010802 */
[----:B------:R1:W4:Y:S01]  /*7120*/  MUFU.EX2 R14, R0 ;  /* 0x00000000000e7308 */ /* 0x0003220000000800 */
[----:B------:R-:W-:Y:S01]  /*7130*/  MOV R249, R128 ;  /* 0x0000008000f97202 */ /* 0x000fe20000000f00 */
[----:B------:R-:W-:Y:S01]  /*7140*/  FADD.FTZ R4, R147, R4 ;  /* 0x0000000493047221 */ /* 0x000fe20000010000 */
[----:B------:R-:W-:Y:S01]  /*7150*/  LDSM.16.MT88.4 R136, [R233+0x2800] ;  /* 0x00280000e988783b */ /* 0x000fe20000004200 */
[----:B------:R-:W-:Y:S01]  /*7160*/  IMAD.MOV.U32 R250, RZ, RZ, R171 ;  /* 0x000000fffffa7224 */ /* 0x000fe200078e00ab */
[----:B------:R-:W-:-:S03]  /*7170*/  MOV R25, R170 ;  /* 0x000000aa00197202 */ /* 0x000fc60000000f00 */
[----:B------:R5:W-:Y:S08]  /*7180*/  MUFU.EX2 R6, R3 ;  /* 0x0000000300067308 */ /* 0x000bf00000000800 */
[----:B------:R-:W2:Y:S01]  /*7190*/  MUFU.EX2 R13, R2 ;  /* 0x00000002000d7308 */ /* 0x000ea20000000800 */
[----:B------:R-:W-:Y:S01]  /*71a0*/  F2FP.PACK_AB R128, R26, R15 ;  /* 0x0000000f1a80723e */ /* 0x000fe200000000ff */
[----:B-1----:R-:W-:Y:S01]  /*71b0*/  FADD.FTZ R0, R146, R24 ;  /* 0x0000001892007221 */ /* 0x002fe20000010000 */
[----:B----4-:R-:W-:Y:S01]  /*71c0*/  F2FP.PACK_AB R129, R14, R7 ;  /* 0x000000070e81723e */ /* 0x010fe200000000ff */
[----:B------:R-:W-:Y:S02]  /*71d0*/  LDSM.16.MT88.4 R144, [R235+0x2800] ;  /* 0x00280000eb90783b */ /* 0x000fe40000004200 */
[----:B------:R-:W-:-:S04]  /*71e0*/  FADD.FTZ R0, R166, R0 ;  /* 0x00000000a6007221 */ /* 0x000fc80000010000 */
[----:B-----5:R-:W-:Y:S01]  /*71f0*/  FADD.FTZ R3, R168, R0 ;  /* 0x00000000a8037221 */ /* 0x020fe20000010000 */
[----:B--2---:R-:W-:Y:S01]  /*7200*/  F2FP.PACK_AB R131, R13, R6 ;  /* 0x000000060d83723e */ /* 0x004fe200000000ff */
[----:B------:R-:W-:-:S04]  /*7210*/  FADD.FTZ R2, R167, R4 ;  /* 0x00000004a7027221 */ /* 0x000fc80000010000 */
[----:B------:R-:W-:Y:S02]  /*7220*/  FADD.FTZ R0, R169, R2 ;  /* 0x00000002a9007221 */ /* 0x000fe40000010000 */
[C---:B------:R-:W-:Y:S01]  /*7230*/  HMMA.16816.F32 R68, R128.reuse, R72, R112 ;  /* 0x000000488044723c */ /* 0x040fe20000001870 */
[----:B------:R-:W1:Y:S07]  /*7240*/  LDSM.16.MT88.4 R112, [R233+0xb800] ;  /* 0x00b80000e970783b */ /* 0x000e6e0000004200 */
[C---:B------:R-:W-:Y:S01]  /*7250*/  HMMA.16816.F32 R156, R128.reuse, R160, R156 ;  /* 0x000000a0809c723c */ /* 0x040fe2000000189c */
[----:B------:R-:W-:Y:S01]  /*7260*/  MOV R4, c[0x0][0x2c4] ;  /* 0x0000b10000047a02 */ /* 0x000fe20000000f00 */
[----:B------:R-:W-:Y:S06]  /*7270*/  LDSM.16.MT88.4 R168, [R233+0x5800] ;  /* 0x00580000e9a8783b */ /* 0x000fec0000004200 */
[C---:B------:R-:W-:Y:S08]  /*7280*/  HMMA.16816.F32 R160, R128.reuse, R162, R108 ;  /* 0x000000a280a0723c */ /* 0x040ff0000000186c */
[C---:B-1----:R-:W-:Y:S08]  /*7290*/  HMMA.16816.F32 R108, R128.reuse, R112, R36 ;  /* 0x00000070806c723c */ /* 0x042ff00000001824 */
[----:B------:R-:W-:Y:S01]  /*72a0*/  HMMA.16816.F32 R112, R128, R114, R20 ;  /* 0x000000728070723c */ /* 0x000fe20000001814 */
[----:B------:R-:W2:Y:S01]  /*72b0*/  LDL.LU R20, [R1+0xc] ;  /* 0x00000c0001147983 */ /* 0x000ea20000300800 */
[----:B------:R-:W-:-:S02]  /*72c0*/  FADD.FTZ R0, R11, R0 ;  /* 0x000000000b007221 */ /* 0x000fc40000010000 */
[----:B------:R-:W-:Y:S02]  /*72d0*/  FADD.FTZ R2, R8, R3 ;  /* 0x0000000308027221 */ /* 0x000fe40000010000 */
[----:B------:R-:W-:Y:S02]  /*72e0*/  FADD.FTZ R0, R9, R0 ;  /* 0x0000000009007221 */ /* 0x000fe40000010000 */
[----:B------:R-:W-:Y:S01]  /*72f0*/  FADD.FTZ R2, R249, R2 ;  /* 0x00000002f9027221 */ /* 0x000fe20000010000 */
[----:B------:R-:W-:Y:S01]  /*7300*/  ISETP.NE.AND P1, PT, R4, 0x1, PT ;  /* 0x000000010400780c */ /* 0x000fe20003f25270 */
[----:B------:R-:W-:Y:S01]  /*7310*/  FADD.FTZ R0, R250, R0 ;  /* 0x00000000fa007221 */ /* 0x000fe20000010000 */
[----:B------:R-:W-:Y:S01]  /*7320*/  MOV R24, c[0x0][0x2ac] ;  /* 0x0000ab0000187a02 */ /* 0x000fe20000000f00 */
[----:B------:R-:W-:Y:S01]  /*7330*/  FADD.FTZ R2, R25, R2 ;  /* 0x0000000219027221 */ /* 0x000fe20000010000 */
[----:B------:R-:W-:Y:S01]  /*7340*/  HMMA.16816.F32 R132, R128, R136, R132 ;  /* 0x000000888084723c */ /* 0x000fe20000001884 */
[----:B------:R-:W-:Y:S01]  /*7350*/  FADD.FTZ R0, R238, R0 ;  /* 0x00000000ee007221 */ /* 0x000fe20000010000 */
[----:B------:R-:W-:Y:S01]  /*7360*/  LDSM.16.MT88.4 R8, [R234+0xb800] ;  /* 0x00b80000ea08783b */ /* 0x000fe20000004200 */
[----:B------:R-:W-:-:S02]  /*7370*/  FADD.FTZ R2, R244, R2 ;  /* 0x00000002f4027221 */ /* 0x000fc40000010000 */
[----:B------:R-:W-:Y:S02]  /*7380*/  FADD.FTZ R0, R247, R0 ;  /* 0x00000000f7007221 */ /* 0x000fe40000010000 */
[----:B------:R-:W-:Y:S02]  /*7390*/  FADD.FTZ R2, R224, R2 ;  /* 0x00000002e0027221 */ /* 0x000fe40000010000 */
[----:B------:R-:W-:Y:S02]  /*73a0*/  FADD.FTZ R0, R222, R0 ;  /* 0x00000000de007221 */ /* 0x000fe40000010000 */
[----:B------:R-:W-:Y:S02]  /*73b0*/  FADD.FTZ R4, R223, R2 ;  /* 0x00000002df047221 */ /* 0x000fe40000010000 */
[----:B------:R-:W-:Y:S02]  /*73c0*/  FADD.FTZ R3, R225, R0 ;  /* 0x00000000e1037221 */ /* 0x000fe40000010000 */
[----:B------:R-:W-:Y:S01]  /*73d0*/  IMAD R24, R24, c[0x0][0x1d0], RZ ;  /* 0x0000740018187a24 */ /* 0x000fe200078e02ff */
[C---:B------:R-:W-:Y:S01]  /*73e0*/  HMMA.16816.F32 R136, R128.reuse, R138, R96 ;  /* 0x0000008a8088723c */ /* 0x040fe20000001860 */
[----:B------:R-:W1:Y:S07]  /*73f0*/  LDSM.16.MT88.4 R96, [R234+0x8800] ;  /* 0x00880000ea60783b */ /* 0x000e6e0000004200 */
[C---:B------:R-:W-:Y:S08]  /*7400*/  HMMA.16816.F32 R148, R128.reuse, R152, R148 ;  /* 0x000000988094723c */ /* 0x040ff00000001894 */
[C---:B------:R-:W-:Y:S08]  /*7410*/  HMMA.16816.F32 R60, R128.reuse, R64, R184 ;  /* 0x00000040803c723c */ /* 0x040ff000000018b8 */
[C---:B------:R-:W-:Y:S01]  /*7420*/  HMMA.16816.F32 R152, R128.reuse, R154, R104 ;  /* 0x0000009a8098723c */ /* 0x040fe20000001868 */
[----:B------:R-:W-:Y:S07]  /*7430*/  LDSM.16.MT88.4 R104, [R232+0xb800] ;  /* 0x00b80000e868783b */ /* 0x000fee0000004200 */
[C---:B------:R-:W-:Y:S01]  /*7440*/  HMMA.16816.F32 R64, R128.reuse, R66, R120 ;  /* 0x000000428040723c */ /* 0x040fe20000001878 */
[----:B------:R-:W-:Y:S07]  /*7450*/  LDSM.16.MT88.4 R120, [R235+0xb800] ;  /* 0x00b80000eb78783b */ /* 0x000fee0000004200 */
[C---:B------:R-:W-:Y:S01]  /*7460*/  HMMA.16816.F32 R72, R128.reuse, R74, R88 ;  /* 0x0000004a8048723c */ /* 0x040fe20000001858 */
[----:B------:R-:W4:Y:S07]  /*7470*/  LDSM.16.MT88.4 R88, [R235+0x8800] ;  /* 0x00880000eb58783b */ /* 0x000f2e0000004200 */
[C---:B------:R-:W-:Y:S08]  /*7480*/  HMMA.16816.F32 R176, R128.reuse, R180, R176 ;  /* 0x000000b480b0723c */ /* 0x040ff000000018b0 */
[C---:B------:R-:W-:Y:S08]  /*7490*/  HMMA.16816.F32 R180, R128.reuse, R182, R92 ;  /* 0x000000b680b4723c */ /* 0x040ff0000000185c */
[C---:B------:R-:W-:Y:S08]  /*74a0*/  HMMA.16816.F32 R140, R128.reuse, R144, R140 ;  /* 0x00000090808c723c */ /* 0x040ff0000000188c */
[C---:B-1----:R-:W-:Y:S08]  /*74b0*/  HMMA.16816.F32 R92, R128.reuse, R96, R124 ;  /* 0x00000060805c723c */ /* 0x042ff0000000187c */
[C---:B------:R-:W-:Y:S08]  /*74c0*/  HMMA.16816.F32 R144, R128.reuse, R146, R100 ;  /* 0x000000928090723c */ /* 0x040ff00000001864 */
[C---:B------:R-:W-:Y:S08]  /*74d0*/  HMMA.16816.F32 R96, R128.reuse, R98, R116 ;  /* 0x000000628060723c */ /* 0x040ff00000001874 */
[C---:B------:R-:W-:Y:S08]  /*74e0*/  HMMA.16816.F32 R164, R128.reuse, R168, R212 ;  /* 0x000000a880a4723c */ /* 0x040ff000000018d4 */
[----:B------:R-:W-:Y:S01]  /*74f0*/  HMMA.16816.F32 R52, R128, R56, R200 ;  /* 0x000000388034723c */ /* 0x000fe200000018c8 */
[----:B---3--:R-:W-:Y:S01]  /*7500*/  @P1 IMAD.HI.U32 R2, R5, c[0x0][0x2c8], RZ ;  /* 0x0000b20005021a27 */ /* 0x008fe200078e00ff */
[----:B------:R-:W-:-:S03]  /*7510*/  MOV R0, R5 ;  /* 0x0000000500007202 */ /* 0x000fc60000000f00 */
[----:B------:R-:W-:Y:S02]  /*7520*/  FADD.FTZ R5, R226, R4 ;  /* 0x00000004e2057221 */ /* 0x000fe40000010000 */
[----:B------:R-:W-:Y:S01]  /*7530*/  FADD.FTZ R4, R227, R3 ;  /* 0x00000003e3047221 */ /* 0x000fe20000010000 */
[----:B------:R-:W-:Y:S01]  /*7540*/  @P1 SHF.R.U32.HI R0, RZ, c[0x0][0x2cc], R2 ;  /* 0x0000b300ff001a19 */ /* 0x000fe20000011602 */
[----:B------:R-:W-:Y:S02]  /*7550*/  FADD.FTZ R3, R236, R5 ;  /* 0x00000005ec037221 */ /* 0x000fe40000010000 */
[----:B------:R-:W-:Y:S01]  /*7560*/  FADD.FTZ R2, R237, R4 ;  /* 0x00000004ed027221 */ /* 0x000fe20000010000 */
[----:B------:R-:W-:Y:S01]  /*7570*/  IADD3 R4, R0, -c[0x0][0x168], R24 ;  /* 0x80005a0000047a10 */ /* 0x000fe20007ffe018 */
[----:B------:R-:W-:Y:S02]  /*7580*/  FADD.FTZ R3, R217, R3 ;  /* 0x00000003d9037221 */ /* 0x000fe40000010000 */
[----:B------:R-:W-:-:S02]  /*7590*/  FADD.FTZ R0, R174, R2 ;  /* 0x00000002ae007221 */ /* 0x000fc40000010000 */
[----:B------:R-:W-:Y:S02]  /*75a0*/  FADD.FTZ R2, R219, R3 ;  /* 0x00000003db027221 */ /* 0x000fe40000010000 */
[----:B------:R-:W-:Y:S02]  /*75b0*/  FADD.FTZ R0, R175, R0 ;  /* 0x00000000af007221 */ /* 0x000fe40000010000 */
[----:B------:R-:W-:Y:S02]  /*75c0*/  FADD.FTZ R2, R220, R2 ;  /* 0x00000002dc027221 */ /* 0x000fe40000010000 */
[----:B------:R-:W-:Y:S02]  /*75d0*/  FADD.FTZ R0, R216, R0 ;  /* 0x00000000d8007221 */ /* 0x000fe40000010000 */
[----:B------:R-:W-:Y:S02]  /*75e0*/  FADD.FTZ R2, R221, R2 ;  /* 0x00000002dd027221 */ /* 0x000fe40000010000 */
[----:B------:R-:W-:-:S02]  /*75f0*/  FADD.FTZ R0, R218, R0 ;  /* 0x00000000da007221 */ /* 0x000fc40000010000 */
[----:B------:R-:W-:-:S04]  /*7600*/  IMAD.HI R3, R4, 0x2aaaaaab, RZ ;  /* 0x2aaaaaab04037827 */ /* 0x000fc800078e02ff */
[----:B------:R-:W-:Y:S02]  /*7610*/  FADD.FTZ R0, R7, R0 ;  /* 0x0000000007007221 */ /* 0x000fe40000010000 */
[----:B------:R-:W-:Y:S01]  /*7620*/  FADD.FTZ R2, R15, R2 ;  /* 0x000000020f027221 */ /* 0x000fe20000010000 */
[----:B------:R-:W-:Y:S01]  /*7630*/  SHF.R.U32.HI R4, RZ, 0x1f, R3 ;  /* 0x0000001fff047819 */ /* 0x000fe20000011603 */
[----:B------:R-:W-:Y:S02]  /*7640*/  FADD.FTZ R0, R14, R0 ;  /* 0x000000000e007221 */ /* 0x000fe40000010000 */
[----:B------:R-:W-:Y:S01]  /*7650*/  FADD.FTZ R2, R26, R2 ;  /* 0x000000021a027221 */ /* 0x000fe20000010000 */
[----:B------:R-:W-:Y:S01]  /*7660*/  LEA.HI.SX32 R3, R3, R4, 0x1c ;  /* 0x0000000403037211 */ /* 0x000fe200078fe2ff */
[----:B------:R-:W-:Y:S02]  /*7670*/  FADD.FTZ R0, R6, R0 ;  /* 0x0000000006007221 */ /* 0x000fe40000010000 */
[----:B------:R-:W-:Y:S01]  /*7680*/  FADD.FTZ R2, R27, R2 ;  /* 0x000000021b027221 */ /* 0x000fe20000010000 */
[----:B------:R-:W-:Y:S01]  /*7690*/  IMNMX R3, RZ, R3, !PT ;  /* 0x00000003ff037217 */ /* 0x000fe20007800200 */
[----:B------:R-:W-:-:S02]  /*76a0*/  FADD.FTZ R0, R13, R0 ;  /* 0x000000000d007221 */ /* 0x000fc40000010000 */
[----:B------:R-:W-:Y:S02]  /*76b0*/  FADD.FTZ R2, R172, R2 ;  /* 0x00000002ac027221 */ /* 0x000fe40000010000 */
[----:B------:R1:W-:Y:S04]  /*76c0*/  STL [R1+0x14], R3 ;  /* 0x0000140301007387 */ /* 0x0003e80000100800 */
[----:B------:R1:W-:Y:S04]  /*76d0*/  STL [R1+0x8], R0 ;  /* 0x0000080001007387 */ /* 0x0003e80000100800 */
[----:B------:R1:W-:Y:S01]  /*76e0*/  STL [R1+0x4], R2 ;  /* 0x0000040201007387 */ /* 0x0003e20000100800 */
[C---:B------:R-:W-:Y:S08]  /*76f0*/  HMMA.16816.F32 R76, R128.reuse, R80, R48 ;  /* 0x00000050804c723c */ /* 0x040ff00000001830 */
[C---:B----4-:R-:W-:Y:S08]  /*7700*/  HMMA.16816.F32 R84, R128.reuse, R88, R84 ;  /* 0x000000588054723c */ /* 0x050ff00000001854 */
[C---:B------:R-:W-:Y:S08]  /*7710*/  HMMA.16816.F32 R100, R128.reuse, R104, R44 ;  /* 0x000000688064723c */ /* 0x040ff0000000182c */
[C---:B------:R-:W-:Y:S08]  /*7720*/  HMMA.16816.F32 R116, R128.reuse, R120, R208 ;  /* 0x000000788074723c */ /* 0x040ff000000018d0 */
[----:B------:R-:W-:Y:S01]  /*7730*/  HMMA.16816.F32 R168, R128, R170, R204 ;  /* 0x000000aa80a8723c */ /* 0x000fe200000018cc */
[----:B--2---:R-:W-:-:S04]  /*7740*/  IADD3 R247, R20, -0x2, RZ ;  /* 0xfffffffe14f77810 */ /* 0x004fc80007ffe0ff */
[----:B------:R-:W-:-:S03]  /*7750*/  ISETP.GE.AND P0, PT, R247, R3, PT ;  /* 0x00000003f700720c */ /* 0x000fc60003f06270 */
[C---:B------:R-:W-:Y:S08]  /*7760*/  HMMA.16816.F32 R56, R128.reuse, R58, R196 ;  /* 0x0000003a8038723c */ /* 0x040ff000000018c4 */
[C---:B------:R-:W-:Y:S08]  /*7770*/  HMMA.16816.F32 R80, R128.reuse, R82, R192 ;  /* 0x000000528050723c */ /* 0x040ff000000018c0 */
[C---:B------:R-:W-:Y:S08]  /*7780*/  HMMA.16816.F32 R88, R128.reuse, R90, R188 ;  /* 0x0000005a8058723c */ /* 0x040ff000000018bc */
[C---:B------:R-:W-:Y:S08]  /*7790*/  HMMA.16816.F32 R104, R128.reuse, R106, R32 ;  /* 0x0000006a8068723c */ /* 0x040ff00000001820 */
[C---:B------:R-:W-:Y:S08]  /*77a0*/  HMMA.16816.F32 R120, R128.reuse, R122, R16 ;  /* 0x0000007a8078723c */ /* 0x040ff00000001810 */
[C---:B------:R-:W-:Y:S08]  /*77b0*/  HMMA.16816.F32 R124, R128.reuse, R8, R40 ;  /* 0x00000008807c723c */ /* 0x040ff00000001828 */
[----:B------:R-:W-:Y:S01]  /*77c0*/  HMMA.16816.F32 R128, R128, R10, R28 ;  /* 0x0000000a8080723c */ /* 0x000fe2000000181c */
[----:B------:R-:W-:Y:S03]  /*77d0*/  @!UPT UIADD3 URZ, URZ, URZ, URZ ;  /* 0x0000003f3f3ff290 */ /* 0x000fe6000fffe03f */
[----:B------:R-:W-:Y:S11]  /*77e0*/  @!P0 BRA `(.L_x_1476) ;  /* 0x000052b000008947 */ /* 0x000ff60003800000 */
[----:B-1----:R-:W-:Y:S02]  /*77f0*/  MOV R175, R12 ;  /* 0x0000000c00af7202 */ /* 0x002fe40000000f00 */
[----:B------:R-:W-:-:S07]  /*7800*/  MOV R174, R173 ;  /* 0x000000ad00ae7202 */ /* 0x000fce0000000f00 */
.L_x_1487:
[----:B------:R-:W-:Y:S04]  /*7810*/  DEPBAR.LE SB0, 0x0 ;  /* 0x000080000000791a */ /* 0x000fe80000000000 */
[----:B------:R-:W-:Y:S01]  /*7820*/  WARPSYNC 0xffffffff ;  /* 0xffffffff00007948 */ /* 0x000fe20003800000 */
[----:B------:R-:W-:Y:S01]  /*7830*/  BAR.SYNC.DEFER_BLOCKING 0x0 ;  /* 0x0000000000007b1d */ /* 0x000fe20000010000 */
[----:B------:R-:W-:Y:S05]  /*7840*/  ISETP.GE.AND P0, PT, R247, RZ, PT ;  /* 0x000000fff700720c */ /* 0x000fea0003f06270 */
[----:B------:R1:W2:Y:S01]  /*7850*/  LDSM.16.M88.4 R48, [R239] ;  /* 0x00000000ef30783b */ /* 0x0002a20000000200 */
[----:B------:R-:W-:Y:S03]  /*7860*/  BSSY B0, `(.L_x_1477) ;  /* 0x0000071000007945 */ /* 0x000fe60003800000 */
[----:B------:R1:W3:Y:S04]  /*7870*/  LDSM.16.M88.4 R8, [R229] ;  /* 0x00000000e508783b */ /* 0x0002e80000000200 */
[----:B------:R1:W4:Y:S04]  /*7880*/  LDSM.16.M88.4 R16, [R229+0x800] ;  /* 0x00080000e510783b */ /* 0x0003280000000200 */
[----:B------:R1:W1:Y:S04]  /*7890*/  LDSM.16.M88.4 R24, [R229+0x1000] ;  /* 0x00100000e518783b */ /* 0x0002680000000200 */
[----:B------:R1:W1:Y:S04]  /*78a0*/  LDSM.16.M88.4 R32, [R229+0x1800] ;  /* 0x00180000e520783b */ /* 0x0002680000000200 */
[----:B------:R1:W1:Y:S04]  /*78b0*/  LDSM.16.M88.4 R40, [R229+0x2000] ;  /* 0x00200000e528783b */ /* 0x0002680000000200 */
[----:B------:R1:W1:Y:S04]  /*78c0*/  LDSM.16.M88.4 R184, [R229+0x2800] ;  /* 0x00280000e5b8783b */ /* 0x0002680000000200 */
[----:B------:R1:W1:Y:S04]  /*78d0*/  LDSM.16.M88.4 R188, [R240] ;  /* 0x00000000f0bc783b */ /* 0x0002680000000200 */
[----:B------:R1:W1:Y:S04]  /*78e0*/  LDSM.16.M88.4 R192, [R228] ;  /* 0x00000000e4c0783b */ /* 0x0002680000000200 */
[----:B------:R1:W1:Y:S04]  /*78f0*/  LDSM.16.M88.4 R196, [R228+0x800] ;  /* 0x00080000e4c4783b */ /* 0x0002680000000200 */
[----:B------:R1:W1:Y:S04]  /*7900*/  LDSM.16.M88.4 R200, [R228+0x1000] ;  /* 0x00100000e4c8783b */ /* 0x0002680000000200 */
[----:B------:R1:W1:Y:S04]  /*7910*/  LDSM.16.M88.4 R204, [R228+0x1800] ;  /* 0x00180000e4cc783b */ /* 0x0002680000000200 */
[----:B------:R1:W1:Y:S04]  /*7920*/  LDSM.16.M88.4 R208, [R228+0x2000] ;  /* 0x00200000e4d0783b */ /* 0x0002680000000200 */
[----:B------:R1:W1:Y:S01]  /*7930*/  LDSM.16.M88.4 R212, [R228+0x2800] ;  /* 0x00280000e4d4783b */ /* 0x0002620000000200 */
[----:B------:R-:W-:-:S05]  /*7940*/  @!P0 BRA `(.L_x_1478) ;  /* 0x0000062000008947 */ /* 0x000fca0003800000 */
[----:B--234-:R-:W-:Y:S01]  /*7950*/  SHF.R.S32.HI R0, RZ, 0x1f, R248 ;  /* 0x0000001fff007819 */ /* 0x01cfe200000114f8 */
[----:B------:R-:W2:Y:S01]  /*7960*/  LDL.64 R14, [R1+0x30] ;  /* 0x00003000010e7983 */ /* 0x000ea20000100a00 */
[----:B------:R-:W-:Y:S01]  /*7970*/  SHF.R.S32.HI R4, RZ, 0x1f, R246 ;  /* 0x0000001fff047819 */ /* 0x000fe200000114f6 */
[----:B------:R-:W-:Y:S01]  /*7980*/  IMAD.WIDE.U32 R2, R248, c[0x0][0x208], RZ ;  /* 0x00008200f8027a25 */ /* 0x000fe200078e00ff */
[C---:B------:R-:W-:Y:S02]  /*7990*/  IADD3 R7, R245.reuse, 0xc0, RZ ;  /* 0x000000c0f5077810 */ /* 0x040fe40007ffe0ff */
[----:B------:R-:W-:Y:S01]  /*79a0*/  IADD3 R12, R245, 0xc0, RZ ;  /* 0x000000c0f50c7810 */ /* 0x000fe20007ffe0ff */
[----:B------:R-:W3:Y:S01]  /*79b0*/  LDL R6, [R1+0x3c] ;  /* 0x00003c0001067983 */ /* 0x000ee20000100800 */
[----:B------:R-:W-:Y:S01]  /*79c0*/  SHF.R.S32.HI R7, RZ, 0x1f, R7 ;  /* 0x0000001fff077819 */ /* 0x000fe20000011407 */
[----:B------:R-:W-:Y:S02]  /*79d0*/  IMAD R0, R0, c[0x0][0x208], RZ ;  /* 0x0000820000007a24 */ /* 0x000fe400078e02ff */
[----:B------:R-:W-:Y:S02]  /*79e0*/  IMAD.SHL.U32 R31, R12, 0x2, RZ ;  /* 0x000000020c1f7824 */ /* 0x000fe400078e00ff */
[----:B------:R-:W-:Y:S02]  /*79f0*/  IMAD R0, R248, c[0x0][0x20c], R0 ;  /* 0x00008300f8007a24 */ /* 0x000fe400078e0200 */
[----:B------:R-:W-:Y:S02]  /*7a00*/  IMAD.SHL.U32 R30, R251, 0x2, RZ ;  /* 0x00000002fb1e7824 */ /* 0x000fe400078e00ff */
[----:B------:R-:W-:Y:S02]  /*7a10*/  IMAD.IADD R3, R3, 0x1, R0 ;  /* 0x0000000103037824 */ /* 0x000fe400078e0200 */
[----:B------:R-:W-:Y:S02]  /*7a20*/  IMAD R0, R4, c[0x0][0x218], RZ ;  /* 0x0000860004007a24 */ /* 0x000fe400078e02ff */
[C---:B------:R-:W-:Y:S04]  /*7a30*/  IMAD.WIDE.U32 R2, R246.reuse, c[0x0][0x218], R2 ;  /* 0x00008600f6027a25 */ /* 0x040fe800078e0002 */
[----:B------:R-:W-:Y:S02]  /*7a40*/  IMAD R0, R246, c[0x0][0x21c], R0 ;  /* 0x00008700f6007a24 */ /* 0x000fe400078e0200 */
[----:B------:R-:W-:Y:S02]  /*7a50*/  IMAD.SHL.U32 R29, R252, 0x2, RZ ;  /* 0x00000002fc1d7824 */ /* 0x000fe400078e00ff */
[----:B------:R-:W-:Y:S01]  /*7a60*/  IMAD.SHL.U32 R28, R245, 0x2, RZ ;  /* 0x00000002f51c7824 */ /* 0x000fe200078e00ff */
[----:B--2---:R-:W-:Y:S02]  /*7a70*/  IADD3 R5, P0, R14, R2, RZ ;  /* 0x000000020e057210 */ /* 0x004fe40007f1e0ff */
[----:B------:R-:W-:Y:S02]  /*7a80*/  SHF.L.U64.HI R14, R12, 0x1, R7 ;  /* 0x000000010c0e7819 */ /* 0x000fe40000010207 */
[----:B------:R-:W-:Y:S02]  /*7a90*/  SHF.R.S32.HI R7, RZ, 0x1f, R251 ;  /* 0x0000001fff077819 */ /* 0x000fe400000114fb */
[----:B---3--:R-:W-:Y:S02]  /*7aa0*/  IADD3.X R0, R6, R3, R0, P0, !PT ;  /* 0x0000000306007210 */ /* 0x008fe400007fe400 */
[----:B------:R-:W-:Y:S02]  /*7ab0*/  LEA R6, P0, R5, c[0x0][0x1f8], 0x1 ;  /* 0x00007e0005067a11 */ /* 0x000fe400078008ff */
[----:B------:R-:W-:Y:S02]  /*7ac0*/  SHF.R.S32.HI R12, RZ, 0x1f, R252 ;  /* 0x0000001fff0c7819 */ /* 0x000fe400000114fc */
[----:B------:R-:W-:Y:S02]  /*7ad0*/  SHF.L.U64.HI R13, R251, 0x1, R7 ;  /* 0x00000001fb0d7819 */ /* 0x000fe40000010207 */
[----:B------:R-:W-:Y:S02]  /*7ae0*/  SHF.R.S32.HI R7, RZ, 0x1f, R245 ;  /* 0x0000001fff077819 */ /* 0x000fe400000114f5 */
[----:B------:R-:W-:Y:S02]  /*7af0*/  LEA.HI.X R5, R5, c[0x0][0x1fc], R0, 0x1, P0 ;  /* 0x00007f0005057a11 */ /* 0x000fe400000f0c00 */
[----:B------:R-:W-:Y:S02]  /*7b00*/  SHF.L.U64.HI R12, R252, 0x1, R12 ;  /* 0x00000001fc0c7819 */ /* 0x000fe4000001020c */
[----:B------:R-:W-:Y:S01]  /*7b10*/  SHF.L.U64.HI R7, R245, 0x1, R7 ;  /* 0x00000001f5077819 */ /* 0x000fe20000010207 */
[----:B------:R-:W-:-:S05]  /*7b20*/  BRA.DIV ~URZ, `(.L_x_1479) ;  /* 0x0000da227f007947 */ /* 0x000fca000b800000 */
[----:B------:R2:W3:Y:S02]  /*7b30*/  SHFL.IDX PT, R4, R5, RZ, 0x181f ;  /* 0x00181fff05047589 */ /* 0x0004e400000e0000 */
.L_x_1538:
[----:B------:R-:W-:-:S05]  /*7b40*/  BRA.DIV ~URZ, `(.L_x_1480) ;  /* 0x0000da727f007947 */ /* 0x000fca000b800000 */
[----:B------:R-:W4:Y:S01]  /*7b50*/  SHFL.IDX PT, R3, R6, RZ, 0x181f ;  /* 0x00181fff06037589 */ /* 0x000f2200000e0000 */
[----:B------:R-:W-:Y:S02]  /*7b60*/  ISETP.GE.AND P4, PT, R245, c[0x0][0x1d4], PT ;  /* 0x00007500f5007a0c */ /* 0x000fe40003f86270 */
[----:B------:R-:W-:Y:S01]  /*7b70*/  ISETP.GE.AND P3, PT, R252, c[0x0][0x1d4], PT ;  /* 0x00007500fc007a0c */ /* 0x000fe20003f66270 */
[----:B------:R-:W5:Y:S01]  /*7b80*/  SHFL.IDX PT, R0, R6, 0x1, 0x181f ;  /* 0x00381f0006007f89 */ /* 0x000f6200000e0000 */
[----:B------:R-:W-:Y:S02]  /*7b90*/  ISETP.GE.AND P2, PT, R251, c[0x0][0x1d4], PT ;  /* 0x00007500fb007a0c */ /* 0x000fe40003f46270 */
[----:B------:R-:W-:Y:S01]  /*7ba0*/  IADD3 R36, R245, 0xc0, RZ ;  /* 0x000000c0f5247810 */ /* 0x000fe20007ffe0ff */
[----:B------:R-:W2:Y:S01]  /*7bb0*/  SHFL.IDX PT, R2, R5, 0x1, 0x181f ;  /* 0x00381f0005027f89 */ /* 0x000ea200000e0000 */
[----:B------:R-:W-:Y:S02]  /*7bc0*/  SEL R15, RZ, 0x10, P4 ;  /* 0x00000010ff0f7807 */ /* 0x000fe40002000000 */
[----:B------:R-:W-:Y:S02]  /*7bd0*/  ISETP.GE.AND P1, PT, R36, c[0x0][0x1d4], PT ;  /* 0x0000750024007a0c */ /* 0x000fe40003f26270 */
[C---:B----4-:R-:W-:Y:S05]  /*7be0*/  IADD3 R20, P0, R3.reuse, R28, RZ ;  /* 0x0000001c03147210 */ /* 0x050fea0007f1e0ff */
[C---:B---3--:R-:W-:Y:S05]  /*7bf0*/  IMAD.X R21, R4.reuse, 0x1, R7, P0 ;  /* 0x0000000104157824 */ /* 0x048fea00000e0607 */
[----:B------:R3:W-:Y:S02]  /*7c00*/  LDGSTS.E.BYPASS.LTC128B.128 [R243+0x100], [R20.64], !P4 ;  /* 0x0010000014f37fae */ /* 0x0007e4000e101d46 */
[C---:B---3--:R-:W-:Y:S05]  /*7c10*/  IADD3 R20, P0, R3.reuse, R29, RZ ;  /* 0x0000001d03147210 */ /* 0x048fea0007f1e0ff */
[C---:B------:R-:W-:Y:S05]  /*7c20*/  IMAD.X R21, R4.reuse, 0x1, R12, P0 ;  /* 0x0000000104157824 */ /* 0x040fea00000e060c */
[----:B------:R3:W-:Y:S02]  /*7c30*/  LDGSTS.E.BYPASS.LTC128B.128 [R243+0x3100], [R20.64], !P3 ;  /* 0x0310000014f37fae */ /* 0x0007e4000d901d46 */
[C---:B---3--:R-:W-:Y:S05]  /*7c40*/  IADD3 R20, P0, R3.reuse, R30, RZ ;  /* 0x0000001e03147210 */ /* 0x048fea0007f1e0ff */
[C---:B------:R-:W-:Y:S01]  /*7c50*/  IMAD.X R21, R4.reuse, 0x1, R13, P0 ;  /* 0x0000000104157824 */ /* 0x040fe200000e060d */
[----:B------:R-:W-:Y:S04]  /*7c60*/  IADD3 R22, P0, R3, R31, RZ ;  /* 0x0000001f03167210 */ /* 0x000fe80007f1e0ff */
[----:B------:R5:W-:Y:S01]  /*7c70*/  LDGSTS.E.BYPASS.LTC128B.128 [R243+0x6100], [R20.64], !P2 ;  /* 0x0610000014f37fae */ /* 0x000be2000d101d46 */
[----:B------:R-:W-:Y:S03]  /*7c80*/  IMAD.X R23, R4, 0x1, R14, P0 ;  /* 0x0000000104177824 */ /* 0x000fe600000e060e */
[----:B------:R3:W4:Y:S04]  /*7c90*/  SHFL.IDX PT, R4, R5, 0x2, 0x181f ;  /* 0x00581f0005047f89 */ /* 0x00072800000e0000 */
[----:B------:R1:W-:Y:S01]  /*7ca0*/  LDGSTS.E.BYPASS.LTC128B.128 [R243+0x9100], [R22.64], !P1 ;  /* 0x0910000016f37fae */ /* 0x0003e2000c901d46 */
[----:B-----5:R-:W-:Y:S05]  /*7cb0*/  IADD3 R20, P0, R0, R28, RZ ;  /* 0x0000001c00147210 */ /* 0x020fea0007f1e0ff */
[----:B--2---:R-:W-:Y:S05]  /*7cc0*/  IMAD.X R21, R2, 0x1, R7, P0 ;  /* 0x0000000102157824 */ /* 0x004fea00000e0607 */
[----:B------:R2:W-:Y:S02]  /*7cd0*/  LDGSTS.E.BYPASS.LTC128B.128 [R243+0x1100], [R20.64], !P4 ;  /* 0x0110000014f37fae */ /* 0x0005e4000e101d46 */
[----:B--2---:R-:W-:Y:S05]  /*7ce0*/  IADD3 R20, P0, R0, R29, RZ ;  /* 0x0000001d00147210 */ /* 0x004fea0007f1e0ff */
[----:B------:R-:W-:Y:S01]  /*7cf0*/  IMAD.X R21, R2, 0x1, R12, P0 ;  /* 0x0000000102157824 */ /* 0x000fe200000e060c */
[----:B-1----:R-:W-:Y:S04]  /*7d00*/  IADD3 R22, P0, R0, R30, RZ ;  /* 0x0000001e00167210 */ /* 0x002fe80007f1e0ff */
[----:B------:R1:W-:Y:S01]  /*7d10*/  LDGSTS.E.BYPASS.LTC128B.128 [R243+0x4100], [R20.64], !P3 ;  /* 0x0410000014f37fae */ /* 0x0003e2000d901d46 */
[----:B------:R-:W-:Y:S05]  /*7d20*/  IMAD.X R23, R2, 0x1, R13, P0 ;  /* 0x0000000102177824 */ /* 0x000fea00000e060d */
[----:B------:R2:W-:Y:S01]  /*7d30*/  LDGSTS.E.BYPASS.LTC128B.128 [R243+0x7100], [R22.64], !P2 ;  /* 0x0710000016f37fae */ /* 0x0005e2000d101d46 */
[----:B-1----:R-:W-:Y:S03]  /*7d40*/  IADD3 R20, P0, R0, R31, RZ ;  /* 0x0000001f00147210 */ /* 0x002fe60007f1e0ff */
[----:B------:R3:W1:Y:S02]  /*7d50*/  SHFL.IDX PT, R0, R6, 0x2, 0x181f ;  /* 0x00581f0006007f89 */ /* 0x00066400000e0000 */
[----:B------:R-:W-:Y:S01]  /*7d60*/  IMAD.X R21, R2, 0x1, R14, P0 ;  /* 0x0000000102157824 */ /* 0x000fe200000e060e */
[----:B--2---:R-:W-:Y:S02]  /*7d70*/  SEL R23, RZ, 0x10, P2 ;  /* 0x00000010ff177807 */ /* 0x004fe40001000000 */
[----:B------:R-:W-:Y:S02]  /*7d80*/  SEL R22, RZ, 0x10, P1 ;  /* 0x00000010ff167807 */ /* 0x000fe40000800000 */
[----:B------:R2:W-:Y:S02]  /*7d90*/  LDGSTS.E.BYPASS.LTC128B.128 [R243+0xa100], [R20.64], !P1 ;  /* 0x0a10000014f37fae */ /* 0x0005e4000c901d46 */
[----:B--2---:R-:W-:Y:S02]  /*7da0*/  SEL R20, RZ, 0x10, P3 ;  /* 0x00000010ff147807 */ /* 0x004fe40001800000 */
.L_x_1539:
[C---:B-1-34-:R-:W-:Y:S02]  /*7db0*/  ISETP.NE.U32.AND P2, PT, R15.reuse, RZ, PT ;  /* 0x000000ff0f00720c */ /* 0x05afe40003f45070 */
[----:B------:R-:W-:Y:S02]  /*7dc0*/  IADD3 R15, -R15, 0x10, RZ ;  /* 0x000000100f0f7810 */ /* 0x000fe40007ffe1ff */
[C---:B------:R-:W-:Y:S02]  /*7dd0*/  ISETP.NE.U32.AND P3, PT, R20.reuse, RZ, PT ;  /* 0x000000ff1400720c */ /* 0x040fe40003f65070 */
[----:B------:R-:W-:Y:S02]  /*7de0*/  LOP3.LUT R15, R15, 0xf, RZ, 0xc0, !PT ;  /* 0x0000000f0f0f7812 */ /* 0x000fe400078ec0ff */
[----:B------:R-:W-:Y:S02]  /*7df0*/  IADD3 R20, -R20, 0x10, RZ ;  /* 0x0000001014147810 */ /* 0x000fe40007ffe1ff */
[----:B------:R-:W-:Y:S02]  /*7e00*/  IADD3 R2, P1, P0, R15, R0, R28 ;  /* 0x000000000f027210 */ /* 0x000fe4000783e01c */
[----:B------:R-:W-:Y:S02]  /*7e10*/  LOP3.LUT R20, R20, 0xf, RZ, 0xc0, !PT ;  /* 0x0000000f14147812 */ /* 0x000fe400078ec0ff */
[----:B------:R-:W-:Y:S02]  /*7e20*/  IADD3.X R3, RZ, R4, R7, P1, P0 ;  /* 0x00000004ff037210 */ /* 0x000fe40000fe0407 */
[C---:B------:R-:W-:Y:S02]  /*7e30*/  IADD3 R6, -R23.reuse, 0x10, RZ ;  /* 0x0000001017067810 */ /* 0x040fe40007ffe1ff */
[----:B------:R-:W-:Y:S01]  /*7e40*/  IADD3 R20, P1, P0, R20, R0, R29 ;  /* 0x0000000014147210 */ /* 0x000fe2000783e01d */
[----:B------:R-:W-:Y:S01]  /*7e50*/  @!PT LDS RZ, [RZ] ;  /* 0x00000000fffff984 */ /* 0x000fe20000000800 */
[----:B------:R-:W-:Y:S01]  /*7e60*/  @!PT LDS RZ, [RZ] ;  /* 0x00000000fffff984 */ /* 0x000fe20000000800 */
[----:B------:R-:W-:Y:S01]  /*7e70*/  @!PT LDS RZ, [RZ] ;  /* 0x00000000fffff984 */ /* 0x000fe20000000800 */
[----:B------:R1:W-:Y:S01]  /*7e80*/  LDGSTS.E.BYPASS.LTC128B.128.ZFILL [R243+0x2100], [R2.64], P2 ;  /* 0x0210000002f37fae */ /* 0x0003e20009141d46 */
[----:B------:R-:W-:Y:S02]  /*7e90*/  LOP3.LUT R6, R6, 0xf, RZ, 0xc0, !PT ;  /* 0x0000000f06067812 */ /* 0x000fe400078ec0ff */
[----:B------:R-:W-:Y:S02]  /*7ea0*/  IADD3.X R21, RZ, R4, R12, P1, P0 ;  /* 0x00000004ff157210 */ /* 0x000fe40000fe040c */
[----:B------:R-:W-:Y:S02]  /*7eb0*/  IADD3 R6, P1, P0, R6, R0, R30 ;  /* 0x0000000006067210 */ /* 0x000fe4000783e01e */
[----:B------:R-:W-:Y:S01]  /*7ec0*/  ISETP.NE.U32.AND P2, PT, R23, RZ, PT ;  /* 0x000000ff1700720c */ /* 0x000fe20003f45070 */
[----:B------:R2:W-:Y:S01]  /*7ed0*/  LDGSTS.E.BYPASS.LTC128B.128.ZFILL [R243+0x5100], [R20.64], P3 ;  /* 0x0510000014f37fae */ /* 0x0005e20009941d46 */
[----:B------:R-:W-:Y:S11]  /*7ee0*/  IADD3.X R7, RZ, R4, R13, P1, P0 ;  /* 0x00000004ff077210 */ /* 0x000ff60000fe040d */
        /* <DEDUP_REMOVED lines=8> */
.L_x_1478:
[----:B--234-:R-:W-:Y:S05]  /*7f70*/  BSYNC B0 ;  /* 0x0000000000007941 */ /* 0x01cfea0003800000 */
.L_x_1477:
[----:B------:R-:W0:Y:S01]  /*7f80*/  LDGDEPBAR ;  /* 0x00000000000079af */ /* 0x000e220000000000 */
[----:B------:R-:W-:Y:S01]  /*7f90*/  WARPSYNC 0xffffffff ;  /* 0xffffffff00007948 */ /* 0x000fe20003800000 */
[C---:B------:R-:W-:Y:S01]  /*7fa0*/  HMMA.16816.F32 R4, R48.reuse, R8, RZ ;  /* 0x000000083004723c */ /* 0x040fe200000018ff */
[----:B------:R-:W-:Y:S02]  /*7fb0*/  BSSY B0, `(.L_x_1481) ;  /* 0x000019c000007945 */ /* 0x000fe40003800000 */
[----:B------:R-:W-:Y:S05]  /*7fc0*/  ISETP.GE.AND P0, PT, R247, 0x1, PT ;  /* 0x00000001f700780c */ /* 0x000fea0003f06270 */
[C---:B------:R-:W-:Y:S08]  /*7fd0*/  HMMA.16816.F32 R8, R48.reuse, R10, RZ ;  /* 0x0000000a3008723c */ /* 0x040ff000000018ff */
[C---:B------:R-:W-:Y:S08]  /*7fe0*/  HMMA.16816.F32 R12, R48.reuse, R16, RZ ;  /* 0x00000010300c723c */ /* 0x040ff000000018ff */
[C---:B------:R-:W-:Y:S08]  /*7ff0*/  HMMA.16816.F32 R16, R48.reuse, R18, RZ ;  /* 0x000000123010723c */ /* 0x040ff000000018ff */
[C---:B-1----:R-:W-:Y:S08]  /*8000*/  HMMA.16816.F32 R20, R48.reuse, R24, RZ ;  /* 0x000000183014723c */ /* 0x042ff000000018ff */
[C---:B------:R-:W-:Y:S08]  /*8010*/  HMMA.16816.F32 R24, R48.reuse, R26, RZ ;  /* 0x0000001a3018723c */ /* 0x040ff000000018ff */
[C---:B------:R-:W-:Y:S08]  /*8020*/  HMMA.16816.F32 R28, R48.reuse, R32, RZ ;  /* 0x00000020301c723c */ /* 0x040ff000000018ff */
[C---:B------:R-:W-:Y:S08]  /*8030*/  HMMA.16816.F32 R32, R48.reuse, R34, RZ ;  /* 0x000000223020723c */ /* 0x040ff000000018ff */
[C---:B------:R-:W-:Y:S08]  /*8040*/  HMMA.16816.F32 R36, R48.reuse, R40, RZ ;  /* 0x000000283024723c */ /* 0x040ff000000018ff */
[C---:B------:R-:W-:Y:S08]  /*8050*/  HMMA.16816.F32 R40, R48.reuse, R42, RZ ;  /* 0x0000002a3028723c */ /* 0x040ff000000018ff */
[C---:B------:R-:W-:Y:S08]  /*8060*/  HMMA.16816.F32 R44, R48.reuse, R184, RZ ;  /* 0x000000b8302c723c */ /* 0x040ff000000018ff */
[----:B------:R-:W-:Y:S01]  /*8070*/  HMMA.16816.F32 R48, R48, R186, RZ ;  /* 0x000000ba3030723c */ /* 0x000fe200000018ff */
[----:B------:R-:W-:Y:S07]  /*8080*/  LDSM.16.M88.4 R184, [R242] ;  /* 0x00000000f2b8783b */ /* 0x000fee0000000200 */
[C---:B------:R-:W-:Y:S08]  /*8090*/  HMMA.16816.F32 R4, R188.reuse, R192, R4 ;  /* 0x000000c0bc04723c */ /* 0x040ff00000001804 */
        /* <DEDUP_REMOVED lines=19> */
[----:B------:R-:W-:Y:S07]  /*81d0*/  LDSM.16.M88.4 R192, [R230+-0x9000] ;  /* 0xff700000e6c0783b */ /* 0x000fee0000000200 */
[C---:B--2---:R-:W-:Y:S08]  /*81e0*/  HMMA.16816.F32 R12, R184.reuse, R196, R12 ;  /* 0x000000c4b80c723c */ /* 0x044ff0000000180c */
[C---:B------:R-:W-:Y:S01]  /*81f0*/  HMMA.16816.F32 R16, R184.reuse, R198, R16 ;  /* 0x000000c6b810723c */ /* 0x040fe20000001810 */
[----:B------:R-:W-:Y:S07]  /*8200*/  LDSM.16.M88.4 R196, [R230+-0x8800] ;  /* 0xff780000e6c4783b */ /* 0x000fee0000000200 */
[C---:B---3--:R-:W-:Y:S08]  /*8210*/  HMMA.16816.F32 R20, R184.reuse, R200, R20 ;  /* 0x000000c8b814723c */ /* 0x048ff00000001814 */
[C---:B------:R-:W-:Y:S01]  /*8220*/  HMMA.16816.F32 R24, R184.reuse, R202, R24 ;  /* 0x000000cab818723c */ /* 0x040fe20000001818 */
[----:B------:R-:W-:Y:S07]  /*8230*/  LDSM.16.M88.4 R200, [R230+-0x8000] ;  /* 0xff800000e6c8783b */ /* 0x000fee0000000200 */
[C---:B----4-:R-:W-:Y:S08]  /*8240*/  HMMA.16816.F32 R28, R184.reuse, R204, R28 ;  /* 0x000000ccb81c723c */ /* 0x050ff0000000181c */
[C---:B------:R-:W-:Y:S01]  /*8250*/  HMMA.16816.F32 R32, R184.reuse, R206, R32 ;  /* 0x000000ceb820723c */ /* 0x040fe20000001820 */
[----:B------:R-:W-:Y:S07]  /*8260*/  LDSM.16.M88.4 R204, [R230+-0x7800] ;  /* 0xff880000e6cc783b */ /* 0x000fee0000000200 */
[C---:B-----5:R-:W-:Y:S08]  /*8270*/  HMMA.16816.F32 R36, R184.reuse, R188, R36 ;  /* 0x000000bcb824723c */ /* 0x060ff00000001824 */
[C---:B------:R-:W-:Y:S01]  /*8280*/  HMMA.16816.F32 R40, R184.reuse, R190, R40 ;  /* 0x000000beb828723c */ /* 0x040fe20000001828 */
[----:B------:R-:W1:Y:S07]  /*8290*/  LDSM.16.M88.4 R188, [R241] ;  /* 0x00000000f1bc783b */ /* 0x000e6e0000000200 */
[C---:B------:R-:W-:Y:S08]  /*82a0*/  HMMA.16816.F32 R44, R184.reuse, R208, R44 ;  /* 0x000000d0b82c723c */ /* 0x040ff0000000182c */
[----:B------:R-:W-:Y:S01]  /*82b0*/  HMMA.16816.F32 R48, R184, R210, R48 ;  /* 0x000000d2b830723c */ /* 0x000fe20000001830 */
[----:B------:R-:W2:Y:S06]  /*82c0*/  LDSM.16.M88.4 R184, [R230+-0x7000] ;  /* 0xff900000e6b8783b */ /* 0x000eac0000000200 */
[----:B------:R-:W3:Y:S01]  /*82d0*/  LDSM.16.M88.4 R208, [R230+-0x6800] ;  /* 0xff980000e6d0783b */ /* 0x000ee20000000200 */
        /* <DEDUP_REMOVED lines=17> */
[----:B------:R-:W2:Y:S06]  /*83f0*/  LDSM.16.M88.4 R188, [R229+0x5000] ;  /* 0x00500000e5bc783b */ /* 0x000eac0000000200 */
[----:B------:R-:W3:Y:S01]  /*8400*/  LDSM.16.M88.4 R208, [R229+0x5800] ;  /* 0x00580000e5d0783b */ /* 0x000ee20000000200 */
        /* <DEDUP_REMOVED lines=40> */
[----:B------:R-:W-:Y:S07]  /*8690*/  LDSM.16.M88.4 R192, [R230+-0x6000] ;  /* 0xffa00000e6c0783b */ /* 0x000fee0000000200 */
[C---:B------:R-:W-:Y:S08]  /*86a0*/  HMMA.16816.F32 R12, R184.reuse, R196, R12 ;  /* 0x000000c4b80c723c */ /* 0x040ff0000000180c */
        /* <DEDUP_REMOVED lines=8> */
[C---:B--2---:R-:W-:Y:S08]  /*8730*/  HMMA.16816.F32 R36, R184.reuse, R188, R36 ;  /* 0x000000bcb824723c */ /* 0x044ff00000001824 */
[C---:B------:R-:W-:Y:S01]  /*8740*/  HMMA.16816.F32 R40, R184.reuse, R190, R40 ;  /* 0x000000beb828723c */ /* 0x040fe20000001828 */
[----:B------:R-:W1:Y:S07]  /*8750*/  LDSM.16.M88.4 R188, [R241+0x4000] ;  /* 0x00400000f1bc783b */ /* 0x000e6e0000000200 */
[C---:B---3--:R-:W-:Y:S08]  /*8760*/  HMMA.16816.F32 R44, R184.reuse, R208, R44 ;  /* 0x000000d0b82c723c */ /* 0x048ff0000000182c */
        /* <DEDUP_REMOVED lines=138> */
[----:B------:R-:W-:Y:S07]  /*9010*/  LDSM.16.M88.4 R192, [R230] ;  /* 0x00000000e6c0783b */ /* 0x000fee0000000200 */
        /* <DEDUP_REMOVED lines=16> */
[----:B------:R-:W-:Y:S05]  /*9120*/  DEPBAR.LE SB0, 0x0 ;  /* 0x000080000000791a */ /* 0x000fea0000000000 */
        /* <DEDUP_REMOVED lines=13> */
[----:B------:R-:W-:Y:S07]  /*9200*/  @!UPT UIADD3 URZ, URZ, URZ, URZ ;  /* 0x0000003f3f3ff290 */ /* 0x000fee000fffe03f */
[----:B------:R-:W-:-:S11]  /*9210*/  @!P0 BRA `(.L_x_1482) ;  /* 0x0000075000008947 */ /* 0x000fd60003800000 */
[----:B------:R-:W-:Y:S01]  /*9220*/  SHF.R.S32.HI R185, RZ, 0x1f, R251 ;  /* 0x0000001fffb97819 */ /* 0x000fe200000114fb */
[----:B------:R-:W2:Y:S01]  /*9230*/  LDL R2, [R1+0x18] ;  /* 0x0000180001027983 */ /* 0x000ea20000100800 */
[----:B------:R-:W-:Y:S01]  /*9240*/  SHF.R.S32.HI R186, RZ, 0x1f, R252 ;  /* 0x0000001fffba7819 */ /* 0x000fe200000114fc */
[----:B------:R-:W-:Y:S01]  /*9250*/  IMAD.MOV.U32 R3, RZ, RZ, c[0x0][0x2b8] ;  /* 0x0000ae00ff037624 */ /* 0x000fe200078e00ff */
[----:B------:R-:W-:Y:S01]  /*9260*/  SHF.L.U64.HI R187, R251, 0x1, R185 ;  /* 0x00000001fbbb7819 */ /* 0x000fe200000102b9 */
[----:B------:R-:W3:Y:S01]  /*9270*/  LDL R0, [R1+0x10] ;  /* 0x0000100001007983 */ /* 0x000ee20000100800 */
[----:B------:R-:W-:Y:S01]  /*9280*/  SHF.R.S32.HI R185, RZ, 0x1f, R245 ;  /* 0x0000001fffb97819 */ /* 0x000fe200000114f5 */
[----:B------:R-:W-:Y:S01]  /*9290*/  IMAD.MOV.U32 R246, RZ, RZ, RZ ;  /* 0x000000fffff67224 */ /* 0x000fe200078e00ff */
[----:B------:R-:W-:Y:S01]  /*92a0*/  ISETP.NE.AND P1, PT, R3, 0x1, PT ;  /* 0x000000010300780c */ /* 0x000fe20003f25270 */
[----:B------:R-:W-:Y:S01]  /*92b0*/  IMAD.SHL.U32 R196, R251, 0x2, RZ ;  /* 0x00000002fbc47824 */ /* 0x000fe200078e00ff */
[C---:B------:R-:W-:Y:S01]  /*92c0*/  SHF.L.U64.HI R186, R252.reuse, 0x1, R186 ;  /* 0x00000001fcba7819 */ /* 0x040fe200000102ba */
[----:B------:R-:W-:Y:S01]  /*92d0*/  IMAD.SHL.U32 R195, R252, 0x2, RZ ;  /* 0x00000002fcc37824 */ /* 0x000fe200078e00ff */
[C---:B------:R-:W-:Y:S01]  /*92e0*/  SHF.L.U64.HI R185, R245.reuse, 0x1, R185 ;  /* 0x00000001f5b97819 */ /* 0x040fe200000102b9 */
[C---:B------:R-:W-:Y:S01]  /*92f0*/  IMAD.SHL.U32 R194, R245.reuse, 0x2, RZ ;  /* 0x00000002f5c27824 */ /* 0x040fe200078e00ff */
[----:B------:R-:W4:Y:S06]  /*9300*/  LDL.64 R216, [R1+0x28] ;  /* 0x0000280001d87983 */ /* 0x000f2c0000100a00 */
[----:B------:R-:W5:Y:S04]  /*9310*/  LDL R172, [R1+0x38] ;  /* 0x0000380001ac7983 */ /* 0x000f680000100800 */
[----:B------:R-:W5:Y:S06]  /*9320*/  LDL.64 R220, [R1+0x20] ;  /* 0x0000200001dc7983 */ /* 0x000f6c0000100a00 */
[----:B------:R-:W5:Y:S01]  /*9330*/  LDL R218, [R1+0x1c] ;  /* 0x00001c0001da7983 */ /* 0x000f620000100800 */
[----:B----4-:R-:W-:Y:S01]  /*9340*/  IADD3 R217, R245, 0xc0, RZ ;  /* 0x000000c0f5d97810 */ /* 0x010fe20007ffe0ff */
[----:B--2---:R-:W-:Y:S03]  /*9350*/  IMAD R2, R247, 0x60, R2 ;  /* 0x00000060f7027824 */ /* 0x004fe600078e0202 */
[----:B------:R-:W-:Y:S02]  /*9360*/  SHF.R.S32.HI R217, RZ, 0x1f, R217 ;  /* 0x0000001fffd97819 */ /* 0x000fe400000114d9 */
[----:B---3--:R-:W-:Y:S05]  /*9370*/  IADD3 R2, R2, -0x60, R0 ;  /* 0xffffffa002027810 */ /* 0x008fea0007ffe000 */
[----:B------:R-:W-:Y:S04]  /*9380*/  @P1 IMAD.HI.U32 R3, R2, c[0x0][0x2bc], RZ ;  /* 0x0000af0002031a27 */ /* 0x000fe800078e00ff */
[----:B------:R-:W-:Y:S01]  /*9390*/  IMAD.MOV.U32 R0, RZ, RZ, R2 ;  /* 0x000000ffff007224 */ /* 0x000fe200078e0002 */
[----:B------:R-:W-:Y:S04]  /*93a0*/  @P1 SHF.R.U32.HI R0, RZ, c[0x0][0x2c0], R3 ;  /* 0x0000b000ff001a19 */ /* 0x000fe80000011603 */
[C---:B------:R-:W-:Y:S02]  /*93b0*/  @!P6 IADD3 R3, P0, R0.reuse, R216, RZ ;  /* 0x000000d80003e210 */ /* 0x040fe40007f1e0ff */
[----:B------:R-:W-:Y:S02]  /*93c0*/  IADD3 R216, R245, 0xc0, RZ ;  /* 0x000000c0f5d87810 */ /* 0x000fe40007ffe0ff */
[----:B-----5:R-:W-:Y:S01]  /*93d0*/  @!P6 LEA.HI.X.SX32 R173, R0, R172, 0x1, P0 ;  /* 0x000000ac00ade211 */ /* 0x020fe200000f0eff */
[----:B------:R-:W-:Y:S01]  /*93e0*/  IMAD.MOV R0, RZ, RZ, -R0 ;  /* 0x000000ffff007224 */ /* 0x000fe200078e0a00 */
[C---:B------:R-:W-:Y:S01]  /*93f0*/  @!P6 LEA R172, P0, R3.reuse, c[0x0][0x2a0], 0x2 ;  /* 0x0000a80003acea11 */ /* 0x040fe200078010ff */
[C---:B------:R-:W-:Y:S01]  /*9400*/  IMAD.SHL.U32 R197, R216.reuse, 0x2, RZ ;  /* 0x00000002d8c57824 */ /* 0x040fe200078e00ff */
[----:B------:R-:W-:Y:S01]  /*9410*/  SHF.L.U64.HI R188, R216, 0x1, R217 ;  /* 0x00000001d8bc7819 */ /* 0x000fe200000102d9 */
        /* <DEDUP_REMOVED lines=18> */
.L_x_1540:
[----:B------:R-:W-:-:S05]  /*9540*/  BRA.DIV ~URZ, `(.L_x_1484) ;  /* 0x0000c5e27f007947 */ /* 0x000fca000b800000 */
[----:B------:R-:W3:Y:S01]  /*9550*/  SHFL.IDX PT, R3, R184, RZ, 0x181f ;  /* 0x00181fffb8037589 */ /* 0x000ee200000e0000 */
[----:B------:R-:W-:Y:S02]  /*9560*/  ISETP.GE.AND P4, PT, R245, c[0x0][0x1d4], PT ;  /* 0x00007500f5007a0c */ /* 0x000fe40003f86270 */
[----:B------:R-:W-:Y:S01]  /*9570*/  ISETP.GE.AND P3, PT, R252, c[0x0][0x1d4], PT ;  /* 0x00007500fc007a0c */ /* 0x000fe20003f66270 */
[----:B------:R-:W4:Y:S01]  /*9580*/  SHFL.IDX PT, R0, R184, 0x1, 0x181f ;  /* 0x00381f00b8007f89 */ /* 0x000f2200000e0000 */
[----:B------:R-:W-:Y:S02]  /*9590*/  ISETP.GE.AND P2, PT, R251, c[0x0][0x1d4], PT ;  /* 0x00007500fb007a0c */ /* 0x000fe40003f46270 */
[----:B------:R-:W-:Y:S01]  /*95a0*/  IADD3 R198, R245, 0xc0, RZ ;  /* 0x000000c0f5c67810 */ /* 0x000fe20007ffe0ff */
[----:B------:R-:W5:Y:S01]  /*95b0*/  SHFL.IDX PT, R2, R173, 0x1, 0x181f ;  /* 0x00381f00ad027f89 */ /* 0x000f6200000e0000 */
[----:B------:R-:W-:Y:S02]  /*95c0*/  SEL R189, RZ, 0x10, P4 ;  /* 0x00000010ffbd7807 */ /* 0x000fe40002000000 */
[----:B------:R-:W-:Y:S02]  /*95d0*/  ISETP.GE.AND P1, PT, R198, c[0x0][0x1d4], PT ;  /* 0x00007500c6007a0c */ /* 0x000fe40003f26270 */
[C---:B---3--:R-:W-:Y:S05]  /*95e0*/  IADD3 R190, P0, R3.reuse, R194, RZ ;  /* 0x000000c203be7210 */ /* 0x048fea0007f1e0ff */
[C---:B--2---:R-:W-:Y:S05]  /*95f0*/  IMAD.X R191, R172.reuse, 0x1, R185, P0 ;  /* 0x00000001acbf7824 */ /* 0x044fea00000e06b9 */
[----:B------:R2:W-:Y:S02]  /*9600*/  LDGSTS.E.BYPASS.LTC128B.128 [R243+0xc100], [R190.64], !P4 ;  /* 0x0c100000bef37fae */ /* 0x0005e4000e101d46 */
[C---:B--2---:R-:W-:Y:S05]  /*9610*/  IADD3 R190, P0, R3.reuse, R195, RZ ;  /* 0x000000c303be7210 */ /* 0x044fea0007f1e0ff */
[C---:B------:R-:W-:Y:S05]  /*9620*/  IMAD.X R191, R172.reuse, 0x1, R186, P0 ;  /* 0x00000001acbf7824 */ /* 0x040fea00000e06ba */
[----:B------:R2:W-:Y:S02]  /*9630*/  LDGSTS.E.BYPASS.LTC128B.128 [R243+0xf100], [R190.64], !P3 ;  /* 0x0f100000bef37fae */ /* 0x0005e4000d901d46 */
[C---:B--2---:R-:W-:Y:S05]  /*9640*/  IADD3 R190, P0, R3.reuse, R196, RZ ;  /* 0x000000c403be7210 */ /* 0x044fea0007f1e0ff */
[C---:B------:R-:W-:Y:S01]  /*9650*/  IMAD.X R191, R172.reuse, 0x1, R187, P0 ;  /* 0x00000001acbf7824 */ /* 0x040fe200000e06bb */
[----:B------:R-:W-:Y:S04]  /*9660*/  IADD3 R192, P0, R3, R197, RZ ;  /* 0x000000c503c07210 */ /* 0x000fe80007f1e0ff */
[----:B------:R4:W-:Y:S01]  /*9670*/  LDGSTS.E.BYPASS.LTC128B.128 [R243+0x12100], [R190.64], !P2 ;  /* 0x12100000bef37fae */ /* 0x0009e2000d101d46 */
[----:B------:R-:W-:Y:S03]  /*9680*/  IMAD.X R193, R172, 0x1, R188, P0 ;  /* 0x00000001acc17824 */ /* 0x000fe600000e06bc */
[----:B------:R2:W3:Y:S04]  /*9690*/  SHFL.IDX PT, R172, R173, 0x2, 0x181f ;  /* 0x00581f00adac7f89 */ /* 0x0004e800000e0000 */
[----:B------:R1:W-:Y:S01]  /*96a0*/  LDGSTS.E.BYPASS.LTC128B.128 [R243+0x15100], [R192.64], !P1 ;  /* 0x15100000c0f37fae */ /* 0x0003e2000c901d46 */
[----:B----4-:R-:W-:Y:S05]  /*96b0*/  IADD3 R190, P0, R0, R194, RZ ;  /* 0x000000c200be7210 */ /* 0x010fea0007f1e0ff */
[----:B-----5:R-:W-:Y:S05]  /*96c0*/  IMAD.X R191, R2, 0x1, R185, P0 ;  /* 0x0000000102bf7824 */ /* 0x020fea00000e06b9 */
[----:B------:R4:W-:Y:S02]  /*96d0*/  LDGSTS.E.BYPASS.LTC128B.128 [R243+0xd100], [R190.64], !P4 ;  /* 0x0d100000bef37fae */ /* 0x0009e4000e101d46 */
[----:B----4-:R-:W-:Y:S05]  /*96e0*/  IADD3 R190, P0, R0, R195, RZ ;  /* 0x000000c300be7210 */ /* 0x010fea0007f1e0ff */
        /* <DEDUP_REMOVED lines=8> */
[----:B----4-:R-:W-:Y:S02]  /*9770*/  SEL R193, RZ, 0x10, P2 ;  /* 0x00000010ffc17807 */ /* 0x010fe40001000000 */
[----:B------:R-:W-:Y:S02]  /*9780*/  SEL R192, RZ, 0x10, P1 ;  /* 0x00000010ffc07807 */ /* 0x000fe40000800000 */
[----:B------:R4:W-:Y:S02]  /*9790*/  LDGSTS.E.BYPASS.LTC128B.128 [R243+0x16100], [R190.64], !P1 ;  /* 0x16100000bef37fae */ /* 0x0009e4000c901d46 */
[----:B----4-:R-:W-:Y:S02]  /*97a0*/  SEL R190, RZ, 0x10, P3 ;  /* 0x00000010ffbe7807 */ /* 0x010fe40001800000 */
.L_x_1541:
[C---:B-123--:R-:W-:Y:S02]  /*97b0*/  ISETP.NE.U32.AND P2, PT, R189.reuse, RZ, PT ;  /* 0x000000ffbd00720c */ /* 0x04efe40003f45070 */
        /* <DEDUP_REMOVED lines=27> */
.L_x_1482:
[----:B------:R-:W-:Y:S05]  /*9970*/  BSYNC B0 ;  /* 0x0000000000007941 */ /* 0x000fea0003800000 */
.L_x_1481:
[----:B------:R-:W3:Y:S01]  /*9980*/  LDL R172, [R1+0x40] ;  /* 0x0000400001ac7983 */ /* 0x000ee20000100800 */
[----:B------:R-:W-:Y:S02]  /*9990*/  IMAD.MOV.U32 R173, RZ, RZ, c[0x0][0x2c4] ;  /* 0x0000b100ffad7624 */ /* 0x000fe400078e00ff */
[----:B------:R-:W-:Y:S01]  /*99a0*/  IMAD R0, R247, -0x60, RZ ;  /* 0xffffffa0f7007824 */ /* 0x000fe200078e02ff */
[----:B--2---:R-:W3:Y:S02]  /*99b0*/  LDL R3, [R1+0x4c] ;  /* 0x00004c0001037983 */ /* 0x004ee40000100800 */
[----:B------:R-:W-:Y:S02]  /*99c0*/  ISETP.NE.AND P0, PT, R173, 0x1, PT ;  /* 0x00000001ad00780c */ /* 0x000fe40003f05270 */
[----:B------:R-:W2:Y:S04]  /*99d0*/  LDL R2, [R1+0x50] ;  /* 0x0000500001027983 */ /* 0x000ea80000100800 */
[----:B------:R-:W0:Y:S01]  /*99e0*/  LDGDEPBAR ;  /* 0x00000000000079af */ /* 0x000e220000000000 */
[----:B---3--:R-:W-:Y:S01]  /*99f0*/  IADD3 R172, R3, R172, RZ ;  /* 0x000000ac03ac7210 */ /* 0x008fe20007ffe0ff */
[----:B------:R-:W-:Y:S01]  /*9a00*/  IMAD.MOV.U32 R3, RZ, RZ, c[0x0][0x2ac] ;  /* 0x0000ab00ff037624 */ /* 0x000fe200078e00ff */
[----:B--2---:R-:W-:Y:S04]  /*9a10*/  IADD3 R0, -R2, 0x1, R0 ;  /* 0x0000000102007810 */ /* 0x004fe80007ffe100 */
[----:B------:R-:W-:Y:S04]  /*9a20*/  @P0 IMAD.HI.U32 R2, R172, c[0x0][0x2c8], RZ ;  /* 0x0000b200ac020a27 */ /* 0x000fe800078e00ff */
[----:B------:R-:W-:Y:S01]  /*9a30*/  IMAD R0, R3, c[0x0][0x1d0], R0 ;  /* 0x0000740003007a24 */ /* 0x000fe200078e0200 */
[----:B------:R-:W-:Y:S04]  /*9a40*/  @P0 SHF.R.U32.HI R172, RZ, c[0x0][0x2cc], R2 ;  /* 0x0000b300ffac0a19 */ /* 0x000fe80000011602 */
[----:B------:R-:W-:Y:S01]  /*9a50*/  IADD3 R173, R0, -c[0x0][0x168], RZ ;  /* 0x80005a0000ad7a10 */ /* 0x000fe20007ffe0ff */
[----:B------:R-:W-:-:S05]  /*9a60*/  BRA.DIV ~URZ, `(.L_x_1485) ;  /* 0x0000c5c27f007947 */ /* 0x000fca000b800000 */
[----:B------:R1:W2:Y:S02]  /*9a70*/  SHFL.IDX PT, R0, R172, RZ, 0x1c1f ;  /* 0x001c1fffac007589 */ /* 0x0002a400000e0000 */
.L_x_1542:
[----:B--2---:R-:W-:Y:S05]  /*9a80*/  IMAD.IADD R0, R173, 0x1, R0 ;  /* 0x00000001ad007824 */ /* 0x004fea00078e0200 */
[C---:B------:R-:W-:Y:S02]  /*9a90*/  ISETP.GT.AND P0, PT, R0.reuse, RZ, PT ;  /* 0x000000ff0000720c */ /* 0x040fe40003f04270 */
[C---:B------:R-:W-:Y:S02]  /*9aa0*/  ISETP.GT.AND P1, PT, R0.reuse, 0x1, PT ;  /* 0x000000010000780c */ /* 0x040fe40003f24270 */
[----:B------:R-:W-:Y:S02]  /*9ab0*/  ISETP.GT.AND P4, PT, R0, 0x9, PT ;  /* 0x000000090000780c */ /* 0x000fe40003f84270 */
[----:B------:R-:W-:Y:S02]  /*9ac0*/  FSEL R4, R4, -INF , P0 ;  /* 0xff80000004047808 */ /* 0x000fe40000000000 */
[C---:B------:R-:W-:Y:S02]  /*9ad0*/  ISETP.GT.AND P0, PT, R0.reuse, 0x10, PT ;  /* 0x000000100000780c */ /* 0x040fe40003f04270 */
[C---:B------:R-:W-:Y:S02]  /*9ae0*/  ISETP.GT.AND P2, PT, R0.reuse, 0x8, PT ;  /* 0x000000080000780c */ /* 0x040fe40003f44270 */
[----:B------:R-:W-:Y:S02]  /*9af0*/  FSEL R5, R5, -INF , P1 ;  /* 0xff80000005057808 */ /* 0x000fe40000800000 */
[C---:B------:R-:W-:Y:S02]  /*9b00*/  ISETP.GT.AND P1, PT, R0.reuse, 0x11, PT ;  /* 0x000000110000780c */ /* 0x040fe40003f24270 */
[C---:B------:R-:W-:Y:S02]  /*9b10*/  ISETP.GT.AND P3, PT, R0.reuse, 0x18, PT ;  /* 0x000000180000780c */ /* 0x040fe40003f64270 */
[----:B------:R-:W-:Y:S02]  /*9b20*/  FSEL R9, R9, -INF , P4 ;  /* 0xff80000009097808 */ /* 0x000fe40002000000 */
[----:B------:R-:W-:Y:S02]  /*9b30*/  ISETP.GT.AND P4, PT, R0, 0x19, PT ;  /* 0x000000190000780c */ /* 0x000fe40003f84270 */
[----:B------:R-:W-:Y:S02]  /*9b40*/  FSEL R196, R12, -INF , P0 ;  /* 0xff8000000cc47808 */ /* 0x000fe40000000000 */
        /* <DEDUP_REMOVED lines=37> */
[----:B------:R-:W-:Y:S01]  /*9da0*/  FMNMX.FTZ R2, R4, R174, !PT ;  /* 0x000000ae04027209 */ /* 0x000fe20007810000 */
[----:B------:R-:W2:Y:S03]  /*9db0*/  SHFL.IDX PT, R0, R172, 0x1, 0x1c1f ;  /* 0x003c1f00ac007f89 */ /* 0x000ea600000e0000 */
[----:B------:R-:W-:Y:S04]  /*9dc0*/  FMNMX.FTZ R2, R5, R2, !PT ;  /* 0x0000000205027209 */ /* 0x000fe80007810000 */
[----:B------:R-:W-:Y:S04]  /*9dd0*/  FMNMX.FTZ R2, R8, R2, !PT ;  /* 0x0000000208027209 */ /* 0x000fe80007810000 */
[----:B------:R-:W-:Y:S04]  /*9de0*/  FMNMX.FTZ R2, R9, R2, !PT ;  /* 0x0000000209027209 */ /* 0x000fe80007810000 */
[----:B------:R-:W-:Y:S04]  /*9df0*/  FMNMX.FTZ R2, R196, R2, !PT ;  /* 0x00000002c4027209 */ /* 0x000fe80007810000 */
[----:B------:R-:W-:Y:S04]  /*9e00*/  FMNMX.FTZ R2, R195, R2, !PT ;  /* 0x00000002c3027209 */ /* 0x000fe80007810000 */
[----:B------:R-:W-:Y:S01]  /*9e10*/  FMNMX.FTZ R2, R194, R2, !PT ;  /* 0x00000002c2027209 */ /* 0x000fe20007810000 */
[----:B--2---:R-:W-:Y:S03]  /*9e20*/  IMAD.IADD R0, R173, 0x1, R0 ;  /* 0x00000001ad007824 */ /* 0x004fe600078e0200 */
[----:B------:R-:W-:Y:S02]  /*9e30*/  FMNMX.FTZ R2, R193, R2, !PT ;  /* 0x00000002c1027209 */ /* 0x000fe40007810000 */
[C---:B------:R-:W-:Y:S02]  /*9e40*/  ISETP.GT.AND P1, PT, R0.reuse, RZ, PT ;  /* 0x000000ff0000720c */ /* 0x040fe40003f24270 */
[----:B------:R-:W-:Y:S02]  /*9e50*/  ISETP.GT.AND P0, PT, R0, 0x1, PT ;  /* 0x000000010000780c */ /* 0x000fe40003f04270 */
[----:B------:R-:W-:Y:S02]  /*9e60*/  FSEL R6, R6, -INF , P1 ;  /* 0xff80000006067808 */ /* 0x000fe40000800000 */
[----:B------:R-:W-:Y:S02]  /*9e70*/  FSEL R7, R7, -INF , P0 ;  /* 0xff80000007077808 */ /* 0x000fe40000000000 */
[----:B------:R-:W-:Y:S02]  /*9e80*/  ISETP.GT.AND P1, PT, R0, 0x8, PT ;  /* 0x000000080000780c */ /* 0x000fe40003f24270 */
[----:B-1----:R-:W-:Y:S02]  /*9e90*/  FMNMX.FTZ R172, R6, R175, !PT ;  /* 0x000000af06ac7209 */ /* 0x002fe40007810000 */
[----:B------:R-:W-:Y:S02]  /*9ea0*/  ISETP.GT.AND P0, PT, R0, 0x9, PT ;  /* 0x000000090000780c */ /* 0x000fe40003f04270 */
[----:B------:R-:W-:Y:S02]  /*9eb0*/  FSEL R10, R10, -INF , P1 ;  /* 0xff8000000a0a7808 */ /* 0x000fe40000800000 */
[----:B------:R-:W-:Y:S02]  /*9ec0*/  FMNMX.FTZ R172, R7, R172, !PT ;  /* 0x000000ac07ac7209 */ /* 0x000fe40007810000 */
[----:B------:R-:W-:Y:S02]  /*9ed0*/  FSEL R11, R11, -INF , P0 ;  /* 0xff8000000b0b7808 */ /* 0x000fe40000000000 */
[----:B------:R-:W-:Y:S02]  /*9ee0*/  ISETP.GT.AND P1, PT, R0, 0x10, PT ;  /* 0x000000100000780c */ /* 0x000fe40003f24270 */
[----:B------:R-:W-:Y:S02]  /*9ef0*/  FMNMX.FTZ R172, R10, R172, !PT ;  /* 0x000000ac0aac7209 */ /* 0x000fe40007810000 */
        /* <DEDUP_REMOVED lines=12> */
[----:B------:R-:W-:Y:S02]  /*9fc0*/  FMNMX.FTZ R2, R204, R2, !PT ;  /* 0x00000002cc027209 */ /* 0x000fe40007810000 */
[----:B------:R-:W-:Y:S02]  /*9fd0*/  ISETP.GT.AND P0, PT, R0, 0x21, PT ;  /* 0x000000210000780c */ /* 0x000fe40003f04270 */
[----:B------:R-:W-:Y:S02]  /*9fe0*/  FSEL R197, R22, -INF , P1 ;  /* 0xff80000016c57808 */ /* 0x000fe40000800000 */
[----:B------:R-:W-:Y:S02]  /*9ff0*/  FMNMX.FTZ R172, R192, R172, !PT ;  /* 0x000000acc0ac7209 */ /* 0x000fe40007810000 */
        /* <DEDUP_REMOVED lines=58> */
[----:B------:R-:W-:Y:S01]  /*a3a0*/  FMNMX.FTZ R172, R226, R172, !PT ;  /* 0x000000ace2ac7209 */ /* 0x000fe20007810000 */
[----:B------:R-:W1:Y:S03]  /*a3b0*/  SHFL.BFLY PT, R173, R0, 0x2, 0x1f ;  /* 0x0c401f0000ad7f89 */ /* 0x000e6600000e0000 */
[----:B------:R-:W-:Y:S05]  /*a3c0*/  FMNMX.FTZ R172, R225, R172, !PT ;  /* 0x000000ace1ac7209 */ /* 0x000fea0007810000 */
[----:B------:R-:W2:Y:S01]  /*a3d0*/  SHFL.BFLY PT, R2, R172, 0x2, 0x1f ;  /* 0x0c401f00ac027f89 */ /* 0x000ea200000e0000 */
[----:B-1----:R-:W-:Y:S07]  /*a3e0*/  FMNMX.FTZ R173, R173, R0, !PT ;  /* 0x00000000adad7209 */ /* 0x002fee0007810000 */
[----:B------:R-:W1:Y:S01]  /*a3f0*/  SHFL.BFLY PT, R3, R173, 0x1, 0x1f ;  /* 0x0c201f00ad037f89 */ /* 0x000e6200000e0000 */
[----:B--2---:R-:W-:Y:S07]  /*a400*/  FMNMX.FTZ R172, R172, R2, !PT ;  /* 0x00000002acac7209 */ /* 0x004fee0007810000 */
[----:B------:R2:W3:Y:S01]  /*a410*/  SHFL.BFLY PT, R0, R172, 0x1, 0x1f ;  /* 0x0c201f00ac007f89 */ /* 0x0004e200000e0000 */
[----:B-1----:R-:W-:Y:S07]  /*a420*/  FMNMX.FTZ R173, R173, R3, !PT ;  /* 0x00000003adad7209 */ /* 0x002fee0007810000 */
.L_x_1543:
[----:B------:R-:W4:Y:S01]  /*a430*/  LDL.LU R17, [R1+0x4] ;  /* 0x0000040001117983 */ /* 0x000f220000300800 */
[C---:B------:R-:W-:Y:S01]  /*a440*/  FMUL.FTZ R188, R173.reuse, c[0x0][0x2d0] ;  /* 0x0000b400adbc7a20 */ /* 0x040fe20000410000 */
[----:B------:R-:W-:Y:S01]  /*a450*/  FSETP.NEU.FTZ.AND P0, PT, R173, -INF , PT ;  /* 0xff800000ad00780b */ /* 0x000fe20003f1d000 */
[----:B------:R-:W-:Y:S01]  /*a460*/  WARPSYNC 0xffffffff ;  /* 0xffffffff00007948 */ /* 0x000fe20003800000 */
[----:B---3--:R-:W-:Y:S01]  /*a470*/  FMNMX.FTZ R3, R0, R172, !PT ;  /* 0x000000ac00037209 */ /* 0x008fe20007810000 */
[----:B------:R-:W1:Y:S01]  /*a480*/  LDSM.16.MT88.4 R12, [R232] ;  /* 0x00000000e80c783b */ /* 0x000e620000004200 */
[----:B------:R-:W-:Y:S03]  /*a490*/  FSEL R188, R188, RZ, P0 ;  /* 0x000000ffbcbc7208 */ /* 0x000fe60000000000 */
[----:B--2---:R-:W-:Y:S02]  /*a4a0*/  FMUL.FTZ R172, R3, c[0x0][0x2d0] ;  /* 0x0000b40003ac7a20 */ /* 0x004fe40000410000 */
[--C-:B------:R-:W-:Y:S02]  /*a4b0*/  FFMA.FTZ R2, R5, c[0x0][0x2d0], -R188.reuse ;  /* 0x0000b40005027a23 */ /* 0x100fe400000108bc */
[--C-:B------:R-:W-:Y:S01]  /*a4c0*/  FFMA.FTZ R4, R4, c[0x0][0x2d0], -R188.reuse ;  /* 0x0000b40004047a23 */ /* 0x100fe200000108bc */
[----:B------:R-:W2:Y:S01]  /*a4d0*/  LDSM.16.MT88.4 R20, [R233] ;  /* 0x00000000e914783b */ /* 0x000ea20000004200 */
[----:B------:R3:W-:Y:S07]  /*a4e0*/  MUFU.EX2 R238, R2 ;  /* 0x0000000200ee7308 */ /* 0x0007ee0000000800 */
[----:B------:R-:W5:Y:S03]  /*a4f0*/  LDSM.16.MT88.4 R28, [R235] ;  /* 0x00000000eb1c783b */ /* 0x000f660000004200 */
[----:B------:R1:W-:Y:S05]  /*a500*/  MUFU.EX2 R184, R4 ;  /* 0x0000000400b87308 */ /* 0x0003ea0000000800 */
[----:B------:R-:W2:Y:S08]  /*a510*/  LDSM.16.MT88.4 R36, [R234] ;  /* 0x00000000ea24783b */ /* 0x000eb00000004200 */
[----:B------:R-:W2:Y:S01]  /*a520*/  LDSM.16.MT88.4 R44, [R232+0x3000] ;  /* 0x00300000e82c783b */ /* 0x000ea20000004200 */
[--C-:B---3--:R-:W-:Y:S04]  /*a530*/  FFMA.FTZ R2, R8, c[0x0][0x2d0], -R188.reuse ;  /* 0x0000b40008027a23 */ /* 0x108fe800000108bc */
[----:B------:R3:W-:Y:S01]  /*a540*/  MUFU.EX2 R250, R2 ;  /* 0x0000000200fa7308 */ /* 0x0007e20000000800 */
[----:B-1----:R-:W-:Y:S09]  /*a550*/  FFMA.FTZ R4, R9, c[0x0][0x2d0], -R188 ;  /* 0x0000b40009047a23 */ /* 0x002ff200000108bc */
[----:B------:R-:W-:Y:S01]  /*a560*/  MUFU.EX2 R16, R4 ;  /* 0x0000000400107308 */ /* 0x000fe20000000800 */
[----:B---3--:R-:W-:Y:S02]  /*a570*/  FSEL R2, R173, RZ, P0 ;  /* 0x000000ffad027208 */ /* 0x008fe40000000000 */
[----:B------:R-:W-:Y:S03]  /*a580*/  FSETP.NEU.FTZ.AND P0, PT, R3, -INF , PT ;  /* 0xff8000000300780b */ /* 0x000fe60003f1d000 */
[----:B------:R-:W-:Y:S01]  /*a590*/  FADD.FTZ R0, -R2, R174 ;  /* 0x000000ae02007221 */ /* 0x000fe20000010100 */
[----:B------:R-:W-:Y:S03]  /*a5a0*/  FSEL R172, R172, RZ, P0 ;  /* 0x000000ffacac7208 */ /* 0x000fe60000000000 */
[----:B------:R-:W-:Y:S02]  /*a5b0*/  FMUL.FTZ R0, R0, c[0x0][0x2d0] ;  /* 0x0000b40000007a20 */ /* 0x000fe40000410000 */
[--C-:B------:R-:W-:Y:S02]  /*a5c0*/  FFMA.FTZ R10, R10, c[0x0][0x2d0], -R172.reuse ;  /* 0x0000b4000a0a7a23 */ /* 0x100fe400000108ac */
[----:B------:R1:W4:Y:S01]  /*a5d0*/  MUFU.EX2 R2, R0 ;  /* 0x0000000000027308 */ /* 0x0003220000000800 */
[--C-:B------:R-:W-:Y:S02]  /*a5e0*/  FFMA.FTZ R11, R11, c[0x0][0x2d0], -R172.reuse ;  /* 0x0000b4000b0b7a23 */ /* 0x100fe400000108ac */
[--C-:B------:R-:W-:Y:S02]  /*a5f0*/  FFMA.FTZ R6, R6, c[0x0][0x2d0], -R172.reuse ;  /* 0x0000b40006067a23 */ /* 0x100fe400000108ac */
[----:B------:R-:W-:Y:S05]  /*a600*/  FFMA.FTZ R7, R7, c[0x0][0x2d0], -R172 ;  /* 0x0000b40007077a23 */ /* 0x000fea00000108ac */
[----:B------:R-:W-:Y:S10]  /*a610*/  MUFU.EX2 R244, R7 ;  /* 0x0000000700f47308 */ /* 0x000ff40000000800 */
[----:B------:R-:W-:Y:S01]  /*a620*/  MUFU.EX2 R249, R10 ;  /* 0x0000000a00f97308 */ /* 0x000fe20000000800 */
[----:B-1----:R-:W-:Y:S05]  /*a630*/  FSEL R0, R3, RZ, P0 ;  /* 0x000000ff03007208 */ /* 0x002fea0000000000 */
[----:B------:R-:W-:Y:S04]  /*a640*/  FADD.FTZ R0, -R0, R175 ;  /* 0x000000af00007221 */ /* 0x000fe80000010100 */
[----:B------:R-:W-:Y:S01]  /*a650*/  MUFU.EX2 R237, R6 ;  /* 0x0000000600ed7308 */ /* 0x000fe20000000800 */
[----:B------:R-:W-:Y:S09]  /*a660*/  FMUL.FTZ R0, R0, c[0x0][0x2d0] ;  /* 0x0000b40000007a20 */ /* 0x000ff20000410000 */
[----:B------:R-:W-:Y:S10]  /*a670*/  MUFU.EX2 R175, R11 ;  /* 0x0000000b00af7308 */ /* 0x000ff40000000800 */
[----:B------:R-:W1:Y:S01]  /*a680*/  MUFU.EX2 R0, R0 ;  /* 0x0000000000007308 */ /* 0x000e620000000800 */
[----:B----4-:R-:W-:Y:S01]  /*a690*/  FFMA.FTZ R174, R2, R17, R184 ;  /* 0x0000001102ae7223 */ /* 0x010fe200000100b8 */
[----:B------:R-:W-:Y:S01]  /*a6a0*/  F2FP.PACK_AB R184, R238, R184 ;  /* 0x000000b8eeb8723e */ /* 0x000fe200000000ff */
[----:B------:R-:W-:Y:S01]  /*a6b0*/  FMUL.FTZ R5, R2, R177 ;  /* 0x000000b102057220 */ /* 0x000fe20000410000 */
[----:B------:R-:W-:Y:S01]  /*a6c0*/  F2FP.PACK_AB R186, R16, R250 ;  /* 0x000000fa10ba723e */ /* 0x000fe200000000ff */
[----:B-1----:R-:W-:Y:S01]  /*a6d0*/  FMUL.FTZ R6, R0, R178 ;  /* 0x000000b200067220 */ /* 0x002fe20000410000 */
[----:B------:R-:W-:Y:S01]  /*a6e0*/  F2FP.PACK_AB R185, R244, R237 ;  /* 0x000000edf4b9723e */ /* 0x000fe200000000ff */
[----:B------:R-:W-:Y:S01]  /*a6f0*/  FMUL.FTZ R7, R0, R179 ;  /* 0x000000b300077220 */ /* 0x000fe20000410000 */
[----:B------:R-:W-:Y:S01]  /*a700*/  F2FP.PACK_AB R187, R175, R249 ;  /* 0x000000f9afbb723e */ /* 0x000fe200000000ff */
[C---:B------:R-:W-:Y:S01]  /*a710*/  FMUL.FTZ R4, R2.reuse, R176 ;  /* 0x000000b002047220 */ /* 0x040fe20000410000 */
[----:B------:R-:W3:Y:S01]  /*a720*/  LDL.LU R177, [R1+0x8] ;  /* 0x0000080001b17983 */ /* 0x000ee20000300800 */
[C---:B------:R-:W-:Y:S01]  /*a730*/  FMUL.FTZ R8, R2.reuse, R180 ;  /* 0x000000b402087220 */ /* 0x040fe20000410000 */
[----:B------:R-:W-:Y:S01]  /*a740*/  MOV R176, R16 ;  /* 0x0000001000b07202 */ /* 0x000fe20000000f00 */
[----:B------:R-:W-:Y:S02]  /*a750*/  FMUL.FTZ R9, R2, R181 ;  /* 0x000000b502097220 */ /* 0x000fe40000410000 */
[C---:B------:R-:W-:Y:S01]  /*a760*/  FMUL.FTZ R10, R0.reuse, R182 ;  /* 0x000000b6000a7220 */ /* 0x040fe20000410000 */
[C---:B------:R-:W-:Y:S05]  /*a770*/  HMMA.16816.F32 R4, R184.reuse, R12, R4 ;  /* 0x0000000cb804723c */ /* 0x040fea0000001804 */
[----:B------:R-:W-:Y:S02]  /*a780*/  FMUL.FTZ R11, R0, R183 ;  /* 0x000000b7000b7220 */ /* 0x000fe40000410000 */
[----:B------:R-:W-:Y:S01]  /*a790*/  LDSM.16.MT88.4 R180, [R232+0x2800] ;  /* 0x00280000e8b4783b */ /* 0x000fe20000004200 */
[C---:B------:R-:W-:Y:S04]  /*a7a0*/  FMUL.FTZ R12, R2.reuse, R132 ;  /* 0x00000084020c7220 */ /* 0x040fe80000410000 */
[C---:B------:R-:W-:Y:S03]  /*a7b0*/  HMMA.16816.F32 R8, R184.reuse, R14, R8 ;  /* 0x0000000eb808723c */ /* 0x040fe60000001808 */
[C---:B------:R-:W-:Y:S02]  /*a7c0*/  FMUL.FTZ R13, R2.reuse, R133 ;  /* 0x00000085020d7220 */ /* 0x040fe40000410000 */
[----:B------:R-:W-:Y:S02]  /*a7d0*/  FMUL.FTZ R16, R2, R136 ;  /* 0x0000008802107220 */ /* 0x000fe40000410000 */
[C---:B------:R-:W-:Y:S02]  /*a7e0*/  FMUL.FTZ R14, R0.reuse, R134 ;  /* 0x00000086000e7220 */ /* 0x040fe40000410000 */
[----:B------:R-:W-:Y:S02]  /*a7f0*/  FMUL.FTZ R15, R0, R135 ;  /* 0x00000087000f7220 */ /* 0x000fe40000410000 */
[----:B------:R-:W1:Y:S01]  /*a800*/  LDSM.16.MT88.4 R132, [R233+0x3000] ;  /* 0x00300000e984783b */ /* 0x000e620000004200 */
[----:B------:R-:W-:Y:S02]  /*a810*/  FMUL.FTZ R17, R2, R137 ;  /* 0x0000008902117220 */ /* 0x000fe40000410000 */
[C---:B------:R-:W-:Y:S02]  /*a820*/  FMUL.FTZ R18, R0.reuse, R138 ;  /* 0x0000008a00127220 */ /* 0x040fe40000410000 */
[C---:B--2---:R-:W-:Y:S03]  /*a830*/  HMMA.16816.F32 R12, R184.reuse, R20, R12 ;  /* 0x00000014b80c723c */ /* 0x044fe6000000180c */
[C---:B------:R-:W-:Y:S02]  /*a840*/  FMUL.FTZ R19, R0.reuse, R139 ;  /* 0x0000008b00137220 */ /* 0x040fe40000410000 */
[----:B------:R-:W-:Y:S01]  /*a850*/  LDSM.16.MT88.4 R136, [R232+0x800] ;  /* 0x00080000e888783b */ /* 0x000fe20000004200 */
[----:B------:R-:W-:Y:S02]  /*a860*/  FMUL.FTZ R27, R0, R147 ;  /* 0x00000093001b7220 */ /* 0x000fe40000410000 */
[C---:B------:R-:W-:Y:S02]  /*a870*/  FMUL.FTZ R20, R2.reuse, R140 ;  /* 0x0000008c02147220 */ /* 0x040fe40000410000 */
[C---:B------:R-:W-:Y:S03]  /*a880*/  HMMA.16816.F32 R16, R184.reuse, R22, R16 ;  /* 0x00000016b810723c */ /* 0x040fe60000001810 */
[C---:B------:R-:W-:Y:S02]  /*a890*/  FMUL.FTZ R21, R2.reuse, R141 ;  /* 0x0000008d02157220 */ /* 0x040fe40000410000 */
[----:B------:R-:W-:Y:S02]  /*a8a0*/  FMUL.FTZ R24, R2, R144 ;  /* 0x0000009002187220 */ /* 0x000fe40000410000 */
[C---:B------:R-:W-:Y:S02]  /*a8b0*/  FMUL.FTZ R22, R0.reuse, R142 ;  /* 0x0000008e00167220 */ /* 0x040fe40000410000 */
[----:B------:R-:W-:Y:S02]  /*a8c0*/  FMUL.FTZ R23, R0, R143 ;  /* 0x0000008f00177220 */ /* 0x000fe40000410000 */
[----:B------:R-:W-:Y:S01]  /*a8d0*/  LDSM.16.MT88.4 R140, [R233+0x800] ;  /* 0x00080000e98c783b */ /* 0x000fe20000004200 */
[C---:B------:R-:W-:Y:S02]  /*a8e0*/  FMUL.FTZ R48, R2.reuse, R168 ;  /* 0x000000a802307220 */ /* 0x040fe40000410000 */
[C---:B------:R-:W-:Y:S02]  /*a8f0*/  FMUL.FTZ R49, R2.reuse, R169 ;  /* 0x000000a902317220 */ /* 0x040fe40000410000 */
[C---:B-----5:R-:W-:Y:S03]  /*a900*/  HMMA.16816.F32 R20, R184.reuse, R28, R20 ;  /* 0x0000001cb814723c */ /* 0x060fe60000001814 */
[----:B------:R-:W-:Y:S02]  /*a910*/  FMUL.FTZ R25, R2, R145 ;  /* 0x0000009102197220 */ /* 0x000fe40000410000 */
[C---:B------:R-:W-:Y:S02]  /*a920*/  FMUL.FTZ R26, R0.reuse, R146 ;  /* 0x00000092001a7220 */ /* 0x040fe40000410000 */
[C---:B------:R-:W-:Y:S02]  /*a930*/  FMUL.FTZ R50, R0.reuse, R170 ;  /* 0x000000aa00327220 */ /* 0x040fe40000410000 */
[----:B------:R-:W-:Y:S02]  /*a940*/  FMUL.FTZ R51, R0, R171 ;  /* 0x000000ab00337220 */ /* 0x000fe40000410000 */
[----:B------:R-:W-:Y:S01]  /*a950*/  LDSM.16.MT88.4 R168, [R233+0x5800] ;  /* 0x00580000e9a8783b */ /* 0x000fe20000004200 */
[C---:B------:R-:W-:Y:S03]  /*a960*/  HMMA.16816.F32 R24, R184.reuse, R30, R24 ;  /* 0x0000001eb818723c */ /* 0x040fe60000001818 */
[C---:B------:R-:W-:Y:S02]  /*a970*/  FMUL.FTZ R29, R2.reuse, R149 ;  /* 0x00000095021d7220 */ /* 0x040fe40000410000 */
[----:B------:R-:W-:Y:S02]  /*a980*/  FMUL.FTZ R28, R2, R148 ;  /* 0x00000094021c7220 */ /* 0x000fe40000410000 */
[C---:B------:R-:W-:Y:S02]  /*a990*/  FMUL.FTZ R30, R0.reuse, R150 ;  /* 0x00000096001e7220 */ /* 0x040fe40000410000 */
[----:B------:R-:W-:Y:S03]  /*a9a0*/  FMUL.FTZ R31, R0, R151 ;  /* 0x00000097001f7220 */ /* 0x000fe60000410000 */
[--C-:B------:R-:W-:Y:S02]  /*a9b0*/  FFMA.FTZ R150, R215, c[0x0][0x2d0], -R188.reuse ;  /* 0x0000b400d7967a23 */ /* 0x100fe400000108bc */
[--C-:B------:R-:W-:Y:S02]  /*a9c0*/  FFMA.FTZ R149, R214, c[0x0][0x2d0], -R188.reuse ;  /* 0x0000b400d6957a23 */ /* 0x100fe400000108bc */
[C---:B------:R-:W-:Y:S03]  /*a9d0*/  HMMA.16816.F32 R28, R184.reuse, R36, R28 ;  /* 0x00000024b81c723c */ /* 0x040fe6000000181c */
[----:B------:R-:W-:Y:S02]  /*a9e0*/  FMUL.FTZ R33, R2, R153 ;  /* 0x0000009902217220 */ /* 0x000fe40000410000 */
[C---:B------:R-:W-:Y:S02]  /*a9f0*/  FMUL.FTZ R34, R0.reuse, R154 ;  /* 0x0000009a00227220 */ /* 0x040fe40000410000 */
[----:B------:R-:W-:Y:S02]  /*aa00*/  FMUL.FTZ R35, R0, R155 ;  /* 0x0000009b00237220 */ /* 0x000fe40000410000 */
[----:B------:R-:W-:Y:S03]  /*aa10*/  FMUL.FTZ R32, R2, R152 ;  /* 0x0000009802207220 */ /* 0x000fe60000410000 */
[--C-:B------:R-:W-:Y:S02]  /*aa20*/  FFMA.FTZ R154, R212, c[0x0][0x2d0], -R188.reuse ;  /* 0x0000b400d49a7a23 */ /* 0x100fe400000108bc */
[--C-:B------:R-:W-:Y:S02]  /*aa30*/  FFMA.FTZ R153, R211, c[0x0][0x2d0], -R188.reuse ;  /* 0x0000b400d3997a23 */ /* 0x100fe400000108bc */
[C---:B------:R-:W-:Y:S03]  /*aa40*/  HMMA.16816.F32 R32, R184.reuse, R38, R32 ;  /* 0x00000026b820723c */ /* 0x040fe60000001820 */
[C---:B------:R-:W-:Y:S02]  /*aa50*/  FMUL.FTZ R36, R2.reuse, R156 ;  /* 0x0000009c02247220 */ /* 0x040fe40000410000 */
[----:B------:R-:W-:Y:S02]  /*aa60*/  FMUL.FTZ R37, R2, R157 ;  /* 0x0000009d02257220 */ /* 0x000fe40000410000 */
[C---:B------:R-:W-:Y:S02]  /*aa70*/  FMUL.FTZ R38, R0.reuse, R158 ;  /* 0x0000009e00267220 */ /* 0x040fe40000410000 */
[----:B------:R-:W-:Y:S03]  /*aa80*/  FMUL.FTZ R39, R0, R159 ;  /* 0x0000009f00277220 */ /* 0x000fe60000410000 */
[----:B------:R-:W-:Y:S02]  /*aa90*/  FFMA.FTZ R155, R210, c[0x0][0x2d0], -R188 ;  /* 0x0000b400d29b7a23 */ /* 0x000fe400000108bc */
[C---:B------:R-:W-:Y:S02]  /*aaa0*/  FMUL.FTZ R40, R2.reuse, R160 ;  /* 0x000000a002287220 */ /* 0x040fe40000410000 */
[C---:B------:R-:W-:Y:S03]  /*aab0*/  HMMA.16816.F32 R36, R184.reuse, R44, R36 ;  /* 0x0000002cb824723c */ /* 0x040fe60000001824 */
[----:B------:R-:W-:Y:S02]  /*aac0*/  FMUL.FTZ R41, R2, R161 ;  /* 0x000000a102297220 */ /* 0x000fe40000410000 */
[C---:B------:R-:W-:Y:S02]  /*aad0*/  FMUL.FTZ R42, R0.reuse, R162 ;  /* 0x000000a2002a7220 */ /* 0x040fe40000410000 */
[----:B------:R-:W-:Y:S02]  /*aae0*/  FMUL.FTZ R43, R0, R163 ;  /* 0x000000a3002b7220 */ /* 0x000fe40000410000 */
[C---:B------:R-:W-:Y:S03]  /*aaf0*/  FMUL.FTZ R44, R2.reuse, R164 ;  /* 0x000000a4022c7220 */ /* 0x040fe60000410000 */
[C---:B------:R-:W-:Y:S02]  /*ab00*/  FMUL.FTZ R45, R2.reuse, R165 ;  /* 0x000000a5022d7220 */ /* 0x040fe40000410000 */
[C---:B------:R-:W-:Y:S03]  /*ab10*/  HMMA.16816.F32 R40, R184.reuse, R46, R40 ;  /* 0x0000002eb828723c */ /* 0x040fe60000001828 */
        /* <DEDUP_REMOVED lines=14> */
[----:B------:R-:W-:Y:S04]  /*ac00*/  FMUL.FTZ R61, R2, R61 ;  /* 0x0000003d023d7220 */ /* 0x000fe80000410000 */
        /* <DEDUP_REMOVED lines=23> */
[C---:B------:R-:W-:Y:S04]  /*ad80*/  FMUL.FTZ R82, R0.reuse, R82 ;  /* 0x0000005200527220 */ /* 0x040fe80000410000 */
        /* <DEDUP_REMOVED lines=27> */
[----:B------:R-:W-:Y:S02]  /*af40*/  FMUL.FTZ R121, R2, R121 ;  /* 0x0000007902797220 */ /* 0x000fe40000410000 */
        /* <DEDUP_REMOVED lines=18> */
[----:B------:R-:W-:Y:S02]  /*b070*/  FMUL.FTZ R123, R0, R123 ;  /* 0x0000007b007b7220 */ /* 0x000fe40000410000 */
[----:B------:R-:W-:Y:S04]  /*b080*/  FADD.FTZ R151, R238, R174 ;  /* 0x000000aeee977221 */ /* 0x000fe80000010000 */
[----:B------:R-:W-:Y:S02]  /*b090*/  FADD.FTZ R151, R250, R151 ;  /* 0x00000097fa977221 */ /* 0x000fe40000010000 */
[--C-:B------:R-:W-:Y:S02]  /*b0a0*/  FFMA.FTZ R148, R213, c[0x0][0x2d0], -R188.reuse ;  /* 0x0000b400d5947a23 */ /* 0x100fe400000108bc */
[C---:B------:R-:W-:Y:S02]  /*b0b0*/  FMUL.FTZ R124, R2.reuse, R124 ;  /* 0x0000007c027c7220 */ /* 0x040fe40000410000 */
[C---:B------:R-:W-:Y:S02]  /*b0c0*/  FMUL.FTZ R125, R2.reuse, R125 ;  /* 0x0000007d027d7220 */ /* 0x040fe40000410000 */
[C---:B------:R-:W-:Y:S02]  /*b0d0*/  FMUL.FTZ R128, R2.reuse, R128 ;  /* 0x0000008002807220 */ /* 0x040fe40000410000 */
[----:B------:R-:W-:Y:S02]  /*b0e0*/  FMUL.FTZ R129, R2, R129 ;  /* 0x0000008102817220 */ /* 0x000fe40000410000 */
[--C-:B------:R-:W-:Y:S02]  /*b0f0*/  FFMA.FTZ R2, R196, c[0x0][0x2d0], -R188.reuse ;  /* 0x0000b400c4027a23 */ /* 0x100fe400000108bc */
[C---:B------:R-:W-:Y:S02]  /*b100*/  FMUL.FTZ R126, R0.reuse, R126 ;  /* 0x0000007e007e7220 */ /* 0x040fe40000410000 */
[----:B------:R2:W-:Y:S01]  /*b110*/  MUFU.EX2 R157, R2 ;  /* 0x00000002009d7308 */ /* 0x0005e20000000800 */
[C---:B------:R-:W-:Y:S02]  /*b120*/  FMUL.FTZ R127, R0.reuse, R127 ;  /* 0x0000007f007f7220 */ /* 0x040fe40000410000 */
[C---:B------:R-:W-:Y:S02]  /*b130*/  FMUL.FTZ R130, R0.reuse, R130 ;  /* 0x0000008200827220 */ /* 0x040fe40000410000 */
[----:B------:R-:W-:Y:S02]  /*b140*/  FMUL.FTZ R131, R0, R131 ;  /* 0x0000008300837220 */ /* 0x000fe40000410000 */
[--C-:B------:R-:W-:Y:S01]  /*b150*/  FFMA.FTZ R156, R209, c[0x0][0x2d0], -R188.reuse ;  /* 0x0000b400d19c7a23 */ /* 0x100fe200000108bc */
[C---:B-1----:R-:W-:Y:S08]  /*b160*/  HMMA.16816.F32 R76, R184.reuse, R132, R76 ;  /* 0x00000084b84c723c */ /* 0x042ff0000000184c */
[C---:B------:R-:W-:Y:S01]  /*b170*/  HMMA.16816.F32 R80, R184.reuse, R134, R80 ;  /* 0x00000086b850723c */ /* 0x040fe20000001850 */
[----:B------:R-:W1:Y:S03]  /*b180*/  LDSM.16.MT88.4 R132, [R235+0x6000] ;  /* 0x00600000eb84783b */ /* 0x000e660000004200 */
[--C-:B--2---:R-:W-:Y:S04]  /*b190*/  FFMA.FTZ R2, R195, c[0x0][0x2d0], -R188.reuse ;  /* 0x0000b400c3027a23 */ /* 0x104fe800000108bc */
[----:B------:R2:W4:Y:S04]  /*b1a0*/  MUFU.EX2 R163, R2 ;  /* 0x0000000200a37308 */ /* 0x0005280000000800 */
[--C-:B--2---:R-:W-:Y:S06]  /*b1b0*/  FFMA.FTZ R2, R194, c[0x0][0x2d0], -R188.reuse ;  /* 0x0000b400c2027a23 */ /* 0x104fec00000108bc */
[----:B------:R2:W-:Y:S01]  /*b1c0*/  MUFU.EX2 R164, R2 ;  /* 0x0000000200a47308 */ /* 0x0005e20000000800 */
[C---:B-1----:R-:W-:Y:S08]  /*b1d0*/  HMMA.16816.F32 R84, R184.reuse, R132, R84 ;  /* 0x00000084b854723c */ /* 0x042ff00000001854 */
[C---:B------:R-:W-:Y:S01]  /*b1e0*/  HMMA.16816.F32 R88, R184.reuse, R134, R88 ;  /* 0x00000086b858723c */ /* 0x040fe20000001858 */
[----:B------:R-:W1:Y:S03]  /*b1f0*/  LDSM.16.MT88.4 R132, [R234+0x6000] ;  /* 0x00600000ea84783b */ /* 0x000e660000004200 */
[----:B--2---:R-:W-:Y:S04]  /*b200*/  FFMA.FTZ R2, R193, c[0x0][0x2d0], -R188 ;  /* 0x0000b400c1027a23 */ /* 0x004fe800000108bc */
[----:B------:R2:W-:Y:S04]  /*b210*/  MUFU.EX2 R167, R2 ;  /* 0x0000000200a77308 */ /* 0x0005e80000000800 */
[----:B--2---:R-:W-:Y:S01]  /*b220*/  FFMA.FTZ R2, R190, c[0x0][0x2d0], -R172 ;  /* 0x0000b400be027a23 */ /* 0x004fe200000108ac */
[C---:B-1----:R-:W-:Y:S03]  /*b230*/  HMMA.16816.F32 R92, R184.reuse, R132, R92 ;  /* 0x00000084b85c723c */ /* 0x042fe6000000185c */
[----:B------:R-:W-:Y:S02]  /*b240*/  FFMA.FTZ R190, R207, c[0x0][0x2d0], -R188 ;  /* 0x0000b400cfbe7a23 */ /* 0x000fe400000108bc */
[----:B------:R1:W-:Y:S03]  /*b250*/  MUFU.EX2 R158, R2 ;  /* 0x00000002009e7308 */ /* 0x0003e60000000800 */
[C---:B------:R-:W-:Y:S01]  /*b260*/  HMMA.16816.F32 R96, R184.reuse, R134, R96 ;  /* 0x00000086b860723c */ /* 0x040fe20000001860 */
[----:B------:R-:W2:Y:S06]  /*b270*/  LDSM.16.MT88.4 R132, [R232+0x9000] ;  /* 0x00900000e884783b */ /* 0x000eac0000004200 */
[----:B------:R-:W-:Y:S10]  /*b280*/  MUFU.EX2 R207, R149 ;  /* 0x0000009500cf7308 */ /* 0x000ff40000000800 */
[----:B------:R-:W-:Y:S01]  /*b290*/  MUFU.EX2 R190, R190 ;  /* 0x000000be00be7308 */ /* 0x000fe20000000800 */
[----:B-1----:R-:W-:Y:S02]  /*b2a0*/  FFMA.FTZ R2, R189, c[0x0][0x2d0], -R172 ;  /* 0x0000b400bd027a23 */ /* 0x002fe400000108ac */
[----:B------:R-:W-:Y:S07]  /*b2b0*/  FFMA.FTZ R189, R208, c[0x0][0x2d0], -R188 ;  /* 0x0000b400d0bd7a23 */ /* 0x000fee00000108bc */
[----:B------:R1:W-:Y:S10]  /*b2c0*/  MUFU.EX2 R208, R148 ;  /* 0x0000009400d07308 */ /* 0x0003f40000000800 */
[----:B------:R5:W3:Y:S01]  /*b2d0*/  MUFU.EX2 R159, R2 ;  /* 0x00000002009f7308 */ /* 0x000ae20000000800 */
[C---:B--2---:R-:W-:Y:S09]  /*b2e0*/  HMMA.16816.F32 R100, R184.reuse, R132, R100 ;  /* 0x00000084b864723c */ /* 0x044ff20000001864 */
[----:B------:R-:W-:Y:S01]  /*b2f0*/  MUFU.EX2 R189, R189 ;  /* 0x000000bd00bd7308 */ /* 0x000fe20000000800 */
[C---:B------:R-:W-:Y:S01]  /*b300*/  HMMA.16816.F32 R104, R184.reuse, R134, R104 ;  /* 0x00000086b868723c */ /* 0x040fe20000001868 */
[----:B------:R-:W2:Y:S02]  /*b310*/  LDSM.16.MT88.4 R132, [R233+0x9000] ;  /* 0x00900000e984783b */ /* 0x000ea40000004200 */
[----:B-1----:R-:W-:Y:S02]  /*b320*/  FADD.FTZ R148, R176, R151 ;  /* 0x00000097b0947221 */ /* 0x002fe40000010000 */
[----:B-----5:R-:W-:Y:S02]  /*b330*/  FFMA.FTZ R2, R191, c[0x0][0x2d0], -R172 ;  /* 0x0000b400bf027a23 */ /* 0x020fe400000108ac */
[----:B------:R-:W-:Y:S02]  /*b340*/  FFMA.FTZ R191, R206, c[0x0][0x2d0], -R188 ;  /* 0x0000b400cebf7a23 */ /* 0x000fe400000108bc */
[----:B------:R-:W-:Y:S10]  /*b350*/  MUFU.EX2 R206, R150 ;  /* 0x0000009600ce7308 */ /* 0x000ff40000000800 */
[----:B------:R3:W-:Y:S10]  /*b360*/  MUFU.EX2 R165, R2 ;  /* 0x0000000200a57308 */ /* 0x0007f40000000800 */
[----:B------:R-:W-:Y:S01]  /*b370*/  MUFU.EX2 R191, R191 ;  /* 0x000000bf00bf7308 */ /* 0x000fe20000000800 */
[C---:B--2---:R-:W-:Y:S08]  /*b380*/  HMMA.16816.F32 R108, R184.reuse, R132, R108 ;  /* 0x00000084b86c723c */ /* 0x044ff0000000186c */
[C---:B------:R-:W-:Y:S01]  /*b390*/  HMMA.16816.F32 R112, R184.reuse, R134, R112 ;  /* 0x00000086b870723c */ /* 0x040fe20000001870 */
[----:B------:R-:W1:Y:S03]  /*b3a0*/  LDSM.16.MT88.4 R132, [R235+0x9000] ;  /* 0x00900000eb84783b */ /* 0x000e660000004200 */
[----:B---3--:R-:W-:Y:S02]  /*b3b0*/  FFMA.FTZ R2, R0, R177, R237 ;  /* 0x000000b100027223 */ /* 0x008fe400000100ed */
[----:B------:R-:W-:Y:S04]  /*b3c0*/  FFMA.FTZ R0, R192, c[0x0][0x2d0], -R172 ;  /* 0x0000b400c0007a23 */ /* 0x000fe800000108ac */
[----:B------:R2:W3:Y:S02]  /*b3d0*/  MUFU.EX2 R166, R0 ;  /* 0x0000000000a67308 */ /* 0x0004e40000000800 */
[--C-:B--2---:R-:W-:Y:S08]  /*b3e0*/  FFMA.FTZ R0, R204, c[0x0][0x2d0], -R188.reuse ;  /* 0x0000b400cc007a23 */ /* 0x104ff000000108bc */
[----:B------:R2:W-:Y:S01]  /*b3f0*/  MUFU.EX2 R162, R0 ;  /* 0x0000000000a27308 */ /* 0x0005e20000000800 */
[C---:B-1----:R-:W-:Y:S08]  /*b400*/  HMMA.16816.F32 R116, R184.reuse, R132, R116 ;  /* 0x00000084b874723c */ /* 0x042ff00000001874 */
[C---:B------:R-:W-:Y:S01]  /*b410*/  HMMA.16816.F32 R120, R184.reuse, R134, R120 ;  /* 0x00000086b878723c */ /* 0x040fe20000001878 */
[----:B------:R-:W1:Y:S03]  /*b420*/  LDSM.16.MT88.4 R132, [R234+0x9000] ;  /* 0x00900000ea84783b */ /* 0x000e660000004200 */
[--C-:B--2---:R-:W-:Y:S04]  /*b430*/  FFMA.FTZ R0, R203, c[0x0][0x2d0], -R188.reuse ;  /* 0x0000b400cb007a23 */ /* 0x104fe800000108bc */
[----:B------:R2:W-:Y:S01]  /*b440*/  MUFU.EX2 R161, R0 ;  /* 0x0000000000a17308 */ /* 0x0005e20000000800 */
[C---:B-1----:R-:W-:Y:S03]  /*b450*/  HMMA.16816.F32 R124, R184.reuse, R132, R124 ;  /* 0x00000084b87c723c */ /* 0x042fe6000000187c */
[--C-:B--2---:R-:W-:Y:S04]  /*b460*/  FFMA.FTZ R0, R202, c[0x0][0x2d0], -R188.reuse ;  /* 0x0000b400ca007a23 */ /* 0x104fe800000108bc */
[----:B----4-:R-:W-:Y:S01]  /*b470*/  F2FP.PACK_AB R132, R163, R157 ;  /* 0x0000009da384723e */ /* 0x010fe200000000ff */
[----:B------:R-:W-:Y:S01]  /*b480*/  HMMA.16816.F32 R128, R184, R134, R128 ;  /* 0x00000086b880723c */ /* 0x000fe20000001880 */
[----:B------:R1:W-:Y:S03]  /*b490*/  MUFU.EX2 R145, R0 ;  /* 0x0000000000917308 */ /* 0x0003e60000000800 */
[----:B------:R-:W-:Y:S03]  /*b4a0*/  F2FP.PACK_AB R133, R159, R158 ;  /* 0x0000009e9f85723e */ /* 0x000fe600000000ff */
[----:B------:R-:W-:Y:S02]  /*b4b0*/  F2FP.PACK_AB R134, R167, R164 ;  /* 0x000000a4a786723e */ /* 0x000fe400000000ff */
[----:B---3--:R-:W-:Y:S03]  /*b4c0*/  F2FP.PACK_AB R135, R166, R165 ;  /* 0x000000a5a687723e */ /* 0x008fe600000000ff */
[----:B------:R-:W-:Y:S04]  /*b4d0*/  F2FP.PACK_AB R184, R190, R189 ;  /* 0x000000bdbeb8723e */ /* 0x000fe800000000ff */
[C---:B------:R-:W-:Y:S08]  /*b4e0*/  HMMA.16816.F32 R4, R132.reuse, R136, R4 ;  /* 0x000000888404723c */ /* 0x040ff00000001804 */
[C---:B------:R-:W-:Y:S01]  /*b4f0*/  HMMA.16816.F32 R8, R132.reuse, R138, R8 ;  /* 0x0000008a8408723c */ /* 0x040fe20000001808 */
[----:B------:R-:W2:Y:S03]  /*b500*/  LDSM.16.MT88.4 R136, [R235+0x800] ;  /* 0x00080000eb88783b */ /* 0x000ea60000004200 */
[----:B-1----:R-:W-:Y:S04]  /*b510*/  FFMA.FTZ R0, R201, c[0x0][0x2d0], -R188 ;  /* 0x0000b400c9007a23 */ /* 0x002fe800000108bc */
[C---:B------:R-:W-:Y:S01]  /*b520*/  HMMA.16816.F32 R12, R132.reuse, R140, R12 ;  /* 0x0000008c840c723c */ /* 0x040fe2000000180c */
[----:B------:R1:W-:Y:S07]  /*b530*/  MUFU.EX2 R146, R0 ;  /* 0x0000000000927308 */ /* 0x0003ee0000000800 */
[C---:B------:R-:W-:Y:S01]  /*b540*/  HMMA.16816.F32 R16, R132.reuse, R142, R16 ;  /* 0x0000008e8410723c */ /* 0x040fe20000001810 */
[----:B------:R-:W3:Y:S03]  /*b550*/  LDSM.16.MT88.4 R140, [R234+0x800] ;  /* 0x00080000ea8c783b */ /* 0x000ee60000004200 */
[--C-:B-1----:R-:W-:Y:S02]  /*b560*/  FFMA.FTZ R0, R197, c[0x0][0x2d0], -R172.reuse ;  /* 0x0000b400c5007a23 */ /* 0x102fe400000108ac */
[----:B------:R1:W-:Y:S02]  /*b570*/  MUFU.EX2 R197, R156 ;  /* 0x0000009c00c57308 */ /* 0x0003e40000000800 */
[C---:B--2---:R-:W-:Y:S08]  /*b580*/  HMMA.16816.F32 R20, R132.reuse, R136, R20 ;  /* 0x000000888414723c */ /* 0x044ff00000001814 */
[----:B------:R2:W-:Y:S01]  /*b590*/  MUFU.EX2 R160, R0 ;  /* 0x0000000000a07308 */ /* 0x0005e20000000800 */
[C---:B------:R-:W-:Y:S01]  /*b5a0*/  HMMA.16816.F32 R24, R132.reuse, R138, R24 ;  /* 0x0000008a8418723c */ /* 0x040fe20000001818 */
[----:B------:R-:W4:Y:S07]  /*b5b0*/  LDSM.16.MT88.4 R136, [R232+0x3800] ;  /* 0x00380000e888783b */ /* 0x000f2e0000004200 */
[C---:B---3--:R-:W-:Y:S04]  /*b5c0*/  HMMA.16816.F32 R28, R132.reuse, R140, R28 ;  /* 0x0000008c841c723c */ /* 0x048fe8000000181c */
[--C-:B-1----:R-:W-:Y:S04]  /*b5d0*/  FFMA.FTZ R156, R227, c[0x0][0x2d0], -R172.reuse ;  /* 0x0000b400e39c7a23 */ /* 0x102fe800000108ac */
[C---:B------:R-:W-:Y:S01]  /*b5e0*/  HMMA.16816.F32 R32, R132.reuse, R142, R32 ;  /* 0x0000008e8420723c */ /* 0x040fe20000001820 */
[----:B------:R-:W1:Y:S03]  /*b5f0*/  LDSM.16.MT88.4 R140, [R233+0x3800] ;  /* 0x00380000e98c783b */ /* 0x000e660000004200 */
[--C-:B--2---:R-:W-:Y:S02]  /*b600*/  FFMA.FTZ R0, R198, c[0x0][0x2d0], -R172.reuse ;  /* 0x0000b400c6007a23 */ /* 0x104fe400000108ac */
[----:B------:R-:W-:Y:S10]  /*b610*/  MUFU.EX2 R198, R155 ;  /* 0x0000009b00c67308 */ /* 0x000ff40000000800 */
[----:B------:R-:W2:Y:S01]  /*b620*/  MUFU.EX2 R144, R0 ;  /* 0x0000000000907308 */ /* 0x000ea20000000800 */
[C---:B----4-:R-:W-:Y:S08]  /*b630*/  HMMA.16816.F32 R36, R132.reuse, R136, R36 ;  /* 0x000000888424723c */ /* 0x050ff00000001824 */
[C---:B------:R-:W-:Y:S01]  /*b640*/  HMMA.16816.F32 R40, R132.reuse, R138, R40 ;  /* 0x0000008a8428723c */ /* 0x040fe20000001828 */
[----:B------:R-:W3:Y:S03]  /*b650*/  LDSM.16.MT88.4 R136, [R235+0x3800] ;  /* 0x00380000eb88783b */ /* 0x000ee60000004200 */
[----:B--2---:R-:W-:Y:S04]  /*b660*/  MOV R215, R144 ;  /* 0x0000009000d77202 */ /* 0x004fe80000000f00 */
[C---:B-1----:R-:W-:Y:S04]  /*b670*/  HMMA.16816.F32 R44, R132.reuse, R140, R44 ;  /* 0x0000008c842c723c */ /* 0x042fe8000000182c */
[--C-:B------:R-:W-:Y:S02]  /*b680*/  FFMA.FTZ R0, R199, c[0x0][0x2d0], -R172.reuse ;  /* 0x0000b400c7007a23 */ /* 0x100fe400000108ac */
[----:B------:R-:W-:Y:S02]  /*b690*/  MUFU.EX2 R199, R154 ;  /* 0x0000009a00c77308 */ /* 0x000fe40000000800 */
[C---:B------:R-:W-:Y:S01]  /*b6a0*/  HMMA.16816.F32 R48, R132.reuse, R142, R48 ;  /* 0x0000008e8430723c */ /* 0x040fe20000001830 */
[----:B------:R-:W1:Y:S07]  /*b6b0*/  LDSM.16.MT88.4 R140, [R234+0x3800] ;  /* 0x00380000ea8c783b */ /* 0x000e6e0000004200 */
[----:B------:R2:W-:Y:S01]  /*b6c0*/  MUFU.EX2 R238, R0 ;  /* 0x0000000000ee7308 */ /* 0x0005e20000000800 */
[C---:B---3--:R-:W-:Y:S03]  /*b6d0*/  HMMA.16816.F32 R52, R132.reuse, R136, R52 ;  /* 0x000000888434723c */ /* 0x048fe60000001834 */
[----:B--2---:R-:W-:Y:S05]  /*b6e0*/  FFMA.FTZ R0, R200, c[0x0][0x2d0], -R172 ;  /* 0x0000b400c8007a23 */ /* 0x004fea00000108ac */
[C---:B------:R-:W-:Y:S01]  /*b6f0*/  HMMA.16816.F32 R56, R132.reuse, R138, R56 ;  /* 0x0000008a8438723c */ /* 0x040fe20000001838 */
[----:B------:R-:W2:Y:S01]  /*b700*/  LDSM.16.MT88.4 R136, [R232+0x6800] ;  /* 0x00680000e888783b */ /* 0x000ea20000004200 */
[----:B------:R-:W-:Y:S06]  /*b710*/  MUFU.EX2 R200, R153 ;  /* 0x0000009900c87308 */ /* 0x000fec0000000800 */
[C---:B-1----:R-:W-:Y:S04]  /*b720*/  HMMA.16816.F32 R60, R132.reuse, R140, R60 ;  /* 0x0000008c843c723c */ /* 0x042fe8000000183c */
[----:B------:R1:W-:Y:S04]  /*b730*/  MUFU.EX2 R237, R0 ;  /* 0x0000000000ed7308 */ /* 0x0003e80000000800 */
[C---:B------:R-:W-:Y:S01]  /*b740*/  HMMA.16816.F32 R64, R132.reuse, R142, R64 ;  /* 0x0000008e8440723c */ /* 0x040fe20000001840 */
[----:B------:R-:W3:Y:S03]  /*b750*/  LDSM.16.MT88.4 R140, [R233+0x6800] ;  /* 0x00680000e98c783b */ /* 0x000ee60000004200 */
[----:B-1----:R-:W-:Y:S01]  /*b760*/  FADD.FTZ R0, R244, R2 ;  /* 0x00000002f4007221 */ /* 0x002fe20000010000 */
[----:B------:R-:W-:Y:S01]  /*b770*/  MOV R244, R146 ;  /* 0x0000009200f47202 */ /* 0x000fe20000000f00 */
[----:B------:R-:W-:Y:S01]  /*b780*/  FFMA.FTZ R2, R216, c[0x0][0x2d0], -R188 ;  /* 0x0000b400d8027a23 */ /* 0x000fe200000108bc */
[----:B------:R-:W-:Y:S01]  /*b790*/  MOV R216, R145 ;  /* 0x0000009100d87202 */ /* 0x000fe20000000f00 */
[----:B------:R-:W-:Y:S01]  /*b7a0*/  FADD.FTZ R152, R249, R0 ;  /* 0x00000000f9987221 */ /* 0x000fe20000010000 */
[C---:B--2---:R-:W-:Y:S01]  /*b7b0*/  HMMA.16816.F32 R68, R132.reuse, R136, R68 ;  /* 0x000000888444723c */ /* 0x044fe20000001844 */
[----:B------:R-:W-:Y:S02]  /*b7c0*/  LDSM.16.MT88.4 R144, [R235+0x1000] ;  /* 0x00100000eb90783b */ /* 0x000fe40000004200 */
[----:B------:R-:W-:Y:S02]  /*b7d0*/  FFMA.FTZ R188, R205, c[0x0][0x2d0], -R188 ;  /* 0x0000b400cdbc7a23 */ /* 0x000fe400000108bc */
[----:B------:R1:W-:Y:S01]  /*b7e0*/  MUFU.EX2 R205, R2 ;  /* 0x0000000200cd7308 */ /* 0x0003e20000000800 */
[----:B------:R-:W-:Y:S02]  /*b7f0*/  FFMA.FTZ R0, R217, c[0x0][0x2d0], -R172 ;  /* 0x0000b400d9007a23 */ /* 0x000fe400000108ac */
[C---:B------:R-:W-:Y:S01]  /*b800*/  HMMA.16816.F32 R72, R132.reuse, R138, R72 ;  /* 0x0000008a8448723c */ /* 0x040fe20000001848 */
[----:B------:R-:W2:Y:S06]  /*b810*/  LDSM.16.MT88.4 R136, [R235+0x6800] ;  /* 0x00680000eb88783b */ /* 0x000eac0000004200 */
[----:B------:R-:W4:Y:S01]  /*b820*/  MUFU.EX2 R192, R188 ;  /* 0x000000bc00c07308 */ /* 0x000f220000000800 */
[C---:B---3--:R-:W-:Y:S08]  /*b830*/  HMMA.16816.F32 R76, R132.reuse, R140, R76 ;  /* 0x0000008c844c723c */ /* 0x048ff0000000184c */
[C---:B------:R-:W-:Y:S01]  /*b840*/  HMMA.16816.F32 R80, R132.reuse, R142, R80 ;  /* 0x0000008e8450723c */ /* 0x040fe20000001850 */
[----:B------:R-:W3:Y:S01]  /*b850*/  LDSM.16.MT88.4 R140, [R234+0x6800] ;  /* 0x00680000ea8c783b */ /* 0x000ee20000004200 */
[----:B------:R5:W-:Y:S02]  /*b860*/  MUFU.EX2 R204, R0 ;  /* 0x0000000000cc7308 */ /* 0x000be40000000800 */
[----:B-1----:R-:W-:Y:S02]  /*b870*/  FADD.FTZ R2, R175, R152 ;  /* 0x00000098af027221 */ /* 0x002fe40000010000 */
[----:B------:R-:W-:Y:S03]  /*b880*/  FADD.FTZ R152, R157, R148 ;  /* 0x000000949d987221 */ /* 0x000fe60000010000 */
[----:B------:R-:W-:Y:S03]  /*b890*/  LDSM.16.MT88.4 R148, [R235+0x1800] ;  /* 0x00180000eb94783b */ /* 0x000fe60000004200 */
[----:B------:R-:W-:Y:S01]  /*b8a0*/  MUFU.EX2 R175, R156 ;  /* 0x0000009c00af7308 */ /* 0x000fe20000000800 */
[----:B------:R-:W-:Y:S01]  /*b8b0*/  FFMA.FTZ R157, R226, c[0x0][0x2d0], -R172 ;  /* 0x0000b400e29d7a23 */ /* 0x000fe200000108ac */
[----:B----4-:R-:W-:Y:S01]  /*b8c0*/  F2FP.PACK_AB R186, R192, R191 ;  /* 0x000000bfc0ba723e */ /* 0x010fe200000000ff */
[----:B------:R-:W-:Y:S02]  /*b8d0*/  FADD.FTZ R158, R158, R2 ;  /* 0x000000029e9e7221 */ /* 0x000fe40000010000 */
[----:B------:R-:W-:Y:S02]  /*b8e0*/  FFMA.FTZ R2, R236, c[0x0][0x2d0], -R172 ;  /* 0x0000b400ec027a23 */ /* 0x000fe400000108ac */
[----:B------:R-:W-:Y:S03]  /*b8f0*/  FADD.FTZ R158, R159, R158 ;  /* 0x0000009e9f9e7221 */ /* 0x000fe60000010000 */
[----:B------:R-:W1:Y:S01]  /*b900*/  MUFU.EX2 R188, R2 ;  /* 0x0000000200bc7308 */ /* 0x000e620000000800 */
[C---:B--2---:R-:W-:Y:S03]  /*b910*/  HMMA.16816.F32 R84, R132.reuse, R136, R84 ;  /* 0x000000888454723c */ /* 0x044fe60000001854 */
[----:B-----5:R-:W-:Y:S06]  /*b920*/  FFMA.FTZ R0, R218, c[0x0][0x2d0], -R172 ;  /* 0x0000b400da007a23 */ /* 0x020fec00000108ac */
[----:B------:R2:W4:Y:S01]  /*b930*/  MUFU.EX2 R203, R0 ;  /* 0x0000000000cb7308 */ /* 0x0005220000000800 */
[C---:B------:R-:W-:Y:S01]  /*b940*/  HMMA.16816.F32 R88, R132.reuse, R138, R88 ;  /* 0x0000008a8458723c */ /* 0x040fe20000001858 */
[----:B------:R-:W5:Y:S07]  /*b950*/  LDSM.16.MT88.4 R136, [R232+0x9800] ;  /* 0x00980000e888783b */ /* 0x000f6e0000004200 */
[C---:B---3--:R-:W-:Y:S01]  /*b960*/  HMMA.16816.F32 R92, R132.reuse, R140, R92 ;  /* 0x0000008c845c723c */ /* 0x048fe2000000185c */
[----:B------:R-:W-:Y:S03]  /*b970*/  MUFU.EX2 R174, R157 ;  /* 0x0000009d00ae7308 */ /* 0x000fe60000000800 */
[----:B-1----:R-:W-:Y:S01]  /*b980*/  F2FP.PACK_AB R185, R175, R188 ;  /* 0x000000bcafb9723e */ /* 0x002fe200000000ff */
[----:B------:R-:W-:Y:S03]  /*b990*/  FADD.FTZ R2, R165, R158 ;  /* 0x0000009ea5027221 */ /* 0x000fe60000010000 */
[C---:B------:R-:W-:Y:S01]  /*b9a0*/  HMMA.16816.F32 R96, R132.reuse, R142, R96 ;  /* 0x0000008e8460723c */ /* 0x040fe20000001860 */
[----:B------:R-:W1:Y:S03]  /*b9b0*/  LDSM.16.MT88.4 R140, [R233+0x9800] ;  /* 0x00980000e98c783b */ /* 0x000e660000004200 */
[----:B------:R-:W-:Y:S02]  /*b9c0*/  FADD.FTZ R2, R166, R2 ;  /* 0x00000002a6027221 */ /* 0x000fe40000010000 */
[----:B--2---:R-:W-:Y:S02]  /*b9d0*/  FFMA.FTZ R0, R219, c[0x0][0x2d0], -R172 ;  /* 0x0000b400db007a23 */ /* 0x004fe400000108ac */
[----:B------:R-:W-:Y:S02]  /*b9e0*/  FADD.FTZ R2, R160, R2 ;  /* 0x00000002a0027221 */ /* 0x000fe40000010000 */
[----:B------:R2:W3:Y:S02]  /*b9f0*/  MUFU.EX2 R202, R0 ;  /* 0x0000000000ca7308 */ /* 0x0004e40000000800 */
[----:B------:R-:W-:Y:S04]  /*ba00*/  FADD.FTZ R2, R215, R2 ;  /* 0x00000002d7027221 */ /* 0x000fe80000010000 */
[----:B------:R-:W-:Y:S04]  /*ba10*/  FADD.FTZ R2, R238, R2 ;  /* 0x00000002ee027221 */ /* 0x000fe80000010000 */
[----:B------:R-:W-:Y:S01]  /*ba20*/  FADD.FTZ R2, R237, R2 ;  /* 0x00000002ed027221 */ /* 0x000fe20000010000 */
[C---:B-----5:R-:W-:Y:S03]  /*ba30*/  HMMA.16816.F32 R100, R132.reuse, R136, R100 ;  /* 0x000000888464723c */ /* 0x060fe60000001864 */
[----:B------:R-:W-:Y:S04]  /*ba40*/  FADD.FTZ R2, R204, R2 ;  /* 0x00000002cc027221 */ /* 0x000fe80000010000 */
[----:B----4-:R-:W-:Y:S01]  /*ba50*/  FADD.FTZ R2, R203, R2 ;  /* 0x00000002cb027221 */ /* 0x010fe20000010000 */
[C---:B------:R-:W-:Y:S01]  /*ba60*/  HMMA.16816.F32 R104, R132.reuse, R138, R104 ;  /* 0x0000008a8468723c */ /* 0x040fe20000001868 */
[----:B------:R-:W4:Y:S03]  /*ba70*/  LDSM.16.MT88.4 R136, [R235+0x9800] ;  /* 0x00980000eb88783b */ /* 0x000f260000004200 */
[----:B--2---:R-:W-:Y:S02]  /*ba80*/  FFMA.FTZ R0, R220, c[0x0][0x2d0], -R172 ;  /* 0x0000b400dc007a23 */ /* 0x004fe400000108ac */
[----:B---3--:R-:W-:Y:S02]  /*ba90*/  FADD.FTZ R2, R202, R2 ;  /* 0x00000002ca027221 */ /* 0x008fe40000010000 */
[C---:B-1----:R-:W-:Y:S01]  /*baa0*/  HMMA.16816.F32 R108, R132.reuse, R140, R108 ;  /* 0x0000008c846c723c */ /* 0x042fe2000000186c */
[----:B------:R1:W2:Y:S07]  /*bab0*/  MUFU.EX2 R201, R0 ;  /* 0x0000000000c97308 */ /* 0x0002ae0000000800 */
[C---:B------:R-:W-:Y:S01]  /*bac0*/  HMMA.16816.F32 R112, R132.reuse, R142, R112 ;  /* 0x0000008e8470723c */ /* 0x040fe20000001870 */
[----:B------:R-:W3:Y:S03]  /*bad0*/  LDSM.16.MT88.4 R140, [R234+0x9800] ;  /* 0x00980000ea8c783b */ /* 0x000ee60000004200 */
[----:B-1----:R-:W-:Y:S02]  /*bae0*/  FFMA.FTZ R0, R221, c[0x0][0x2d0], -R172 ;  /* 0x0000b400dd007a23 */ /* 0x002fe400000108ac */
[----:B--2---:R-:W-:Y:S02]  /*baf0*/  FADD.FTZ R2, R201, R2 ;  /* 0x00000002c9027221 */ /* 0x004fe40000010000 */
[----:B------:R1:W2:Y:S01]  /*bb00*/  MUFU.EX2 R196, R0 ;  /* 0x0000000000c47308 */ /* 0x0002a20000000800 */
[C---:B----4-:R-:W-:Y:S08]  /*bb10*/  HMMA.16816.F32 R116, R132.reuse, R136, R116 ;  /* 0x000000888474723c */ /* 0x050ff00000001874 */
[C---:B------:R-:W-:Y:S01]  /*bb20*/  HMMA.16816.F32 R120, R132.reuse, R138, R120 ;  /* 0x0000008a8478723c */ /* 0x040fe20000001878 */
[----:B------:R-:W4:Y:S07]  /*bb30*/  LDSM.16.MT88.4 R136, [R232+0x1000] ;  /* 0x00100000e888783b */ /* 0x000f2e0000004200 */
[C---:B---3--:R-:W-:Y:S04]  /*bb40*/  HMMA.16816.F32 R124, R132.reuse, R140, R124 ;  /* 0x0000008c847c723c */ /* 0x048fe8000000187c */
[----:B-1----:R-:W-:Y:S02]  /*bb50*/  FFMA.FTZ R0, R222, c[0x0][0x2d0], -R172 ;  /* 0x0000b400de007a23 */ /* 0x002fe400000108ac */
[----:B--2---:R-:W-:Y:S02]  /*bb60*/  FADD.FTZ R2, R196, R2 ;  /* 0x00000002c4027221 */ /* 0x004fe40000010000 */
[----:B------:R-:W-:Y:S01]  /*bb70*/  HMMA.16816.F32 R128, R132, R142, R128 ;  /* 0x0000008e8480723c */ /* 0x000fe20000001880 */
[----:B------:R-:W1:Y:S01]  /*bb80*/  LDSM.16.MT88.4 R140, [R233+0x1000] ;  /* 0x00100000e98c783b */ /* 0x000e620000004200 */
[----:B------:R2:W3:Y:S05]  /*bb90*/  MUFU.EX2 R195, R0 ;  /* 0x0000000000c37308 */ /* 0x0004ea0000000800 */
[----:B------:R-:W-:Y:S02]  /*bba0*/  F2FP.PACK_AB R132, R161, R162 ;  /* 0x000000a2a184723e */ /* 0x000fe400000000ff */
[----:B------:R-:W-:Y:S03]  /*bbb0*/  F2FP.PACK_AB R133, R215, R160 ;  /* 0x000000a0d785723e */ /* 0x000fe600000000ff */
[----:B------:R-:W-:Y:S02]  /*bbc0*/  F2FP.PACK_AB R134, R244, R216 ;  /* 0x000000d8f486723e */ /* 0x000fe400000000ff */
[----:B------:R-:W-:Y:S07]  /*bbd0*/  F2FP.PACK_AB R135, R237, R238 ;  /* 0x000000eeed87723e */ /* 0x000fee00000000ff */
[C---:B----4-:R-:W-:Y:S03]  /*bbe0*/  HMMA.16816.F32 R4, R132.reuse, R136, R4 ;  /* 0x000000888404723c */ /* 0x050fe60000001804 */
[----:B--2---:R-:W-:Y:S02]  /*bbf0*/  FFMA.FTZ R0, R223, c[0x0][0x2d0], -R172 ;  /* 0x0000b400df007a23 */ /* 0x004fe400000108ac */
[----:B---3--:R-:W-:Y:S02]  /*bc00*/  FADD.FTZ R2, R195, R2 ;  /* 0x00000002c3027221 */ /* 0x008fe40000010000 */
[----:B------:R2:W3:Y:S01]  /*bc10*/  MUFU.EX2 R194, R0 ;  /* 0x0000000000c27308 */ /* 0x0004e20000000800 */
[C---:B------:R-:W-:Y:S01]  /*bc20*/  HMMA.16816.F32 R8, R132.reuse, R138, R8 ;  /* 0x0000008a8408723c */ /* 0x040fe20000001808 */
[----:B------:R-:W4:Y:S07]  /*bc30*/  LDSM.16.MT88.4 R136, [R234+0x1000] ;  /* 0x00100000ea88783b */ /* 0x000f2e0000004200 */
[C---:B-1----:R-:W-:Y:S08]  /*bc40*/  HMMA.16816.F32 R12, R132.reuse, R140, R12 ;  /* 0x0000008c840c723c */ /* 0x042ff0000000180c */
[C---:B------:R-:W-:Y:S01]  /*bc50*/  HMMA.16816.F32 R16, R132.reuse, R142, R16 ;  /* 0x0000008e8410723c */ /* 0x040fe20000001810 */
[----:B------:R-:W1:Y:S03]  /*bc60*/  LDSM.16.MT88.4 R140, [R232+0x4000] ;  /* 0x00400000e88c783b */ /* 0x000e660000004200 */
[--C-:B--2---:R-:W-:Y:S04]  /*bc70*/  FFMA.FTZ R0, R224, c[0x0][0x2d0], -R172.reuse ;  /* 0x0000b400e0007a23 */ /* 0x104fe800000108ac */
[C---:B------:R-:W-:Y:S01]  /*bc80*/  HMMA.16816.F32 R20, R132.reuse, R144, R20 ;  /* 0x000000908414723c */ /* 0x040fe20000001814 */
[----:B------:R2:W-:Y:S03]  /*bc90*/  MUFU.EX2 R193, R0 ;  /* 0x0000000000c17308 */ /* 0x0005e60000000800 */
[----:B------:R-:W-:Y:S02]  /*bca0*/  FFMA.FTZ R172, R225, c[0x0][0x2d0], -R172 ;  /* 0x0000b400e1ac7a23 */ /* 0x000fe400000108ac */
[----:B---3--:R-:W-:Y:S02]  /*bcb0*/  FADD.FTZ R2, R194, R2 ;  /* 0x00000002c2027221 */ /* 0x008fe40000010000 */
[C---:B------:R-:W-:Y:S01]  /*bcc0*/  HMMA.16816.F32 R24, R132.reuse, R146, R24 ;  /* 0x000000928418723c */ /* 0x040fe20000001818 */
[----:B------:R-:W3:Y:S02]  /*bcd0*/  LDSM.16.MT88.4 R144, [R233+0x4000] ;  /* 0x00400000e990783b */ /* 0x000ee40000004200 */
[----:B------:R-:W5:Y:S05]  /*bce0*/  MUFU.EX2 R172, R172 ;  /* 0x000000ac00ac7308 */ /* 0x000f6a0000000800 */
[C---:B----4-:R-:W-:Y:S08]  /*bcf0*/  HMMA.16816.F32 R28, R132.reuse, R136, R28 ;  /* 0x00000088841c723c */ /* 0x050ff0000000181c */
[C---:B------:R-:W-:Y:S01]  /*bd00*/  HMMA.16816.F32 R32, R132.reuse, R138, R32 ;  /* 0x0000008a8420723c */ /* 0x040fe20000001820 */
[----:B------:R-:W4:Y:S03]  /*bd10*/  LDSM.16.MT88.4 R136, [R235+0x4000] ;  /* 0x00400000eb88783b */ /* 0x000f260000004200 */
[----:B--2---:R-:W-:Y:S04]  /*bd20*/  FADD.FTZ R0, R163, R152 ;  /* 0x00000098a3007221 */ /* 0x004fe80000010000 */
[C---:B-1----:R-:W-:Y:S01]  /*bd30*/  HMMA.16816.F32 R36, R132.reuse, R140, R36 ;  /* 0x0000008c8424723c */ /* 0x042fe20000001824 */
[----:B------:R-:W-:Y:S03]  /*bd40*/  LDSM.16.MT88.4 R152, [R234+0x2000] ;  /* 0x00200000ea98783b */ /* 0x000fe60000004200 */
[----:B-----5:R-:W-:Y:S01]  /*bd50*/  F2FP.PACK_AB R187, R172, R174 ;  /* 0x000000aeacbb723e */ /* 0x020fe200000000ff */
[----:B------:R-:W-:Y:S03]  /*bd60*/  FADD.FTZ R0, R164, R0 ;  /* 0x00000000a4007221 */ /* 0x000fe60000010000 */
[C---:B------:R-:W-:Y:S01]  /*bd70*/  HMMA.16816.F32 R40, R132.reuse, R142, R40 ;  /* 0x0000008e8428723c */ /* 0x040fe20000001828 */
[----:B------:R-:W1:Y:S03]  /*bd80*/  LDSM.16.MT88.4 R140, [R234+0x4000] ;  /* 0x00400000ea8c783b */ /* 0x000e660000004200 */
[----:B------:R-:W-:Y:S04]  /*bd90*/  FADD.FTZ R0, R167, R0 ;  /* 0x00000000a7007221 */ /* 0x000fe80000010000 */
[C---:B---3--:R-:W-:Y:S04]  /*bda0*/  HMMA.16816.F32 R44, R132.reuse, R144, R44 ;  /* 0x00000090842c723c */ /* 0x048fe8000000182c */
[----:B------:R-:W-:Y:S04]  /*bdb0*/  FADD.FTZ R0, R162, R0 ;  /* 0x00000000a2007221 */ /* 0x000fe80000010000 */
[C---:B------:R-:W-:Y:S01]  /*bdc0*/  HMMA.16816.F32 R48, R132.reuse, R146, R48 ;  /* 0x000000928430723c */ /* 0x040fe20000001830 */
[----:B------:R-:W2:Y:S03]  /*bdd0*/  LDSM.16.MT88.4 R144, [R232+0x7000] ;  /* 0x00700000e890783b */ /* 0x000ea60000004200 */
[----:B------:R-:W-:Y:S04]  /*bde0*/  FADD.FTZ R0, R161, R0 ;  /* 0x00000000a1007221 */ /* 0x000fe80000010000 */
[----:B------:R-:W-:Y:S01]  /*bdf0*/  FADD.FTZ R0, R216, R0 ;  /* 0x00000000d8007221 */ /* 0x000fe20000010000 */
[C---:B----4-:R-:W-:Y:S01]  /*be00*/  HMMA.16816.F32 R52, R132.reuse, R136, R52 ;  /* 0x000000888434723c */ /* 0x050fe20000001834 */
[----:B------:R-:W-:Y:S02]  /*be10*/  LDSM.16.MT88.4 R160, [R232+0x5800] ;  /* 0x00580000e8a0783b */ /* 0x000fe40000004200 */
        /* <DEDUP_REMOVED lines=90> */
[----:B------:R-:W-:Y:S02]  /*c3c0*/  F2FP.PACK_AB R132, R200, R199 ;  /* 0x000000c7c884723e */ /* 0x000fe400000000ff */
[----:B------:R-:W-:Y:S03]  /*c3d0*/  F2FP.PACK_AB R134, R197, R198 ;  /* 0x000000c6c586723e */ /* 0x000fe600000000ff */
[----:B------:R-:W-:Y:S02]  /*c3e0*/  F2FP.PACK_AB R133, R195, R196 ;  /* 0x000000c4c385723e */ /* 0x000fe400000000ff */
[C---:B------:R-:W-:Y:S07]  /*c3f0*/  F2FP.PACK_AB R135, R193.reuse, R194 ;  /* 0x000000c2c187723e */ /* 0x040fee00000000ff */
        /* <DEDUP_REMOVED lines=11> */
[----:B------:R-:W-:Y:S07]  /*c4b0*/  LDSM.16.MT88.4 R152, [R233+0x8000] ;  /* 0x00800000e998783b */ /* 0x000fee0000004200 */
        /* <DEDUP_REMOVED lines=11> */
[----:B------:R-:W-:Y:S07]  /*c570*/  LDSM.16.MT88.4 R148, [R233+0xb000] ;  /* 0x00b00000e994783b */ /* 0x000fee0000004200 */
        /* <DEDUP_REMOVED lines=11> */
[----:B------:R-:W-:Y:S07]  /*c630*/  LDSM.16.MT88.4 R144, [R235+0x2800] ;  /* 0x00280000eb90783b */ /* 0x000fee0000004200 */
[C---:B---3--:R-:W-:Y:S08]  /*c640*/  HMMA.16816.F32 R100, R132.reuse, R136, R100 ;  /* 0x000000888464723c */ /* 0x048ff00000001864 */
[C---:B------:R-:W-:Y:S01]  /*c650*/  HMMA.16816.F32 R104, R132.reuse, R138, R104 ;  /* 0x0000008a8468723c */ /* 0x040fe20000001868 */
[----:B------:R-:W2:Y:S07]  /*c660*/  LDSM.16.MT88.4 R136, [R233+0x2800] ;  /* 0x00280000e988783b */ /* 0x000eae0000004200 */
[C---:B------:R-:W-:Y:S08]  /*c670*/  HMMA.16816.F32 R108, R132.reuse, R148, R108 ;  /* 0x00000094846c723c */ /* 0x040ff0000000186c */
[C---:B------:R-:W-:Y:S08]  /*c680*/  HMMA.16816.F32 R112, R132.reuse, R150, R112 ;  /* 0x000000968470723c */ /* 0x040ff00000001870 */
[C---:B----4-:R-:W-:Y:S08]  /*c690*/  HMMA.16816.F32 R116, R132.reuse, R152, R116 ;  /* 0x000000988474723c */ /* 0x050ff00000001874 */
[C---:B------:R-:W-:Y:S01]  /*c6a0*/  HMMA.16816.F32 R120, R132.reuse, R154, R120 ;  /* 0x0000009a8478723c */ /* 0x040fe20000001878 */
[----:B------:R-:W3:Y:S07]  /*c6b0*/  LDSM.16.MT88.4 R152, [R234+0x2800] ;  /* 0x00280000ea98783b */ /* 0x000eee0000004200 */
[C---:B-1----:R-:W-:Y:S08]  /*c6c0*/  HMMA.16816.F32 R124, R132.reuse, R140, R124 ;  /* 0x0000008c847c723c */ /* 0x042ff0000000187c */
[----:B------:R-:W-:Y:S08]  /*c6d0*/  HMMA.16816.F32 R128, R132, R142, R128 ;  /* 0x0000008e8480723c */ /* 0x000ff00000001880 */
[C---:B------:R-:W-:Y:S01]  /*c6e0*/  HMMA.16816.F32 R176, R184.reuse, R180, R4 ;  /* 0x000000b4b8b0723c */ /* 0x040fe20000001804 */
[----:B------:R-:W1:Y:S07]  /*c6f0*/  LDSM.16.MT88.4 R4, [R235+0x5800] ;  /* 0x00580000eb04783b */ /* 0x000e6e0000004200 */
[C---:B------:R-:W-:Y:S01]  /*c700*/  HMMA.16816.F32 R180, R184.reuse, R182, R8 ;  /* 0x000000b6b8b4723c */ /* 0x040fe20000001808 */
[----:B------:R-:W4:Y:S07]  /*c710*/  LDSM.16.MT88.4 R8, [R234+0x5800] ;  /* 0x00580000ea08783b */ /* 0x000f2e0000004200 */
[C---:B--2---:R-:W-:Y:S01]  /*c720*/  HMMA.16816.F32 R132, R184.reuse, R136, R12 ;  /* 0x00000088b884723c */ /* 0x044fe2000000180c */
[----:B------:R-:W2:Y:S07]  /*c730*/  LDSM.16.MT88.4 R12, [R232+0x8800] ;  /* 0x00880000e80c783b */ /* 0x000eae0000004200 */
[C---:B------:R-:W-:Y:S01]  /*c740*/  HMMA.16816.F32 R136, R184.reuse, R138, R16 ;  /* 0x0000008ab888723c */ /* 0x040fe20000001810 */
[----:B------:R-:W5:Y:S07]  /*c750*/  LDSM.16.MT88.4 R16, [R233+0x8800] ;  /* 0x00880000e910783b */ /* 0x000f6e0000004200 */
[C---:B------:R-:W-:Y:S01]  /*c760*/  HMMA.16816.F32 R140, R184.reuse, R144, R20 ;  /* 0x00000090b88c723c */ /* 0x040fe20000001814 */
[----:B------:R-:W1:Y:S07]  /*c770*/  LDSM.16.MT88.4 R20, [R235+0x8800] ;  /* 0x00880000eb14783b */ /* 0x000e6e0000004200 */
[C---:B------:R-:W-:Y:S01]  /*c780*/  HMMA.16816.F32 R144, R184.reuse, R146, R24 ;  /* 0x00000092b890723c */ /* 0x040fe20000001818 */
[----:B------:R-:W1:Y:S07]  /*c790*/  LDSM.16.MT88.4 R24, [R234+0x8800] ;  /* 0x00880000ea18783b */ /* 0x000e6e0000004200 */
        /* <DEDUP_REMOVED lines=15> */
[C---:B-----5:R-:W-:Y:S01]  /*c890*/  HMMA.16816.F32 R76, R184.reuse, R16, R76 ;  /* 0x00000010b84c723c */ /* 0x060fe2000000184c */
[----:B------:R-:W4:Y:S07]  /*c8a0*/  LDL R16, [R1+0x14] ;  /* 0x0000140001107983 */ /* 0x000f2e0000100800 */
        /* <DEDUP_REMOVED lines=10> */
[C---:B--2---:R-:W-:Y:S07]  /*c950*/  HMMA.16816.F32 R116, R184.reuse, R12, R116 ;  /* 0x0000000cb874723c */ /* 0x044fee0000001874 */
[-C--:B------:R-:W-:Y:S01]  /*c960*/  MOV R12, R3.reuse ;  /* 0x00000003000c7202 */ /* 0x080fe20000000f00 */
[C---:B------:R-:W-:Y:S08]  /*c970*/  HMMA.16816.F32 R120, R184.reuse, R14, R120 ;  /* 0x0000000eb878723c */ /* 0x040ff00000001878 */
[C---:B-1----:R-:W-:Y:S07]  /*c980*/  HMMA.16816.F32 R124, R184.reuse, R4, R124 ;  /* 0x00000004b87c723c */ /* 0x042fee000000187c */
[----:B------:R-:W-:Y:S01]  /*c990*/  FADD.FTZ R4, R193, R2 ;  /* 0x00000002c1047221 */ /* 0x000fe20000010000 */
[----:B------:R-:W-:Y:S04]  /*c9a0*/  HMMA.16816.F32 R128, R184, R6, R128 ;  /* 0x00000006b880723c */ /* 0x000fe80000001880 */
[----:B------:R-:W-:Y:S02]  /*c9b0*/  FADD.FTZ R2, R189, R0 ;  /* 0x00000000bd027221 */ /* 0x000fe40000010000 */
[----:B------:R-:W-:Y:S02]  /*c9c0*/  FADD.FTZ R0, R188, R4 ;  /* 0x00000004bc007221 */ /* 0x000fe40000010000 */
[----:B------:R-:W-:Y:S04]  /*c9d0*/  FADD.FTZ R2, R190, R2 ;  /* 0x00000002be027221 */ /* 0x000fe80000010000 */
[----:B------:R-:W-:Y:S01]  /*c9e0*/  FADD.FTZ R0, R175, R0 ;  /* 0x00000000af007221 */ /* 0x000fe20000010000 */
[----:B------:R-:W-:Y:S01]  /*c9f0*/  MOV R175, R3 ;  /* 0x0000000300af7202 */ /* 0x000fe20000000f00 */
[----:B------:R-:W-:Y:S02]  /*ca00*/  FADD.FTZ R2, R191, R2 ;  /* 0x00000002bf027221 */ /* 0x000fe40000010000 */
[----:B------:R-:W-:Y:S01]  /*ca10*/  FADD.FTZ R0, R174, R0 ;  /* 0x00000000ae007221 */ /* 0x000fe20000010000 */
[----:B------:R-:W-:Y:S01]  /*ca20*/  MOV R174, R173 ;  /* 0x000000ad00ae7202 */ /* 0x000fe20000000f00 */
[----:B------:R-:W-:Y:S02]  /*ca30*/  FADD.FTZ R2, R192, R2 ;  /* 0x00000002c0027221 */ /* 0x000fe40000010000 */
[----:B------:R-:W-:Y:S03]  /*ca40*/  FADD.FTZ R0, R172, R0 ;  /* 0x00000000ac007221 */ /* 0x000fe60000010000 */
[----:B------:R1:W-:Y:S04]  /*ca50*/  STL [R1+0x4], R2 ;  /* 0x0000040201007387 */ /* 0x0003e80000100800 */
[----:B------:R1:W-:Y:S01]  /*ca60*/  STL [R1+0x8], R0 ;  /* 0x0000080001007387 */ /* 0x0003e20000100800 */
[C---:B----4-:R-:W-:Y:S02]  /*ca70*/  ISETP.GT.AND P0, PT, R247.reuse, R16, PT ;  /* 0x00000010f700720c */ /* 0x050fe40003f04270 */
[----:B------:R-:W-:Y:S11]  /*ca80*/  IADD3 R247, R247, -0x1, RZ ;  /* 0xfffffffff7f77810 */ /* 0x000ff60007ffe0ff */
[----:B-1----:R-:W-:-:S05]  /*ca90*/  @P0 BRA `(.L_x_1487) ;  /* 0xffffad7000000947 */ /* 0x002fca000383ffff */
.L_x_1476:
[----:B-1----:R-:W-:-:S13]  /*caa0*/  ISETP.GE.AND P0, PT, R247, RZ, PT ;  /* 0x000000fff700720c */ /* 0x002fda0003f06270 */
[----:B------:R-:W-:Y:S05]  /*cab0*/  @!P0 BRA `(.L_x_1488) ;  /* 0x00004a8000008947 */ /* 0x000fea0003800000 */
[----:B------:R-:W-:Y:S02]  /*cac0*/  MOV R175, R12 ;  /* 0x0000000c00af7202 */ /* 0x000fe40000000f00 */
[----:B------:R-:W-:Y:S02]  /*cad0*/  MOV R174, R173 ;  /* 0x000000ad00ae7202 */ /* 0x000fe40000000f00 */
.L_x_1495:
[----:B------:R-:W-:Y:S01]  /*cae0*/  SHF.R.S32.HI R0, RZ, 0x1f, R248 ;  /* 0x0000001fff007819 */ /* 0x000fe200000114f8 */
[----:B------:R-:W2:Y:S01]  /*caf0*/  LDL.64 R6, [R1+0x30] ;  /* 0x0000300001067983 */ /* 0x000ea20000100a00 */
[----:B------:R-:W-:Y:S01]  /*cb00*/  SHF.R.S32.HI R4, RZ, 0x1f, R246 ;  /* 0x0000001fff047819 */ /* 0x000fe200000114f6 */
[----:B------:R-:W-:Y:S04]  /*cb10*/  DEPBAR.LE SB0, 0x0 ;  /* 0x000080000000791a */ /* 0x000fe80000000000 */
[----:B------:R-:W3:Y:S01]  /*cb20*/  LDL R5, [R1+0x3c] ;  /* 0x00003c0001057983 */ /* 0x000ee20000100800 */
[----:B------:R-:W-:Y:S01]  /*cb30*/  IADD3 R13, R245, 0xc0, RZ ;  /* 0x000000c0f50d7810 */ /* 0x000fe20007ffe0ff */
[----:B------:R-:W-:Y:S01]  /*cb40*/  WARPSYNC 0xffffffff ;  /* 0xffffffff00007948 */ /* 0x000fe20003800000 */
[----:B------:R-:W-:Y:S01]  /*cb50*/  IADD3 R238, R228, 0xb800, RZ ;  /* 0x0000b800e4ee7810 */ /* 0x000fe20007ffe0ff */
[----:B------:R-:W-:Y:S01]  /*cb60*/  BAR.SYNC.DEFER_BLOCKING 0x0 ;  /* 0x0000000000007b1d */ /* 0x000fe20000010000 */
[----:B------:R-:W-:Y:S01]  /*cb70*/  SHF.R.S32.HI R13, RZ, 0x1f, R13 ;  /* 0x0000001fff0d7819 */ /* 0x000fe2000001140d */
[----:B------:R-:W-:Y:S01]  /*cb80*/  IMAD R0, R0, c[0x0][0x208], RZ ;  /* 0x0000820000007a24 */ /* 0x000fe200078e02ff */
[----:B------:R-:W-:Y:S01]  /*cb90*/  IADD3 R237, R228, 0xb000, RZ ;  /* 0x0000b000e4ed7810 */ /* 0x000fe20007ffe0ff */
[----:B------:R-:W-:Y:S01]  /*cba0*/  IMAD.WIDE.U32 R2, R248, c[0x0][0x208], RZ ;  /* 0x00008200f8027a25 */ /* 0x000fe200078e00ff */
[C---:B------:R-:W-:Y:S02]  /*cbb0*/  IADD3 R236, R228.reuse, 0xa800, RZ ;  /* 0x0000a800e4ec7810 */ /* 0x040fe40007ffe0ff */
[----:B------:R-:W-:Y:S01]  /*cbc0*/  IADD3 R227, R228, 0xa000, RZ ;  /* 0x0000a000e4e37810 */ /* 0x000fe20007ffe0ff */
[----:B------:R-:W-:Y:S01]  /*cbd0*/  IMAD R0, R248, c[0x0][0x20c], R0 ;  /* 0x00008300f8007a24 */ /* 0x000fe200078e0200 */
[----:B------:R-:W-:Y:S01]  /*cbe0*/  IADD3 R226, R228, 0x9800, RZ ;  /* 0x00009800e4e27810 */ /* 0x000fe20007ffe0ff */
[----:B------:R-:W-:Y:S01]  /*cbf0*/  IMAD R4, R4, c[0x0][0x218], RZ ;  /* 0x0000860004047a24 */ /* 0x000fe200078e02ff */
[C---:B------:R-:W-:Y:S01]  /*cc00*/  IADD3 R225, R228.reuse, 0x9000, RZ ;  /* 0x00009000e4e17810 */ /* 0x040fe20007ffe0ff */
[----:B------:R-:W-:Y:S01]  /*cc10*/  IMAD.IADD R3, R3, 0x1, R0 ;  /* 0x0000000103037824 */ /* 0x000fe200078e0200 */
[----:B------:R-:W-:Y:S01]  /*cc20*/  IADD3 R224, R228, 0x8800, RZ ;  /* 0x00008800e4e07810 */ /* 0x000fe20007ffe0ff */
[----:B------:R-:W-:Y:S01]  /*cc30*/  IMAD R4, R246, c[0x0][0x21c], R4 ;  /* 0x00008700f6047a24 */ /* 0x000fe200078e0204 */
[----:B------:R-:W-:Y:S01]  /*cc40*/  IADD3 R223, R228, 0x8000, RZ ;  /* 0x00008000e4df7810 */ /* 0x000fe20007ffe0ff */
[----:B------:R-:W-:Y:S01]  /*cc50*/  IMAD.WIDE.U32 R2, R246, c[0x0][0x218], R2 ;  /* 0x00008600f6027a25 */ /* 0x000fe200078e0002 */
[C---:B------:R-:W-:Y:S02]  /*cc60*/  IADD3 R222, R228.reuse, 0x7800, RZ ;  /* 0x00007800e4de7810 */ /* 0x040fe40007ffe0ff */
[C---:B------:R-:W-:Y:S01]  /*cc70*/  IADD3 R221, R228.reuse, 0x7000, RZ ;  /* 0x00007000e4dd7810 */ /* 0x040fe20007ffe0ff */
[----:B------:R-:W-:Y:S01]  /*cc80*/  IMAD.SHL.U32 R39, R251, 0x2, RZ ;  /* 0x00000002fb277824 */ /* 0x000fe200078e00ff */
[----:B------:R-:W-:Y:S01]  /*cc90*/  IADD3 R220, R228, 0x6800, RZ ;  /* 0x00006800e4dc7810 */ /* 0x000fe20007ffe0ff */
[----:B------:R-:W-:Y:S01]  /*cca0*/  IMAD.SHL.U32 R37, R252, 0x2, RZ ;  /* 0x00000002fc257824 */ /* 0x000fe200078e00ff */
[C---:B------:R-:W-:Y:S01]  /*ccb0*/  IADD3 R219, R228.reuse, 0x6000, RZ ;  /* 0x00006000e4db7810 */ /* 0x040fe20007ffe0ff */
[----:B------:R1:W4:Y:S01]  /*ccc0*/  LDSM.16.M88.4 R48, [R239] ;  /* 0x00000000ef30783b */ /* 0x0003220000000200 */
[C---:B------:R-:W-:Y:S01]  /*ccd0*/  IADD3 R218, R228.reuse, 0x5800, RZ ;  /* 0x00005800e4da7810 */ /* 0x040fe20007ffe0ff */
[C---:B------:R-:W-:Y:S01]  /*cce0*/  IMAD.SHL.U32 R36, R245.reuse, 0x2, RZ ;  /* 0x00000002f5247824 */ /* 0x040fe200078e00ff */
[C---:B------:R-:W-:Y:S01]  /*ccf0*/  IADD3 R217, R228.reuse, 0x5000, RZ ;  /* 0x00005000e4d97810 */ /* 0x040fe20007ffe0ff */
[----:B------:R1:W1:Y:S01]  /*cd00*/  LDSM.16.M88.4 R8, [R229] ;  /* 0x00000000e508783b */ /* 0x0002620000000200 */
[C---:B------:R-:W-:Y:S02]  /*cd10*/  IADD3 R216, R228.reuse, 0x4800, RZ ;  /* 0x00004800e4d87810 */ /* 0x040fe40007ffe0ff */
[C---:B------:R-:W-:Y:S01]  /*cd20*/  IADD3 R173, R228.reuse, 0x4000, RZ ;  /* 0x00004000e4ad7810 */ /* 0x040fe20007ffe0ff */
[----:B------:R1:W1:Y:S01]  /*cd30*/  LDSM.16.M88.4 R16, [R229+0x800] ;  /* 0x00080000e510783b */ /* 0x0002620000000200 */
[C---:B------:R-:W-:Y:S02]  /*cd40*/  IADD3 R172, R228.reuse, 0x3800, RZ ;  /* 0x00003800e4ac7810 */ /* 0x040fe40007ffe0ff */
[----:B------:R-:W-:Y:S01]  /*cd50*/  IADD3 R0, R228, 0x3000, RZ ;  /* 0x00003000e4007810 */ /* 0x000fe20007ffe0ff */
        /* <DEDUP_REMOVED lines=11> */
[----:B--2---:R-:W-:Y:S02]  /*ce10*/  IADD3 R12, P0, R6, R2, RZ ;  /* 0x00000002060c7210 */ /* 0x004fe40007f1e0ff */
[----:B------:R-:W-:Y:S02]  /*ce20*/  IADD3 R6, R245, 0xc0, RZ ;  /* 0x000000c0f5067810 */ /* 0x000fe40007ffe0ff */
[----:B---3--:R-:W-:Y:S03]  /*ce30*/  IADD3.X R4, R5, R3, R4, P0, !PT ;  /* 0x0000000305047210 */ /* 0x008fe600007fe404 */
[----:B------:R-:W-:Y:S01]  /*ce40*/  IMAD.SHL.U32 R45, R6, 0x2, RZ ;  /* 0x00000002062d7824 */ /* 0x000fe200078e00ff */
[----:B------:R-:W-:Y:S02]  /*ce50*/  SHF.R.S32.HI R5, RZ, 0x1f, R251 ;  /* 0x0000001fff057819 */ /* 0x000fe400000114fb */
[----:B------:R-:W-:Y:S02]  /*ce60*/  LEA R7, P0, R12, c[0x0][0x1f8], 0x1 ;  /* 0x00007e000c077a11 */ /* 0x000fe400078008ff */
[----:B------:R-:W-:Y:S02]  /*ce70*/  SHF.L.U64.HI R20, R6, 0x1, R13 ;  /* 0x0000000106147819 */ /* 0x000fe4000001020d */
[----:B------:R-:W-:Y:S02]  /*ce80*/  SHF.R.S32.HI R6, RZ, 0x1f, R252 ;  /* 0x0000001fff067819 */ /* 0x000fe400000114fc */
[----:B------:R-:W-:Y:S02]  /*ce90*/  SHF.L.U64.HI R15, R251, 0x1, R5 ;  /* 0x00000001fb0f7819 */ /* 0x000fe40000010205 */
[----:B------:R-:W-:Y:S02]  /*cea0*/  SHF.R.S32.HI R5, RZ, 0x1f, R245 ;  /* 0x0000001fff057819 */ /* 0x000fe400000114f5 */
[----:B------:R-:W-:Y:S02]  /*ceb0*/  LEA.HI.X R12, R12, c[0x0][0x1fc], R4, 0x1, P0 ;  /* 0x00007f000c0c7a11 */ /* 0x000fe400000f0c04 */
[----:B------:R-:W-:Y:S02]  /*cec0*/  SHF.L.U64.HI R14, R252, 0x1, R6 ;  /* 0x00000001fc0e7819 */ /* 0x000fe40000010206 */
[----:B------:R-:W-:Y:S01]  /*ced0*/  SHF.L.U64.HI R13, R245, 0x1, R5 ;  /* 0x00000001f50d7819 */ /* 0x000fe20000010205 */
[----:B------:R-:W-:-:S05]  /*cee0*/  BRA.DIV ~URZ, `(.L_x_1489) ;  /* 0x000099227f007947 */ /* 0x000fca000b800000 */
[----:B-1--4-:R1:W2:Y:S02]  /*cef0*/  SHFL.IDX PT, R2, R12, RZ, 0x181f ;  /* 0x00181fff0c027589 */ /* 0x0122a400000e0000 */
.L_x_1544:
[----:B------:R-:W3:Y:S01]  /*cf00*/  SHFL.IDX PT, R6, R7, RZ, 0x181f ;  /* 0x00181fff07067589 */ /* 0x000ee200000e0000 */
[----:B------:R-:W-:Y:S01]  /*cf10*/  ISETP.GE.AND P1, PT, R245, c[0x0][0x1d4], PT ;  /* 0x00007500f5007a0c */ /* 0x000fe20003f26270 */
[----:B------:R-:W-:Y:S01]  /*cf20*/  BSSY B0, `(.L_x_1490) ;  /* 0x00001cb000007945 */ /* 0x000fe20003800000 */
[----:B------:R-:W-:Y:S02]  /*cf30*/  ISETP.GE.AND P5, PT, R252, c[0x0][0x1d4], PT ;  /* 0x00007500fc007a0c */ /* 0x000fe40003fa6270 */
[----:B------:R-:W4:Y:S01]  /*cf40*/  SHFL.IDX PT, R4, R7, 0x1, 0x181f ;  /* 0x00381f0007047f89 */ /* 0x000f2200000e0000 */
[----:B------:R-:W-:Y:S02]  /*cf50*/  ISETP.GE.AND P4, PT, R251, c[0x0][0x1d4], PT ;  /* 0x00007500fb007a0c */ /* 0x000fe40003f86270 */
[----:B------:R-:W-:Y:S02]  /*cf60*/  IADD3 R249, R245, 0xc0, RZ ;  /* 0x000000c0f5f97810 */ /* 0x000fe40007ffe0ff */
[----:B------:R5:W-:Y:S01]  /*cf70*/  SHFL.IDX PT, R3, R7, 0x2, 0x181f ;  /* 0x00581f0007037f89 */ /* 0x000be200000e0000 */
[----:B------:R-:W-:Y:S02]  /*cf80*/  SEL R244, RZ, 0x10, P1 ;  /* 0x00000010fff47807 */ /* 0x000fe40000800000 */
[----:B------:R-:W-:Y:S02]  /*cf90*/  ISETP.GE.AND P3, PT, R249, c[0x0][0x1d4], PT ;  /* 0x00007500f9007a0c */ /* 0x000fe40003f66270 */
[----:B------:R-:W1:Y:S01]  /*cfa0*/  SHFL.IDX PT, R5, R12, 0x1, 0x181f ;  /* 0x00381f000c057f89 */ /* 0x000e6200000e0000 */
[----:B------:R-:W-:Y:S02]  /*cfb0*/  SEL R21, RZ, 0x10, P5 ;  /* 0x00000010ff157807 */ /* 0x000fe40002800000 */
[----:B------:R-:W-:Y:S02]  /*cfc0*/  SEL R46, RZ, 0x10, P4 ;  /* 0x00000010ff2e7807 */ /* 0x000fe40002000000 */
[----:B------:R-:W-:Y:S02]  /*cfd0*/  SEL R47, RZ, 0x10, P3 ;  /* 0x00000010ff2f7807 */ /* 0x000fe40001800000 */
[----:B------:R-:W-:Y:S02]  /*cfe0*/  IADD3 R38, -R46, 0x10, RZ ;  /* 0x000000102e267810 */ /* 0x000fe40007ffe1ff */
[----:B------:R-:W-:Y:S02]  /*cff0*/  IADD3 R44, -R47, 0x10, RZ ;  /* 0x000000102f2c7810 */ /* 0x000fe40007ffe1ff */
[----:B------:R-:W-:Y:S02]  /*d000*/  LOP3.LUT R38, R38, 0xf, RZ, 0xc0, !PT ;  /* 0x0000000f26267812 */ /* 0x000fe400078ec0ff */
[----:B------:R-:W-:Y:S02]  /*d010*/  LOP3.LUT R44, R44, 0xf, RZ, 0xc0, !PT ;  /* 0x0000000f2c2c7812 */ /* 0x000fe400078ec0ff */
[CC--:B---3--:R-:W-:Y:S02]  /*d020*/  IADD3 R28, P0, R6.reuse, R36.reuse, RZ ;  /* 0x00000024061c7210 */ /* 0x0c8fe40007f1e0ff */
[----:B------:R-:W-:Y:S03]  /*d030*/  IADD3 R22, P2, R6, R37, RZ ;  /* 0x0000002506167210 */ /* 0x000fe60007f5e0ff */
[----:B--2---:R-:W-:Y:S01]  /*d040*/  IMAD.X R29, R2, 0x1, R13, P0 ;  /* 0x00000001021d7824 */ /* 0x004fe200000e060d */
[----:B------:R-:W-:Y:S01]  /*d050*/  IADD3 R30, P0, R6, R39, RZ ;  /* 0x00000027061e7210 */ /* 0x000fe20007f1e0ff */
[C---:B------:R-:W-:Y:S01]  /*d060*/  IMAD.X R23, R2.reuse, 0x1, R14, P2 ;  /* 0x0000000102177824 */ /* 0x040fe200010e060e */
[----:B------:R-:W-:Y:S02]  /*d070*/  ISETP.NE.U32.AND P2, PT, R21, RZ, PT ;  /* 0x000000ff1500720c */ /* 0x000fe40003f45070 */
[----:B------:R2:W-:Y:S01]  /*d080*/  LDGSTS.E.BYPASS.LTC128B.128 [R243+0x100], [R28.64], !P1 ;  /* 0x001000001cf37fae */ /* 0x0005e2000c901d46 */
[----:B------:R-:W-:Y:S01]  /*d090*/  IMAD.X R31, R2, 0x1, R15, P0 ;  /* 0x00000001021f7824 */ /* 0x000fe200000e060f */
[----:B------:R-:W-:Y:S03]  /*d0a0*/  IADD3 R6, P0, R6, R45, RZ ;  /* 0x0000002d06067210 */ /* 0x000fe60007f1e0ff */
[----:B------:R4:W-:Y:S02]  /*d0b0*/  LDGSTS.E.BYPASS.LTC128B.128 [R243+0x3100], [R22.64], !P5 ;  /* 0x0310000016f37fae */ /* 0x0009e4000e901d46 */
[----:B-----5:R-:W-:Y:S03]  /*d0c0*/  IMAD.X R7, R2, 0x1, R20, P0 ;  /* 0x0000000102077824 */ /* 0x020fe600000e0614 */
[----:B------:R3:W-:Y:S05]  /*d0d0*/  LDGSTS.E.BYPASS.LTC128B.128 [R243+0x6100], [R30.64], !P4 ;  /* 0x061000001ef37fae */ /* 0x0007ea000e101d46 */
[----:B------:R5:W-:Y:S05]  /*d0e0*/  LDGSTS.E.BYPASS.LTC128B.128 [R243+0x9100], [R6.64], !P3 ;  /* 0x0910000006f37fae */ /* 0x000bea000d901d46 */
[----:B------:R-:W2:Y:S01]  /*d0f0*/  SHFL.IDX PT, R2, R12, 0x2, 0x181f ;  /* 0x00581f000c027f89 */ /* 0x000ea200000e0000 */
[----:B----4-:R-:W-:Y:S05]  /*d100*/  IADD3 R22, P0, R4, R36, RZ ;  /* 0x0000002404167210 */ /* 0x010fea0007f1e0ff */
[C---:B-1----:R-:W-:Y:S01]  /*d110*/  IMAD.X R23, R5.reuse, 0x1, R13, P0 ;  /* 0x0000000105177824 */ /* 0x042fe200000e060d */
[----:B---3--:R-:W-:Y:S04]  /*d120*/  IADD3 R30, -R244, 0x10, RZ ;  /* 0x00000010f41e7810 */ /* 0x008fe80007ffe1ff */
[----:B------:R1:W-:Y:S01]  /*d130*/  LDGSTS.E.BYPASS.LTC128B.128 [R243+0x1100], [R22.64], !P1 ;  /* 0x0110000016f37fae */ /* 0x0003e2000c901d46 */
[----:B-----5:R-:W-:Y:S02]  /*d140*/  IADD3 R6, P0, R4, R37, RZ ;  /* 0x0000002504067210 */ /* 0x020fe40007f1e0ff */
[----:B------:R-:W-:Y:S03]  /*d150*/  LOP3.LUT R30, R30, 0xf, RZ, 0xc0, !PT ;  /* 0x0000000f1e1e7812 */ /* 0x000fe600078ec0ff */
[C---:B------:R-:W-:Y:S01]  /*d160*/  IMAD.X R7, R5.reuse, 0x1, R14, P0 ;  /* 0x0000000105077824 */ /* 0x040fe200000e060e */
[C---:B--2---:R-:W-:Y:S04]  /*d170*/  IADD3 R28, P0, R4.reuse, R45, RZ ;  /* 0x0000002d041c7210 */ /* 0x044fe80007f1e0ff */
[----:B------:R2:W-:Y:S01]  /*d180*/  LDGSTS.E.BYPASS.LTC128B.128 [R243+0x4100], [R6.64], !P5 ;  /* 0x0410000006f37fae */ /* 0x0005e2000e901d46 */
[C---:B------:R-:W-:Y:S01]  /*d190*/  IMAD.X R29, R5.reuse, 0x1, R20, P0 ;  /* 0x00000001051d7824 */ /* 0x040fe200000e0614 */
[----:B-1----:R-:W-:Y:S05]  /*d1a0*/  IADD3 R22, P1, R4, R39, RZ ;  /* 0x0000002704167210 */ /* 0x002fea0007f3e0ff */
[----:B------:R-:W-:Y:S01]  /*d1b0*/  IMAD.X R23, R5, 0x1, R15, P1 ;  /* 0x0000000105177824 */ /* 0x000fe200008e060f */
[-C--:B------:R-:W-:Y:S02]  /*d1c0*/  IADD3 R30, P1, P0, R30, R3.reuse, R36 ;  /* 0x000000031e1e7210 */ /* 0x080fe4000783e024 */
[----:B------:R-:W-:Y:S02]  /*d1d0*/  IADD3 R36, -R21, 0x10, RZ ;  /* 0x0000001015247810 */ /* 0x000fe40007ffe1ff */
[-C--:B------:R-:W-:Y:S01]  /*d1e0*/  IADD3.X R31, RZ, R2.reuse, R13, P1, P0 ;  /* 0x00000002ff1f7210 */ /* 0x080fe20000fe040d */
[C---:B--2---:R-:W-:Y:S01]  /*d1f0*/  HMMA.16816.F32 R4, R48.reuse, R8, RZ ;  /* 0x000000083004723c */ /* 0x044fe200000018ff */
[----:B------:R1:W-:Y:S02]  /*d200*/  LDGSTS.E.BYPASS.LTC128B.128 [R243+0x7100], [R22.64], !P4 ;  /* 0x0710000016f37fae */ /* 0x0003e4000e101d46 */
[----:B------:R-:W-:Y:S03]  /*d210*/  LOP3.LUT R36, R36, 0xf, RZ, 0xc0, !PT ;  /* 0x0000000f24247812 */ /* 0x000fe600078ec0ff */
[----:B------:R2:W-:Y:S01]  /*d220*/  LDGSTS.E.BYPASS.LTC128B.128 [R243+0xa100], [R28.64], !P3 ;  /* 0x0a1000001cf37fae */ /* 0x0005e2000d901d46 */
[-C--:B------:R-:W-:Y:S01]  /*d230*/  IADD3 R36, P1, P0, R36, R3.reuse, R37 ;  /* 0x0000000324247210 */ /* 0x080fe2000783e025 */
[C---:B------:R-:W-:Y:S04]  /*d240*/  HMMA.16816.F32 R8, R48.reuse, R10, RZ ;  /* 0x0000000a3008723c */ /* 0x040fe800000018ff */
[-C--:B------:R-:W-:Y:S02]  /*d250*/  IADD3.X R37, RZ, R2.reuse, R14, P1, P0 ;  /* 0x00000002ff257210 */ /* 0x080fe40000fe040e */
[-C--:B------:R-:W-:Y:S06]  /*d260*/  IADD3 R38, P1, P0, R38, R3.reuse, R39 ;  /* 0x0000000326267210 */ /* 0x080fec000783e027 */
[-C--:B------:R-:W-:Y:S02]  /*d270*/  IADD3.X R39, RZ, R2.reuse, R15, P1, P0 ;  /* 0x00000002ff277210 */ /* 0x080fe40000fe040f */
[C---:B------:R-:W-:Y:S01]  /*d280*/  HMMA.16816.F32 R12, R48.reuse, R16, RZ ;  /* 0x00000010300c723c */ /* 0x040fe200000018ff */
[----:B------:R-:W-:Y:S04]  /*d290*/  IADD3 R44, P1, P0, R44, R3, R45 ;  /* 0x000000032c2c7210 */ /* 0x000fe8000783e02d */
[----:B------:R-:W-:Y:S02]  /*d2a0*/  IADD3.X R45, RZ, R2, R20, P1, P0 ;  /* 0x00000002ff2d7210 */ /* 0x000fe40000fe0414 */
[----:B------:R-:W-:Y:S01]  /*d2b0*/  ISETP.NE.U32.AND P0, PT, R244, RZ, PT ;  /* 0x000000fff400720c */ /* 0x000fe20003f05070 */
[C---:B------:R-:W-:Y:S01]  /*d2c0*/  HMMA.16816.F32 R16, R48.reuse, R18, RZ ;  /* 0x000000123010723c */ /* 0x040fe200000018ff */
[----:B------:R-:W-:Y:S07]  /*d2d0*/  ISETP.NE.U32.AND P1, PT, R46, RZ, PT ;  /* 0x000000ff2e00720c */ /* 0x000fee0003f25070 */
[C---:B-1----:R-:W-:Y:S04]  /*d2e0*/  HMMA.16816.F32 R20, R48.reuse, R24, RZ ;  /* 0x000000183014723c */ /* 0x042fe800000018ff */
[----:B------:R2:W-:Y:S01]  /*d2f0*/  LDGSTS.E.BYPASS.LTC128B.128.ZFILL [R243+0x2100], [R30.64], P0 ;  /* 0x021000001ef37fae */ /* 0x0005e20008141d46 */
[----:B------:R-:W-:Y:S03]  /*d300*/  ISETP.NE.U32.AND P0, PT, R47, RZ, PT ;  /* 0x000000ff2f00720c */ /* 0x000fe60003f05070 */
[C---:B------:R-:W-:Y:S01]  /*d310*/  HMMA.16816.F32 R24, R48.reuse, R26, RZ ;  /* 0x0000001a3018723c */ /* 0x040fe200000018ff */
[----:B------:R1:W-:Y:S05]  /*d320*/  LDGSTS.E.BYPASS.LTC128B.128.ZFILL [R243+0x5100], [R36.64], P2 ;  /* 0x0510000024f37fae */ /* 0x0003ea0009141d46 */
[----:B------:R1:W-:Y:S05]  /*d330*/  LDGSTS.E.BYPASS.LTC128B.128.ZFILL [R243+0x8100], [R38.64], P1 ;  /* 0x0810000026f37fae */ /* 0x0003ea0008941d46 */
[----:B------:R3:W-:Y:S01]  /*d340*/  LDGSTS.E.BYPASS.LTC128B.128.ZFILL [R243+0xb100], [R44.64], P0 ;  /* 0x0b1000002cf37fae */ /* 0x0007e20008141d46 */
[----:B------:R-:W-:Y:S04]  /*d350*/  ISETP.GE.AND P0, PT, R247, 0x1, PT ;  /* 0x00000001f700780c */ /* 0x000fe80003f06270 */
[----:B------:R-:W0:Y:S01]  /*d360*/  LDGDEPBAR ;  /* 0x00000000000079af */ /* 0x000e220000000000 */
[C---:B--2---:R-:W-:Y:S08]  /*d370*/  HMMA.16816.F32 R28, R48.reuse, R32, RZ ;  /* 0x00000020301c723c */ /* 0x044ff000000018ff */
[C---:B------:R-:W-:Y:S08]  /*d380*/  HMMA.16816.F32 R32, R48.reuse, R34, RZ ;  /* 0x000000223020723c */ /* 0x040ff000000018ff */
[C---:B-1----:R-:W-:Y:S08]  /*d390*/  HMMA.16816.F32 R36, R48.reuse, R40, RZ ;  /* 0x000000283024723c */ /* 0x042ff000000018ff */
[C---:B------:R-:W-:Y:S08]  /*d3a0*/  HMMA.16816.F32 R40, R48.reuse, R42, RZ ;  /* 0x0000002a3028723c */ /* 0x040ff000000018ff */
[C---:B---3--:R-:W-:Y:S08]  /*d3b0*/  HMMA.16816.F32 R44, R48.reuse, R184, RZ ;  /* 0x000000b8302c723c */ /* 0x048ff000000018ff */
        /* <DEDUP_REMOVED lines=19> */
[----:B------:R-:W5:Y:S05]  /*d4f0*/  LDSM.16.M88.4 R188, [R231+0x2000] ;  /* 0x00200000e7bc783b */ /* 0x000f6a0000000200 */
[----:B------:R-:W-:Y:S02]  /*d500*/  LDSM.16.M88.4 R212, [R231+0x3000] ;  /* 0x00300000e7d4783b */ /* 0x000fe40000000200 */
[C---:B-1----:R-:W-:Y:S08]  /*d510*/  HMMA.16816.F32 R4, R184.reuse, R192, R4 ;  /* 0x000000c0b804723c */ /* 0x042ff00000001804 */
[C---:B------:R-:W-:Y:S01]  /*d520*/  HMMA.16816.F32 R8, R184.reuse, R194, R8 ;  /* 0x000000c2b808723c */ /* 0x040fe20000001808 */
[----:B------:R-:W-:Y:S07]  /*d530*/  LDSM.16.M88.4 R192, [R241] ;  /* 0x00000000f1c0783b */ /* 0x000fee0000000200 */
[C---:B--2---:R-:W-:Y:S08]  /*d540*/  HMMA.16816.F32 R12, R184.reuse, R196, R12 ;  /* 0x000000c4b80c723c */ /* 0x044ff0000000180c */
[C---:B------:R-:W-:Y:S01]  /*d550*/  HMMA.16816.F32 R16, R184.reuse, R198, R16 ;  /* 0x000000c6b810723c */ /* 0x040fe20000001810 */
[----:B------:R-:W1:Y:S07]  /*d560*/  LDSM.16.M88.4 R196, [R230+-0x9000] ;  /* 0xff700000e6c4783b */ /* 0x000e6e0000000200 */
[C---:B---3--:R-:W-:Y:S08]  /*d570*/  HMMA.16816.F32 R20, R184.reuse, R200, R20 ;  /* 0x000000c8b814723c */ /* 0x048ff00000001814 */
[C---:B------:R-:W-:Y:S01]  /*d580*/  HMMA.16816.F32 R24, R184.reuse, R202, R24 ;  /* 0x000000cab818723c */ /* 0x040fe20000001818 */
[----:B------:R-:W2:Y:S07]  /*d590*/  LDSM.16.M88.4 R200, [R230+-0x8800] ;  /* 0xff780000e6c8783b */ /* 0x000eae0000000200 */
[C---:B----4-:R-:W-:Y:S08]  /*d5a0*/  HMMA.16816.F32 R28, R184.reuse, R204, R28 ;  /* 0x000000ccb81c723c */ /* 0x050ff0000000181c */
[C---:B------:R-:W-:Y:S01]  /*d5b0*/  HMMA.16816.F32 R32, R184.reuse, R206, R32 ;  /* 0x000000ceb820723c */ /* 0x040fe20000001820 */
[----:B------:R-:W3:Y:S07]  /*d5c0*/  LDSM.16.M88.4 R204, [R230+-0x8000] ;  /* 0xff800000e6cc783b */ /* 0x000eee0000000200 */
[C---:B-----5:R-:W-:Y:S08]  /*d5d0*/  HMMA.16816.F32 R36, R184.reuse, R188, R36 ;  /* 0x000000bcb824723c */ /* 0x060ff00000001824 */
[C---:B------:R-:W-:Y:S01]  /*d5e0*/  HMMA.16816.F32 R40, R184.reuse, R190, R40 ;  /* 0x000000beb828723c */ /* 0x040fe20000001828 */
[----:B------:R-:W4:Y:S07]  /*d5f0*/  LDSM.16.M88.4 R188, [R230+-0x7800] ;  /* 0xff880000e6bc783b */ /* 0x000f2e0000000200 */
[C---:B------:R-:W-:Y:S08]  /*d600*/  HMMA.16816.F32 R44, R184.reuse, R208, R44 ;  /* 0x000000d0b82c723c */ /* 0x040ff0000000182c */
[----:B------:R-:W-:Y:S01]  /*d610*/  HMMA.16816.F32 R48, R184, R210, R48 ;  /* 0x000000d2b830723c */ /* 0x000fe20000001830 */
[----:B------:R-:W5:Y:S05]  /*d620*/  LDSM.16.M88.4 R184, [R230+-0x7000] ;  /* 0xff900000e6b8783b */ /* 0x000f6a0000000200 */
[----:B------:R-:W-:Y:S02]  /*d630*/  LDSM.16.M88.4 R208, [R229+0x3000] ;  /* 0x00300000e5d0783b */ /* 0x000fe40000000200 */
[C---:B-1----:R-:W-:Y:S08]  /*d640*/  HMMA.16816.F32 R4, R192.reuse, R196, R4 ;  /* 0x000000c4c004723c */ /* 0x042ff00000001804 */
[C---:B------:R-:W-:Y:S01]  /*d650*/  HMMA.16816.F32 R8, R192.reuse, R198, R8 ;  /* 0x000000c6c008723c */ /* 0x040fe20000001808 */
[----:B------:R-:W1:Y:S07]  /*d660*/  LDSM.16.M88.4 R196, [R230+-0x6800] ;  /* 0xff980000e6c4783b */ /* 0x000e6e0000000200 */
        /* <DEDUP_REMOVED lines=8> */
[----:B------:R-:W4:Y:S07]  /*d6f0*/  LDSM.16.M88.4 R188, [R229+0x4000] ;  /* 0x00400000e5bc783b */ /* 0x000f2e0000000200 */
[C---:B-----5:R-:W-:Y:S08]  /*d700*/  HMMA.16816.F32 R36, R192.reuse, R184, R36 ;  /* 0x000000b8c024723c */ /* 0x060ff00000001824 */
[C---:B------:R-:W-:Y:S01]  /*d710*/  HMMA.16816.F32 R40, R192.reuse, R186, R40 ;  /* 0x000000bac028723c */ /* 0x040fe20000001828 */
[----:B------:R-:W5:Y:S07]  /*d720*/  LDSM.16.M88.4 R184, [R229+0x4800] ;  /* 0x00480000e5b8783b */ /* 0x000f6e0000000200 */
[C---:B-1----:R-:W-:Y:S08]  /*d730*/  HMMA.16816.F32 R44, R192.reuse, R196, R44 ;  /* 0x000000c4c02c723c */ /* 0x042ff0000000182c */
[----:B------:R-:W-:Y:S01]  /*d740*/  HMMA.16816.F32 R48, R192, R198, R48 ;  /* 0x000000c6c030723c */ /* 0x000fe20000001830 */
[----:B------:R-:W1:Y:S05]  /*d750*/  LDSM.16.M88.4 R192, [R229+0x5000] ;  /* 0x00500000e5c0783b */ /* 0x000e6a0000000200 */
[----:B------:R-:W1:Y:S02]  /*d760*/  LDSM.16.M88.4 R196, [R229+0x5800] ;  /* 0x00580000e5c4783b */ /* 0x000e640000000200 */
[C---:B--2---:R-:W-:Y:S08]  /*d770*/  HMMA.16816.F32 R4, R200.reuse, R208, R4 ;  /* 0x000000d0c804723c */ /* 0x044ff00000001804 */
[C---:B------:R-:W-:Y:S01]  /*d780*/  HMMA.16816.F32 R8, R200.reuse, R210, R8 ;  /* 0x000000d2c808723c */ /* 0x040fe20000001808 */
[----:B------:R-:W-:Y:S07]  /*d790*/  LDSM.16.M88.4 R208, [R0] ;  /* 0x0000000000d0783b */ /* 0x000fee0000000200 */
[C---:B---3--:R-:W-:Y:S08]  /*d7a0*/  HMMA.16816.F32 R12, R200.reuse, R204, R12 ;  /* 0x000000ccc80c723c */ /* 0x048ff0000000180c */
[C---:B------:R-:W-:Y:S01]  /*d7b0*/  HMMA.16816.F32 R16, R200.reuse, R206, R16 ;  /* 0x000000cec810723c */ /* 0x040fe20000001810 */
[----:B------:R-:W2:Y:S07]  /*d7c0*/  LDSM.16.M88.4 R204, [R240+0x4000] ;  /* 0x00400000f0cc783b */ /* 0x000eae0000000200 */
[C---:B----4-:R-:W-:Y:S08]  /*d7d0*/  HMMA.16816.F32 R20, R200.reuse, R188, R20 ;  /* 0x000000bcc814723c */ /* 0x050ff00000001814 */
[C---:B------:R-:W-:Y:S01]  /*d7e0*/  HMMA.16816.F32 R24, R200.reuse, R190, R24 ;  /* 0x000000bec818723c */ /* 0x040fe20000001818 */
[----:B------:R-:W3:Y:S07]  /*d7f0*/  LDSM.16.M88.4 R188, [R172] ;  /* 0x00000000acbc783b */ /* 0x000eee0000000200 */
[C---:B-----5:R-:W-:Y:S08]  /*d800*/  HMMA.16816.F32 R28, R200.reuse, R184, R28 ;  /* 0x000000b8c81c723c */ /* 0x060ff0000000181c */
[C---:B------:R-:W-:Y:S01]  /*d810*/  HMMA.16816.F32 R32, R200.reuse, R186, R32 ;  /* 0x000000bac820723c */ /* 0x040fe20000001820 */
[----:B------:R-:W4:Y:S07]  /*d820*/  LDSM.16.M88.4 R184, [R173] ;  /* 0x00000000adb8783b */ /* 0x000f2e0000000200 */
[C---:B-1----:R-:W-:Y:S08]  /*d830*/  HMMA.16816.F32 R36, R200.reuse, R192, R36 ;  /* 0x000000c0c824723c */ /* 0x042ff00000001824 */
[C---:B------:R-:W-:Y:S01]  /*d840*/  HMMA.16816.F32 R40, R200.reuse, R194, R40 ;  /* 0x000000c2c828723c */ /* 0x040fe20000001828 */
[----:B------:R-:W1:Y:S07]  /*d850*/  LDSM.16.M88.4 R192, [R216] ;  /* 0x00000000d8c0783b */ /* 0x000e6e0000000200 */
[C---:B------:R-:W-:Y:S08]  /*d860*/  HMMA.16816.F32 R44, R200.reuse, R196, R44 ;  /* 0x000000c4c82c723c */ /* 0x040ff0000000182c */
[----:B------:R-:W-:Y:S01]  /*d870*/  HMMA.16816.F32 R48, R200, R198, R48 ;  /* 0x000000c6c830723c */ /* 0x000fe20000001830 */
[----:B------:R-:W5:Y:S05]  /*d880*/  LDSM.16.M88.4 R196, [R217] ;  /* 0x00000000d9c4783b */ /* 0x000f6a0000000200 */
[----:B------:R-:W1:Y:S02]  /*d890*/  LDSM.16.M88.4 R200, [R218] ;  /* 0x00000000dac8783b */ /* 0x000e640000000200 */
        /* <DEDUP_REMOVED lines=12> */
[C---:B-----5:R-:W-:Y:S08]  /*d960*/  HMMA.16816.F32 R36, R204.reuse, R196, R36 ;  /* 0x000000c4cc24723c */ /* 0x060ff00000001824 */
[C---:B------:R-:W-:Y:S01]  /*d970*/  HMMA.16816.F32 R40, R204.reuse, R198, R40 ;  /* 0x000000c6cc28723c */ /* 0x040fe20000001828 */
[----:B------:R-:W5:Y:S07]  /*d980*/  LDSM.16.M88.4 R196, [R231+0x5000] ;  /* 0x00500000e7c4783b */ /* 0x000f6e0000000200 */
[C---:B------:R-:W-:Y:S08]  /*d990*/  HMMA.16816.F32 R44, R204.reuse, R200, R44 ;  /* 0x000000c8cc2c723c */ /* 0x040ff0000000182c */
[----:B------:R-:W-:Y:S01]  /*d9a0*/  HMMA.16816.F32 R48, R204, R202, R48 ;  /* 0x000000cacc30723c */ /* 0x000fe20000001830 */
[----:B------:R-:W1:Y:S05]  /*d9b0*/  LDSM.16.M88.4 R200, [R231+0x5800] ;  /* 0x00580000e7c8783b */ /* 0x000e6a0000000200 */
[----:B------:R-:W-:Y:S02]  /*d9c0*/  LDSM.16.M88.4 R204, [R241+0x4000] ;  /* 0x00400000f1cc783b */ /* 0x000fe40000000200 */
[C---:B--2---:R-:W-:Y:S08]  /*d9d0*/  HMMA.16816.F32 R4, R208.reuse, R212, R4 ;  /* 0x000000d4d004723c */ /* 0x044ff00000001804 */
[C---:B------:R-:W-:Y:S01]  /*d9e0*/  HMMA.16816.F32 R8, R208.reuse, R214, R8 ;  /* 0x000000d6d008723c */ /* 0x040fe20000001808 */
[----:B------:R-:W2:Y:S07]  /*d9f0*/  LDSM.16.M88.4 R212, [R230+-0x6000] ;  /* 0xffa00000e6d4783b */ /* 0x000eae0000000200 */
[C---:B---3--:R-:W-:Y:S08]  /*da00*/  HMMA.16816.F32 R12, R208.reuse, R188, R12 ;  /* 0x000000bcd00c723c */ /* 0x048ff0000000180c */
[C---:B------:R-:W-:Y:S01]  /*da10*/  HMMA.16816.F32 R16, R208.reuse, R190, R16 ;  /* 0x000000bed010723c */ /* 0x040fe20000001810 */
[----:B------:R-:W3:Y:S07]  /*da20*/  LDSM.16.M88.4 R188, [R230+-0x5800] ;  /* 0xffa80000e6bc783b */ /* 0x000eee0000000200 */
[C---:B----4-:R-:W-:Y:S08]  /*da30*/  HMMA.16816.F32 R20, R208.reuse, R184, R20 ;  /* 0x000000b8d014723c */ /* 0x050ff00000001814 */
[C---:B------:R-:W-:Y:S01]  /*da40*/  HMMA.16816.F32 R24, R208.reuse, R186, R24 ;  /* 0x000000bad018723c */ /* 0x040fe20000001818 */
[----:B------:R-:W4:Y:S07]  /*da50*/  LDSM.16.M88.4 R184, [R230+-0x5000] ;  /* 0xffb00000e6b8783b */ /* 0x000f2e0000000200 */
[C---:B-1----:R-:W-:Y:S08]  /*da60*/  HMMA.16816.F32 R28, R208.reuse, R192, R28 ;  /* 0x000000c0d01c723c */ /* 0x042ff0000000181c */
[C---:B------:R-:W-:Y:S01]  /*da70*/  HMMA.16816.F32 R32, R208.reuse, R194, R32 ;  /* 0x000000c2d020723c */ /* 0x040fe20000001820 */
[----:B------:R-:W1:Y:S07]  /*da80*/  LDSM.16.M88.4 R192, [R230+-0x4800] ;  /* 0xffb80000e6c0783b */ /* 0x000e6e0000000200 */
[C---:B-----5:R-:W-:Y:S08]  /*da90*/  HMMA.16816.F32 R36, R208.reuse, R196, R36 ;  /* 0x000000c4d024723c */ /* 0x060ff00000001824 */
[C---:B------:R-:W-:Y:S01]  /*daa0*/  HMMA.16816.F32 R40, R208.reuse, R198, R40 ;  /* 0x000000c6d028723c */ /* 0x040fe20000001828 */
[----:B------:R-:W5:Y:S07]  /*dab0*/  LDSM.16.M88.4 R196, [R230+-0x4000] ;  /* 0xffc00000e6c4783b */ /* 0x000f6e0000000200 */
[C---:B------:R-:W-:Y:S08]  /*dac0*/  HMMA.16816.F32 R44, R208.reuse, R200, R44 ;  /* 0x000000c8d02c723c */ /* 0x040ff0000000182c */
[----:B------:R-:W-:Y:S01]  /*dad0*/  HMMA.16816.F32 R48, R208, R202, R48 ;  /* 0x000000cad030723c */ /* 0x000fe20000001830 */
[----:B------:R-:W-:Y:S05]  /*dae0*/  LDSM.16.M88.4 R200, [R239+0x8000] ;  /* 0x00800000efc8783b */ /* 0x000fea0000000200 */
[----:B------:R-:W-:Y:S02]  /*daf0*/  LDSM.16.M88.4 R208, [R229+0x6000] ;  /* 0x00600000e5d0783b */ /* 0x000fe40000000200 */
[C---:B--2---:R-:W-:Y:S08]  /*db00*/  HMMA.16816.F32 R4, R204.reuse, R212, R4 ;  /* 0x000000d4cc04723c */ /* 0x044ff00000001804 */
[C---:B------:R-:W-:Y:S01]  /*db10*/  HMMA.16816.F32 R8, R204.reuse, R214, R8 ;  /* 0x000000d6cc08723c */ /* 0x040fe20000001808 */
[----:B------:R-:W-:Y:S05]  /*db20*/  LDSM.16.M88.4 R212, [R219] ;  /* 0x00000000dbd4783b */ /* 0x000fea0000000200 */
[----:B------:R-:W-:Y:S02]  /*db30*/  LDSM.16.M88.4 R216, [R220] ;  /* 0x00000000dcd8783b */ /* 0x000fe40000000200 */
[C---:B---3--:R-:W-:Y:S08]  /*db40*/  HMMA.16816.F32 R12, R204.reuse, R188, R12 ;  /* 0x000000bccc0c723c */ /* 0x048ff0000000180c */
[C---:B------:R-:W-:Y:S01]  /*db50*/  HMMA.16816.F32 R16, R204.reuse, R190, R16 ;  /* 0x000000becc10723c */ /* 0x040fe20000001810 */
[----:B------:R-:W2:Y:S07]  /*db60*/  LDSM.16.M88.4 R188, [R230+-0x3800] ;  /* 0xffc80000e6bc783b */ /* 0x000eae0000000200 */
[C---:B----4-:R-:W-:Y:S08]  /*db70*/  HMMA.16816.F32 R20, R204.reuse, R184, R20 ;  /* 0x000000b8cc14723c */ /* 0x050ff00000001814 */
[C---:B------:R-:W-:Y:S01]  /*db80*/  HMMA.16816.F32 R24, R204.reuse, R186, R24 ;  /* 0x000000bacc18723c */ /* 0x040fe20000001818 */
[----:B------:R-:W3:Y:S07]  /*db90*/  LDSM.16.M88.4 R184, [R229+0x6800] ;  /* 0x00680000e5b8783b */ /* 0x000eee0000000200 */
[C---:B-1----:R-:W-:Y:S08]  /*dba0*/  HMMA.16816.F32 R28, R204.reuse, R192, R28 ;  /* 0x000000c0cc1c723c */ /* 0x042ff0000000181c */
[C---:B------:R-:W-:Y:S01]  /*dbb0*/  HMMA.16816.F32 R32, R204.reuse, R194, R32 ;  /* 0x000000c2cc20723c */ /* 0x040fe20000001820 */
[----:B------:R-:W1:Y:S07]  /*dbc0*/  LDSM.16.M88.4 R192, [R229+0x7000] ;  /* 0x00700000e5c0783b */ /* 0x000e6e0000000200 */
[C---:B-----5:R-:W-:Y:S08]  /*dbd0*/  HMMA.16816.F32 R36, R204.reuse, R196, R36 ;  /* 0x000000c4cc24723c */ /* 0x060ff00000001824 */
[C---:B------:R-:W-:Y:S01]  /*dbe0*/  HMMA.16816.F32 R40, R204.reuse, R198, R40 ;  /* 0x000000c6cc28723c */ /* 0x040fe20000001828 */
[----:B------:R-:W4:Y:S07]  /*dbf0*/  LDSM.16.M88.4 R196, [R229+0x7800] ;  /* 0x00780000e5c4783b */ /* 0x000f2e0000000200 */
[C---:B--2---:R-:W-:Y:S08]  /*dc00*/  HMMA.16816.F32 R44, R204.reuse, R188, R44 ;  /* 0x000000bccc2c723c */ /* 0x044ff0000000182c */
[----:B------:R-:W-:Y:S01]  /*dc10*/  HMMA.16816.F32 R48, R204, R190, R48 ;  /* 0x000000becc30723c */ /* 0x000fe20000001830 */
[----:B------:R-:W2:Y:S05]  /*dc20*/  LDSM.16.M88.4 R188, [R229+0x8000] ;  /* 0x00800000e5bc783b */ /* 0x000eaa0000000200 */
[----:B------:R-:W5:Y:S02]  /*dc30*/  LDSM.16.M88.4 R204, [R229+0x8800] ;  /* 0x00880000e5cc783b */ /* 0x000f640000000200 */
[C---:B------:R-:W-:Y:S08]  /*dc40*/  HMMA.16816.F32 R4, R200.reuse, R208, R4 ;  /* 0x000000d0c804723c */ /* 0x040ff00000001804 */
[C---:B------:R-:W-:Y:S01]  /*dc50*/  HMMA.16816.F32 R8, R200.reuse, R210, R8 ;  /* 0x000000d2c808723c */ /* 0x040fe20000001808 */
[----:B------:R-:W2:Y:S07]  /*dc60*/  LDSM.16.M88.4 R208, [R240+0x8000] ;  /* 0x00800000f0d0783b */ /* 0x000eae0000000200 */
[C---:B---3--:R-:W-:Y:S08]  /*dc70*/  HMMA.16816.F32 R12, R200.reuse, R184, R12 ;  /* 0x000000b8c80c723c */ /* 0x048ff0000000180c */
[C---:B------:R-:W-:Y:S01]  /*dc80*/  HMMA.16816.F32 R16, R200.reuse, R186, R16 ;  /* 0x000000bac810723c */ /* 0x040fe20000001810 */
[----:B------:R-:W3:Y:S07]  /*dc90*/  LDSM.16.M88.4 R184, [R221] ;  /* 0x00000000ddb8783b */ /* 0x000eee0000000200 */
[C---:B-1----:R-:W-:Y:S08]  /*dca0*/  HMMA.16816.F32 R20, R200.reuse, R192, R20 ;  /* 0x000000c0c814723c */ /* 0x042ff00000001814 */
[C---:B------:R-:W-:Y:S01]  /*dcb0*/  HMMA.16816.F32 R24, R200.reuse, R194, R24 ;  /* 0x000000c2c818723c */ /* 0x040fe20000001818 */
[----:B------:R-:W1:Y:S05]  /*dcc0*/  LDSM.16.M88.4 R192, [R222] ;  /* 0x00000000dec0783b */ /* 0x000e6a0000000200 */
[----:B------:R-:W1:Y:S02]  /*dcd0*/  LDSM.16.M88.4 R220, [R223] ;  /* 0x00000000dfdc783b */ /* 0x000e640000000200 */
[C---:B----4-:R-:W-:Y:S08]  /*dce0*/  HMMA.16816.F32 R28, R200.reuse, R196, R28 ;  /* 0x000000c4c81c723c */ /* 0x050ff0000000181c */
[C---:B------:R-:W-:Y:S01]  /*dcf0*/  HMMA.16816.F32 R32, R200.reuse, R198, R32 ;  /* 0x000000c6c820723c */ /* 0x040fe20000001820 */
[----:B------:R-:W4:Y:S07]  /*dd00*/  LDSM.16.M88.4 R196, [R224] ;  /* 0x00000000e0c4783b */ /* 0x000f2e0000000200 */
[C---:B--2---:R-:W-:Y:S08]  /*dd10*/  HMMA.16816.F32 R36, R200.reuse, R188, R36 ;  /* 0x000000bcc824723c */ /* 0x044ff00000001824 */
[C---:B------:R-:W-:Y:S01]  /*dd20*/  HMMA.16816.F32 R40, R200.reuse, R190, R40 ;  /* 0x000000bec828723c */ /* 0x040fe20000001828 */
[----:B------:R-:W-:Y:S07]  /*dd30*/  LDSM.16.M88.4 R188, [R242+0x8000] ;  /* 0x00800000f2bc783b */ /* 0x000fee0000000200 */
[C---:B-----5:R-:W-:Y:S08]  /*dd40*/  HMMA.16816.F32 R44, R200.reuse, R204, R44 ;  /* 0x000000ccc82c723c */ /* 0x060ff0000000182c */
[----:B------:R-:W-:Y:S01]  /*dd50*/  HMMA.16816.F32 R48, R200, R206, R48 ;  /* 0x000000cec830723c */ /* 0x000fe20000001830 */
[----:B------:R-:W2:Y:S05]  /*dd60*/  LDSM.16.M88.4 R200, [R231+0x6000] ;  /* 0x00600000e7c8783b */ /* 0x000eaa0000000200 */
[----:B------:R-:W5:Y:S02]  /*dd70*/  LDSM.16.M88.4 R204, [R231+0x6800] ;  /* 0x00680000e7cc783b */ /* 0x000f640000000200 */
[C---:B------:R-:W-:Y:S08]  /*dd80*/  HMMA.16816.F32 R4, R208.reuse, R212, R4 ;  /* 0x000000d4d004723c */ /* 0x040ff00000001804 */
[C---:B------:R-:W-:Y:S01]  /*dd90*/  HMMA.16816.F32 R8, R208.reuse, R214, R8 ;  /* 0x000000d6d008723c */ /* 0x040fe20000001808 */
[----:B------:R-:W-:Y:S07]  /*dda0*/  LDSM.16.M88.4 R212, [R231+0x8000] ;  /* 0x00800000e7d4783b */ /* 0x000fee0000000200 */
[C---:B------:R-:W-:Y:S08]  /*ddb0*/  HMMA.16816.F32 R12, R208.reuse, R216, R12 ;  /* 0x000000d8d00c723c */ /* 0x040ff0000000180c */
[C---:B------:R-:W-:Y:S01]  /*ddc0*/  HMMA.16816.F32 R16, R208.reuse, R218, R16 ;  /* 0x000000dad010723c */ /* 0x040fe20000001810 */
[----:B------:R-:W-:Y:S07]  /*ddd0*/  LDSM.16.M88.4 R216, [R230+-0x3000] ;  /* 0xffd00000e6d8783b */ /* 0x000fee0000000200 */
        /* <DEDUP_REMOVED lines=8> */
[----:B------:R-:W-:Y:S07]  /*de60*/  LDSM.16.M88.4 R220, [R230+-0x2800] ;  /* 0xffd80000e6dc783b */ /* 0x000fee0000000200 */
[C---:B----4-:R-:W-:Y:S08]  /*de70*/  HMMA.16816.F32 R44, R208.reuse, R196, R44 ;  /* 0x000000c4d02c723c */ /* 0x050ff0000000182c */
[----:B------:R-:W-:Y:S01]  /*de80*/  HMMA.16816.F32 R48, R208, R198, R48 ;  /* 0x000000c6d030723c */ /* 0x000fe20000001830 */
[----:B------:R-:W4:Y:S05]  /*de90*/  LDSM.16.M88.4 R196, [R231+0x8800] ;  /* 0x00880000e7c4783b */ /* 0x000f2a0000000200 */
[----:B------:R-:W1:Y:S02]  /*dea0*/  LDSM.16.M88.4 R208, [R241+0x8000] ;  /* 0x00800000f1d0783b */ /* 0x000e640000000200 */
[C---:B--2---:R-:W-:Y:S08]  /*deb0*/  HMMA.16816.F32 R4, R188.reuse, R200, R4 ;  /* 0x000000c8bc04723c */ /* 0x044ff00000001804 */
[C---:B------:R-:W-:Y:S01]  /*dec0*/  HMMA.16816.F32 R8, R188.reuse, R202, R8 ;  /* 0x000000cabc08723c */ /* 0x040fe20000001808 */
[----:B------:R-:W2:Y:S07]  /*ded0*/  LDSM.16.M88.4 R200, [R230+-0x2000] ;  /* 0xffe00000e6c8783b */ /* 0x000eae0000000200 */
[C---:B-----5:R-:W-:Y:S08]  /*dee0*/  HMMA.16816.F32 R12, R188.reuse, R204, R12 ;  /* 0x000000ccbc0c723c */ /* 0x060ff0000000180c */
[C---:B------:R-:W-:Y:S01]  /*def0*/  HMMA.16816.F32 R16, R188.reuse, R206, R16 ;  /* 0x000000cebc10723c */ /* 0x040fe20000001810 */
[----:B------:R-:W-:Y:S07]  /*df00*/  LDSM.16.M88.4 R204, [R229+0x9000] ;  /* 0x00900000e5cc783b */ /* 0x000fee0000000200 */
[C---:B---3--:R-:W-:Y:S08]  /*df10*/  HMMA.16816.F32 R20, R188.reuse, R184, R20 ;  /* 0x000000b8bc14723c */ /* 0x048ff00000001814 */
[C---:B------:R-:W-:Y:S01]  /*df20*/  HMMA.16816.F32 R24, R188.reuse, R186, R24 ;  /* 0x000000babc18723c */ /* 0x040fe20000001818 */
[----:B------:R-:W3:Y:S07]  /*df30*/  LDSM.16.M88.4 R184, [R230+-0x1800] ;  /* 0xffe80000e6b8783b */ /* 0x000eee0000000200 */
[C---:B-1----:R-:W-:Y:S08]  /*df40*/  HMMA.16816.F32 R28, R188.reuse, R192, R28 ;  /* 0x000000c0bc1c723c */ /* 0x042ff0000000181c */
[C---:B------:R-:W-:Y:S01]  /*df50*/  HMMA.16816.F32 R32, R188.reuse, R194, R32 ;  /* 0x000000c2bc20723c */ /* 0x040fe20000001820 */
[----:B------:R-:W-:Y:S07]  /*df60*/  LDSM.16.M88.4 R192, [R230+-0x800] ;  /* 0xfff80000e6c0783b */ /* 0x000fee0000000200 */
[C---:B------:R-:W-:Y:S08]  /*df70*/  HMMA.16816.F32 R36, R188.reuse, R212, R36 ;  /* 0x000000d4bc24723c */ /* 0x040ff00000001824 */
[C---:B------:R-:W-:Y:S01]  /*df80*/  HMMA.16816.F32 R40, R188.reuse, R214, R40 ;  /* 0x000000d6bc28723c */ /* 0x040fe20000001828 */
[----:B------:R-:W-:Y:S07]  /*df90*/  LDSM.16.M88.4 R212, [R229+0x9800] ;  /* 0x00980000e5d4783b */ /* 0x000fee0000000200 */
[C---:B----4-:R-:W-:Y:S08]  /*dfa0*/  HMMA.16816.F32 R44, R188.reuse, R196, R44 ;  /* 0x000000c4bc2c723c */ /* 0x050ff0000000182c */
[----:B------:R-:W-:Y:S01]  /*dfb0*/  HMMA.16816.F32 R48, R188, R198, R48 ;  /* 0x000000c6bc30723c */ /* 0x000fe20000001830 */
[----:B------:R-:W1:Y:S05]  /*dfc0*/  LDSM.16.M88.4 R188, [R230+-0x1000] ;  /* 0xfff00000e6bc783b */ /* 0x000e6a0000000200 */
[----:B------:R-:W4:Y:S02]  /*dfd0*/  LDSM.16.M88.4 R196, [R239+0xc000] ;  /* 0x00c00000efc4783b */ /* 0x000f240000000200 */
        /* <DEDUP_REMOVED lines=17> */
[----:B------:R-:W1:Y:S05]  /*e0f0*/  LDSM.16.M88.4 R192, [R225] ;  /* 0x00000000e1c0783b */ /* 0x000e6a0000000200 */
[----:B------:R-:W-:Y:S02]  /*e100*/  LDSM.16.M88.4 R208, [R236] ;  /* 0x00000000ecd0783b */ /* 0x000fe40000000200 */
[C---:B----4-:R-:W-:Y:S08]  /*e110*/  HMMA.16816.F32 R4, R196.reuse, R204, R4 ;  /* 0x000000ccc404723c */ /* 0x050ff00000001804 */
[C---:B------:R-:W-:Y:S01]  /*e120*/  HMMA.16816.F32 R8, R196.reuse, R206, R8 ;  /* 0x000000cec408723c */ /* 0x040fe20000001808 */
[----:B------:R-:W-:Y:S07]  /*e130*/  LDSM.16.M88.4 R204, [R227] ;  /* 0x00000000e3cc783b */ /* 0x000fee0000000200 */
[C---:B------:R-:W-:Y:S08]  /*e140*/  HMMA.16816.F32 R12, R196.reuse, R212, R12 ;  /* 0x000000d4c40c723c */ /* 0x040ff0000000180c */
[C---:B------:R-:W-:Y:S01]  /*e150*/  HMMA.16816.F32 R16, R196.reuse, R214, R16 ;  /* 0x000000d6c410723c */ /* 0x040fe20000001810 */
[----:B------:R-:W-:Y:S07]  /*e160*/  LDSM.16.M88.4 R212, [R237] ;  /* 0x00000000edd4783b */ /* 0x000fee0000000200 */
[C---:B--2---:R-:W-:Y:S08]  /*e170*/  HMMA.16816.F32 R20, R196.reuse, R200, R20 ;  /* 0x000000c8c414723c */ /* 0x044ff00000001814 */
[C---:B------:R-:W-:Y:S01]  /*e180*/  HMMA.16816.F32 R24, R196.reuse, R202, R24 ;  /* 0x000000cac418723c */ /* 0x040fe20000001818 */
[----:B------:R-:W2:Y:S05]  /*e190*/  LDSM.16.M88.4 R200, [R226] ;  /* 0x00000000e2c8783b */ /* 0x000eaa0000000200 */
[----:B------:R-:W-:Y:S02]  /*e1a0*/  LDSM.16.M88.4 R224, [R231+0x9000] ;  /* 0x00900000e7e0783b */ /* 0x000fe40000000200 */
[C---:B------:R-:W-:Y:S08]  /*e1b0*/  HMMA.16816.F32 R28, R196.reuse, R216, R28 ;  /* 0x000000d8c41c723c */ /* 0x040ff0000000181c */
[C---:B------:R-:W-:Y:S01]  /*e1c0*/  HMMA.16816.F32 R32, R196.reuse, R218, R32 ;  /* 0x000000dac420723c */ /* 0x040fe20000001820 */
[----:B------:R-:W4:Y:S07]  /*e1d0*/  LDSM.16.M88.4 R216, [R238] ;  /* 0x00000000eed8783b */ /* 0x000f2e0000000200 */
[C---:B------:R-:W-:Y:S08]  /*e1e0*/  HMMA.16816.F32 R36, R196.reuse, R220, R36 ;  /* 0x000000dcc424723c */ /* 0x040ff00000001824 */
[C---:B------:R-:W-:Y:S01]  /*e1f0*/  HMMA.16816.F32 R40, R196.reuse, R222, R40 ;  /* 0x000000dec428723c */ /* 0x040fe20000001828 */
[----:B------:R-:W5:Y:S07]  /*e200*/  LDSM.16.M88.4 R220, [R242+0xc000] ;  /* 0x00c00000f2dc783b */ /* 0x000f6e0000000200 */
[C---:B---3--:R-:W-:Y:S08]  /*e210*/  HMMA.16816.F32 R44, R196.reuse, R184, R44 ;  /* 0x000000b8c42c723c */ /* 0x048ff0000000182c */
[----:B------:R-:W-:Y:S01]  /*e220*/  HMMA.16816.F32 R48, R196, R186, R48 ;  /* 0x000000bac430723c */ /* 0x000fe20000001830 */
[----:B------:R-:W3:Y:S05]  /*e230*/  LDSM.16.M88.4 R184, [R231+0x9800] ;  /* 0x00980000e7b8783b */ /* 0x000eea0000000200 */
[----:B------:R-:W3:Y:S02]  /*e240*/  LDSM.16.M88.4 R196, [R231+0xa000] ;  /* 0x00a00000e7c4783b */ /* 0x000ee40000000200 */
        /* <DEDUP_REMOVED lines=17> */
[----:B------:R-:W-:Y:S05]  /*e360*/  LDSM.16.M88.4 R188, [R230] ;  /* 0x00000000e6bc783b */ /* 0x000fea0000000200 */
[----:B------:R-:W-:Y:S02]  /*e370*/  LDSM.16.M88.4 R216, [R230+0x1800] ;  /* 0x00180000e6d8783b */ /* 0x000fe40000000200 */
[C---:B-----5:R-:W-:Y:S08]  /*e380*/  HMMA.16816.F32 R4, R220.reuse, R224, R4 ;  /* 0x000000e0dc04723c */ /* 0x060ff00000001804 */
[C---:B------:R-:W-:Y:S01]  /*e390*/  HMMA.16816.F32 R8, R220.reuse, R226, R8 ;  /* 0x000000e2dc08723c */ /* 0x040fe20000001808 */
[----:B------:R-:W-:Y:S07]  /*e3a0*/  LDSM.16.M88.4 R224, [R230+0x2000] ;  /* 0x00200000e6e0783b */ /* 0x000fee0000000200 */
[C---:B---3--:R-:W-:Y:S08]  /*e3b0*/  HMMA.16816.F32 R12, R220.reuse, R184, R12 ;  /* 0x000000b8dc0c723c */ /* 0x048ff0000000180c */
[C---:B------:R-:W-:Y:S01]  /*e3c0*/  HMMA.16816.F32 R16, R220.reuse, R186, R16 ;  /* 0x000000badc10723c */ /* 0x040fe20000001810 */
[----:B------:R-:W3:Y:S07]  /*e3d0*/  LDSM.16.M88.4 R184, [R241+0xc000] ;  /* 0x00c00000f1b8783b */ /* 0x000eee0000000200 */
[C---:B------:R-:W-:Y:S08]  /*e3e0*/  HMMA.16816.F32 R20, R220.reuse, R196, R20 ;  /* 0x000000c4dc14723c */ /* 0x040ff00000001814 */
[C---:B------:R-:W-:Y:S01]  /*e3f0*/  HMMA.16816.F32 R24, R220.reuse, R198, R24 ;  /* 0x000000c6dc18723c */ /* 0x040fe20000001818 */
[----:B------:R-:W4:Y:S01]  /*e400*/  LDSM.16.M88.4 R196, [R230+0x2800] ;  /* 0x00280000e6c4783b */ /* 0x000f220000000200 */
[----:B------:R-:W-:Y:S04]  /*e410*/  DEPBAR.LE SB0, 0x0 ;  /* 0x000080000000791a */ /* 0x000fe80000000000 */
[----:B------:R-:W-:Y:S02]  /*e420*/  BAR.SYNC.DEFER_BLOCKING 0x0 ;  /* 0x0000000000007b1d */ /* 0x000fe40000010000 */
        /* <DEDUP_REMOVED lines=25> */
[----:B------:R-:W-:Y:S01]  /*e5c0*/  IMAD.MOV.U32 R246, RZ, RZ, RZ ;  /* 0x000000fffff67224 */ /* 0x000fe200078e00ff */
[----:B------:R-:W-:Y:S01]  /*e5d0*/  SHF.R.S32.HI R185, RZ, 0x1f, R245 ;  /* 0x0000001fffb97819 */ /* 0x000fe200000114f5 */
[----:B------:R-:W-:Y:S01]  /*e5e0*/  IMAD.SHL.U32 R196, R249, 0x2, RZ ;  /* 0x00000002f9c47824 */ /* 0x000fe200078e00ff */
[----:B------:R-:W-:Y:S01]  /*e5f0*/  ISETP.NE.AND P2, PT, R0, 0x1, PT ;  /* 0x000000010000780c */ /* 0x000fe20003f45270 */
[----:B------:R-:W-:Y:S01]  /*e600*/  IMAD.SHL.U32 R195, R251, 0x2, RZ ;  /* 0x00000002fbc37824 */ /* 0x000fe200078e00ff */
[C---:B------:R-:W-:Y:S01]  /*e610*/  SHF.L.U64.HI R186, R252.reuse, 0x1, R186 ;  /* 0x00000001fcba7819 */ /* 0x040fe200000102ba */
[----:B------:R-:W-:Y:S01]  /*e620*/  IMAD.SHL.U32 R194, R252, 0x2, RZ ;  /* 0x00000002fcc27824 */ /* 0x000fe200078e00ff */
[C---:B------:R-:W-:Y:S01]  /*e630*/  SHF.L.U64.HI R185, R245.reuse, 0x1, R185 ;  /* 0x00000001f5b97819 */ /* 0x040fe200000102b9 */
[----:B------:R-:W-:Y:S01]  /*e640*/  IMAD.SHL.U32 R189, R245, 0x2, RZ ;  /* 0x00000002f5bd7824 */ /* 0x000fe200078e00ff */
[----:B------:R-:W3:Y:S04]  /*e650*/  LDL R3, [R1+0x10] ;  /* 0x0000100001037983 */ /* 0x000ee80000100800 */
[----:B------:R-:W4:Y:S06]  /*e660*/  LDL.64 R172, [R1+0x28] ;  /* 0x0000280001ac7983 */ /* 0x000f2c0000100a00 */
[----:B------:R-:W5:Y:S04]  /*e670*/  LDL R250, [R1+0x38] ;  /* 0x0000380001fa7983 */ /* 0x000f680000100800 */
[----:B------:R-:W4:Y:S06]  /*e680*/  LDL.64 R192, [R1+0x20] ;  /* 0x0000200001c07983 */ /* 0x000f2c0000100a00 */
[----:B------:R-:W5:Y:S01]  /*e690*/  LDL R236, [R1+0x1c] ;  /* 0x00001c0001ec7983 */ /* 0x000f620000100800 */
[----:B--2---:R-:W-:Y:S05]  /*e6a0*/  IMAD R2, R247, 0x60, R2 ;  /* 0x00000060f7027824 */ /* 0x004fea00078e0202 */
[----:B---3--:R-:W-:Y:S05]  /*e6b0*/  IADD3 R2, R2, -0x60, R3 ;  /* 0xffffffa002027810 */ /* 0x008fea0007ffe003 */
[----:B------:R-:W-:Y:S04]  /*e6c0*/  @P2 IMAD.HI.U32 R3, R2, c[0x0][0x2bc], RZ ;  /* 0x0000af0002032a27 */ /* 0x000fe800078e00ff */
[----:B------:R-:W-:Y:S01]  /*e6d0*/  IMAD.MOV.U32 R0, RZ, RZ, R2 ;  /* 0x000000ffff007224 */ /* 0x000fe200078e0002 */
[----:B------:R-:W-:Y:S04]  /*e6e0*/  @P2 SHF.R.U32.HI R0, RZ, c[0x0][0x2c0], R3 ;  /* 0x0000b000ff002a19 */ /* 0x000fe80000011603 */
[C---:B----4-:R-:W-:Y:S04]  /*e6f0*/  @!P6 IADD3 R3, P0, R0.reuse, R172, RZ ;  /* 0x000000ac0003e210 */ /* 0x050fe80007f1e0ff */
[----:B-----5:R-:W-:Y:S01]  /*e700*/  @!P6 LEA.HI.X.SX32 R173, R0, R250, 0x1, P0 ;  /* 0x000000fa00ade211 */ /* 0x020fe200000f0eff */
[----:B------:R-:W-:Y:S01]  /*e710*/  IMAD.MOV R0, RZ, RZ, -R0 ;  /* 0x000000ffff007224 */ /* 0x000fe200078e0a00 */
[----:B------:R-:W-:Y:S02]  /*e720*/  @!P6 LEA R172, P0, R3, c[0x0][0x2a0], 0x2 ;  /* 0x0000a80003acea11 */ /* 0x000fe400078010ff */
[----:B------:R-:W-:Y:S01]  /*e730*/  IADD3 R250, R245, 0xc0, RZ ;  /* 0x000000c0f5fa7810 */ /* 0x000fe20007ffe0ff */
[----:B------:R-:W-:Y:S01]  /*e740*/  IMAD R248, R0, c[0x0][0x2b8], R2 ;  /* 0x0000ae0000f87a24 */ /* 0x000fe200078e0202 */
[----:B------:R-:W-:Y:S02]  /*e750*/  @!P6 LEA.HI.X R173, R3, c[0x0][0x2a4], R173, 0x2, P0 ;  /* 0x0000a90003adea11 */ /* 0x000fe400000f14ad */
[----:B------:R-:W-:Y:S01]  /*e760*/  SHF.R.S32.HI R250, RZ, 0x1f, R250 ;  /* 0x0000001ffffa7819 */ /* 0x000fe200000114fa */
[----:B------:R-:W-:Y:S01]  /*e770*/  IMAD.WIDE.U32 R2, R248, c[0x0][0x1e0], RZ ;  /* 0x00007800f8027a25 */ /* 0x000fe200078e00ff */
[----:B------:R-:W-:Y:S01]  /*e780*/  SHF.R.S32.HI R0, RZ, 0x1f, R248 ;  /* 0x0000001fff007819 */ /* 0x000fe200000114f8 */
[----:B------:R-:W2:Y:S01]  /*e790*/  @!P6 LDG.E R246, [R172.64] ;  /* 0x00000006acf6e981 */ /* 0x000ea2000c1e1900 */
[----:B------:R-:W-:Y:S03]  /*e7a0*/  SHF.L.U64.HI R188, R249, 0x1, R250 ;  /* 0x00000001f9bc7819 */ /* 0x000fe600000102fa */
        /* <DEDUP_REMOVED lines=13> */
.L_x_1545:
[----:B------:R-:W-:-:S05]  /*e880*/  BRA.DIV ~URZ, `(.L_x_1493) ;  /* 0x000080627f007947 */ /* 0x000fca000b800000 */
[----:B------:R-:W3:Y:S01]  /*e890*/  SHFL.IDX PT, R0, R184, RZ, 0x181f ;  /* 0x00181fffb8007589 */ /* 0x000ee200000e0000 */
[C---:B------:R-:W-:Y:S02]  /*e8a0*/  IADD3 R190, -R244.reuse, 0x10, RZ ;  /* 0x00000010f4be7810 */ /* 0x040fe40007ffe1ff */
[----:B------:R-:W-:Y:S02]  /*e8b0*/  ISETP.NE.U32.AND P2, PT, R244, RZ, PT ;  /* 0x000000fff400720c */ /* 0x000fe40003f45070 */
[----:B------:R-:W-:Y:S04]  /*e8c0*/  LOP3.LUT R190, R190, 0xf, RZ, 0xc0, !PT ;  /* 0x0000000fbebe7812 */ /* 0x000fe800078ec0ff */
[----:B---3--:R-:W-:Y:S04]  /*e8d0*/  IADD3 R2, P1, P0, R190, R0, R189 ;  /* 0x00000000be027210 */ /* 0x008fe8000783e0bd */
[----:B--2---:R-:W-:Y:S02]  /*e8e0*/  IADD3.X R3, RZ, R172, R185, P1, P0 ;  /* 0x000000acff037210 */ /* 0x004fe40000fe04b9 */
[----:B------:R-:W-:Y:S03]  /*e8f0*/  IADD3 R192, P0, R0, R194, RZ ;  /* 0x000000c200c07210 */ /* 0x000fe60007f1e0ff */
[----:B------:R-:W-:Y:S01]  /*e900*/  @!PT LDS RZ, [RZ] ;  /* 0x00000000fffff984 */ /* 0x000fe20000000800 */
[----:B------:R-:W-:Y:S01]  /*e910*/  @!PT LDS RZ, [RZ] ;  /* 0x00000000fffff984 */ /* 0x000fe20000000800 */
[----:B------:R2:W-:Y:S02]  /*e920*/  LDGSTS.E.BYPASS.LTC128B.128.ZFILL [R243+0xc100], [R2.64], P2 ;  /* 0x0c10000002f37fae */ /* 0x0005e40009141d46 */
[----:B------:R-:W-:Y:S05]  /*e930*/  IMAD.X R193, R172, 0x1, R186, P0 ;  /* 0x00000001acc17824 */ /* 0x000fea00000e06ba */
[----:B------:R3:W-:Y:S01]  /*e940*/  LDGSTS.E.BYPASS.LTC128B.128 [R243+0xf100], [R192.64], !P5 ;  /* 0x0f100000c0f37fae */ /* 0x0007e2000e901d46 */
[-C--:B--2---:R-:W-:Y:S05]  /*e950*/  IADD3 R2, P0, R0, R195.reuse, RZ ;  /* 0x000000c300027210 */ /* 0x084fea0007f1e0ff */
[----:B------:R-:W-:Y:S05]  /*e960*/  IMAD.X R3, R172, 0x1, R187, P0 ;  /* 0x00000001ac037824 */ /* 0x000fea00000e06bb */
[----:B------:R2:W-:Y:S02]  /*e970*/  LDGSTS.E.BYPASS.LTC128B.128 [R243+0x12100], [R2.64], !P4 ;  /* 0x1210000002f37fae */ /* 0x0005e4000e101d46 */
[----:B--2---:R-:W-:Y:S02]  /*e980*/  IADD3 R2, P0, R0, R196, RZ ;  /* 0x000000c400027210 */ /* 0x004fe40007f1e0ff */
[----:B------:R-:W2:Y:S03]  /*e990*/  SHFL.IDX PT, R0, R184, 0x1, 0x181f ;  /* 0x00381f00b8007f89 */ /* 0x000ea600000e0000 */
[----:B------:R-:W-:Y:S02]  /*e9a0*/  IMAD.X R3, R172, 0x1, R188, P0 ;  /* 0x00000001ac037824 */ /* 0x000fe400000e06bc */
[----:B------:R-:W-:Y:S04]  /*e9b0*/  SHFL.IDX PT, R172, R173, 0x2, 0x181f ;  /* 0x00581f00adac7f89 */ /* 0x000fe800000e0000 */
[----:B------:R4:W-:Y:S01]  /*e9c0*/  LDGSTS.E.BYPASS.LTC128B.128 [R243+0x15100], [R2.64], !P3 ;  /* 0x1510000002f37fae */ /* 0x0009e2000d901d46 */
[----:B--2---:R-:W-:Y:S03]  /*e9d0*/  IADD3 R190, P1, P0, R190, R0, R189 ;  /* 0x00000000bebe7210 */ /* 0x004fe6000783e0bd */
[----:B----4-:R-:W2:Y:S02]  /*e9e0*/  SHFL.IDX PT, R2, R173, 0x1, 0x181f ;  /* 0x00381f00ad027f89 */ /* 0x010ea400000e0000 */
[----:B--2---:R-:W-:Y:S05]  /*e9f0*/  IADD3.X R191, RZ, R2, R185, P1, P0 ;  /* 0x00000002ffbf7210 */ /* 0x004fea0000fe04b9 */
[----:B------:R2:W-:Y:S02]  /*ea00*/  LDGSTS.E.BYPASS.LTC128B.128.ZFILL [R243+0xd100], [R190.64], P2 ;  /* 0x0d100000bef37fae */ /* 0x0005e40009141d46 */
[----:B--2---:R-:W-:Y:S05]  /*ea10*/  IADD3 R190, P0, R0, R194, RZ ;  /* 0x000000c200be7210 */ /* 0x004fea0007f1e0ff */
[----:B------:R-:W-:Y:S05]  /*ea20*/  IMAD.X R191, R2, 0x1, R186, P0 ;  /* 0x0000000102bf7824 */ /* 0x000fea00000e06ba */
[----:B------:R2:W-:Y:S02]  /*ea30*/  LDGSTS.E.BYPASS.LTC128B.128 [R243+0x10100], [R190.64], !P5 ;  /* 0x10100000bef37fae */ /* 0x0005e4000e901d46 */
[----:B--2---:R-:W-:Y:S05]  /*ea40*/  IADD3 R190, P0, R0, R195, RZ ;  /* 0x000000c300be7210 */ /* 0x004fea0007f1e0ff */
[----:B------:R-:W-:Y:S01]  /*ea50*/  IMAD.X R191, R2, 0x1, R187, P0 ;  /* 0x0000000102bf7824 */ /* 0x000fe200000e06bb */
[----:B---3--:R-:W-:Y:S02]  /*ea60*/  IADD3 R192, P0, R0, R196, RZ ;  /* 0x000000c400c07210 */ /* 0x008fe40007f1e0ff */
[----:B------:R2:W3:Y:S03]  /*ea70*/  SHFL.IDX PT, R0, R184, 0x2, 0x181f ;  /* 0x00581f00b8007f89 */ /* 0x0004e600000e0000 */
[----:B------:R-:W-:Y:S01]  /*ea80*/  IMAD.X R193, R2, 0x1, R188, P0 ;  /* 0x0000000102c17824 */ /* 0x000fe200000e06bc */
[----:B------:R2:W-:Y:S04]  /*ea90*/  LDGSTS.E.BYPASS.LTC128B.128 [R243+0x13100], [R190.64], !P4 ;  /* 0x13100000bef37fae */ /* 0x0005e8000e101d46 */
[----:B------:R2:W-:Y:S03]  /*eaa0*/  LDGSTS.E.BYPASS.LTC128B.128 [R243+0x16100], [R192.64], !P3 ;  /* 0x16100000c0f37fae */ /* 0x0005e6000d901d46 */
.L_x_1546:
[C---:B--2---:R-:W-:Y:S02]  /*eab0*/  IADD3 R192, -R244.reuse, 0x10, RZ ;  /* 0x00000010f4c07810 */ /* 0x044fe40007ffe1ff */
[----:B------:R-:W-:Y:S02]  /*eac0*/  ISETP.NE.U32.AND P2, PT, R244, RZ, PT ;  /* 0x000000fff400720c */ /* 0x000fe40003f45070 */
[----:B------:R-:W-:Y:S04]  /*ead0*/  LOP3.LUT R192, R192, 0xf, RZ, 0xc0, !PT ;  /* 0x0000000fc0c07812 */ /* 0x000fe800078ec0ff */
[----:B---3--:R-:W-:Y:S04]  /*eae0*/  IADD3 R192, P1, P0, R192, R0, R189 ;  /* 0x00000000c0c07210 */ /* 0x008fe8000783e0bd */
[----:B------:R-:W-:Y:S02]  /*eaf0*/  IADD3.X R193, RZ, R172, R185, P1, P0 ;  /* 0x000000acffc17210 */ /* 0x000fe40000fe04b9 */
[----:B------:R-:W-:Y:S03]  /*eb00*/  IADD3 R190, P0, R0, R194, RZ ;  /* 0x000000c200be7210 */ /* 0x000fe60007f1e0ff */
[----:B------:R-:W-:Y:S01]  /*eb10*/  @!PT LDS RZ, [RZ] ;  /* 0x00000000fffff984 */ /* 0x000fe20000000800 */
[----:B------:R-:W-:Y:S01]  /*eb20*/  @!PT LDS RZ, [RZ] ;  /* 0x00000000fffff984 */ /* 0x000fe20000000800 */
[----:B------:R-:W-:Y:S01]  /*eb30*/  @!PT LDS RZ, [RZ] ;  /* 0x00000000fffff984 */ /* 0x000fe20000000800 */
[----:B------:R2:W-:Y:S02]  /*eb40*/  LDGSTS.E.BYPASS.LTC128B.128.ZFILL [R243+0xe100], [R192.64], P2 ;  /* 0x0e100000c0f37fae */ /* 0x0005e40009141d46 */
        /* <DEDUP_REMOVED lines=8> */
.L_x_1491:
[----:B------:R-:W-:Y:S05]  /*ebd0*/  BSYNC B0 ;  /* 0x0000000000007941 */ /* 0x000fea0003800000 */
.L_x_1490:
        /* <DEDUP_REMOVED lines=50> */
[----:B-1----:R-:W1:Y:S04]  /*ef00*/  SHFL.BFLY PT, R173, R172, 0x2, 0x1f ;  /* 0x0c401f00acad7f89 */ /* 0x002e6800000e0000 */
[----:B------:R-:W2:Y:S01]  /*ef10*/  SHFL.BFLY PT, R0, R184, 0x2, 0x1f ;  /* 0x0c401f00b8007f89 */ /* 0x000ea200000e0000 */
[----:B-1----:R-:W-:Y:S02]  /*ef20*/  FMNMX.FTZ R173, R172, R173, !PT ;  /* 0x000000adacad7209 */ /* 0x002fe40007810000 */
[----:B--2---:R-:W-:Y:S03]  /*ef30*/  FMNMX.FTZ R172, R184, R0, !PT ;  /* 0x00000000b8ac7209 */ /* 0x004fe60007810000 */
[----:B------:R-:W1:Y:S04]  /*ef40*/  SHFL.BFLY PT, R2, R173, 0x1, 0x1f ;  /* 0x0c201f00ad027f89 */ /* 0x000e6800000e0000 */
[----:B------:R2:W3:Y:S01]  /*ef50*/  SHFL.BFLY PT, R0, R172, 0x1, 0x1f ;  /* 0x0c201f00ac007f89 */ /* 0x0004e200000e0000 */
[----:B-1----:R-:W-:Y:S04]  /*ef60*/  FMNMX.FTZ R173, R173, R2, !PT ;  /* 0x00000002adad7209 */ /* 0x002fe80007810000 */
.L_x_1547:
[----:B---3--:R-:W-:Y:S01]  /*ef70*/  FMNMX.FTZ R3, R0, R172, !PT ;  /* 0x000000ac00037209 */ /* 0x008fe20007810000 */
[C---:B------:R-:W-:Y:S01]  /*ef80*/  FADD.FTZ R2, -R173.reuse, R174 ;  /* 0x000000aead027221 */ /* 0x040fe20000010100 */
[----:B------:R-:W-:Y:S01]  /*ef90*/  WARPSYNC 0xffffffff ;  /* 0xffffffff00007948 */ /* 0x000fe20003800000 */
[----:B------:R-:W-:Y:S01]  /*efa0*/  FMUL.FTZ R174, R173, c[0x0][0x2d0] ;  /* 0x0000b400adae7a20 */ /* 0x000fe20000410000 */
[----:B------:R-:W1:Y:S01]  /*efb0*/  LDSM.16.MT88.4 R188, [R232] ;  /* 0x00000000e8bc783b */ /* 0x000e620000004200 */
[----:B------:R-:W-:Y:S01]  /*efc0*/  FADD.FTZ R0, -R3, R175 ;  /* 0x000000af03007221 */ /* 0x000fe20000010100 */
[----:B------:R-:W-:Y:S01]  /*efd0*/  ISETP.GT.AND P0, PT, R247, RZ, PT ;  /* 0x000000fff700720c */ /* 0x000fe20003f04270 */
[----:B------:R-:W-:Y:S02]  /*efe0*/  FMUL.FTZ R175, R3, c[0x0][0x2d0] ;  /* 0x0000b40003af7a20 */ /* 0x000fe40000410000 */
[----:B------:R-:W-:Y:S02]  /*eff0*/  FMUL.FTZ R2, R2, c[0x0][0x2d0] ;  /* 0x0000b40002027a20 */ /* 0x000fe40000410000 */
[----:B------:R-:W-:Y:S01]  /*f000*/  FMUL.FTZ R0, R0, c[0x0][0x2d0] ;  /* 0x0000b40000007a20 */ /* 0x000fe20000410000 */
[----:B------:R-:W3:Y:S01]  /*f010*/  LDL.LU R199, [R1+0x4] ;  /* 0x0000040001c77983 */ /* 0x000ee20000300800 */
[--C-:B------:R-:W-:Y:S02]  /*f020*/  FFMA.FTZ R4, R4, c[0x0][0x2d0], -R174.reuse ;  /* 0x0000b40004047a23 */ /* 0x100fe400000108ae */
[--C-:B------:R-:W-:Y:S01]  /*f030*/  FFMA.FTZ R5, R5, c[0x0][0x2d0], -R174.reuse ;  /* 0x0000b40005057a23 */ /* 0x100fe200000108ae */
[----:B------:R-:W4:Y:S01]  /*f040*/  MUFU.EX2 R2, R2 ;  /* 0x0000000200027308 */ /* 0x000f220000000800 */
[--C-:B------:R-:W-:Y:S01]  /*f050*/  FFMA.FTZ R6, R6, c[0x0][0x2d0], -R175.reuse ;  /* 0x0000b40006067a23 */ /* 0x100fe200000108af */
[----:B------:R-:W5:Y:S01]  /*f060*/  LDL.LU R197, [R1+0x8] ;  /* 0x0000080001c57983 */ /* 0x000f620000300800 */
        /* <DEDUP_REMOVED lines=22> */
[----:B--2---:R-:W-:Y:S01]  /*f1d0*/  MUFU.EX2 R172, R6 ;  /* 0x0000000600ac7308 */ /* 0x004fe20000000800 */
        /* <DEDUP_REMOVED lines=27> */
[--C-:B------:R-:W-:Y:S02]  /*f390*/  FFMA.FTZ R46, R46, c[0x0][0x2d0], -R175.reuse ;  /* 0x0000b4002e2e7a23 */ /* 0x100fe400000108af */
[--C-:B------:R-:W-:Y:S01]  /*f3a0*/  FFMA.FTZ R47, R47, c[0x0][0x2d0], -R175.reuse ;  /* 0x0000b4002f2f7a23 */ /* 0x100fe200000108af */
[----:B------:R-:W1:Y:S01]  /*f3b0*/  MUFU.EX2 R203, R11 ;  /* 0x0000000b00cb7308 */ /* 0x000e620000000800 */
[----:B------:R-:W-:Y:S01]  /*f3c0*/  FFMA.FTZ R50, R50, c[0x0][0x2d0], -R175 ;  /* 0x0000b40032327a23 */ /* 0x000fe200000108af */
[----:B------:R-:W-:Y:S08]  /*f3d0*/  MOV R175, R3 ;  /* 0x0000000300af7202 */ /* 0x000ff00000000f00 */
[----:B------:R-:W-:Y:S10]  /*f3e0*/  MUFU.EX2 R212, R16 ;  /* 0x0000001000d47308 */ /* 0x000ff40000000800 */
[----:B------:R-:W1:Y:S10]  /*f3f0*/  MUFU.EX2 R213, R17 ;  /* 0x0000001100d57308 */ /* 0x000e740000000800 */
[----:B------:R-:W-:Y:S10]  /*f400*/  MUFU.EX2 R210, R18 ;  /* 0x0000001200d27308 */ /* 0x000ff40000000800 */
[----:B------:R1:W-:Y:S10]  /*f410*/  MUFU.EX2 R211, R19 ;  /* 0x0000001300d37308 */ /* 0x0003f40000000800 */
[----:B------:R-:W-:Y:S10]  /*f420*/  MUFU.EX2 R208, R21 ;  /* 0x0000001500d07308 */ /* 0x000ff40000000800 */
[----:B------:R-:W-:Y:S01]  /*f430*/  MUFU.EX2 R206, R23 ;  /* 0x0000001700ce7308 */ /* 0x000fe20000000800 */
[----:B-1----:R-:W-:Y:S09]  /*f440*/  LDSM.16.MT88.4 R16, [R235+0x800] ;  /* 0x00080000eb10783b */ /* 0x002ff20000004200 */
[----:B------:R-:W-:Y:S10]  /*f450*/  MUFU.EX2 R207, R24 ;  /* 0x0000001800cf7308 */ /* 0x000ff40000000800 */
[----:B------:R-:W-:Y:S10]  /*f460*/  MUFU.EX2 R209, R25 ;  /* 0x0000001900d17308 */ /* 0x000ff40000000800 */
[----:B------:R-:W-:Y:S10]  /*f470*/  MUFU.EX2 R205, R26 ;  /* 0x0000001a00cd7308 */ /* 0x000ff40000000800 */
[----:B------:R1:W-:Y:S10]  /*f480*/  MUFU.EX2 R204, R27 ;  /* 0x0000001b00cc7308 */ /* 0x0003f40000000800 */
[----:B------:R2:W-:Y:S10]  /*f490*/  MUFU.EX2 R198, R14 ;  /* 0x0000000e00c67308 */ /* 0x0005f40000000800 */
[----:B------:R-:W-:Y:S01]  /*f4a0*/  MUFU.EX2 R174, R174 ;  /* 0x000000ae00ae7308 */ /* 0x000fe20000000800 */
[----:B-1----:R-:W-:Y:S09]  /*f4b0*/  LDSM.16.MT88.4 R24, [R235+0x1000] ;  /* 0x00100000eb18783b */ /* 0x002ff20000004200 */
[----:B------:R-:W-:Y:S10]  /*f4c0*/  MUFU.EX2 R51, R51 ;  /* 0x0000003300337308 */ /* 0x000ff40000000800 */
[----:B------:R-:W-:Y:S10]  /*f4d0*/  MUFU.EX2 R200, R13 ;  /* 0x0000000d00c87308 */ /* 0x000ff40000000800 */
[----:B------:R-:W1:Y:S10]  /*f4e0*/  MUFU.EX2 R196, R15 ;  /* 0x0000000f00c47308 */ /* 0x000e740000000800 */
[----:B------:R-:W-:Y:S10]  /*f4f0*/  MUFU.EX2 R49, R41 ;  /* 0x0000002900317308 */ /* 0x000ff40000000800 */
[----:B------:R-:W-:Y:S10]  /*f500*/  MUFU.EX2 R41, R38 ;  /* 0x0000002600297308 */ /* 0x000ff40000000800 */
[----:B------:R-:W-:Y:S10]  /*f510*/  MUFU.EX2 R42, R42 ;  /* 0x0000002a002a7308 */ /* 0x000ff40000000800 */
[----:B------:R-:W-:Y:S10]  /*f520*/  MUFU.EX2 R43, R43 ;  /* 0x0000002b002b7308 */ /* 0x000ff40000000800 */
[----:B------:R-:W-:Y:S10]  /*f530*/  MUFU.EX2 R38, R45 ;  /* 0x0000002d00267308 */ /* 0x000ff40000000800 */
[----:B------:R-:W-:Y:S10]  /*f540*/  MUFU.EX2 R46, R46 ;  /* 0x0000002e002e7308 */ /* 0x000ff40000000800 */
[----:B------:R-:W-:Y:S10]  /*f550*/  MUFU.EX2 R47, R47 ;  /* 0x0000002f002f7308 */ /* 0x000ff40000000800 */
[----:B------:R-:W-:Y:S01]  /*f560*/  MUFU.EX2 R50, R50 ;  /* 0x0000003200327308 */ /* 0x000fe20000000800 */
[C---:B----4-:R-:W-:Y:S01]  /*f570*/  FMUL.FTZ R4, R2.reuse, R176 ;  /* 0x000000b002047220 */ /* 0x050fe20000410000 */
[----:B------:R-:W-:Y:S01]  /*f580*/  F2FP.PACK_AB R184, R193, R192 ;  /* 0x000000c0c1b8723e */ /* 0x000fe200000000ff */
[----:B------:R-:W-:Y:S01]  /*f590*/  FMUL.FTZ R5, R2, R177 ;  /* 0x000000b102057220 */ /* 0x000fe20000410000 */
[----:B--2---:R-:W-:Y:S01]  /*f5a0*/  F2FP.PACK_AB R186, R202, R195 ;  /* 0x000000c3caba723e */ /* 0x004fe200000000ff */
[----:B------:R-:W-:Y:S01]  /*f5b0*/  FMUL.FTZ R6, R0, R178 ;  /* 0x000000b200067220 */ /* 0x000fe20000410000 */
[----:B------:R-:W-:Y:S01]  /*f5c0*/  F2FP.PACK_AB R185, R194, R172 ;  /* 0x000000acc2b9723e */ /* 0x000fe200000000ff */
[----:B------:R-:W-:Y:S01]  /*f5d0*/  FMUL.FTZ R7, R0, R179 ;  /* 0x000000b300077220 */ /* 0x000fe20000410000 */
[----:B------:R-:W-:Y:S01]  /*f5e0*/  F2FP.PACK_AB R187, R203, R201 ;  /* 0x000000c9cbbb723e */ /* 0x000fe200000000ff */
[----:B------:R-:W2:Y:S01]  /*f5f0*/  LDSM.16.MT88.4 R176, [R233] ;  /* 0x00000000e9b0783b */ /* 0x000ea20000004200 */
[C---:B------:R-:W-:Y:S01]  /*f600*/  FMUL.FTZ R8, R2.reuse, R180 ;  /* 0x000000b402087220 */ /* 0x040fe20000410000 */
[----:B------:R-:W-:Y:S01]  /*f610*/  F2FP.PACK_AB R14, R213, R212 ;  /* 0x000000d4d50e723e */ /* 0x000fe200000000ff */
[----:B------:R-:W-:Y:S01]  /*f620*/  FMUL.FTZ R9, R2, R181 ;  /* 0x000000b502097220 */ /* 0x000fe20000410000 */
[----:B-1----:R-:W-:Y:S01]  /*f630*/  F2FP.PACK_AB R13, R196, R198 ;  /* 0x000000c6c40d723e */ /* 0x002fe200000000ff */
[C---:B------:R-:W-:Y:S01]  /*f640*/  FMUL.FTZ R10, R0.reuse, R182 ;  /* 0x000000b6000a7220 */ /* 0x040fe20000410000 */
[C---:B------:R-:W-:Y:S01]  /*f650*/  HMMA.16816.F32 R4, R184.reuse, R188, R4 ;  /* 0x000000bcb804723c */ /* 0x040fe20000001804 */
[----:B------:R-:W-:Y:S04]  /*f660*/  MUFU.EX2 R189, R31 ;  /* 0x0000001f00bd7308 */ /* 0x000fe80000000800 */
[----:B------:R-:W-:Y:S01]  /*f670*/  FMUL.FTZ R11, R0, R183 ;  /* 0x000000b7000b7220 */ /* 0x000fe20000410000 */
[----:B------:R-:W-:Y:S01]  /*f680*/  F2FP.PACK_AB R15, R211, R210 ;  /* 0x000000d2d30f723e */ /* 0x000fe200000000ff */
[----:B------:R-:W-:Y:S01]  /*f690*/  LDSM.16.MT88.4 R180, [R233+0x800] ;  /* 0x00080000e9b4783b */ /* 0x000fe20000004200 */
[C---:B------:R-:W-:Y:S03]  /*f6a0*/  FMUL.FTZ R132, R2.reuse, R132 ;  /* 0x0000008402847220 */ /* 0x040fe60000410000 */
[----:B------:R-:W1:Y:S01]  /*f6b0*/  MUFU.EX2 R188, R12 ;  /* 0x0000000c00bc7308 */ /* 0x000e620000000800 */
[C---:B------:R-:W-:Y:S03]  /*f6c0*/  HMMA.16816.F32 R8, R184.reuse, R190, R8 ;  /* 0x000000beb808723c */ /* 0x040fe60000001808 */
[----:B------:R-:W-:Y:S02]  /*f6d0*/  FMUL.FTZ R133, R2, R133 ;  /* 0x0000008502857220 */ /* 0x000fe40000410000 */
[C---:B------:R-:W-:Y:S02]  /*f6e0*/  FMUL.FTZ R134, R0.reuse, R134 ;  /* 0x0000008600867220 */ /* 0x040fe40000410000 */
[----:B------:R-:W-:Y:S02]  /*f6f0*/  FMUL.FTZ R135, R0, R135 ;  /* 0x0000008700877220 */ /* 0x000fe40000410000 */
[----:B------:R-:W-:Y:S03]  /*f700*/  MUFU.EX2 R191, R28 ;  /* 0x0000001c00bf7308 */ /* 0x000fe60000000800 */
[C---:B------:R-:W-:Y:S02]  /*f710*/  FMUL.FTZ R136, R2.reuse, R136 ;  /* 0x0000008802887220 */ /* 0x040fe40000410000 */
[----:B------:R-:W-:Y:S02]  /*f720*/  FMUL.FTZ R137, R2, R137 ;  /* 0x0000008902897220 */ /* 0x000fe40000410000 */
[C---:B------:R-:W-:Y:S02]  /*f730*/  FMUL.FTZ R138, R0.reuse, R138 ;  /* 0x0000008a008a7220 */ /* 0x040fe40000410000 */
[----:B------:R-:W-:Y:S01]  /*f740*/  FMUL.FTZ R139, R0, R139 ;  /* 0x0000008b008b7220 */ /* 0x000fe20000410000 */
[----:B------:R-:W-:Y:S01]  /*f750*/  MUFU.EX2 R190, R30 ;  /* 0x0000001e00be7308 */ /* 0x000fe20000000800 */
[C---:B------:R-:W-:Y:S01]  /*f760*/  FMUL.FTZ R140, R2.reuse, R140 ;  /* 0x0000008c028c7220 */ /* 0x040fe20000410000 */
[C---:B--2---:R-:W-:Y:S03]  /*f770*/  HMMA.16816.F32 R132, R184.reuse, R176, R132 ;  /* 0x000000b0b884723c */ /* 0x044fe60000001884 */
[----:B------:R-:W-:Y:S01]  /*f780*/  FMUL.FTZ R141, R2, R141 ;  /* 0x0000008d028d7220 */ /* 0x000fe20000410000 */
[----:B-1----:R-:W-:Y:S01]  /*f790*/  F2FP.PACK_AB R12, R200, R188 ;  /* 0x000000bcc80c723e */ /* 0x002fe200000000ff */
[C---:B------:R-:W-:Y:S02]  /*f7a0*/  FMUL.FTZ R142, R0.reuse, R142 ;  /* 0x0000008e008e7220 */ /* 0x040fe40000410000 */
[----:B------:R-:W-:Y:S01]  /*f7b0*/  FMUL.FTZ R143, R0, R143 ;  /* 0x0000008f008f7220 */ /* 0x000fe20000410000 */
[C---:B------:R-:W-:Y:S01]  /*f7c0*/  HMMA.16816.F32 R136, R184.reuse, R178, R136 ;  /* 0x000000b2b888723c */ /* 0x040fe20000001888 */
[----:B------:R-:W1:Y:S03]  /*f7d0*/  LDSM.16.MT88.4 R176, [R235] ;  /* 0x00000000ebb0783b */ /* 0x000e660000004200 */
        /* <DEDUP_REMOVED lines=23> */
[----:B------:R-:W1:Y:S03]  /*f950*/  LDSM.16.MT88.4 R176, [R234] ;  /* 0x00000000eab0783b */ /* 0x000e660000004200 */
        /* <DEDUP_REMOVED lines=99> */
[----:B---3--:R-:W-:Y:S02]  /*ff90*/  FFMA.FTZ R2, R2, R199, R192 ;  /* 0x000000c702027223 */ /* 0x008fe400000100c0 */
[----:B------:R-:W2:Y:S01]  /*ffa0*/  MUFU.EX2 R199, R20 ;  /* 0x0000001400c77308 */ /* 0x000ea20000000800 */
[----:B-----5:R-:W-:Y:S02]  /*ffb0*/  FFMA.FTZ R172, R0, R197, R172 ;  /* 0x000000c500ac7223 */ /* 0x020fe400000100ac */
[----:B------:R-:W-:Y:S02]  /*ffc0*/  FADD.FTZ R0, R193, R2 ;  /* 0x00000002c1007221 */ /* 0x000fe40000010000 */
[----:B------:R-:W-:Y:S02]  /*ffd0*/  FADD.FTZ R2, R194, R172 ;  /* 0x000000acc2027221 */ /* 0x000fe40000010000 */
[----:B------:R-:W-:Y:S02]  /*ffe0*/  FADD.FTZ R0, R195, R0 ;  /* 0x00000000c3007221 */ /* 0x000fe40000010000 */
[----:B------:R-:W-:Y:S01]  /*fff0*/  FADD.FTZ R2, R201, R2 ;  /* 0x00000002c9027221 */ /* 0x000fe20000010000 */
[----:B------:R3:W4:Y:S01]  /*10000*/  MUFU.EX2 R197, R22 ;  /* 0x0000001600c57308 */ /* 0x0007220000000800 */
[----:B------:R-:W-:Y:S09]  /*10010*/  FADD.FTZ R0, R202, R0 ;  /* 0x00000000ca007221 */ /* 0x000ff20000010000 */
[----:B------:R5:W2:Y:S01]  /*10020*/  MUFU.EX2 R192, R29 ;  /* 0x0000001d00c07308 */ /* 0x000aa20000000800 */
[C---:B-1----:R-:W-:Y:S09]  /*10030*/  HMMA.16816.F32 R60, R184.reuse, R176, R60 ;  /* 0x000000b0b83c723c */ /* 0x042ff2000000183c */
[----:B------:R-:W-:Y:S01]  /*10040*/  MUFU.EX2 R194, R33 ;  /* 0x0000002100c27308 */ /* 0x000fe20000000800 */
[----:B---3--:R-:W-:Y:S01]  /*10050*/  LDSM.16.MT88.4 R20, [R233+0x1000] ;  /* 0x00100000e914783b */ /* 0x008fe20000004200 */
[C---:B------:R-:W-:Y:S08]  /*10060*/  HMMA.16816.F32 R64, R184.reuse, R178, R64 ;  /* 0x000000b2b840723c */ /* 0x040ff00000001840 */
[----:B------:R1:W-:Y:S01]  /*10070*/  MUFU.EX2 R193, R32 ;  /* 0x0000002000c17308 */ /* 0x0003e20000000800 */
[----:B------:R-:W3:Y:S08]  /*10080*/  LDSM.16.MT88.4 R176, [R232+0x6000] ;  /* 0x00600000e8b0783b */ /* 0x000ef00000004200 */
[----:B-----5:R-:W-:Y:S01]  /*10090*/  LDSM.16.MT88.4 R28, [R235+0x1800] ;  /* 0x00180000eb1c783b */ /* 0x020fe20000004200 */
[----:B------:R-:W-:Y:S10]  /*100a0*/  MUFU.EX2 R172, R40 ;  /* 0x0000002800ac7308 */ /* 0x000ff40000000800 */
[----:B------:R-:W-:Y:S01]  /*100b0*/  MUFU.EX2 R40, R39 ;  /* 0x0000002700287308 */ /* 0x000fe20000000800 */
[----:B-1----:R-:W-:Y:S02]  /*100c0*/  FADD.FTZ R32, R203, R2 ;  /* 0x00000002cb207221 */ /* 0x002fe40000010000 */
[----:B------:R-:W-:Y:S02]  /*100d0*/  FADD.FTZ R2, R188, R0 ;  /* 0x00000000bc027221 */ /* 0x000fe40000010000 */
[----:B------:R-:W-:Y:S02]  /*100e0*/  FADD.FTZ R0, R198, R32 ;  /* 0x00000020c6007221 */ /* 0x000fe40000010000 */
[----:B------:R-:W-:Y:S03]  /*100f0*/  FADD.FTZ R2, R200, R2 ;  /* 0x00000002c8027221 */ /* 0x000fe60000010000 */
[----:B------:R-:W-:Y:S01]  /*10100*/  MUFU.EX2 R39, R48 ;  /* 0x0000003000277308 */ /* 0x000fe20000000800 */
[----:B------:R-:W-:Y:S02]  /*10110*/  FADD.FTZ R0, R196, R0 ;  /* 0x00000000c4007221 */ /* 0x000fe40000010000 */
[----:B------:R-:W-:Y:S02]  /*10120*/  FADD.FTZ R2, R212, R2 ;  /* 0x00000002d4027221 */ /* 0x000fe40000010000 */
[----:B------:R-:W-:Y:S02]  /*10130*/  FADD.FTZ R0, R210, R0 ;  /* 0x00000000d2007221 */ /* 0x000fe40000010000 */
[----:B------:R-:W-:Y:S02]  /*10140*/  FADD.FTZ R2, R213, R2 ;  /* 0x00000002d5027221 */ /* 0x000fe40000010000 */
[----:B------:R-:W-:Y:S01]  /*10150*/  FADD.FTZ R0, R211, R0 ;  /* 0x00000000d3007221 */ /* 0x000fe20000010000 */
        /* <DEDUP_REMOVED lines=24> */
[----:B------:R-:W3:Y:S10]  /*102e0*/  MUFU.EX2 R187, R34 ;  /* 0x0000002200bb7308 */ /* 0x000ef40000000800 */
[----:B------:R5:W1:Y:S10]  /*102f0*/  MUFU.EX2 R186, R35 ;  /* 0x0000002300ba7308 */ /* 0x000a740000000800 */
[----:B------:R2:W2:Y:S10]  /*10300*/  MUFU.EX2 R184, R36 ;  /* 0x0000002400b87308 */ /* 0x0004b40000000800 */
[----:B------:R-:W3:Y:S01]  /*10310*/  MUFU.EX2 R185, R37 ;  /* 0x0000002500b97308 */ /* 0x000ee20000000800 */
[----:B-----5:R-:W-:Y:S01]  /*10320*/  LDSM.16.MT88.4 R32, [R234+0x2000] ;  /* 0x00200000ea20783b */ /* 0x020fe20000004200 */
[C---:B-1----:R-:W-:Y:S08]  /*10330*/  HMMA.16816.F32 R4, R12.reuse, R176, R4 ;  /* 0x000000b00c04723c */ /* 0x042ff00000001804 */
[----:B------:R-:W1:Y:S01]  /*10340*/  MUFU.EX2 R37, R44 ;  /* 0x0000002c00257308 */ /* 0x000e620000000800 */
[----:B--2---:R-:W-:Y:S03]  /*10350*/  FADD.FTZ R36, R199, R2 ;  /* 0x00000002c7247221 */ /* 0x004fe60000010000 */
[----:B----4-:R-:W-:Y:S01]  /*10360*/  FADD.FTZ R2, R197, R0 ;  /* 0x00000000c5027221 */ /* 0x010fe20000010000 */
[C---:B------:R-:W-:Y:S01]  /*10370*/  HMMA.16816.F32 R8, R12.reuse, R178, R8 ;  /* 0x000000b20c08723c */ /* 0x040fe20000001808 */
[----:B------:R-:W2:Y:S02]  /*10380*/  LDSM.16.MT88.4 R176, [R234+0x800] ;  /* 0x00080000eab0783b */ /* 0x000ea40000004200 */
[----:B------:R-:W-:Y:S02]  /*10390*/  FADD.FTZ R2, R206, R2 ;  /* 0x00000002ce027221 */ /* 0x000fe40000010000 */
[----:B------:R-:W-:Y:S03]  /*103a0*/  FADD.FTZ R0, R208, R36 ;  /* 0x00000024d0007221 */ /* 0x000fe60000010000 */
        /* <DEDUP_REMOVED lines=14> */
[----:B---3--:R-:W-:Y:S01]  /*10490*/  FADD.FTZ R2, R187, R2 ;  /* 0x00000002bb027221 */ /* 0x008fe20000010000 */
        /* <DEDUP_REMOVED lines=8> */
[----:B------:R-:W-:Y:S04]  /*10520*/  FADD.FTZ R2, R42, R2 ;  /* 0x000000022a027221 */ /* 0x000fe80000010000 */
[----:B------:R-:W-:Y:S04]  /*10530*/  FADD.FTZ R0, R184, R0 ;  /* 0x00000000b8007221 */ /* 0x000fe80000010000 */
[----:B------:R-:W-:Y:S04]  /*10540*/  FADD.FTZ R0, R185, R0 ;  /* 0x00000000b9007221 */ /* 0x000fe80000010000 */
[----:B------:R-:W-:Y:S01]  /*10550*/  FADD.FTZ R0, R172, R0 ;  /* 0x00000000ac007221 */ /* 0x000fe20000010000 */
[C---:B----4-:R-:W-:Y:S03]  /*10560*/  HMMA.16816.F32 R156, R12.reuse, R16, R156 ;  /* 0x000000100c9c723c */ /* 0x050fe6000000189c */
[----:B------:R-:W-:Y:S05]  /*10570*/  FADD.FTZ R0, R49, R0 ;  /* 0x0000000031007221 */ /* 0x000fea0000010000 */
[C---:B------:R-:W-:Y:S01]  /*10580*/  HMMA.16816.F32 R160, R12.reuse, R18, R160 ;  /* 0x000000120ca0723c */ /* 0x040fe200000018a0 */
[----:B------:R-:W3:Y:S07]  /*10590*/  LDSM.16.MT88.4 R16, [R235+0x3800] ;  /* 0x00380000eb10783b */ /* 0x000eee0000004200 */
[C---:B--2---:R-:W-:Y:S08]  /*105a0*/  HMMA.16816.F32 R164, R12.reuse, R176, R164 ;  /* 0x000000b00ca4723c */ /* 0x044ff000000018a4 */
[C---:B------:R-:W-:Y:S01]  /*105b0*/  HMMA.16816.F32 R168, R12.reuse, R178, R168 ;  /* 0x000000b20ca8723c */ /* 0x040fe200000018a8 */
[----:B------:R-:W2:Y:S07]  /*105c0*/  LDSM.16.MT88.4 R176, [R234+0x3800] ;  /* 0x00380000eab0783b */ /* 0x000eae0000004200 */
[C---:B---3--:R-:W-:Y:S08]  /*105d0*/  HMMA.16816.F32 R52, R12.reuse, R16, R52 ;  /* 0x000000100c34723c */ /* 0x048ff00000001834 */
        /* <DEDUP_REMOVED lines=27> */
[----:B------:R-:W-:Y:S07]  /*10790*/  HMMA.16816.F32 R128, R12, R178, R128 ;  /* 0x000000b20c80723c */ /* 0x000fee0000001880 */
[----:B------:R-:W-:Y:S02]  /*107a0*/  F2FP.PACK_AB R12, R208, R199 ;  /* 0x000000c7d00c723e */ /* 0x000fe400000000ff */
[----:B------:R-:W-:Y:S03]  /*107b0*/  F2FP.PACK_AB R14, R209, R207 ;  /* 0x000000cfd10e723e */ /* 0x000fe600000000ff */
[----:B------:R-:W-:Y:S02]  /*107c0*/  F2FP.PACK_AB R13, R206, R197 ;  /* 0x000000c5ce0d723e */ /* 0x000fe400000000ff */
[----:B------:R-:W-:Y:S07]  /*107d0*/  F2FP.PACK_AB R15, R204, R205 ;  /* 0x000000cdcc0f723e */ /* 0x000fee00000000ff */
[C---:B---3--:R-:W-:Y:S08]  /*107e0*/  HMMA.16816.F32 R4, R12.reuse, R16, R4 ;  /* 0x000000100c04723c */ /* 0x048ff00000001804 */
        /* <DEDUP_REMOVED lines=45> */
[----:B------:R-:W-:Y:S01]  /*10ac0*/  HMMA.16816.F32 R128, R12, R18, R128 ;  /* 0x000000120c80723c */ /* 0x000fe20000001880 */
[----:B------:R-:W2:Y:S06]  /*10ad0*/  LDSM.16.MT88.4 R16, [R234+0x1800] ;  /* 0x00180000ea10783b */ /* 0x000eac0000004200 */
[----:B------:R-:W-:Y:S02]  /*10ae0*/  F2FP.PACK_AB R12, R192, R191 ;  /* 0x000000bfc00c723e */ /* 0x000fe400000000ff */
[----:B------:R-:W-:Y:S03]  /*10af0*/  F2FP.PACK_AB R14, R194, R193 ;  /* 0x000000c1c20e723e */ /* 0x000fe600000000ff */
[----:B------:R-:W-:Y:S02]  /*10b00*/  F2FP.PACK_AB R13, R189, R190 ;  /* 0x000000bebd0d723e */ /* 0x000fe400000000ff */
[----:B------:R-:W-:Y:S07]  /*10b10*/  F2FP.PACK_AB R15, R186, R187 ;  /* 0x000000bbba0f723e */ /* 0x000fee00000000ff */
[C---:B---3--:R-:W-:Y:S08]  /*10b20*/  HMMA.16816.F32 R4, R12.reuse, R20, R4 ;  /* 0x000000140c04723c */ /* 0x048ff00000001804 */
[C---:B------:R-:W-:Y:S01]  /*10b30*/  HMMA.16816.F32 R8, R12.reuse, R22, R8 ;  /* 0x000000160c08723c */ /* 0x040fe20000001808 */
[----:B------:R-:W3:Y:S07]  /*10b40*/  LDSM.16.MT88.4 R20, [R232+0x4800] ;  /* 0x00480000e814783b */ /* 0x000eee0000004200 */
[C---:B----4-:R-:W-:Y:S08]  /*10b50*/  HMMA.16816.F32 R132, R12.reuse, R24, R132 ;  /* 0x000000180c84723c */ /* 0x050ff00000001884 */
[C---:B------:R-:W-:Y:S01]  /*10b60*/  HMMA.16816.F32 R136, R12.reuse, R26, R136 ;  /* 0x0000001a0c88723c */ /* 0x040fe20000001888 */
[----:B------:R-:W4:Y:S07]  /*10b70*/  LDSM.16.MT88.4 R24, [R233+0x4800] ;  /* 0x00480000e918783b */ /* 0x000f2e0000004200 */
[C---:B------:R-:W-:Y:S08]  /*10b80*/  HMMA.16816.F32 R140, R12.reuse, R28, R140 ;  /* 0x0000001c0c8c723c */ /* 0x040ff0000000188c */
[C---:B------:R-:W-:Y:S01]  /*10b90*/  HMMA.16816.F32 R144, R12.reuse, R30, R144 ;  /* 0x0000001e0c90723c */ /* 0x040fe20000001890 */
[----:B------:R-:W5:Y:S07]  /*10ba0*/  LDSM.16.MT88.4 R28, [R235+0x4800] ;  /* 0x00480000eb1c783b */ /* 0x000f6e0000004200 */
        /* <DEDUP_REMOVED lines=66> */
[----:B------:R-:W-:Y:S07]  /*10fd0*/  LDSM.16.MT88.4 R28, [R233+0xb000] ;  /* 0x00b00000e91c783b */ /* 0x000fee0000004200 */
[C---:B--2---:R-:W-:Y:S08]  /*10fe0*/  HMMA.16816.F32 R68, R12.reuse, R16, R68 ;  /* 0x000000100c44723c */ /* 0x044ff00000001844 */
[C---:B------:R-:W-:Y:S01]  /*10ff0*/  HMMA.16816.F32 R72, R12.reuse, R18, R72 ;  /* 0x000000120c48723c */ /* 0x040fe20000001848 */
[----:B------:R-:W2:Y:S07]  /*11000*/  LDSM.16.MT88.4 R16, [R232+0xb000] ;  /* 0x00b00000e810783b */ /* 0x000eae0000004200 */
[C---:B------:R-:W-:Y:S08]  /*11010*/  HMMA.16816.F32 R76, R12.reuse, R32, R76 ;  /* 0x000000200c4c723c */ /* 0x040ff0000000184c */
[C---:B------:R-:W-:Y:S01]  /*11020*/  HMMA.16816.F32 R80, R12.reuse, R34, R80 ;  /* 0x000000220c50723c */ /* 0x040fe20000001850 */
[----:B------:R-:W5:Y:S07]  /*11030*/  LDSM.16.MT88.4 R32, [R235+0xb000] ;  /* 0x00b00000eb20783b */ /* 0x000f6e0000004200 */
        /* <DEDUP_REMOVED lines=12> */
[C---:B-----5:R-:W-:Y:S08]  /*11100*/  HMMA.16816.F32 R116, R12.reuse, R32, R116 ;  /* 0x000000200c74723c */ /* 0x060ff00000001874 */
[C---:B------:R-:W-:Y:S01]  /*11110*/  HMMA.16816.F32 R120, R12.reuse, R34, R120 ;  /* 0x000000220c78723c */ /* 0x040fe20000001878 */
[----:B------:R-:W-:Y:S07]  /*11120*/  LDSM.16.MT88.4 R32, [R233+0x5800] ;  /* 0x00580000e920783b */ /* 0x000fee0000004200 */
[C---:B---3--:R-:W-:Y:S08]  /*11130*/  HMMA.16816.F32 R124, R12.reuse, R20, R124 ;  /* 0x000000140c7c723c */ /* 0x048ff0000000187c */
[----:B------:R-:W-:Y:S01]  /*11140*/  HMMA.16816.F32 R128, R12, R22, R128 ;  /* 0x000000160c80723c */ /* 0x000fe20000001880 */
[----:B------:R-:W3:Y:S06]  /*11150*/  LDSM.16.MT88.4 R20, [R235+0x2800] ;  /* 0x00280000eb14783b */ /* 0x000eec0000004200 */
[----:B-1----:R-:W-:Y:S02]  /*11160*/  F2FP.PACK_AB R12, R38, R37 ;  /* 0x00000025260c723e */ /* 0x002fe400000000ff */
[----:B------:R-:W-:Y:S03]  /*11170*/  F2FP.PACK_AB R14, R174, R39 ;  /* 0x00000027ae0e723e */ /* 0x000fe600000000ff */
[----:B------:R-:W-:Y:S02]  /*11180*/  F2FP.PACK_AB R13, R47, R46 ;  /* 0x0000002e2f0d723e */ /* 0x000fe400000000ff */
[----:B------:R-:W-:Y:S07]  /*11190*/  F2FP.PACK_AB R15, R51, R50 ;  /* 0x00000032330f723e */ /* 0x000fee00000000ff */
        /* <DEDUP_REMOVED lines=12> */
[----:B------:R-:W5:Y:S07]  /*11260*/  LDSM.16.MT88.4 R24, [R235+0x8800] ;  /* 0x00880000eb18783b */ /* 0x000f6e0000004200 */
[C---:B------:R-:W-:Y:S08]  /*11270*/  HMMA.16816.F32 R156, R12.reuse, R28, R156 ;  /* 0x0000001c0c9c723c */ /* 0x040ff0000000189c */
[C---:B------:R-:W-:Y:S01]  /*11280*/  HMMA.16816.F32 R160, R12.reuse, R30, R160 ;  /* 0x0000001e0ca0723c */ /* 0x040fe200000018a0 */
[----:B------:R-:W2:Y:S07]  /*11290*/  LDSM.16.MT88.4 R28, [R234+0x8800] ;  /* 0x00880000ea1c783b */ /* 0x000eae0000004200 */
[C---:B------:R-:W-:Y:S08]  /*112a0*/  HMMA.16816.F32 R164, R12.reuse, R32, R164 ;  /* 0x000000200ca4723c */ /* 0x040ff000000018a4 */
[C---:B------:R-:W-:Y:S08]  /*112b0*/  HMMA.16816.F32 R168, R12.reuse, R34, R168 ;  /* 0x000000220ca8723c */ /* 0x040ff000000018a8 */
        /* <DEDUP_REMOVED lines=10> */
[C---:B------:R-:W-:Y:S08]  /*11360*/  HMMA.16816.F32 R80, R12.reuse, R22, R80 ;  /* 0x000000160c50723c */ /* 0x040ff00000001850 */
[C---:B-----5:R-:W-:Y:S08]  /*11370*/  HMMA.16816.F32 R84, R12.reuse, R24, R84 ;  /* 0x000000180c54723c */ /* 0x060ff00000001854 */
[C---:B------:R-:W-:Y:S08]  /*11380*/  HMMA.16816.F32 R88, R12.reuse, R26, R88 ;  /* 0x0000001a0c58723c */ /* 0x040ff00000001858 */
[C---:B------:R-:W-:Y:S08]  /*11390*/  HMMA.16816.F32 R92, R12.reuse, R28, R92 ;  /* 0x0000001c0c5c723c */ /* 0x040ff0000000185c */
[C---:B------:R-:W-:Y:S08]  /*113a0*/  HMMA.16816.F32 R96, R12.reuse, R30, R96 ;  /* 0x0000001e0c60723c */ /* 0x040ff00000001860 */
[C---:B-1----:R-:W-:Y:S08]  /*113b0*/  HMMA.16816.F32 R100, R12.reuse, R4, R100 ;  /* 0x000000040c64723c */ /* 0x042ff00000001864 */
[C---:B------:R-:W-:Y:S01]  /*113c0*/  HMMA.16816.F32 R104, R12.reuse, R6, R104 ;  /* 0x000000060c68723c */ /* 0x040fe20000001868 */
[----:B------:R-:W1:Y:S07]  /*113d0*/  LDSM.16.MT88.4 R4, [R234+0xb800] ;  /* 0x00b80000ea04783b */ /* 0x000e6e0000004200 */
[C---:B----4-:R-:W-:Y:S08]  /*113e0*/  HMMA.16816.F32 R108, R12.reuse, R8, R108 ;  /* 0x000000080c6c723c */ /* 0x050ff0000000186c */
[C---:B------:R-:W-:Y:S08]  /*113f0*/  HMMA.16816.F32 R112, R12.reuse, R10, R112 ;  /* 0x0000000a0c70723c */ /* 0x040ff00000001870 */
[C---:B--2---:R-:W-:Y:S08]  /*11400*/  HMMA.16816.F32 R116, R12.reuse, R16, R116 ;  /* 0x000000100c74723c */ /* 0x044ff00000001874 */
[C---:B------:R-:W-:Y:S08]  /*11410*/  HMMA.16816.F32 R120, R12.reuse, R18, R120 ;  /* 0x000000120c78723c */ /* 0x040ff00000001878 */
[C---:B-1----:R-:W-:Y:S07]  /*11420*/  HMMA.16816.F32 R124, R12.reuse, R4, R124 ;  /* 0x000000040c7c723c */ /* 0x042fee000000187c */
[----:B------:R-:W-:Y:S01]  /*11430*/  FADD.FTZ R4, R43, R2 ;  /* 0x000000022b047221 */ /* 0x000fe20000010000 */
[----:B------:R-:W-:Y:S04]  /*11440*/  HMMA.16816.F32 R128, R12, R6, R128 ;  /* 0x000000060c80723c */ /* 0x000fe80000001880 */
[----:B------:R-:W-:Y:S02]  /*11450*/  FADD.FTZ R2, R37, R0 ;  /* 0x0000000025027221 */ /* 0x000fe40000010000 */
[----:B------:R-:W-:Y:S01]  /*11460*/  FADD.FTZ R0, R46, R4 ;  /* 0x000000042e007221 */ /* 0x000fe20000010000 */
[----:B------:R-:W-:Y:S01]  /*11470*/  MOV R12, R3 ;  /* 0x00000003000c7202 */ /* 0x000fe20000000f00 */
[----:B------:R-:W-:Y:S04]  /*11480*/  FADD.FTZ R2, R38, R2 ;  /* 0x0000000226027221 */ /* 0x000fe80000010000 */
[----:B------:R-:W-:Y:S02]  /*11490*/  FADD.FTZ R0, R47, R0 ;  /* 0x000000002f007221 */ /* 0x000fe40000010000 */
[----:B------:R-:W-:Y:S02]  /*114a0*/  FADD.FTZ R4, R39, R2 ;  /* 0x0000000227047221 */ /* 0x000fe40000010000 */
[----:B------:R-:W-:Y:S01]  /*114b0*/  FADD.FTZ R2, R50, R0 ;  /* 0x0000000032027221 */ /* 0x000fe20000010000 */
[----:B------:R-:W-:Y:S01]  /*114c0*/  IADD3 R0, R247, -0x1, RZ ;  /* 0xfffffffff7007810 */ /* 0x000fe20007ffe0ff */
[----:B------:R-:W-:Y:S01]  /*114d0*/  FADD.FTZ R4, R174, R4 ;  /* 0x00000004ae047221 */ /* 0x000fe20000010000 */
[----:B------:R-:W-:Y:S01]  /*114e0*/  MOV R174, R173 ;  /* 0x000000ad00ae7202 */ /* 0x000fe20000000f00 */
[----:B------:R-:W-:Y:S01]  /*114f0*/  FADD.FTZ R2, R51, R2 ;  /* 0x0000000233027221 */ /* 0x000fe20000010000 */
[----:B------:R-:W-:Y:S02]  /*11500*/  MOV R247, R0 ;  /* 0x0000000000f77202 */ /* 0x000fe40000000f00 */
[----:B------:R1:W-:Y:S04]  /*11510*/  STL [R1+0x4], R4 ;  /* 0x0000040401007387 */ /* 0x0003e80000100800 */
[----:B------:R1:W-:Y:S02]  /*11520*/  STL [R1+0x8], R2 ;  /* 0x0000080201007387 */ /* 0x0003e40000100800 */
[----:B-1----:R-:W-:-:S05]  /*11530*/  @P0 BRA `(.L_x_1495) ;  /* 0xffffb5a000000947 */ /* 0x002fca000383ffff */
.L_x_1488:
[----:B------:R-:W-:Y:S05]  /*11540*/  BRA.DIV ~URZ, `(.L_x_1496) ;  /* 0x000058e27f007947 */ /* 0x000fea000b800000 */
[----:B------:R-:W2:Y:S04]  /*11550*/  LDL R0, [R1+0x4] ;  /* 0x0000040001007983 */ /* 0x000ea80000100800 */
[----:B--2---:R1:W2:Y:S02]  /*11560*/  SHFL.BFLY PT, R4, R0, 0x2, 0x1f ;  /* 0x0c401f0000047f89 */ /* 0x0042a400000e0000 */
.L_x_1548:
        /* <DEDUP_REMOVED lines=9> */
.L_x_1549:
        /* <DEDUP_REMOVED lines=75> */
[----:B------:R-:W-:Y:S02]  /*11ab0*/  FMUL.FTZ R129, R2, R129 ;  /* 0x0000008102817220 */ /* 0x000fe40000410000 */
[----:B------:R4:W5:Y:S01]  /*11ac0*/  @P0 MUFU.LG2 R2, R3 ;  /* 0x0000000300020308 */ /* 0x0009620000000c00 */
[----:B-1-3--:R-:W-:Y:S02]  /*11ad0*/  @P1 FMUL.FTZ R5, R4, 0.69314718246459960938 ;  /* 0x3f31721804051820 */ /* 0x00afe40000410000 */
[----:B------:R-:W-:Y:S02]  /*11ae0*/  @P1 FMUL.FTZ R4, R6, c[0x0][0x2d0] ;  /* 0x0000b40006041a20 */ /* 0x000fe40000410000 */
[----:B--2---:R-:W-:Y:S02]  /*11af0*/  FMUL.FTZ R178, R0, R178 ;  /* 0x000000b200b27220 */ /* 0x004fe40000410000 */
[----:B------:R-:W-:Y:S02]  /*11b00*/  @P1 FFMA.FTZ R172, R4, R173, R5 ;  /* 0x000000ad04ac1223 */ /* 0x000fe40000010005 */
[----:B------:R-:W-:-:S02]  /*11b10*/  FMUL.FTZ R179, R0, R179 ;  /* 0x000000b300b37220 */ /* 0x000fc40000410000 */
[C---:B------:R-:W-:Y:S02]  /*11b20*/  FMUL.FTZ R182, R0.reuse, R182 ;  /* 0x000000b600b67220 */ /* 0x040fe40000410000 */
[C---:B------:R-:W-:Y:S02]  /*11b30*/  FMUL.FTZ R61, R0.reuse, R183 ;  /* 0x000000b7003d7220 */ /* 0x040fe40000410000 */
[----:B------:R-:W-:Y:S01]  /*11b40*/  FMUL.FTZ R134, R0, R134 ;  /* 0x0000008600867220 */ /* 0x000fe20000410000 */
[----:B----4-:R-:W-:Y:S01]  /*11b50*/  @P0 MOV R3, 0x3f317218 ;  /* 0x3f31721800030802 */ /* 0x010fe20000000f00 */
[----:B-----5:R-:W-:Y:S02]  /*11b60*/  @P0 FMUL.FTZ R2, R2, 0.69314718246459960938 ;  /* 0x3f31721802020820 */ /* 0x020fe40000410000 */
[----:B------:R-:W-:Y:S02]  /*11b70*/  FMUL.FTZ R135, R0, R135 ;  /* 0x0000008700877220 */ /* 0x000fe40000410000 */
[----:B------:R-:W-:-:S02]  /*11b80*/  @P0 FMUL.FTZ R3, R3, c[0x0][0x2d0] ;  /* 0x0000b40003030a20 */ /* 0x000fc40000410000 */
        /* <DEDUP_REMOVED lines=57> */
[----:B------:R-:W-:Y:S01]  /*11f20*/  FMUL.FTZ R131, R0, R131 ;  /* 0x0000008300837220 */ /* 0x000fe20000410000 */
[----:B------:R-:W-:Y:S01]  /*11f30*/  PRMT R0, R52, 0x7610, R0 ;  /* 0x0000761034007816 */ /* 0x000fe20000000000 */
[----:B------:R-:W-:Y:S02]  /*11f40*/  @P0 FFMA.FTZ R65, R3, R12, R2 ;  /* 0x0000000c03410223 */ /* 0x000fe40000010002 */
.L_x_1457:
[----:B-1----:R1:W5:Y:S01]  /*11f50*/  LDL R52, [R1+0x54] ;  /* 0x0000540001347983 */ /* 0x0023620000100800 */
[----:B------:R-:W-:Y:S03]  /*11f60*/  BSSY B0, `(.L_x_1498) ;  /* 0x0000012000007945 */ /* 0x000fe60003800000 */
[----:B------:R-:W2:Y:S02]  /*11f70*/  S2R R69, SR_TID.X ;  /* 0x0000000000457919 */ /* 0x000ea40000002100 */
[----:B--2---:R-:W-:-:S13]  /*11f80*/  LOP3.LUT P0, RZ, R69, 0xff, RZ, 0xc0, !PT ;  /* 0x000000ff45ff7812 */ /* 0x004fda000780c0ff */
[----:B------:R-:W-:Y:S05]  /*11f90*/  @P0 BRA `(.L_x_1499) ;  /* 0x000000e000000947 */ /* 0x000fea0003800000 */
[----:B-1----:R-:W1:Y:S01]  /*11fa0*/  S2R R12, SR_LANEID ;  /* 0x00000000000c7919 */ /* 0x002e620000000000 */
        /* <DEDUP_REMOVED lines=13> */
.L_x_1499:
[----:B-1----:R-:W-:Y:S05]  /*12080*/  BSYNC B0 ;  /* 0x0000000000007941 */ /* 0x002fea0003800000 */
.L_x_1498:
        /* <DEDUP_REMOVED lines=145> */
[----:B-1----:R-:W-:Y:S01]  /*129a0*/  SHF.R.S32.HI R67, RZ, 0x1f, R69 ;  /* 0x0000001fff437819 */ /* 0x002fe20000011445 */
[----:B------:R-:W-:Y:S01]  /*129b0*/  IMAD.MOV.U32 R250, RZ, RZ, RZ ;  /* 0x000000fffffa7224 */ /* 0x000fe200078e00ff */
[----:B------:R-:W-:Y:S01]  /*129c0*/  MOV R2, 0x12a20 ;  /* 0x00012a2000027802 */ /* 0x000fe20000000f00 */
[----:B------:R-:W-:Y:S01]  /*129d0*/  IMAD.MOV.U32 R3, RZ, RZ, 0x1f ;  /* 0x0000001fff037424 */ /* 0x000fe200078e00ff */
[----:B------:R-:W-:-:S04]  /*129e0*/  LEA.HI R67, R67, R69, RZ, 0x7 ;  /* 0x0000004543437211 */ /* 0x000fc800078f38ff */
[----:B------:R-:W-:-:S05]  /*129f0*/  SHF.R.S32.HI R67, RZ, 0x7, R67 ;  /* 0x00000007ff437819 */ /* 0x000fca0000011443 */
[----:B------:R-:W-:Y:S02]  /*12a00*/  IMAD.MOV.U32 R249, RZ, RZ, R67 ;  /* 0x000000fffff97224 */ /* 0x000fe400078e0043 */
[----:B------:R-:W-:Y:S05]  /*12a10*/  CALL.REL.NOINC `($__internal_8_$__cuda_sm70_shflsync_idx_p) ;  /* 0x000049b000007944 */ /* 0x000fea0003c00000 */
.L_x_1502:
        /* <DEDUP_REMOVED lines=8> */
[----:B------:R-:W1:Y:S01]  /*12aa0*/  S2R R16, SR_TID.X ;  /* 0x0000000000107919 */ /* 0x000e620000002100 */
[----:B------:R-:W-:Y:S02]  /*12ab0*/  ULDC UR5, c[0x0][0x4e8] ;  /* 0x00013a0000057ab9 */ /* 0x000fe40000000800 */
[----:B------:R-:W-:Y:S02]  /*12ac0*/  ULDC UR4, c[0x0][0x388] ;  /* 0x0000e20000047ab9 */ /* 0x000fe40000000800 */
[----:B------:R-:W-:Y:S01]  /*12ad0*/  UIMAD UR4, UR5, UR4, URZ ;  /* 0x00000004050472a4 */ /* 0x000fe2000f8e023f */
[----:B------:R-:W-:Y:S01]  /*12ae0*/  IADD3 R80, R245, 0xc0, RZ ;  /* 0x000000c0f5507810 */ /* 0x000fe20007ffe0ff */
[----:B------:R-:W-:Y:S01]  /*12af0*/  BSSY B0, `(.L_x_1503) ;  /* 0x0000071000007945 */ /* 0x000fe20003800000 */
[----:B------:R-:W-:-:S02]  /*12b00*/  SHF.R.S32.HI R82, RZ, 0x1f, R251 ;  /* 0x0000001fff527819 */ /* 0x000fc400000114fb */
[----:B------:R-:W-:Y:S02]  /*12b10*/  SHF.R.S32.HI R80, RZ, 0x1f, R80 ;  /* 0x0000001fff507819 */ /* 0x000fe40000011450 */
[----:B------:R-:W-:Y:S02]  /*12b20*/  SHF.R.S32.HI R83, RZ, 0x1f, R252 ;  /* 0x0000001fff537819 */ /* 0x000fe400000114fc */
[----:B------:R-:W-:Y:S02]  /*12b30*/  SHF.R.S32.HI R84, RZ, 0x1f, R245 ;  /* 0x0000001fff547819 */ /* 0x000fe400000114f5 */
[----:B----4-:R-:W-:Y:S01]  /*12b40*/  SHF.R.S32.HI R5, RZ, 0x1f, R10 ;  /* 0x0000001fff057819 */ /* 0x010fe2000001140a */
[----:B--2---:R-:W-:-:S04]  /*12b50*/  IMAD.IADD R4, R2, 0x1, R15 ;  /* 0x0000000102047824 */ /* 0x004fc800078e020f */
[----:B------:R-:W-:Y:S02]  /*12b60*/  IMAD R6, R5, c[0x0][0x490], RZ ;  /* 0x0001240005067a24 */ /* 0x000fe400078e02ff */
[----:B------:R-:W-:Y:S01]  /*12b70*/  @P0 IMAD.HI.U32 R7, R4, c[0x0][0x4ec], RZ ;  /* 0x00013b0004070a27 */ /* 0x000fe200078e00ff */
[----:B------:R-:W-:-:S03]  /*12b80*/  MOV R0, R4 ;  /* 0x0000000400007202 */ /* 0x000fc60000000f00 */
[----:B------:R-:W-:Y:S01]  /*12b90*/  IMAD.WIDE.U32 R2, R10, c[0x0][0x490], RZ ;  /* 0x000124000a027a25 */ /* 0x000fe200078e00ff */
[----:B------:R-:W-:-:S03]  /*12ba0*/  @P0 SHF.R.U32.HI R0, RZ, c[0x0][0x4f0], R7 ;  /* 0x00013c00ff000a19 */ /* 0x000fc60000011607 */
[----:B------:R-:W-:Y:S01]  /*12bb0*/  IMAD R6, R10, c[0x0][0x494], R6 ;  /* 0x000125000a067a24 */ /* 0x000fe200078e0206 */
[----:B------:R-:W-:Y:S01]  /*12bc0*/  SHF.R.S32.HI R11, RZ, 0x1f, R12 ;  /* 0x0000001fff0b7819 */ /* 0x000fe2000001140c */
[----:B------:R-:W-:Y:S02]  /*12bd0*/  IMAD.MOV R8, RZ, RZ, -R0 ;  /* 0x000000ffff087224 */ /* 0x000fe400078e0a00 */
[----:B------:R-:W-:Y:S02]  /*12be0*/  IMAD.IADD R3, R3, 0x1, R6 ;  /* 0x0000000103037824 */ /* 0x000fe400078e0206 */
[----:B------:R-:W-:Y:S02]  /*12bf0*/  IMAD R9, R11, c[0x0][0x498], RZ ;  /* 0x000126000b097a24 */ /* 0x000fe400078e02ff */
[----:B------:R-:W-:-:S04]  /*12c00*/  IMAD.WIDE.U32 R6, R12, c[0x0][0x498], R2 ;  /* 0x000126000c067a25 */ /* 0x000fc800078e0002 */
[----:B------:R-:W-:Y:S01]  /*12c10*/  IMAD R2, R8, c[0x0][0x4e8], R4 ;  /* 0x00013a0008027a24 */ /* 0x000fe200078e0204 */
[----:B------:R-:W-:Y:S01]  /*12c20*/  IADD3 R4, P1, R0, R6, RZ ;  /* 0x0000000600047210 */ /* 0x000fe20007f3e0ff */
[----:B------:R-:W-:Y:S01]  /*12c30*/  IMAD R3, R12, c[0x0][0x49c], R9 ;  /* 0x000127000c037a24 */ /* 0x000fe200078e0209 */
[----:B------:R-:W-:Y:S02]  /*12c40*/  SHF.R.S32.HI R8, RZ, 0x1f, R0 ;  /* 0x0000001fff087819 */ /* 0x000fe40000011400 */
[----:B------:R-:W-:Y:S01]  /*12c50*/  SHF.R.S32.HI R6, RZ, 0x1f, R2 ;  /* 0x0000001fff067819 */ /* 0x000fe20000011402 */
[----:B------:R-:W-:Y:S01]  /*12c60*/  IMAD R0, R5, c[0x0][0x3e8], RZ ;  /* 0x0000fa0005007a24 */ /* 0x000fe200078e02ff */
[----:B------:R-:W-:Y:S02]  /*12c70*/  IADD3.X R5, R8, R7, R3, P1, !PT ;  /* 0x0000000708057210 */ /* 0x000fe40000ffe403 */
[----:B---3--:R-:W-:Y:S01]  /*12c80*/  IADD3 R8, R14, R15, RZ ;  /* 0x0000000f0e087210 */ /* 0x008fe20007ffe0ff */
[----:B------:R-:W-:-:S02]  /*12c90*/  IMAD R3, R6, c[0x0][0x488], RZ ;  /* 0x0001220006037a24 */ /* 0x000fc400078e02ff */
[C---:B------:R-:W-:Y:S02]  /*12ca0*/  IMAD R9, R10.reuse, c[0x0][0x3ec], R0 ;  /* 0x0000fb000a097a24 */ /* 0x040fe400078e0200 */
        /* <DEDUP_REMOVED lines=9> */
[----:B-1----:R-:W-:Y:S01]  /*12d40*/  SHF.R.S32.HI R14, RZ, 0x1f, R16 ;  /* 0x0000001fff0e7819 */ /* 0x002fe20000011410 */
[----:B------:R-:W-:Y:S01]  /*12d50*/  IMAD.MOV.U32 R2, RZ, RZ, R6 ;  /* 0x000000ffff027224 */ /* 0x000fe200078e0006 */
[----:B------:R-:W-:Y:S01]  /*12d60*/  LEA.HI.X R5, R4, c[0x0][0x454], R5, 0x2, P0 ;  /* 0x0001150004057a11 */ /* 0x000fe200000f1405 */
[----:B------:R-:W-:Y:S01]  /*12d70*/  IMAD R6, R11, c[0x0][0x3f0], RZ ;  /* 0x0000fc000b067a24 */ /* 0x000fe200078e02ff */
[----:B------:R-:W-:Y:S01]  /*12d80*/  LEA.HI R14, R14, R16, RZ, 0x5 ;  /* 0x000000100e0e7211 */ /* 0x000fe200078f28ff */
[----:B------:R-:W-:Y:S02]  /*12d90*/  SHFL.IDX PT, R4, R9, 0x1, 0x1c1f ;  /* 0x003c1f0009047f89 */ /* 0x000fe400000e0000 */
[----:B------:R-:W-:Y:S01]  /*12da0*/  IMAD R10, R12, c[0x0][0x3f4], R6 ;  /* 0x0000fd000c0a7a24 */ /* 0x000fe200078e0206 */
[----:B------:R-:W-:Y:S01]  /*12db0*/  LOP3.LUT R14, R14, 0xffffffe0, RZ, 0xc0, !PT ;  /* 0xffffffe00e0e7812 */ /* 0x000fe200078ec0ff */
[----:B------:R1:W-:Y:S01]  /*12dc0*/  SHFL.IDX PT, R6, R9, RZ, 0x1c1f ;  /* 0x001c1fff09067589 */ /* 0x0003e200000e0000 */
[----:B------:R-:W-:-:S03]  /*12dd0*/  IMAD.MOV R11, RZ, RZ, -R0 ;  /* 0x000000ffff0b7224 */ /* 0x000fc600078e0a00 */
[----:B------:R-:W2:Y:S01]  /*12de0*/  SHFL.IDX PT, R7, R5, RZ, 0x1c1f ;  /* 0x001c1fff05077589 */ /* 0x000ea200000e0000 */
[----:B------:R-:W-:-:S03]  /*12df0*/  IADD3 R14, -R14, R16, RZ ;  /* 0x000000100e0e7210 */ /* 0x000fc60007ffe1ff */
[----:B------:R-:W3:Y:S01]  /*12e00*/  SHFL.IDX PT, R5, R5, 0x1, 0x1c1f ;  /* 0x003c1f0005057f89 */ /* 0x000ee200000e0000 */
[----:B------:R-:W-:Y:S01]  /*12e10*/  LOP3.LUT P0, RZ, R14, 0x3, RZ, 0xc0, !PT ;  /* 0x000000030eff7812 */ /* 0x000fe2000780c0ff */
[----:B------:R-:W-:Y:S02]  /*12e20*/  IMAD R8, R11, c[0x0][0x4e8], R8 ;  /* 0x00013a000b087a24 */ /* 0x000fe400078e0208 */
[----:B-1----:R-:W-:-:S05]  /*12e30*/  IMAD.IADD R9, R13, 0x1, R15 ;  /* 0x000000010d097824 */ /* 0x002fca00078e020f */
[C---:B------:R-:W-:Y:S02]  /*12e40*/  IADD3 R11, R9.reuse, 0x8, RZ ;  /* 0x00000008090b7810 */ /* 0x040fe40007ffe0ff */
[----:B------:R-:W-:Y:S02]  /*12e50*/  ISETP.GE.OR P1, PT, R9, UR4, P0 ;  /* 0x0000000409007c0c */ /* 0x000fe40008726670 */
[----:B------:R-:W-:Y:S01]  /*12e60*/  ISETP.GE.OR P0, PT, R11, UR4, P0 ;  /* 0x000000040b007c0c */ /* 0x000fe20008706670 */
[----:B------:R-:W-:Y:S01]  /*12e70*/  IMAD.WIDE.U32 R2, R12, c[0x0][0x3f0], R2 ;  /* 0x0000fc000c027a25 */ /* 0x000fe200078e0002 */
[----:B------:R-:W-:-:S03]  /*12e80*/  SHF.R.S32.HI R12, RZ, 0x1f, R0 ;  /* 0x0000001fff0c7819 */ /* 0x000fc60000011400 */
[----:B------:R-:W-:Y:S02]  /*12e90*/  IMAD.IADD R3, R3, 0x1, R10 ;  /* 0x0000000103037824 */ /* 0x000fe400078e020a */
[----:B------:R-:W-:-:S04]  /*12ea0*/  IMAD R10, R12, c[0x0][0x3e0], RZ ;  /* 0x0000f8000c0a7a24 */ /* 0x000fc800078e02ff */
[----:B--2---:R1:W-:Y:S01]  /*12eb0*/  @!P1 ST.E [R6.64], R172 ;  /* 0x000000ac06009985 */ /* 0x0043e2000c101906 */
[----:B------:R-:W-:-:S03]  /*12ec0*/  IMAD R9, R0, c[0x0][0x3e4], R10 ;  /* 0x0000f90000097a24 */ /* 0x000fc600078e020a */
[----:B---3--:R1:W-:Y:S01]  /*12ed0*/  @!P0 ST.E [R4.64], R65 ;  /* 0x0000004104008985 */ /* 0x0083e2000c101906 */
[----:B------:R-:W-:Y:S01]  /*12ee0*/  IMAD.WIDE.U32 R2, R0, c[0x0][0x3e0], R2 ;  /* 0x0000f80000027a25 */ /* 0x000fe200078e0002 */
[----:B------:R-:W-:Y:S02]  /*12ef0*/  SHF.R.S32.HI R0, RZ, 0x1f, R8 ;  /* 0x0000001fff007819 */ /* 0x000fe40000011408 */
[----:B------:R1:W2:Y:S04]  /*12f00*/  LDS.128 R44, [R243+0x1080] ;  /* 0x00108000f32c7984 */ /* 0x0002a80000000c00 */
        /* <DEDUP_REMOVED lines=11> */
[----:B------:R-:W-:Y:S01]  /*12fc0*/  SHF.R.S32.HI R13, RZ, 0x1f, R16 ;  /* 0x0000001fff0d7819 */ /* 0x000fe20000011410 */
[----:B------:R-:W-:Y:S01]  /*12fd0*/  IMAD R0, R0, c[0x0][0x3d8], RZ ;  /* 0x0000f60000007a24 */ /* 0x000fe200078e02ff */
[----:B------:R-:W-:-:S02]  /*12fe0*/  IADD3 R3, R3, R9, RZ ;  /* 0x0000000903037210 */ /* 0x000fc40007ffe0ff */
[----:B------:R-:W-:Y:S01]  /*12ff0*/  LEA.HI R13, R13, R16, RZ, 0x3 ;  /* 0x000000100d0d7211 */ /* 0x000fe200078f18ff */
[C---:B------:R-:W-:Y:S02]  /*13000*/  IMAD R0, R8.reuse, c[0x0][0x3dc], R0 ;  /* 0x0000f70008007a24 */ /* 0x040fe400078e0200 */
[----:B------:R-:W-:Y:S01]  /*13010*/  IMAD.WIDE.U32 R2, R8, c[0x0][0x3d8], R2 ;  /* 0x0000f60008027a25 */ /* 0x000fe200078e0002 */
[----:B------:R-:W-:-:S03]  /*13020*/  SHF.R.S32.HI R13, RZ, 0x3, R13 ;  /* 0x00000003ff0d7819 */ /* 0x000fc6000001140d */
[----:B------:R-:W-:Y:S01]  /*13030*/  IMAD.IADD R0, R3, 0x1, R0 ;  /* 0x0000000103007824 */ /* 0x000fe200078e0200 */
[C---:B------:R-:W-:Y:S02]  /*13040*/  LEA R14, P0, R2.reuse, c[0x0][0x380], 0x1 ;  /* 0x0000e000020e7a11 */ /* 0x040fe400078008ff */
[----:B------:R-:W-:Y:S02]  /*13050*/  IADD3 R13, R13, R15, RZ ;  /* 0x0000000f0d0d7210 */ /* 0x000fe40007ffe0ff */
[----:B------:R-:W-:Y:S02]  /*13060*/  LEA.HI.X R12, R2, c[0x0][0x384], R0, 0x1, P0 ;  /* 0x0000e100020c7a11 */ /* 0x000fe400000f0c00 */
[----:B------:R-:W-:Y:S01]  /*13070*/  ISETP.GE.AND P0, PT, R13, UR4, PT ;  /* 0x000000040d007c0c */ /* 0x000fe2000bf06270 */
[----:B------:R1:W1:Y:S01]  /*13080*/  SHFL.IDX PT, R0, R14, RZ, 0x181f ;  /* 0x00181fff0e007589 */ /* 0x00026200000e0000 */
[----:B------:R-:W-:-:S03]  /*13090*/  IADD3 R15, R245, 0xc0, RZ ;  /* 0x000000c0f50f7810 */ /* 0x000fc60007ffe0ff */
[----:B------:R1:W1:Y:S08]  /*130a0*/  SHFL.IDX PT, R2, R12, RZ, 0x181f ;  /* 0x00181fff0c027589 */ /* 0x00027000000e0000 */
[----:B------:R-:W-:Y:S05]  /*130b0*/  @P0 BRA `(.L_x_1504) ;  /* 0x0000014000000947 */ /* 0x000fea0003800000 */
[----:B--234-:R-:W2:Y:S01]  /*130c0*/  LDS.128 R28, [R243+0x80] ;  /* 0x00008000f31c7984 */ /* 0x01cea20000000c00 */
[----:B------:R-:W-:Y:S02]  /*130d0*/  ISETP.GE.AND P3, PT, R245, c[0x0][0x3c8], PT ;  /* 0x0000f200f5007a0c */ /* 0x000fe40003f66270 */
[----:B------:R-:W-:Y:S01]  /*130e0*/  ISETP.GE.AND P2, PT, R252, c[0x0][0x3c8], PT ;  /* 0x0000f200fc007a0c */ /* 0x000fe20003f46270 */
[----:B------:R-:W3:Y:S01]  /*130f0*/  LDS.128 R24, [R243+0x4080] ;  /* 0x00408000f3187984 */ /* 0x000ee20000000c00 */
[----:B------:R-:W-:-:S02]  /*13100*/  ISETP.GE.AND P1, PT, R251, c[0x0][0x3c8], PT ;  /* 0x0000f200fb007a0c */ /* 0x000fc40003f26270 */
[----:B------:R-:W-:Y:S01]  /*13110*/  ISETP.GE.AND P0, PT, R15, c[0x0][0x3c8], PT ;  /* 0x0000f2000f007a0c */ /* 0x000fe20003f06270 */
[----:B------:R-:W4:Y:S04]  /*13120*/  LDS.128 R20, [R243+0x8080] ;  /* 0x00808000f3147984 */ /* 0x000f280000000c00 */
[----:B------:R-:W5:Y:S02]  /*13130*/  LDS.128 R16, [R243+0xc080] ;  /* 0x00c08000f3107984 */ /* 0x000f640000000c00 */
[CC--:B-1----:R-:W-:Y:S02]  /*13140*/  @!P3 LEA R10, P4, R245.reuse, R0.reuse, 0x1 ;  /* 0x00000000f50ab211 */ /* 0x0c2fe400078808ff */
[----:B------:R-:W-:Y:S02]  /*13150*/  @!P2 LEA R8, P6, R252, R0, 0x1 ;  /* 0x00000000fc08a211 */ /* 0x000fe400078c08ff */
[----:B------:R-:W-:-:S02]  /*13160*/  @!P3 LEA.HI.X R11, R245, R2, R84, 0x1, P4 ;  /* 0x00000002f50bb211 */ /* 0x000fc400020f0c54 */
[-C--:B------:R-:W-:Y:S02]  /*13170*/  @!P1 LEA R6, P5, R251, R0.reuse, 0x1 ;  /* 0x00000000fb069211 */ /* 0x080fe400078a08ff */
[----:B------:R-:W-:Y:S02]  /*13180*/  @!P0 LEA R4, P4, R15, R0, 0x1 ;  /* 0x000000000f048211 */ /* 0x000fe400078808ff */
[-C--:B------:R-:W-:Y:S02]  /*13190*/  @!P2 LEA.HI.X R9, R252, R2.reuse, R83, 0x1, P6 ;  /* 0x00000002fc09a211 */ /* 0x080fe400030f0c53 */
[-C--:B------:R-:W-:Y:S02]  /*131a0*/  @!P1 LEA.HI.X R7, R251, R2.reuse, R82, 0x1, P5 ;  /* 0x00000002fb079211 */ /* 0x080fe400028f0c52 */
[----:B------:R-:W-:Y:S01]  /*131b0*/  @!P0 LEA.HI.X R5, R15, R2, R80, 0x1, P4 ;  /* 0x000000020f058211 */ /* 0x000fe200020f0c50 */
[----:B--2---:R1:W-:Y:S04]  /*131c0*/  @!P3 ST.E.128 [R10.64], R28 ;  /* 0x0000001c0a00b985 */ /* 0x0043e8000c101d06 */
[----:B---3--:R1:W-:Y:S04]  /*131d0*/  @!P2 ST.E.128 [R8.64], R24 ;  /* 0x000000180800a985 */ /* 0x0083e8000c101d06 */
[----:B----4-:R1:W-:Y:S04]  /*131e0*/  @!P1 ST.E.128 [R6.64], R20 ;  /* 0x0000001406009985 */ /* 0x0103e8000c101d06 */
[----:B-----5:R1:W-:Y:S02]  /*131f0*/  @!P0 ST.E.128 [R4.64], R16 ;  /* 0x0000001004008985 */ /* 0x0203e4000c101d06 */
.L_x_1504:
[----:B--234-:R-:W-:Y:S05]  /*13200*/  BSYNC B0 ;  /* 0x0000000000007941 */ /* 0x01cfea0003800000 */
.L_x_1503:
[----:B------:R-:W-:Y:S01]  /*13210*/  IADD3 R3, R13, 0x20, RZ ;  /* 0x000000200d037810 */ /* 0x000fe20007ffe0ff */
[----:B-1----:R1:W2:Y:S01]  /*13220*/  SHFL.IDX PT, R2, R12, 0x1, 0x181f ;  /* 0x00381f000c027f89 */ /* 0x0022a200000e0000 */
[----:B------:R-:W-:Y:S02]  /*13230*/  BSSY B0, `(.L_x_1505) ;  /* 0x0000014000007945 */ /* 0x000fe40003800000 */
[----:B------:R-:W-:Y:S01]  /*13240*/  ISETP.GE.AND P0, PT, R3, UR4, PT ;  /* 0x0000000403007c0c */ /* 0x000fe2000bf06270 */
[----:B------:R1:W3:-:S12]  /*13250*/  SHFL.IDX PT, R0, R14, 0x1, 0x181f ;  /* 0x00381f000e007f89 */ /* 0x0002d800000e0000 */
[----:B------:R-:W-:Y:S05]  /*13260*/  @P0 BRA `(.L_x_1506) ;  /* 0x0000010000000947 */ /* 0x000fea0003800000 */
[----:B------:R-:W-:Y:S02]  /*13270*/  ISETP.GE.AND P3, PT, R245, c[0x0][0x3c8], PT ;  /* 0x0000f200f5007a0c */ /* 0x000fe40003f66270 */
[----:B------:R-:W-:Y:S02]  /*13280*/  ISETP.GE.AND P2, PT, R252, c[0x0][0x3c8], PT ;  /* 0x0000f200fc007a0c */ /* 0x000fe40003f46270 */
[----:B------:R-:W-:Y:S02]  /*13290*/  ISETP.GE.AND P1, PT, R251, c[0x0][0x3c8], PT ;  /* 0x0000f200fb007a0c */ /* 0x000fe40003f26270 */
[----:B------:R-:W-:-:S07]  /*132a0*/  ISETP.GE.AND P0, PT, R15, c[0x0][0x3c8], PT ;  /* 0x0000f2000f007a0c */ /* 0x000fce0003f06270 */
[CC--:B---3--:R-:W-:Y:S02]  /*132b0*/  @!P3 LEA R10, P4, R245.reuse, R0.reuse, 0x1 ;  /* 0x00000000f50ab211 */ /* 0x0c8fe400078808ff */
[C---:B------:R-:W-:Y:S02]  /*132c0*/  @!P2 LEA R8, P6, R252.reuse, R0, 0x1 ;  /* 0x00000000fc08a211 */ /* 0x040fe400078c08ff */
[----:B--2---:R-:W-:Y:S02]  /*132d0*/  @!P3 LEA.HI.X R11, R245, R2, R84, 0x1, P4 ;  /* 0x00000002f50bb211 */ /* 0x004fe400020f0c54 */
        /* <DEDUP_REMOVED lines=9> */
.L_x_1506:
[----:B------:R-:W-:Y:S05]  /*13370*/  BSYNC B0 ;  /* 0x0000000000007941 */ /* 0x000fea0003800000 */
.L_x_1505:
[----:B------:R-:W-:Y:S01]  /*13380*/  IADD3 R3, R13, 0x40, RZ ;  /* 0x000000400d037810 */ /* 0x000fe20007ffe0ff */
[----:B--2---:R2:W4:Y:S01]  /*13390*/  SHFL.IDX PT, R2, R12, 0x2, 0x181f ;  /* 0x00581f000c027f89 */ /* 0x00452200000e0000 */
[----:B------:R-:W-:Y:S02]  /*133a0*/  BSSY B0, `(.L_x_1507) ;  /* 0x0000014000007945 */ /* 0x000fe40003800000 */
[----:B------:R-:W-:Y:S01]  /*133b0*/  ISETP.GE.AND P0, PT, R3, UR4, PT ;  /* 0x0000000403007c0c */ /* 0x000fe2000bf06270 */
[----:B---3--:R2:W3:-:S12]  /*133c0*/  SHFL.IDX PT, R0, R14, 0x2, 0x181f ;  /* 0x00581f000e007f89 */ /* 0x0084d800000e0000 */
[----:B------:R-:W-:Y:S05]  /*133d0*/  @P0 BRA `(.L_x_1508) ;  /* 0x0000010000000947 */ /* 0x000fea0003800000 */
[----:B------:R-:W-:Y:S02]  /*133e0*/  ISETP.GE.AND P3, PT, R245, c[0x0][0x3c8], PT ;  /* 0x0000f200f5007a0c */ /* 0x000fe40003f66270 */
[----:B------:R-:W-:Y:S02]  /*133f0*/  ISETP.GE.AND P2, PT, R252, c[0x0][0x3c8], PT ;  /* 0x0000f200fc007a0c */ /* 0x000fe40003f46270 */
[----:B------:R-:W-:Y:S02]  /*13400*/  ISETP.GE.AND P1, PT, R251, c[0x0][0x3c8], PT ;  /* 0x0000f200fb007a0c */ /* 0x000fe40003f26270 */
[----:B------:R-:W-:-:S07]  /*13410*/  ISETP.GE.AND P0, PT, R15, c[0x0][0x3c8], PT ;  /* 0x0000f2000f007a0c */ /* 0x000fce0003f06270 */
[CC--:B---3--:R-:W-:Y:S02]  /*13420*/  @!P3 LEA R10, P4, R245.reuse, R0.reuse, 0x1 ;  /* 0x00000000f50ab211 */ /* 0x0c8fe400078808ff */
[C---:B------:R-:W-:Y:S02]  /*13430*/  @!P2 LEA R8, P6, R252.reuse, R0, 0x1 ;  /* 0x00000000fc08a211 */ /* 0x040fe400078c08ff */
[----:B----4-:R-:W-:Y:S02]  /*13440*/  @!P3 LEA.HI.X R11, R245, R2, R84, 0x1, P4 ;  /* 0x00000002f50bb211 */ /* 0x010fe400020f0c54 */
        /* <DEDUP_REMOVED lines=9> */
.L_x_1508:
[----:B------:R-:W-:Y:S05]  /*134e0*/  BSYNC B0 ;  /* 0x0000000000007941 */ /* 0x000fea0003800000 */
.L_x_1507:
[----:B------:R-:W-:Y:S01]  /*134f0*/  IADD3 R3, R13, 0x60, RZ ;  /* 0x000000600d037810 */ /* 0x000fe20007ffe0ff */
[----:B----4-:R4:W1:Y:S03]  /*13500*/  SHFL.IDX PT, R2, R12, 0x3, 0x181f ;  /* 0x00781f000c027f89 */ /* 0x01086600000e0000 */
[----:B------:R-:W-:Y:S01]  /*13510*/  ISETP.GE.AND P0, PT, R3, UR4, PT ;  /* 0x0000000403007c0c */ /* 0x000fe2000bf06270 */
[----:B---3--:R4:W3:-:S12]  /*13520*/  SHFL.IDX PT, R0, R14, 0x3, 0x181f ;  /* 0x00781f000e007f89 */ /* 0x0088d800000e0000 */
[----:B------:R-:W-:Y:S05]  /*13530*/  @P0 BRA `(.L_x_1509) ;  /* 0x00000d9000000947 */ /* 0x000fea0003800000 */
[----:B------:R-:W-:Y:S02]  /*13540*/  ISETP.GE.AND P2, PT, R245, c[0x0][0x3c8], PT ;  /* 0x0000f200f5007a0c */ /* 0x000fe40003f46270 */
[----:B------:R-:W-:Y:S02]  /*13550*/  ISETP.GE.AND P1, PT, R252, c[0x0][0x3c8], PT ;  /* 0x0000f200fc007a0c */ /* 0x000fe40003f26270 */
[----:B------:R-:W-:-:S09]  /*13560*/  ISETP.GE.AND P0, PT, R251, c[0x0][0x3c8], PT ;  /* 0x0000f200fb007a0c */ /* 0x000fd20003f06270 */
[-C--:B---3--:R-:W-:Y:S02]  /*13570*/  @!P2 LEA R8, P5, R245, R0.reuse, 0x1 ;  /* 0x00000000f508a211 */ /* 0x088fe400078a08ff */
[CC--:B------:R-:W-:Y:S02]  /*13580*/  @!P1 LEA R6, P4, R252.reuse, R0.reuse, 0x1 ;  /* 0x00000000fc069211 */ /* 0x0c0fe400078808ff */
[----:B------:R-:W-:Y:S02]  /*13590*/  @!P0 LEA R4, P3, R251, R0, 0x1 ;  /* 0x00000000fb048211 */ /* 0x000fe400078608ff */
[-C--:B-1----:R-:W-:Y:S02]  /*135a0*/  @!P2 LEA.HI.X R9, R245, R2.reuse, R84, 0x1, P5 ;  /* 0x00000002f509a211 */ /* 0x082fe400028f0c54 */
[-C--:B------:R-:W-:Y:S02]  /*135b0*/  @!P1 LEA.HI.X R7, R252, R2.reuse, R83, 0x1, P4 ;  /* 0x00000002fc079211 */ /* 0x080fe400020f0c53 */
[----:B------:R-:W-:Y:S01]  /*135c0*/  @!P0 LEA.HI.X R5, R251, R2, R82, 0x1, P3 ;  /* 0x00000002fb058211 */ /* 0x000fe200018f0c52 */
[----:B------:R1:W-:Y:S04]  /*135d0*/  @!P2 ST.E.128 [R8.64], R72 ;  /* 0x000000480800a985 */ /* 0x0003e8000c101d06 */
[----:B------:R1:W-:Y:S04]  /*135e0*/  @!P1 ST.E.128 [R6.64], R68 ;  /* 0x0000004406009985 */ /* 0x0003e8000c101d06 */
[----:B------:R1:W-:Y:S01]  /*135f0*/  @!P0 ST.E.128 [R4.64], R64 ;  /* 0x0000004004008985 */ /* 0x0003e2000c101d06 */
[----:B------:R-:W-:-:S13]  /*13600*/  ISETP.GE.AND P0, PT, R15, c[0x0][0x3c8], PT ;  /* 0x0000f2000f007a0c */ /* 0x000fda0003f06270 */
[----:B------:R-:W-:Y:S05]  /*13610*/  @P0 BRA `(.L_x_1509) ;  /* 0x00000cb000000947 */ /* 0x000fea0003800000 */
[----:B-1----:R-:W-:-:S04]  /*13620*/  LEA R4, P0, R15, R0, 0x1 ;  /* 0x000000000f047211 */ /* 0x002fc800078008ff */
[----:B------:R-:W-:-:S05]  /*13630*/  LEA.HI.X R5, R15, R2, R80, 0x1, P0 ;  /* 0x000000020f057211 */ /* 0x000fca00000f0c50 */
[----:B------:R1:W-:Y:S01]  /*13640*/  ST.E.128 [R4.64], R76 ;  /* 0x0000004c04007985 */ /* 0x0003e2000c101d06 */
[----:B------:R-:W-:Y:S05]  /*13650*/  BRA `(.L_x_1509) ;  /* 0x00000c7000007947 */ /* 0x000fea0003800000 */
.L_x_1501:
[----:B------:R-:W2:Y:S04]  /*13660*/  LDL R2, [R1+0x48] ;  /* 0x0000480001027983 */ /* 0x000ea80000100800 */
[----:B------:R-:W3:Y:S04]  /*13670*/  LDL R0, [R1+0x44] ;  /* 0x0000440001007983 */ /* 0x000ee80000100800 */
[----:B------:R-:W4:Y:S04]  /*13680*/  LDL R4, [R1+0x40] ;  /* 0x0000400001047983 */ /* 0x000f280000100800 */
[----:B------:R-:W1:Y:S01]  /*13690*/  S2R R3, SR_TID.X ;  /* 0x0000000000037919 */ /* 0x000e620000002100 */
[----:B------:R-:W-:Y:S01]  /*136a0*/  BSSY B0, `(.L_x_1510) ;  /* 0x0000026000007945 */ /* 0x000fe20003800000 */
[----:B-1----:R-:W-:Y:S01]  /*136b0*/  ISETP.GE.AND P0, PT, R3, 0x80, PT ;  /* 0x000000800300780c */ /* 0x002fe20003f06270 */
        /* <DEDUP_REMOVED lines=36> */
.L_x_1511:
[----:B------:R-:W-:Y:S05]  /*13900*/  BSYNC B0 ;  /* 0x0000000000007941 */ /* 0x000fea0003800000 */
.L_x_1510:
[----:B------:R-:W2:Y:S01]  /*13910*/  LDL R2, [R1+0x10] ;  /* 0x0000100001027983 */ /* 0x000ea20000100800 */
[----:B-1----:R-:W-:Y:S01]  /*13920*/  MOV R0, c[0x0][0x4e8] ;  /* 0x00013a0000007a02 */ /* 0x002fe20000000f00 */
[----:B------:R-:W-:-:S03]  /*13930*/  IMAD R6, R10, c[0x0][0x3f0], RZ ;  /* 0x0000fc000a067a24 */ /* 0x000fc600078e02ff */
[----:B------:R-:W-:Y:S01]  /*13940*/  ISETP.NE.AND P0, PT, R0, 0x1, PT ;  /* 0x000000010000780c */ /* 0x000fe20003f05270 */
[----:B------:R-:W-:Y:S02]  /*13950*/  IMAD R0, R9, c[0x0][0x3e8], RZ ;  /* 0x0000fa0009007a24 */ /* 0x000fe400078e02ff */
[----:B------:R-:W-:Y:S02]  /*13960*/  IMAD R8, R11, c[0x0][0x3f4], R6 ;  /* 0x0000fd000b087a24 */ /* 0x000fe400078e0206 */
[----:B------:R-:W-:Y:S01]  /*13970*/  IMAD R5, R12, c[0x0][0x3ec], R0 ;  /* 0x0000fb000c057a24 */ /* 0x000fe200078e0200 */
[----:B--2---:R-:W-:Y:S01]  /*13980*/  IADD3 R4, R2, R13, RZ ;  /* 0x0000000d02047210 */ /* 0x004fe20007ffe0ff */
        /* <DEDUP_REMOVED lines=22> */
[----:B------:R1:W2:Y:S02]  /*13af0*/  SHFL.IDX PT, R4, R5, RZ, 0x181f ;  /* 0x00181fff05047589 */ /* 0x0002a400000e0000 */
.L_x_1550:
[----:B------:R-:W-:Y:S05]  /*13b00*/  BRA.DIV ~URZ, `(.L_x_1513) ;  /* 0x000035027f007947 */ /* 0x000fea000b800000 */
[----:B------:R3:W4:Y:S02]  /*13b10*/  SHFL.IDX PT, R0, R13, RZ, 0x181f ;  /* 0x00181fff0d007589 */ /* 0x00072400000e0000 */
.L_x_1551:
[----:B------:R-:W5:Y:S04]  /*13b20*/  LDL.LU R3, [R1+0x40] ;  /* 0x0000400001037983 */ /* 0x000f680000300800 */
[----:B------:R-:W1:Y:S01]  /*13b30*/  S2R R6, SR_TID.X ;  /* 0x0000000000067919 */ /* 0x000e620000002100 */
[----:B------:R-:W-:-:S04]  /*13b40*/  IMAD.MOV.U32 R14, RZ, RZ, c[0x0][0x4e8] ;  /* 0x00013a00ff0e7624 */ /* 0x000fc800078e00ff */
[----:B------:R-:W-:Y:S01]  /*13b50*/  IMAD R14, R14, c[0x0][0x388], RZ ;  /* 0x0000e2000e0e7a24 */ /* 0x000fe200078e02ff */
[----:B-1----:R-:W-:-:S04]  /*13b60*/  SHF.R.S32.HI R2, RZ, 0x1f, R6 ;  /* 0x0000001fff027819 */ /* 0x002fc80000011406 */
[----:B------:R-:W-:-:S04]  /*13b70*/  LEA.HI R2, R2, R6, RZ, 0x3 ;  /* 0x0000000602027211 */ /* 0x000fc800078f18ff */
[----:B------:R-:W-:Y:S01]  /*13b80*/  SHF.R.S32.HI R2, RZ, 0x3, R2 ;  /* 0x00000003ff027819 */ /* 0x000fe20000011402 */
[----:B------:R-:W-:Y:S04]  /*13b90*/  BSSY B0, `(.L_x_1514) ;  /* 0x000001a000007945 */ /* 0x000fe80003800000 */
[----:B-----5:R-:W-:-:S05]  /*13ba0*/  IMAD.IADD R12, R2, 0x1, R3 ;  /* 0x00000001020c7824 */ /* 0x020fca00078e0203 */
[----:B------:R-:W-:-:S13]  /*13bb0*/  ISETP.GE.AND P0, PT, R12, R14, PT ;  /* 0x0000000e0c00720c */ /* 0x000fda0003f06270 */
[----:B------:R-:W-:Y:S05]  /*13bc0*/  @P0 BRA `(.L_x_1515) ;  /* 0x0000016000000947 */ /* 0x000fea0003800000 */
[C---:B------:R-:W-:Y:S02]  /*13bd0*/  ISETP.GE.AND P3, PT, R245.reuse, c[0x0][0x3c8], PT ;  /* 0x0000f200f5007a0c */ /* 0x040fe40003f66270 */
[----:B------:R-:W-:Y:S02]  /*13be0*/  ISETP.GE.AND P2, PT, R252, c[0x0][0x3c8], PT ;  /* 0x0000f200fc007a0c */ /* 0x000fe40003f46270 */
[----:B------:R-:W-:Y:S02]  /*13bf0*/  IADD3 R15, R245, 0xc0, RZ ;  /* 0x000000c0f50f7810 */ /* 0x000fe40007ffe0ff */
[----:B------:R-:W-:Y:S02]  /*13c00*/  ISETP.GE.AND P1, PT, R251, c[0x0][0x3c8], PT ;  /* 0x0000f200fb007a0c */ /* 0x000fe40003f26270 */
[----:B------:R-:W-:Y:S02]  /*13c10*/  ISETP.GE.AND P0, PT, R15, c[0x0][0x3c8], PT ;  /* 0x0000f2000f007a0c */ /* 0x000fe40003f06270 */
[----:B------:R-:W-:-:S02]  /*13c20*/  SHF.R.S32.HI R2, RZ, 0x1f, R245 ;  /* 0x0000001fff027819 */ /* 0x000fc400000114f5 */
[C---:B------:R-:W-:Y:S02]  /*13c30*/  IADD3 R16, R245.reuse, 0xc0, RZ ;  /* 0x000000c0f5107810 */ /* 0x040fe40007ffe0ff */
[CC--:B----4-:R-:W-:Y:S02]  /*13c40*/  @!P3 LEA R10, P4, R245.reuse, R0.reuse, 0x1 ;  /* 0x00000000f50ab211 */ /* 0x0d0fe400078808ff */
[----:B------:R-:W-:Y:S02]  /*13c50*/  @!P2 LEA R8, P6, R252, R0, 0x1 ;  /* 0x00000000fc08a211 */ /* 0x000fe400078c08ff */
[----:B--2---:R-:W-:Y:S02]  /*13c60*/  @!P3 LEA.HI.X R11, R245, R4, R2, 0x1, P4 ;  /* 0x00000004f50bb211 */ /* 0x004fe400020f0c02 */
[----:B------:R-:W-:Y:S02]  /*13c70*/  SHF.R.S32.HI R2, RZ, 0x1f, R252 ;  /* 0x0000001fff027819 */ /* 0x000fe400000114fc */
[----:B------:R-:W-:Y:S01]  /*13c80*/  @!P1 LEA R6, P5, R251, R0, 0x1 ;  /* 0x00000000fb069211 */ /* 0x000fe200078a08ff */
[----:B------:R1:W-:Y:S01]  /*13c90*/  @!P3 ST.E.128 [R10.64], RZ ;  /* 0x000000ff0a00b985 */ /* 0x0003e2000c101d06 */
[----:B------:R-:W-:-:S02]  /*13ca0*/  SHF.R.S32.HI R17, RZ, 0x1f, R251 ;  /* 0x0000001fff117819 */ /* 0x000fc400000114fb */
[----:B------:R-:W-:Y:S02]  /*13cb0*/  @!P2 LEA.HI.X R9, R252, R4, R2, 0x1, P6 ;  /* 0x00000004fc09a211 */ /* 0x000fe400030f0c02 */
[----:B------:R-:W-:Y:S02]  /*13cc0*/  SHF.R.S32.HI R16, RZ, 0x1f, R16 ;  /* 0x0000001fff107819 */ /* 0x000fe40000011410 */
[----:B------:R-:W-:Y:S01]  /*13cd0*/  @!P0 LEA R2, P4, R15, R0, 0x1 ;  /* 0x000000000f028211 */ /* 0x000fe200078808ff */
[----:B------:R1:W-:Y:S01]  /*13ce0*/  @!P2 ST.E.128 [R8.64], RZ ;  /* 0x000000ff0800a985 */ /* 0x0003e2000c101d06 */
[-C--:B------:R-:W-:Y:S02]  /*13cf0*/  @!P1 LEA.HI.X R7, R251, R4.reuse, R17, 0x1, P5 ;  /* 0x00000004fb079211 */ /* 0x080fe400028f0c11 */
[----:B------:R-:W-:-:S03]  /*13d00*/  @!P0 LEA.HI.X R3, R15, R4, R16, 0x1, P4 ;  /* 0x000000040f038211 */ /* 0x000fc600020f0c10 */
[----:B------:R1:W-:Y:S04]  /*13d10*/  @!P1 ST.E.128 [R6.64], RZ ;  /* 0x000000ff06009985 */ /* 0x0003e8000c101d06 */
[----:B------:R1:W-:Y:S02]  /*13d20*/  @!P0 ST.E.128 [R2.64], RZ ;  /* 0x000000ff02008985 */ /* 0x0003e4000c101d06 */
.L_x_1515:
[----:B------:R-:W-:Y:S05]  /*13d30*/  BSYNC B0 ;  /* 0x0000000000007941 */ /* 0x000fea0003800000 */
.L_x_1514:
[----:B------:R-:W-:Y:S05]  /*13d40*/  BRA.DIV ~URZ, `(.L_x_1516) ;  /* 0x000033327f007947 */ /* 0x000fea000b800000 */
[----:B--2---:R2:W1:Y:S04]  /*13d50*/  SHFL.IDX PT, R4, R5, 0x1, 0x181f ;  /* 0x00381f0005047f89 */ /* 0x00446800000e0000 */
[----:B----4-:R2:W4:Y:S02]  /*13d60*/  SHFL.IDX PT, R0, R13, 0x1, 0x181f ;  /* 0x00381f000d007f89 */ /* 0x01052400000e0000 */
.L_x_1552:
[----:B-1----:R-:W-:Y:S01]  /*13d70*/  IADD3 R2, R12, 0x20, RZ ;  /* 0x000000200c027810 */ /* 0x002fe20007ffe0ff */
[----:B------:R-:W-:Y:S03]  /*13d80*/  BSSY B0, `(.L_x_1517) ;  /* 0x0000019000007945 */ /* 0x000fe60003800000 */
[----:B------:R-:W-:-:S13]  /*13d90*/  ISETP.GE.AND P0, PT, R2, R14, PT ;  /* 0x0000000e0200720c */ /* 0x000fda0003f06270 */
[----:B------:R-:W-:Y:S05]  /*13da0*/  @P0 BRA `(.L_x_1518) ;  /* 0x0000016000000947 */ /* 0x000fea0003800000 */
[C---:B------:R-:W-:Y:S02]  /*13db0*/  ISETP.GE.AND P3, PT, R245.reuse, c[0x0][0x3c8], PT ;  /* 0x0000f200f5007a0c */ /* 0x040fe40003f66270 */
[----:B------:R-:W-:Y:S02]  /*13dc0*/  IADD3 R15, R245, 0xc0, RZ ;  /* 0x000000c0f50f7810 */ /* 0x000fe40007ffe0ff */
[----:B------:R-:W-:Y:S02]  /*13dd0*/  ISETP.GE.AND P2, PT, R252, c[0x0][0x3c8], PT ;  /* 0x0000f200fc007a0c */ /* 0x000fe40003f46270 */
[----:B------:R-:W-:Y:S02]  /*13de0*/  ISETP.GE.AND P1, PT, R251, c[0x0][0x3c8], PT ;  /* 0x0000f200fb007a0c */ /* 0x000fe40003f26270 */
[----:B------:R-:W-:Y:S02]  /*13df0*/  ISETP.GE.AND P0, PT, R15, c[0x0][0x3c8], PT ;  /* 0x0000f2000f007a0c */ /* 0x000fe40003f06270 */
[----:B------:R-:W-:-:S02]  /*13e00*/  SHF.R.S32.HI R3, RZ, 0x1f, R245 ;  /* 0x0000001fff037819 */ /* 0x000fc400000114f5 */
[C---:B------:R-:W-:Y:S02]  /*13e10*/  IADD3 R16, R245.reuse, 0xc0, RZ ;  /* 0x000000c0f5107810 */ /* 0x040fe40007ffe0ff */
[C---:B----4-:R-:W-:Y:S02]  /*13e20*/  @!P3 LEA R10, P4, R245.reuse, R0, 0x1 ;  /* 0x00000000f50ab211 */ /* 0x050fe400078808ff */
[----:B------:R-:W-:Y:S02]  /*13e30*/  SHF.R.S32.HI R17, RZ, 0x1f, R251 ;  /* 0x0000001fff117819 */ /* 0x000fe400000114fb */
[----:B------:R-:W-:Y:S02]  /*13e40*/  @!P3 LEA.HI.X R11, R245, R4, R3, 0x1, P4 ;  /* 0x00000004f50bb211 */ /* 0x000fe400020f0c03 */
[-C--:B------:R-:W-:Y:S02]  /*13e50*/  @!P2 LEA R8, P6, R252, R0.reuse, 0x1 ;  /* 0x00000000fc08a211 */ /* 0x080fe400078c08ff */
[----:B------:R-:W-:Y:S01]  /*13e60*/  SHF.R.S32.HI R3, RZ, 0x1f, R252 ;  /* 0x0000001fff037819 */ /* 0x000fe200000114fc */
[----:B------:R1:W-:Y:S01]  /*13e70*/  @!P3 ST.E.128 [R10.64], RZ ;  /* 0x000000ff0a00b985 */ /* 0x0003e2000c101d06 */
[----:B------:R-:W-:-:S02]  /*13e80*/  @!P1 LEA R6, P5, R251, R0, 0x1 ;  /* 0x00000000fb069211 */ /* 0x000fc400078a08ff */
[----:B------:R-:W-:Y:S02]  /*13e90*/  SHF.R.S32.HI R16, RZ, 0x1f, R16 ;  /* 0x0000001fff107819 */ /* 0x000fe40000011410 */
[----:B------:R-:W-:Y:S02]  /*13ea0*/  @!P0 LEA R2, P4, R15, R0, 0x1 ;  /* 0x000000000f028211 */ /* 0x000fe400078808ff */
[-C--:B------:R-:W-:Y:S02]  /*13eb0*/  @!P2 LEA.HI.X R9, R252, R4.reuse, R3, 0x1, P6 ;  /* 0x00000004fc09a211 */ /* 0x080fe400030f0c03 */
[-C--:B------:R-:W-:Y:S02]  /*13ec0*/  @!P1 LEA.HI.X R7, R251, R4.reuse, R17, 0x1, P5 ;  /* 0x00000004fb079211 */ /* 0x080fe400028f0c11 */
[----:B------:R-:W-:Y:S01]  /*13ed0*/  @!P0 LEA.HI.X R3, R15, R4, R16, 0x1, P4 ;  /* 0x000000040f038211 */ /* 0x000fe200020f0c10 */
[----:B------:R1:W-:Y:S04]  /*13ee0*/  @!P2 ST.E.128 [R8.64], RZ ;  /* 0x000000ff0800a985 */ /* 0x0003e8000c101d06 */
[----:B------:R1:W-:Y:S04]  /*13ef0*/  @!P1 ST.E.128 [R6.64], RZ ;  /* 0x000000ff06009985 */ /* 0x0003e8000c101d06 */
[----:B------:R1:W-:Y:S02]  /*13f00*/  @!P0 ST.E.128 [R2.64], RZ ;  /* 0x000000ff02008985 */ /* 0x0003e4000c101d06 */
.L_x_1518:
[----:B------:R-:W-:Y:S05]  /*13f10*/  BSYNC B0 ;  /* 0x0000000000007941 */ /* 0x000fea0003800000 */
.L_x_1517:
[----:B------:R-:W-:Y:S05]  /*13f20*/  BRA.DIV ~URZ, `(.L_x_1519) ;  /* 0x000032227f007947 */ /* 0x000fea000b800000 */
[----:B------:R1:W2:Y:S02]  /*13f30*/  SHFL.IDX PT, R4, R5, 0x2, 0x181f ;  /* 0x00581f0005047f89 */ /* 0x0002a400000e0000 */
.L_x_1553:
[----:B------:R-:W-:Y:S05]  /*13f40*/  BRA.DIV ~URZ, `(.L_x_1520) ;  /* 0x000032727f007947 */ /* 0x000fea000b800000 */
[----:B----4-:R4:W1:Y:S02]  /*13f50*/  SHFL.IDX PT, R0, R13, 0x2, 0x181f ;  /* 0x00581f000d007f89 */ /* 0x01086400000e0000 */
.L_x_1554:
        /* <DEDUP_REMOVED lines=11> */
[C---:B------:R-:W-:Y:S02]  /*14010*/  @!P3 LEA R10, P4, R245.reuse, R0, 0x1 ;  /* 0x00000000f50ab211 */ /* 0x040fe400078808ff */
[----:B------:R-:W-:Y:S02]  /*14020*/  SHF.R.S32.HI R17, RZ, 0x1f, R251 ;  /* 0x0000001fff117819 */ /* 0x000fe400000114fb */
[----:B--2---:R-:W-:Y:S02]  /*14030*/  @!P3 LEA.HI.X R11, R245, R4, R3, 0x1, P4 ;  /* 0x00000004f50bb211 */ /* 0x004fe400020f0c03 */
        /* <DEDUP_REMOVED lines=12> */
.L_x_1522:
[----:B------:R-:W-:Y:S05]  /*14100*/  BSYNC B0 ;  /* 0x0000000000007941 */ /* 0x000fea0003800000 */
.L_x_1521:
[----:B------:R-:W-:Y:S05]  /*14110*/  BRA.DIV ~URZ, `(.L_x_1523) ;  /* 0x000031127f007947 */ /* 0x000fea000b800000 */
[----:B--2---:R2:W1:Y:S04]  /*14120*/  SHFL.IDX PT, R4, R5, 0x3, 0x181f ;  /* 0x00781f0005047f89 */ /* 0x00446800000e0000 */
[----:B------:R2:W3:Y:S02]  /*14130*/  SHFL.IDX PT, R0, R13, 0x3, 0x181f ;  /* 0x00781f000d007f89 */ /* 0x0004e400000e0000 */
.L_x_1555:
[----:B-1----:R-:W-:-:S04]  /*14140*/  IADD3 R2, R12, 0x60, RZ ;  /* 0x000000600c027810 */ /* 0x002fc80007ffe0ff */
[----:B------:R-:W-:-:S13]  /*14150*/  ISETP.GE.AND P0, PT, R2, R14, PT ;  /* 0x0000000e0200720c */ /* 0x000fda0003f06270 */
[----:B------:R-:W-:Y:S05]  /*14160*/  @P0 BRA `(.L_x_1509) ;  /* 0x0000016000000947 */ /* 0x000fea0003800000 */
[C---:B------:R-:W-:Y:S02]  /*14170*/  ISETP.GE.AND P3, PT, R245.reuse, c[0x0][0x3c8], PT ;  /* 0x0000f200f5007a0c */ /* 0x040fe40003f66270 */
[----:B--2---:R-:W-:Y:S02]  /*14180*/  IADD3 R5, R245, 0xc0, RZ ;  /* 0x000000c0f5057810 */ /* 0x004fe40007ffe0ff */
[----:B------:R-:W-:Y:S02]  /*14190*/  ISETP.GE.AND P2, PT, R252, c[0x0][0x3c8], PT ;  /* 0x0000f200fc007a0c */ /* 0x000fe40003f46270 */
[----:B------:R-:W-:Y:S02]  /*141a0*/  ISETP.GE.AND P1, PT, R251, c[0x0][0x3c8], PT ;  /* 0x0000f200fb007a0c */ /* 0x000fe40003f26270 */
[----:B------:R-:W-:Y:S02]  /*141b0*/  ISETP.GE.AND P0, PT, R5, c[0x0][0x3c8], PT ;  /* 0x0000f20005007a0c */ /* 0x000fe40003f06270 */
[----:B------:R-:W-:-:S02]  /*141c0*/  SHF.R.S32.HI R3, RZ, 0x1f, R245 ;  /* 0x0000001fff037819 */ /* 0x000fc400000114f5 */
[C---:B---34-:R-:W-:Y:S02]  /*141d0*/  IADD3 R13, R245.reuse, 0xc0, RZ ;  /* 0x000000c0f50d7810 */ /* 0x058fe40007ffe0ff */
[C---:B------:R-:W-:Y:S02]  /*141e0*/  @!P3 LEA R10, P4, R245.reuse, R0, 0x1 ;  /* 0x00000000f50ab211 */ /* 0x040fe400078808ff */
        /* <DEDUP_REMOVED lines=14> */
.L_x_1509:
[----:B------:R-:W-:Y:S05]  /*142d0*/  BSYNC B1 ;  /* 0x0000000000017941 */ /* 0x000fea0003800000 */
.L_x_1500:
[----:B---3--:R-:W3:Y:S02]  /*142e0*/  LDL R0, [R1+0x78] ;  /* 0x0000780001007983 */ /* 0x008ee40000100800 */
        /* <DEDUP_REMOVED lines=8> */
[----:B---3--:R3:W2:Y:S02]  /*14370*/  SHFL.IDX PT, R0, R81, RZ, 0x1f ;  /* 0x00001fff51007589 */ /* 0x0086a400000e0000 */
.L_x_1556:
[----:B-1----:R-:W1:Y:S01]  /*14380*/  S2R R2, SR_TID.X ;  /* 0x0000000000027919 */ /* 0x002e620000002100 */
[----:B------:R-:W-:Y:S03]  /*14390*/  WARPSYNC 0xffffffff ;  /* 0xffffffff00007948 */ /* 0x000fe60003800000 */
[----:B------:R-:W-:Y:S06]  /*143a0*/  BAR.SYNC.DEFER_BLOCKING 0x4, 0x100 ;  /* 0x0104000000007b1d */ /* 0x000fec0000010000 */
[----:B--2---:R2:W-:Y:S01]  /*143b0*/  STL [R1+0x54], R0 ;  /* 0x0000540001007387 */ /* 0x0045e20000100800 */
[----:B-1----:R-:W-:-:S13]  /*143c0*/  LOP3.LUT P0, RZ, R2, 0xff, RZ, 0xc0, !PT ;  /* 0x000000ff02ff7812 */ /* 0x002fda000780c0ff */
[----:B------:R2:W-:Y:S04]  /*143d0*/  @!P0 STS [0x28100], R81 ;  /* 0x02810051ff008388 */ /* 0x0005e80000000800 */
[----:B------:R-:W-:Y:S06]  /*143e0*/  BAR.ARV 0x5, 0x100 ;  /* 0x0144000000007b1d */ /* 0x000fec0000002000 */
.L_x_1524:
[----:B--23--:R-:W2:Y:S02]  /*143f0*/  LDL R0, [R1+0x54] ;  /* 0x0000540001007983 */ /* 0x00cea40000100800 */
[----:B--2---:R-:W-:-:S13]  /*14400*/  ISETP.GE.AND P0, PT, R0, c[0x0][0x538], PT ;  /* 0x00014e0000007a0c */ /* 0x004fda0003f06270 */
[----:B-1--4-:R-:W-:Y:S01]  /*14410*/  @P0 CALL.REL.NOINC `(.L_x_1526) ;  /* 0x0000001000000944 */ /* 0x012fe20003c00000 */
[----:B------:R-:W-:Y:S05]  /*14420*/  BRA `(.L_x_1527) ;  /* 0xfffec48000007947 */ /* 0x000fea000383ffff */
.L_x_1526:
[----:B------:R-:W-:Y:S05]  /*14430*/  EXIT ;  /* 0x000000000000794d */ /* 0x000fea0003800000 */
.L_x_1458:
[----:B------:R-:W-:Y:S01]  /*14440*/  IMAD.MOV.U32 R249, RZ, RZ, R5 ;  /* 0x000000fffff97224 */ /* 0x000fe200078e0005 */
[----:B------:R-:W-:Y:S01]  /*14450*/  MOV R250, RZ ;  /* 0x000000ff00fa7202 */ /* 0x000fe20000000f00 */
[----:B------:R-:W-:Y:S01]  /*14460*/  IMAD.MOV.U32 R3, RZ, RZ, 0x181f ;  /* 0x0000181fff037424 */ /* 0x000fe200078e00ff */
[----:B------:R-:W-:Y:S02]  /*14470*/  MOV R2, 0x14490 ;  /* 0x0001449000027802 */ /* 0x000fe40000000f00 */
[----:B-----5:R-:W-:Y:S05]  /*14480*/  CALL.REL.NOINC `($__internal_8_$__cuda_sm70_shflsync_idx_p) ;  /* 0x00002f4000007944 */ /* 0x020fea0003c00000 */
[----:B------:R-:W-:Y:S01]  /*14490*/  MOV R4, R250 ;  /* 0x000000fa00047202 */ /* 0x000fe20000000f00 */
[----:B-1---5:R-:W-:Y:S05]  /*144a0*/  BRA `(.L_x_1528) ;  /* 0xfffed07000007947 */ /* 0x022fea000383ffff */
.L_x_1459:
[----:B------:R-:W-:Y:S01]  /*144b0*/  IMAD.MOV.U32 R249, RZ, RZ, R13 ;  /* 0x000000fffff97224 */ /* 0x000fe200078e000d */
[----:B------:R-:W-:Y:S01]  /*144c0*/  MOV R250, RZ ;  /* 0x000000ff00fa7202 */ /* 0x000fe20000000f00 */
[----:B------:R-:W-:Y:S01]  /*144d0*/  IMAD.MOV.U32 R3, RZ, RZ, 0x181f ;  /* 0x0000181fff037424 */ /* 0x000fe200078e00ff */
[----:B------:R-:W-:Y:S02]  /*144e0*/  MOV R2, 0x14500 ;  /* 0x0001450000027802 */ /* 0x000fe40000000f00 */
[----:B-12--5:R-:W-:Y:S05]  /*144f0*/  CALL.REL.NOINC `($__internal_8_$__cuda_sm70_shflsync_idx_p) ;  /* 0x00002ed000007944 */ /* 0x026fea0003c00000 */
[----:B-----5:R-:W-:Y:S01]  /*14500*/  MOV R0, R250 ;  /* 0x000000fa00007202 */ /* 0x020fe20000000f00 */
[----:B-1----:R-:W-:Y:S05]  /*14510*/  BRA `(.L_x_1529) ;  /* 0xfffed02000007947 */ /* 0x002fea000383ffff */
.L_x_1462:
[----:B------:R-:W-:Y:S01]  /*14520*/  IMAD.MOV.U32 R249, RZ, RZ, R5 ;  /* 0x000000fffff97224 */ /* 0x000fe200078e0005 */
[----:B------:R-:W-:Y:S01]  /*14530*/  MOV R250, 0x1 ;  /* 0x0000000100fa7802 */ /* 0x000fe20000000f00 */
[----:B-1----:R-:W-:Y:S01]  /*14540*/  IMAD.MOV.U32 R3, RZ, RZ, 0x181f ;  /* 0x0000181fff037424 */ /* 0x002fe200078e00ff */
[----:B------:R-:W-:-:S02]  /*14550*/  MOV R2, 0x14570 ;  /* 0x0001457000027802 */ /* 0x000fc40000000f00 */
[----:B--2-45:R-:W-:Y:S05]  /*14560*/  CALL.REL.NOINC `($__internal_8_$__cuda_sm70_shflsync_idx_p) ;  /* 0x00002e6000007944 */ /* 0x034fea0003c00000 */
[----:B------:R-:W-:Y:S01]  /*14570*/  IMAD.MOV.U32 R4, RZ, RZ, R250 ;  /* 0x000000ffff047224 */ /* 0x000fe200078e00fa */
[----:B------:R-:W-:Y:S01]  /*14580*/  MOV R250, 0x1 ;  /* 0x0000000100fa7802 */ /* 0x000fe20000000f00 */
[----:B------:R-:W-:Y:S01]  /*14590*/  IMAD.MOV.U32 R249, RZ, RZ, R13 ;  /* 0x000000fffff97224 */ /* 0x000fe200078e000d */
[----:B------:R-:W-:-:S02]  /*145a0*/  MOV R3, 0x181f ;  /* 0x0000181f00037802 */ /* 0x000fc40000000f00 */
[----:B------:R-:W-:Y:S02]  /*145b0*/  MOV R2, 0x145d0 ;  /* 0x000145d000027802 */ /* 0x000fe40000000f00 */
[----:B-1---5:R-:W-:Y:S05]  /*145c0*/  CALL.REL.NOINC `($__internal_8_$__cuda_sm70_shflsync_idx_p) ;  /* 0x00002e0000007944 */ /* 0x022fea0003c00000 */
[----:B-----5:R-:W-:Y:S01]  /*145d0*/  MOV R0, R250 ;  /* 0x000000fa00007202 */ /* 0x020fe20000000f00 */
[----:B-1----:R-:W-:Y:S05]  /*145e0*/  BRA `(.L_x_1530) ;  /* 0xfffed19000007947 */ /* 0x002fea000383ffff */
.L_x_1465:
[----:B------:R-:W-:Y:S01]  /*145f0*/  IMAD.MOV.U32 R249, RZ, RZ, R5 ;  /* 0x000000fffff97224 */ /* 0x000fe200078e0005 */
[----:B------:R-:W-:Y:S01]  /*14600*/  MOV R250, 0x2 ;  /* 0x0000000200fa7802 */ /* 0x000fe20000000f00 */
[----:B-1----:R-:W-:Y:S01]  /*14610*/  IMAD.MOV.U32 R3, RZ, RZ, 0x181f ;  /* 0x0000181fff037424 */ /* 0x002fe200078e00ff */
[----:B------:R-:W-:Y:S02]  /*14620*/  MOV R2, 0x14640 ;  /* 0x0001464000027802 */ /* 0x000fe40000000f00 */
[----:B--2345:R-:W-:Y:S05]  /*14630*/  CALL.REL.NOINC `($__internal_8_$__cuda_sm70_shflsync_idx_p) ;  /* 0x00002d9000007944 */ /* 0x03cfea0003c00000 */
[----:B------:R-:W-:Y:S01]  /*14640*/  MOV R4, R250 ;  /* 0x000000fa00047202 */ /* 0x000fe20000000f00 */
[----:B-1---5:R-:W-:Y:S05]  /*14650*/  BRA `(.L_x_1531) ;  /* 0xfffed2e000007947 */ /* 0x022fea000383ffff */
.L_x_1466:
[----:B------:R-:W-:Y:S01]  /*14660*/  IMAD.MOV.U32 R249, RZ, RZ, R13 ;  /* 0x000000fffff97224 */ /* 0x000fe200078e000d */
[----:B------:R-:W-:Y:S01]  /*14670*/  MOV R250, 0x2 ;  /* 0x0000000200fa7802 */ /* 0x000fe20000000f00 */
[----:B-1----:R-:W-:Y:S01]  /*14680*/  IMAD.MOV.U32 R3, RZ, RZ, 0x181f ;  /* 0x0000181fff037424 */ /* 0x002fe200078e00ff */
[----:B------:R-:W-:Y:S02]  /*14690*/  MOV R2, 0x146b0 ;  /* 0x000146b000027802 */ /* 0x000fe40000000f00 */
[----:B--2345:R-:W-:Y:S05]  /*146a0*/  CALL.REL.NOINC `($__internal_8_$__cuda_sm70_shflsync_idx_p) ;  /* 0x00002d2000007944 */ /* 0x03cfea0003c00000 */
[----:B-----5:R-:W-:Y:S01]  /*146b0*/  MOV R0, R250 ;  /* 0x000000fa00007202 */ /* 0x020fe20000000f00 */
[----:B-1----:R-:W-:Y:S05]  /*146c0*/  BRA `(.L_x_1532) ;  /* 0xfffed29000007947 */ /* 0x002fea000383ffff */
.L_x_1469:
[----:B------:R-:W-:Y:S01]  /*146d0*/  IMAD.MOV.U32 R249, RZ, RZ, R5 ;  /* 0x000000fffff97224 */ /* 0x000fe200078e0005 */
[----:B------:R-:W-:Y:S01]  /*146e0*/  MOV R250, 0x3 ;  /* 0x0000000300fa7802 */ /* 0x000fe20000000f00 */
[----:B-1----:R-:W-:Y:S01]  /*146f0*/  IMAD.MOV.U32 R3, RZ, RZ, 0x181f ;  /* 0x0000181fff037424 */ /* 0x002fe200078e00ff */
[----:B------:R-:W-:-:S02]  /*14700*/  MOV R2, 0x14720 ;  /* 0x0001472000027802 */ /* 0x000fc40000000f00 */
[----:B--2345:R-:W-:Y:S05]  /*14710*/  CALL.REL.NOINC `($__internal_8_$__cuda_sm70_shflsync_idx_p) ;  /* 0x00002cb000007944 */ /* 0x03cfea0003c00000 */
        /* <DEDUP_REMOVED lines=8> */
.L_x_1472:
[----:B------:R-:W-:Y:S01]  /*147a0*/  IMAD.MOV.U32 R249, RZ, RZ, R22 ;  /* 0x000000fffff97224 */ /* 0x000fe200078e0016 */
[----:B------:R-:W-:Y:S01]  /*147b0*/  MOV R250, RZ ;  /* 0x000000ff00fa7202 */ /* 0x000fe20000000f00 */
[----:B------:R-:W-:Y:S01]  /*147c0*/  IMAD.MOV.U32 R3, RZ, RZ, 0x181f ;  /* 0x0000181fff037424 */ /* 0x000fe200078e00ff */
[----:B------:R-:W-:Y:S02]  /*147d0*/  MOV R2, 0x147f0 ;  /* 0x000147f000027802 */ /* 0x000fe40000000f00 */
[----:B------:R-:W-:Y:S05]  /*147e0*/  CALL.REL.NOINC `($__internal_8_$__cuda_sm70_shflsync_idx_p) ;  /* 0x00002be000007944 */ /* 0x000fea0003c00000 */
[----:B------:R-:W-:Y:S01]  /*147f0*/  MOV R4, R250 ;  /* 0x000000fa00047202 */ /* 0x000fe20000000f00 */
[----:B-1---5:R-:W-:Y:S05]  /*14800*/  BRA `(.L_x_1534) ;  /* 0xfffef7d000007947 */ /* 0x022fea000383ffff */
.L_x_1473:
[----:B------:R-:W-:Y:S01]  /*14810*/  IMAD.MOV.U32 R249, RZ, RZ, R23 ;  /* 0x000000fffff97224 */ /* 0x000fe200078e0017 */
[----:B------:R-:W-:Y:S01]  /*14820*/  MOV R250, RZ ;  /* 0x000000ff00fa7202 */ /* 0x000fe20000000f00 */
[----:B------:R-:W-:Y:S01]  /*14830*/  IMAD.MOV.U32 R3, RZ, RZ, 0x181f ;  /* 0x0000181fff037424 */ /* 0x000fe200078e00ff */
[----:B------:R-:W-:Y:S02]  /*14840*/  MOV R2, 0x14860 ;  /* 0x0001486000027802 */ /* 0x000fe40000000f00 */
[----:B-12---:R-:W-:Y:S05]  /*14850*/  CALL.REL.NOINC `($__internal_8_$__cuda_sm70_shflsync_idx_p) ;  /* 0x00002b7000007944 */ /* 0x006fea0003c00000 */
[C---:B------:R-:W-:Y:S01]  /*14860*/  IADD3 R10, P1, R250.reuse, R150, RZ ;  /* 0x00000096fa0a7210 */ /* 0x040fe20007f3e0ff */
[----:B------:R-:W-:Y:S01]  /*14870*/  IMAD.MOV.U32 R249, RZ, RZ, R22 ;  /* 0x000000fffff97224 */ /* 0x000fe200078e0016 */
[----:B------:R-:W-:-:S02]  /*14880*/  IADD3 R8, P0, R250, R151, RZ ;  /* 0x00000097fa087210 */ /* 0x000fc40007f1e0ff */
[C---:B-----5:R-:W-:Y:S01]  /*14890*/  IADD3 R0, R245.reuse, 0xc0, RZ ;  /* 0x000000c0f5007810 */ /* 0x060fe20007ffe0ff */
[C---:B------:R-:W-:Y:S01]  /*148a0*/  IMAD.X R11, R4.reuse, 0x1, R144, P1 ;  /* 0x00000001040b7824 */ /* 0x040fe200008e0690 */
[----:B------:R-:W-:Y:S01]  /*148b0*/  ISETP.GE.AND P3, PT, R245, c[0x0][0x1d4], PT ;  /* 0x00007500f5007a0c */ /* 0x000fe20003f66270 */
[----:B------:R-:W-:Y:S01]  /*148c0*/  IMAD.X R9, R4, 0x1, R145, P0 ;  /* 0x0000000104097824 */ /* 0x000fe200000e0691 */
[----:B------:R-:W-:Y:S02]  /*148d0*/  ISETP.GE.AND P2, PT, R252, c[0x0][0x1d4], PT ;  /* 0x00007500fc007a0c */ /* 0x000fe40003f46270 */
[----:B------:R-:W-:Y:S02]  /*148e0*/  ISETP.GE.AND P1, PT, R251, c[0x0][0x1d4], PT ;  /* 0x00007500fb007a0c */ /* 0x000fe40003f26270 */
[----:B------:R-:W-:Y:S02]  /*148f0*/  ISETP.GE.AND P0, PT, R0, c[0x0][0x1d4], PT ;  /* 0x0000750000007a0c */ /* 0x000fe40003f06270 */
[----:B------:R-:W-:-:S02]  /*14900*/  IADD3 R6, P5, R250, R152, RZ ;  /* 0x00000098fa067210 */ /* 0x000fc40007fbe0ff */
[----:B------:R-:W-:Y:S01]  /*14910*/  IADD3 R2, P4, R250, R153, RZ ;  /* 0x00000099fa027210 */ /* 0x000fe20007f9e0ff */
[----:B------:R-:W-:Y:S01]  /*14920*/  IMAD.MOV.U32 R250, RZ, RZ, 0x1 ;  /* 0x00000001fffa7424 */ /* 0x000fe200078e00ff */
[----:B------:R-:W-:Y:S01]  /*14930*/  SEL R5, RZ, 0x10, P3 ;  /* 0x00000010ff057807 */ /* 0x000fe20001800000 */
[C---:B------:R-:W-:Y:S01]  /*14940*/  IMAD.X R7, R4.reuse, 0x1, R146, P5 ;  /* 0x0000000104077824 */ /* 0x040fe200028e0692 */
[----:B------:R-:W-:Y:S01]  /*14950*/  @!PT LDS RZ, [RZ] ;  /* 0x00000000fffff984 */ /* 0x000fe20000000800 */
[----:B------:R-:W-:Y:S01]  /*14960*/  @!PT LDS RZ, [RZ] ;  /* 0x00000000fffff984 */ /* 0x000fe20000000800 */
[----:B------:R-:W-:Y:S01]  /*14970*/  @!PT LDS RZ, [RZ] ;  /* 0x00000000fffff984 */ /* 0x000fe20000000800 */
[----:B------:R2:W-:Y:S01]  /*14980*/  LDGSTS.E.BYPASS.LTC128B.128 [R243+0xc100], [R10.64], !P3 ;  /* 0x0c1000000af37fae */ /* 0x0005e2000d901d46 */
[----:B------:R-:W-:Y:S01]  /*14990*/  IMAD.X R3, R4, 0x1, R147, P4 ;  /* 0x0000000104037824 */ /* 0x000fe200020e0693 */
[----:B------:R-:W-:Y:S02]  /*149a0*/  SEL R14, RZ, 0x10, P2 ;  /* 0x00000010ff0e7807 */ /* 0x000fe40001000000 */
[----:B------:R2:W-:Y:S01]  /*149b0*/  LDGSTS.E.BYPASS.LTC128B.128 [R243+0xf100], [R8.64], !P2 ;  /* 0x0f10000008f37fae */ /* 0x0005e2000d101d46 */
[----:B------:R-:W-:Y:S02]  /*149c0*/  SEL R13, RZ, 0x10, P1 ;  /* 0x00000010ff0d7807 */ /* 0x000fe40000800000 */
[----:B------:R-:W-:Y:S01]  /*149d0*/  SEL R12, RZ, 0x10, P0 ;  /* 0x00000010ff0c7807 */ /* 0x000fe20000000000 */
[----:B------:R2:W-:Y:S04]  /*149e0*/  LDGSTS.E.BYPASS.LTC128B.128 [R243+0x12100], [R6.64], !P1 ;  /* 0x1210000006f37fae */ /* 0x0005e8000c901d46 */
[----:B------:R3:W-:Y:S02]  /*149f0*/  LDGSTS.E.BYPASS.LTC128B.128 [R243+0x15100], [R2.64], !P0 ;  /* 0x1510000002f37fae */ /* 0x0007e4000c101d46 */
[----:B---3--:R-:W-:Y:S01]  /*14a00*/  IMAD.MOV.U32 R3, RZ, RZ, 0x181f ;  /* 0x0000181fff037424 */ /* 0x008fe200078e00ff */
[----:B------:R-:W-:-:S02]  /*14a10*/  MOV R2, 0x14a30 ;  /* 0x00014a3000027802 */ /* 0x000fc40000000f00 */
[----:B-12---:R-:W-:Y:S05]  /*14a20*/  CALL.REL.NOINC `($__internal_8_$__cuda_sm70_shflsync_idx_p) ;  /* 0x000029a000007944 */ /* 0x006fea0003c00000 */
[----:B-----5:R-:W-:Y:S01]  /*14a30*/  IMAD.MOV.U32 R0, RZ, RZ, R250 ;  /* 0x000000ffff007224 */ /* 0x020fe200078e00fa */
[----:B------:R-:W-:Y:S01]  /*14a40*/  MOV R250, 0x1 ;  /* 0x0000000100fa7802 */ /* 0x000fe20000000f00 */
[----:B------:R-:W-:Y:S01]  /*14a50*/  IMAD.MOV.U32 R249, RZ, RZ, R23 ;  /* 0x000000fffff97224 */ /* 0x000fe200078e0017 */
[----:B------:R-:W-:-:S02]  /*14a60*/  MOV R3, 0x181f ;  /* 0x0000181f00037802 */ /* 0x000fc40000000f00 */
[----:B------:R-:W-:Y:S02]  /*14a70*/  MOV R2, 0x14a90 ;  /* 0x00014a9000027802 */ /* 0x000fe40000000f00 */
[----:B-1----:R-:W-:Y:S05]  /*14a80*/  CALL.REL.NOINC `($__internal_8_$__cuda_sm70_shflsync_idx_p) ;  /* 0x0000294000007944 */ /* 0x002fea0003c00000 */
[----:B------:R-:W-:Y:S01]  /*14a90*/  IADD3 R10, -R5, 0x10, RZ ;  /* 0x00000010050a7810 */ /* 0x000fe20007ffe1ff */
[----:B------:R-:W-:Y:S01]  /*14aa0*/  IMAD.MOV.U32 R249, RZ, RZ, R22 ;  /* 0x000000fffff97224 */ /* 0x000fe200078e0016 */
[----:B------:R-:W-:Y:S02]  /*14ab0*/  IADD3 R6, -R13, 0x10, RZ ;  /* 0x000000100d067810 */ /* 0x000fe40007ffe1ff */
[----:B------:R-:W-:Y:S02]  /*14ac0*/  IADD3 R2, -R14, 0x10, RZ ;  /* 0x000000100e027810 */ /* 0x000fe40007ffe1ff */
[----:B------:R-:W-:Y:S02]  /*14ad0*/  LOP3.LUT R10, R10, 0xf, RZ, 0xc0, !PT ;  /* 0x0000000f0a0a7812 */ /* 0x000fe400078ec0ff */
[----:B------:R-:W-:Y:S02]  /*14ae0*/  IADD3 R3, -R12, 0x10, RZ ;  /* 0x000000100c037810 */ /* 0x000fe40007ffe1ff */
[----:B------:R-:W-:-:S02]  /*14af0*/  LOP3.LUT R6, R6, 0xf, RZ, 0xc0, !PT ;  /* 0x0000000f06067812 */ /* 0x000fc400078ec0ff */
[----:B------:R-:W-:Y:S02]  /*14b00*/  LOP3.LUT R2, R2, 0xf, RZ, 0xc0, !PT ;  /* 0x0000000f02027812 */ /* 0x000fe400078ec0ff */
[-C--:B------:R-:W-:Y:S02]  /*14b10*/  IADD3 R10, P1, P0, R10, R250.reuse, R150 ;  /* 0x000000fa0a0a7210 */ /* 0x080fe4000783e096 */
[----:B------:R-:W-:Y:S02]  /*14b20*/  LOP3.LUT R3, R3, 0xf, RZ, 0xc0, !PT ;  /* 0x0000000f03037812 */ /* 0x000fe400078ec0ff */
[-C--:B------:R-:W-:Y:S02]  /*14b30*/  IADD3 R6, P3, P2, R6, R250.reuse, R152 ;  /* 0x000000fa06067210 */ /* 0x080fe40007a7e098 */
[----:B------:R-:W-:Y:S02]  /*14b40*/  IADD3 R8, P5, P4, R2, R250, R151 ;  /* 0x000000fa02087210 */ /* 0x000fe40007cbe097 */
[----:B-----5:R-:W-:-:S02]  /*14b50*/  IADD3.X R11, RZ, R0, R144, P1, P0 ;  /* 0x00000000ff0b7210 */ /* 0x020fc40000fe0490 */
[----:B------:R-:W-:Y:S01]  /*14b60*/  IADD3 R2, P1, P0, R3, R250, R153 ;  /* 0x000000fa03027210 */ /* 0x000fe2000783e099 */
[----:B------:R-:W-:Y:S01]  /*14b70*/  IMAD.MOV.U32 R250, RZ, RZ, 0x2 ;  /* 0x00000002fffa7424 */ /* 0x000fe200078e00ff */
[-C--:B------:R-:W-:Y:S02]  /*14b80*/  IADD3.X R7, RZ, R0.reuse, R146, P3, P2 ;  /* 0x00000000ff077210 */ /* 0x080fe40001fe4492 */
[----:B------:R-:W-:Y:S02]  /*14b90*/  ISETP.NE.U32.AND P3, PT, R5, RZ, PT ;  /* 0x000000ff0500720c */ /* 0x000fe40003f65070 */
[----:B------:R-:W-:Y:S02]  /*14ba0*/  ISETP.NE.U32.AND P2, PT, R14, RZ, PT ;  /* 0x000000ff0e00720c */ /* 0x000fe40003f45070 */
[----:B------:R-:W-:Y:S02]  /*14bb0*/  IADD3.X R3, RZ, R0, R147, P1, P0 ;  /* 0x00000000ff037210 */ /* 0x000fe40000fe0493 */
[----:B------:R-:W-:-:S02]  /*14bc0*/  ISETP.NE.U32.AND P1, PT, R13, RZ, PT ;  /* 0x000000ff0d00720c */ /* 0x000fc40003f25070 */
[----:B------:R-:W-:Y:S02]  /*14bd0*/  ISETP.NE.U32.AND P0, PT, R12, RZ, PT ;  /* 0x000000ff0c00720c */ /* 0x000fe40003f05070 */
[----:B------:R-:W-:-:S03]  /*14be0*/  IADD3.X R9, RZ, R0, R145, P5, P4 ;  /* 0x00000000ff097210 */ /* 0x000fc60002fe8491 */
[----:B------:R-:W-:Y:S01]  /*14bf0*/  @!PT LDS RZ, [RZ] ;  /* 0x00000000fffff984 */ /* 0x000fe20000000800 */
[----:B------:R-:W-:Y:S01]  /*14c00*/  @!PT LDS RZ, [RZ] ;  /* 0x00000000fffff984 */ /* 0x000fe20000000800 */
[----:B------:R-:W-:Y:S01]  /*14c10*/  @!PT LDS RZ, [RZ] ;  /* 0x00000000fffff984 */ /* 0x000fe20000000800 */
[----:B------:R2:W-:Y:S04]  /*14c20*/  LDGSTS.E.BYPASS.LTC128B.128.ZFILL [R243+0xd100], [R10.64], P3 ;  /* 0x0d1000000af37fae */ /* 0x0005e80009941d46 */
[----:B------:R2:W-:Y:S04]  /*14c30*/  LDGSTS.E.BYPASS.LTC128B.128.ZFILL [R243+0x10100], [R8.64], P2 ;  /* 0x1010000008f37fae */ /* 0x0005e80009141d46 */
[----:B------:R2:W-:Y:S04]  /*14c40*/  LDGSTS.E.BYPASS.LTC128B.128.ZFILL [R243+0x13100], [R6.64], P1 ;  /* 0x1310000006f37fae */ /* 0x0005e80008941d46 */
[----:B------:R3:W-:Y:S02]  /*14c50*/  LDGSTS.E.BYPASS.LTC128B.128.ZFILL [R243+0x16100], [R2.64], P0 ;  /* 0x1610000002f37fae */ /* 0x0007e40008141d46 */
[----:B---3--:R-:W-:Y:S01]  /*14c60*/  IMAD.MOV.U32 R3, RZ, RZ, 0x181f ;  /* 0x0000181fff037424 */ /* 0x008fe200078e00ff */
[----:B------:R-:W-:-:S02]  /*14c70*/  MOV R2, 0x14c90 ;  /* 0x00014c9000027802 */ /* 0x000fc40000000f00 */
[----:B-12---:R-:W-:Y:S05]  /*14c80*/  CALL.REL.NOINC `($__internal_8_$__cuda_sm70_shflsync_idx_p) ;  /* 0x0000274000007944 */ /* 0x006fea0003c00000 */
        /* <DEDUP_REMOVED lines=8> */
.L_x_1474:
[----:B------:R-:W-:Y:S01]  /*14d10*/  IMAD.MOV.U32 R249, RZ, RZ, R4 ;  /* 0x000000fffff97224 */ /* 0x000fe200078e0004 */
[----:B------:R-:W-:Y:S01]  /*14d20*/  MOV R250, RZ ;  /* 0x000000ff00fa7202 */ /* 0x000fe20000000f00 */
[----:B------:R-:W-:Y:S01]  /*14d30*/  IMAD.MOV.U32 R3, RZ, RZ, 0x1c1f ;  /* 0x00001c1fff037424 */ /* 0x000fe200078e00ff */
[----:B------:R-:W-:Y:S02]  /*14d40*/  MOV R2, 0x14d60 ;  /* 0x00014d6000027802 */ /* 0x000fe40000000f00 */
[----:B------:R-:W-:Y:S05]  /*14d50*/  CALL.REL.NOINC `($__internal_8_$__cuda_sm70_shflsync_idx_p) ;  /* 0x0000267000007944 */ /* 0x000fea0003c00000 */
[----:B-----5:R-:W-:Y:S01]  /*14d60*/  MOV R0, R250 ;  /* 0x000000fa00007202 */ /* 0x020fe20000000f00 */
[----:B-1----:R-:W-:Y:S05]  /*14d70*/  BRA `(.L_x_1536) ;  /* 0xfffef78000007947 */ /* 0x002fea000383ffff */
.L_x_1475:
[----:B------:R-:W-:Y:S01]  /*14d80*/  IMAD.MOV.U32 R249, RZ, RZ, R4 ;  /* 0x000000fffff97224 */ /* 0x000fe200078e0004 */
[----:B------:R-:W-:Y:S01]  /*14d90*/  MOV R250, 0x1 ;  /* 0x0000000100fa7802 */ /* 0x000fe20000000f00 */
[----:B------:R-:W-:Y:S01]  /*14da0*/  IMAD.MOV.U32 R3, RZ, RZ, 0x1c1f ;  /* 0x00001c1fff037424 */ /* 0x000fe200078e00ff */
[----:B------:R-:W-:Y:S02]  /*14db0*/  MOV R2, 0x14dd0 ;  /* 0x00014dd000027802 */ /* 0x000fe40000000f00 */
[----:B-12---:R-:W-:Y:S05]  /*14dc0*/  CALL.REL.NOINC `($__internal_8_$__cuda_sm70_shflsync_idx_p) ;  /* 0x0000260000007944 */ /* 0x006fea0003c00000 */
[----:B------:R-:W2:Y:S01]  /*14dd0*/  LDL R2, [R1] ;  /* 0x0000000001027983 */ /* 0x000ea20000100800 */
[----:B-----5:R-:W-:Y:S01]  /*14de0*/  IMAD.IADD R0, R5, 0x1, R250 ;  /* 0x0000000105007824 */ /* 0x020fe200078e02fa */
[----:B------:R-:W-:-:S04]  /*14df0*/  FMNMX.FTZ R173, R8, R9, !PT ;  /* 0x0000000908ad7209 */ /* 0x000fc80007810000 */
[----:B------:R-:W-:Y:S02]  /*14e00*/  IMNMX R0, R6, R0, PT ;  /* 0x0000000006007217 */ /* 0x000fe40003800200 */
[----:B------:R-:W-:Y:S02]  /*14e10*/  FMNMX.FTZ R173, R16, R173, !PT ;  /* 0x000000ad10ad7209 */ /* 0x000fe40007810000 */
[C---:B------:R-:W-:Y:S02]  /*14e20*/  ISETP.GT.AND P1, PT, R0.reuse, RZ, PT ;  /* 0x000000ff0000720c */ /* 0x040fe40003f24270 */
[C---:B------:R-:W-:Y:S02]  /*14e30*/  ISETP.GT.AND P0, PT, R0.reuse, 0x1, PT ;  /* 0x000000010000780c */ /* 0x040fe40003f04270 */
[----:B------:R-:W-:Y:S02]  /*14e40*/  ISETP.GT.AND P2, PT, R0, 0x8, PT ;  /* 0x000000080000780c */ /* 0x000fe40003f44270 */
[----:B------:R-:W-:-:S02]  /*14e50*/  FSEL R6, R54, -INF , P1 ;  /* 0xff80000036067808 */ /* 0x000fc40000800000 */
[----:B------:R-:W-:Y:S02]  /*14e60*/  FSEL R7, R55, -INF , P0 ;  /* 0xff80000037077808 */ /* 0x000fe40000000000 */
        /* <DEDUP_REMOVED lines=71> */
[----:B------:R-:W-:Y:S02]  /*152e0*/  ISETP.GT.AND P0, PT, R0, 0x51, PT ;  /* 0x000000510000780c */ /* 0x000fe40003f04270 */
[----:B------:R-:W-:Y:S02]  /*152f0*/  FSEL R3, R26, -INF , P1 ;  /* 0xff8000001a037808 */ /* 0x000fe40000800000 */
[----:B------:R-:W-:Y:S02]  /*15300*/  FMNMX.FTZ R4, R224, R4, !PT ;  /* 0x00000004e0047209 */ /* 0x000fe40007810000 */
[----:B------:R-:W-:Y:S01]  /*15310*/  ISETP.GT.AND P1, PT, R0, 0x58, PT ;  /* 0x000000580000780c */ /* 0x000fe20003f24270 */
[----:B------:R-:W-:Y:S01]  /*15320*/  STL [R1+0x8], R3 ;  /* 0x0000080301007387 */ /* 0x000fe20000100800 */
[----:B------:R-:W-:Y:S02]  /*15330*/  FMNMX.FTZ R4, R3, R4, !PT ;  /* 0x0000000403047209 */ /* 0x000fe40007810000 */
[----:B------:R-:W-:-:S02]  /*15340*/  FSEL R250, R58, -INF , P1 ;  /* 0xff8000003afa7808 */ /* 0x000fc40000800000 */
[----:B--2---:R-:W-:Y:S02]  /*15350*/  FMNMX.FTZ R173, R2, R173, !PT ;  /* 0x000000ad02ad7209 */ /* 0x004fe40007810000 */
[----:B------:R-:W-:Y:S02]  /*15360*/  FSEL R2, R27, -INF , P0 ;  /* 0xff8000001b027808 */ /* 0x000fe40000000000 */
[----:B------:R-:W-:Y:S02]  /*15370*/  FMNMX.FTZ R173, R247, R173, !PT ;  /* 0x000000adf7ad7209 */ /* 0x000fe40007810000 */
[----:B------:R-:W-:Y:S01]  /*15380*/  ISETP.GT.AND P0, PT, R0, 0x59, PT ;  /* 0x000000590000780c */ /* 0x000fe20003f04270 */
[----:B------:R2:W-:Y:S01]  /*15390*/  STL [R1+0x4], R2 ;  /* 0x0000040201007387 */ /* 0x0005e20000100800 */
[----:B------:R-:W-:Y:S01]  /*153a0*/  FMNMX.FTZ R173, R244, R173, !PT ;  /* 0x000000adf4ad7209 */ /* 0x000fe20007810000 */
[----:B------:R-:W-:Y:S01]  /*153b0*/  IMAD.MOV.U32 R0, RZ, RZ, 0x2 ;  /* 0x00000002ff007424 */ /* 0x000fe200078e00ff */
[----:B------:R-:W-:-:S02]  /*153c0*/  FMNMX.FTZ R4, R2, R4, !PT ;  /* 0x0000000402047209 */ /* 0x000fc40007810000 */
[----:B------:R-:W-:Y:S02]  /*153d0*/  FMNMX.FTZ R173, R238, R173, !PT ;  /* 0x000000adeead7209 */ /* 0x000fe40007810000 */
[----:B------:R-:W-:Y:S02]  /*153e0*/  FSEL R249, R59, -INF , P0 ;  /* 0xff8000003bf97808 */ /* 0x000fe40000000000 */
[----:B------:R-:W-:Y:S01]  /*153f0*/  FMNMX.FTZ R4, R250, R4, !PT ;  /* 0x00000004fa047209 */ /* 0x000fe20007810000 */
[----:B------:R-:W-:-:S03]  /*15400*/  IMAD.MOV.U32 R172, RZ, RZ, R173 ;  /* 0x000000ffffac7224 */ /* 0x000fc600078e00ad */
[----:B------:R-:W-:Y:S02]  /*15410*/  FMNMX.FTZ R4, R249, R4, !PT ;  /* 0x00000004f9047209 */ /* 0x000fe40007810000 */
[----:B--2---:R-:W-:Y:S02]  /*15420*/  MOV R2, 0x15440 ;  /* 0x0001544000027802 */ /* 0x004fe40000000f00 */
[----:B-1----:R-:W-:Y:S05]  /*15430*/  CALL.REL.NOINC `($__internal_7_$__cuda_sm70_shflsync_bfly_p) ;  /* 0x00001f3000007944 */ /* 0x002fea0003c00000 */
[----:B------:R-:W-:Y:S01]  /*15440*/  FMNMX.FTZ R173, R173, R0, !PT ;  /* 0x00000000adad7209 */ /* 0x000fe20007810000 */
[----:B------:R-:W-:Y:S01]  /*15450*/  IMAD.MOV.U32 R0, RZ, RZ, 0x1 ;  /* 0x00000001ff007424 */ /* 0x000fe200078e00ff */
[----:B------:R-:W-:-:S03]  /*15460*/  MOV R2, 0x15490 ;  /* 0x0001549000027802 */ /* 0x000fc60000000f00 */
[----:B------:R-:W-:Y:S02]  /*15470*/  IMAD.MOV.U32 R172, RZ, RZ, R173 ;  /* 0x000000ffffac7224 */ /* 0x000fe400078e00ad */
[----:B------:R-:W-:Y:S05]  /*15480*/  CALL.REL.NOINC `($__internal_7_$__cuda_sm70_shflsync_bfly_p) ;  /* 0x00001ee000007944 */ /* 0x000fea0003c00000 */
[----:B------:R-:W-:Y:S01]  /*15490*/  FMNMX.FTZ R173, R173, R0, !PT ;  /* 0x00000000adad7209 */ /* 0x000fe20007810000 */
[----:B------:R-:W-:Y:S01]  /*154a0*/  IMAD.MOV.U32 R172, RZ, RZ, R4 ;  /* 0x000000ffffac7224 */ /* 0x000fe200078e0004 */
[----:B------:R-:W-:Y:S01]  /*154b0*/  MOV R2, 0x154e0 ;  /* 0x000154e000027802 */ /* 0x000fe20000000f00 */
[----:B------:R-:W-:Y:S02]  /*154c0*/  IMAD.MOV.U32 R0, RZ, RZ, 0x2 ;  /* 0x00000002ff007424 */ /* 0x000fe400078e00ff */
[----:B------:R-:W-:Y:S05]  /*154d0*/  CALL.REL.NOINC `($__internal_7_$__cuda_sm70_shflsync_bfly_p) ;  /* 0x00001e9000007944 */ /* 0x000fea0003c00000 */
[----:B------:R-:W-:Y:S01]  /*154e0*/  FMNMX.FTZ R4, R4, R0, !PT ;  /* 0x0000000004047209 */ /* 0x000fe20007810000 */
[----:B------:R-:W-:Y:S01]  /*154f0*/  IMAD.MOV.U32 R0, RZ, RZ, 0x1 ;  /* 0x00000001ff007424 */ /* 0x000fe200078e00ff */
[----:B------:R-:W-:-:S03]  /*15500*/  MOV R2, 0x15530 ;  /* 0x0001553000027802 */ /* 0x000fc60000000f00 */
[----:B------:R-:W-:Y:S02]  /*15510*/  IMAD.MOV.U32 R172, RZ, RZ, R4 ;  /* 0x000000ffffac7224 */ /* 0x000fe400078e0004 */
[----:B------:R-:W-:Y:S05]  /*15520*/  CALL.REL.NOINC `($__internal_7_$__cuda_sm70_shflsync_bfly_p) ;  /* 0x00001e4000007944 */ /* 0x000fea0003c00000 */
[----:B------:R-:W-:Y:S01]  /*15530*/  MOV R12, R0 ;  /* 0x00000000000c7202 */ /* 0x000fe20000000f00 */
[----:B------:R-:W-:Y:S05]  /*15540*/  BRA `(.L_x_1537) ;  /* 0xfffef9a000007947 */ /* 0x000fea000383ffff */
.L_x_1479:
[----:B------:R-:W-:Y:S01]  /*15550*/  MOV R250, RZ ;  /* 0x000000ff00fa7202 */ /* 0x000fe20000000f00 */
[----:B------:R-:W-:Y:S01]  /*15560*/  IMAD.MOV.U32 R249, RZ, RZ, R5 ;  /* 0x000000fffff97224 */ /* 0x000fe200078e0005 */
[----:B------:R-:W-:Y:S01]  /*15570*/  MOV R2, 0x155a0 ;  /* 0x000155a000027802 */ /* 0x000fe20000000f00 */
[----:B------:R-:W-:Y:S02]  /*15580*/  IMAD.MOV.U32 R3, RZ, RZ, 0x181f ;  /* 0x0000181fff037424 */ /* 0x000fe400078e00ff */
[----:B-1----:R-:W-:Y:S05]  /*15590*/  CALL.REL.NOINC `($__internal_8_$__cuda_sm70_shflsync_idx_p) ;  /* 0x00001e3000007944 */ /* 0x002fea0003c00000 */
[----:B------:R-:W-:Y:S01]  /*155a0*/  MOV R4, R250 ;  /* 0x000000fa00047202 */ /* 0x000fe20000000f00 */
[----:B-1---5:R-:W-:-:S05]  /*155b0*/  BRA `(.L_x_1538) ;  /* 0xffff258000007947 */ /* 0x022fca000383ffff */
.L_x_1480:
[----:B------:R-:W-:Y:S01]  /*155c0*/  MOV R250, RZ ;  /* 0x000000ff00fa7202 */ /* 0x000fe20000000f00 */
[----:B------:R-:W-:Y:S01]  /*155d0*/  IMAD.MOV.U32 R249, RZ, RZ, R6 ;  /* 0x000000fffff97224 */ /* 0x000fe200078e0006 */
[----:B------:R-:W-:Y:S01]  /*155e0*/  MOV R2, 0x15610 ;  /* 0x0001561000027802 */ /* 0x000fe20000000f00 */
[----:B------:R-:W-:Y:S02]  /*155f0*/  IMAD.MOV.U32 R3, RZ, RZ, 0x181f ;  /* 0x0000181fff037424 */ /* 0x000fe400078e00ff */
[----:B-123--:R-:W-:Y:S05]  /*15600*/  CALL.REL.NOINC `($__internal_8_$__cuda_sm70_shflsync_idx_p) ;  /* 0x00001dc000007944 */ /* 0x00efea0003c00000 */
[----:B------:R-:W-:Y:S01]  /*15610*/  ISETP.GE.AND P3, PT, R245, c[0x0][0x1d4], PT ;  /* 0x00007500f5007a0c */ /* 0x000fe20003f66270 */
[----:B------:R-:W-:Y:S01]  /*15620*/  IMAD.MOV.U32 R249, RZ, RZ, R5 ;  /* 0x000000fffff97224 */ /* 0x000fe200078e0005 */
[----:B------:R-:W-:Y:S02]  /*15630*/  IADD3 R20, P0, R250, R28, RZ ;  /* 0x0000001cfa147210 */ /* 0x000fe40007f1e0ff */
[----:B------:R-:W-:Y:S02]  /*15640*/  ISETP.GE.AND P2, PT, R252, c[0x0][0x1d4], PT ;  /* 0x00007500fc007a0c */ /* 0x000fe40003f46270 */
[----:B------:R-:W-:Y:S01]  /*15650*/  ISETP.GE.AND P1, PT, R251, c[0x0][0x1d4], PT ;  /* 0x00007500fb007a0c */ /* 0x000fe20003f26270 */
[----:B------:R-:W-:Y:S01]  /*15660*/  IMAD.X R21, R4, 0x1, R7, P0 ;  /* 0x0000000104157824 */ /* 0x000fe200000e0607 */
[----:B------:R-:W-:Y:S02]  /*15670*/  IADD3 R2, P0, R250, R29, RZ ;  /* 0x0000001dfa027210 */ /* 0x000fe40007f1e0ff */
[----:B-----5:R-:W-:Y:S02]  /*15680*/  IADD3 R0, R245, 0xc0, RZ ;  /* 0x000000c0f5007810 */ /* 0x020fe40007ffe0ff */
[----:B------:R-:W-:Y:S01]  /*15690*/  SEL R15, RZ, 0x10, P3 ;  /* 0x00000010ff0f7807 */ /* 0x000fe20001800000 */
[----:B------:R-:W-:Y:S01]  /*156a0*/  @!PT LDS RZ, [RZ] ;  /* 0x00000000fffff984 */ /* 0x000fe20000000800 */
[----:B------:R-:W-:Y:S01]  /*156b0*/  @!PT LDS RZ, [RZ] ;  /* 0x00000000fffff984 */ /* 0x000fe20000000800 */
[----:B------:R-:W-:Y:S01]  /*156c0*/  @!PT LDS RZ, [RZ] ;  /* 0x00000000fffff984 */ /* 0x000fe20000000800 */
[----:B------:R2:W-:Y:S01]  /*156d0*/  LDGSTS.E.BYPASS.LTC128B.128 [R243+0x100], [R20.64], !P3 ;  /* 0x0010000014f37fae */ /* 0x0005e2000d901d46 */
[----:B------:R-:W-:Y:S01]  /*156e0*/  SEL R23, RZ, 0x10, P1 ;  /* 0x00000010ff177807 */ /* 0x000fe20000800000 */
[----:B------:R-:W-:Y:S05]  /*156f0*/  IMAD.X R3, R4, 0x1, R12, P0 ;  /* 0x0000000104037824 */ /* 0x000fea00000e060c */
[----:B------:R3:W-:Y:S01]  /*15700*/  LDGSTS.E.BYPASS.LTC128B.128 [R243+0x3100], [R2.64], !P2 ;  /* 0x0310000002f37fae */ /* 0x0007e2000d101d46 */
[----:B--2---:R-:W-:Y:S02]  /*15710*/  SEL R20, RZ, 0x10, P2 ;  /* 0x00000010ff147807 */ /* 0x004fe40001000000 */
[----:B---3--:R-:W-:Y:S05]  /*15720*/  IADD3 R2, P0, R250, R30, RZ ;  /* 0x0000001efa027210 */ /* 0x008fea0007f1e0ff */
[----:B------:R-:W-:Y:S05]  /*15730*/  IMAD.X R3, R4, 0x1, R13, P0 ;  /* 0x0000000104037824 */ /* 0x000fea00000e060d */
[----:B------:R2:W-:Y:S02]  /*15740*/  LDGSTS.E.BYPASS.LTC128B.128 [R243+0x6100], [R2.64], !P1 ;  /* 0x0610000002f37fae */ /* 0x0005e4000c901d46 */
[----:B--2---:R-:W-:Y:S01]  /*15750*/  IADD3 R2, P0, R250, R31, RZ ;  /* 0x0000001ffa027210 */ /* 0x004fe20007f1e0ff */
[----:B------:R-:W-:Y:S04]  /*15760*/  IMAD.MOV.U32 R250, RZ, RZ, 0x1 ;  /* 0x00000001fffa7424 */ /* 0x000fe800078e00ff */
[----:B------:R-:W-:Y:S01]  /*15770*/  IMAD.X R3, R4, 0x1, R14, P0 ;  /* 0x0000000104037824 */ /* 0x000fe200000e060e */
[----:B------:R-:W-:Y:S04]  /*15780*/  ISETP.GE.AND P0, PT, R0, c[0x0][0x1d4], PT ;  /* 0x0000750000007a0c */ /* 0x000fe80003f06270 */
[----:B------:R-:W-:Y:S09]  /*15790*/  SEL R22, RZ, 0x10, P0 ;  /* 0x00000010ff167807 */ /* 0x000ff20000000000 */
[----:B------:R2:W-:Y:S02]  /*157a0*/  LDGSTS.E.BYPASS.LTC128B.128 [R243+0x9100], [R2.64], !P0 ;  /* 0x0910000002f37fae */ /* 0x0005e4000c101d46 */
[----:B--2---:R-:W-:Y:S01]  /*157b0*/  MOV R2, 0x157e0 ;  /* 0x000157e000027802 */ /* 0x004fe20000000f00 */
[----:B------:R-:W-:Y:S02]  /*157c0*/  IMAD.MOV.U32 R3, RZ, RZ, 0x181f ;  /* 0x0000181fff037424 */ /* 0x000fe400078e00ff */
[----:B-1----:R-:W-:Y:S05]  /*157d0*/  CALL.REL.NOINC `($__internal_8_$__cuda_sm70_shflsync_idx_p) ;  /* 0x00001bf000007944 */ /* 0x002fea0003c00000 */
[----:B------:R-:W-:Y:S01]  /*157e0*/  MOV R3, 0x181f ;  /* 0x0000181f00037802 */ /* 0x000fe20000000f00 */
[----:B-----5:R-:W-:Y:S01]  /*157f0*/  IMAD.MOV.U32 R0, RZ, RZ, R250 ;  /* 0x000000ffff007224 */ /* 0x020fe200078e00fa */
[----:B------:R-:W-:Y:S01]  /*15800*/  MOV R250, 0x1 ;  /* 0x0000000100fa7802 */ /* 0x000fe20000000f00 */
[----:B------:R-:W-:Y:S01]  /*15810*/  IMAD.MOV.U32 R249, RZ, RZ, R6 ;  /* 0x000000fffff97224 */ /* 0x000fe200078e0006 */
[----:B------:R-:W-:Y:S02]  /*15820*/  MOV R2, 0x15840 ;  /* 0x0001584000027802 */ /* 0x000fe40000000f00 */
[----:B-1----:R-:W-:Y:S05]  /*15830*/  CALL.REL.NOINC `($__internal_8_$__cuda_sm70_shflsync_idx_p) ;  /* 0x00001b9000007944 */ /* 0x002fea0003c00000 */
[C---:B------:R-:W-:Y:S01]  /*15840*/  IADD3 R2, -R15.reuse, 0x10, RZ ;  /* 0x000000100f027810 */ /* 0x040fe20007ffe1ff */
[----:B------:R-:W-:Y:S01]  /*15850*/  IMAD.MOV.U32 R249, RZ, RZ, R5 ;  /* 0x000000fffff97224 */ /* 0x000fe200078e0005 */
[----:B------:R-:W-:Y:S02]  /*15860*/  ISETP.NE.U32.AND P2, PT, R15, RZ, PT ;  /* 0x000000ff0f00720c */ /* 0x000fe40003f45070 */
[----:B------:R-:W-:Y:S04]  /*15870*/  LOP3.LUT R2, R2, 0xf, RZ, 0xc0, !PT ;  /* 0x0000000f02027812 */ /* 0x000fe800078ec0ff */
[----:B------:R-:W-:Y:S04]  /*15880*/  IADD3 R2, P1, P0, R2, R250, R28 ;  /* 0x000000fa02027210 */ /* 0x000fe8000783e01c */
[----:B-----5:R-:W-:Y:S05]  /*15890*/  IADD3.X R3, RZ, R0, R7, P1, P0 ;  /* 0x00000000ff037210 */ /* 0x020fea0000fe0407 */
[----:B------:R-:W-:Y:S01]  /*158a0*/  @!PT LDS RZ, [RZ] ;  /* 0x00000000fffff984 */ /* 0x000fe20000000800 */
[----:B------:R-:W-:Y:S01]  /*158b0*/  @!PT LDS RZ, [RZ] ;  /* 0x00000000fffff984 */ /* 0x000fe20000000800 */
[----:B------:R-:W-:Y:S01]  /*158c0*/  @!PT LDS RZ, [RZ] ;  /* 0x00000000fffff984 */ /* 0x000fe20000000800 */
[----:B------:R2:W-:Y:S01]  /*158d0*/  LDGSTS.E.BYPASS.LTC128B.128.ZFILL [R243+0x1100], [R2.64], P2 ;  /* 0x0110000002f37fae */ /* 0x0005e20009141d46 */
[C---:B------:R-:W-:Y:S02]  /*158e0*/  ISETP.NE.U32.AND P2, PT, R20.reuse, RZ, PT ;  /* 0x000000ff1400720c */ /* 0x040fe40003f45070 */
[----:B--2---:R-:W-:Y:S04]  /*158f0*/  IADD3 R2, -R20, 0x10, RZ ;  /* 0x0000001014027810 */ /* 0x004fe80007ffe1ff */
[----:B------:R-:W-:Y:S04]  /*15900*/  LOP3.LUT R2, R2, 0xf, RZ, 0xc0, !PT ;  /* 0x0000000f02027812 */ /* 0x000fe800078ec0ff */
[----:B------:R-:W-:Y:S04]  /*15910*/  IADD3 R2, P1, P0, R2, R250, R29 ;  /* 0x000000fa02027210 */ /* 0x000fe8000783e01d */
[----:B------:R-:W-:Y:S05]  /*15920*/  IADD3.X R3, RZ, R0, R12, P1, P0 ;  /* 0x00000000ff037210 */ /* 0x000fea0000fe040c */
        /* <DEDUP_REMOVED lines=10> */
[----:B------:R-:W-:Y:S01]  /*159d0*/  IADD3 R2, P1, P0, R2, R250, R31 ;  /* 0x000000fa02027210 */ /* 0x000fe2000783e01f */
[----:B------:R-:W-:Y:S03]  /*159e0*/  IMAD.MOV.U32 R250, RZ, RZ, 0x2 ;  /* 0x00000002fffa7424 */ /* 0x000fe600078e00ff */
[----:B------:R-:W-:Y:S05]  /*159f0*/  IADD3.X R3, RZ, R0, R14, P1, P0 ;  /* 0x00000000ff037210 */ /* 0x000fea0000fe040e */
[----:B------:R2:W-:Y:S02]  /*15a00*/  LDGSTS.E.BYPASS.LTC128B.128.ZFILL [R243+0xa100], [R2.64], P2 ;  /* 0x0a10000002f37fae */ /* 0x0005e40009141d46 */
[----:B--2---:R-:W-:Y:S01]  /*15a10*/  MOV R2, 0x15a40 ;  /* 0x00015a4000027802 */ /* 0x004fe20000000f00 */
[----:B------:R-:W-:Y:S02]  /*15a20*/  IMAD.MOV.U32 R3, RZ, RZ, 0x181f ;  /* 0x0000181fff037424 */ /* 0x000fe400078e00ff */
[----:B-1----:R-:W-:Y:S05]  /*15a30*/  CALL.REL.NOINC `($__internal_8_$__cuda_sm70_shflsync_idx_p) ;  /* 0x0000199000007944 */ /* 0x002fea0003c00000 */
[----:B------:R-:W-:Y:S01]  /*15a40*/  MOV R3, 0x181f ;  /* 0x0000181f00037802 */ /* 0x000fe20000000f00 */
[----:B------:R-:W-:Y:S01]  /*15a50*/  IMAD.MOV.U32 R4, RZ, RZ, R250 ;  /* 0x000000ffff047224 */ /* 0x000fe200078e00fa */
[----:B------:R-:W-:Y:S01]  /*15a60*/  MOV R250, 0x2 ;  /* 0x0000000200fa7802 */ /* 0x000fe20000000f00 */
[----:B------:R-:W-:Y:S01]  /*15a70*/  IMAD.MOV.U32 R249, RZ, RZ, R6 ;  /* 0x000000fffff97224 */ /* 0x000fe200078e0006 */
[----:B------:R-:W-:Y:S02]  /*15a80*/  MOV R2, 0x15aa0 ;  /* 0x00015aa000027802 */ /* 0x000fe40000000f00 */
[----:B-1---5:R-:W-:Y:S05]  /*15a90*/  CALL.REL.NOINC `($__internal_8_$__cuda_sm70_shflsync_idx_p) ;  /* 0x0000193000007944 */ /* 0x022fea0003c00000 */
[----:B-----5:R-:W-:Y:S01]  /*15aa0*/  MOV R0, R250 ;  /* 0x000000fa00007202 */ /* 0x020fe20000000f00 */
[----:B-1----:R-:W-:-:S05]  /*15ab0*/  BRA `(.L_x_1539) ;  /* 0xffff22f000007947 */ /* 0x002fca000383ffff */
.L_x_1483:
[----:B------:R-:W-:Y:S01]  /*15ac0*/  MOV R250, RZ ;  /* 0x000000ff00fa7202 */ /* 0x000fe20000000f00 */
[----:B------:R-:W-:Y:S01]  /*15ad0*/  IMAD.MOV.U32 R249, RZ, RZ, R173 ;  /* 0x000000fffff97224 */ /* 0x000fe200078e00ad */
[----:B------:R-:W-:Y:S01]  /*15ae0*/  MOV R2, 0x15b10 ;  /* 0x00015b1000027802 */ /* 0x000fe20000000f00 */
[----:B------:R-:W-:Y:S02]  /*15af0*/  IMAD.MOV.U32 R3, RZ, RZ, 0x181f ;  /* 0x0000181fff037424 */ /* 0x000fe400078e00ff */
[----:B------:R-:W-:Y:S05]  /*15b00*/  CALL.REL.NOINC `($__internal_8_$__cuda_sm70_shflsync_idx_p) ;  /* 0x000018c000007944 */ /* 0x000fea0003c00000 */
[----:B------:R-:W-:Y:S01]  /*15b10*/  MOV R172, R250 ;  /* 0x000000fa00ac7202 */ /* 0x000fe20000000f00 */
[----:B-1---5:R-:W-:-:S05]  /*15b20*/  BRA `(.L_x_1540) ;  /* 0xffff3a1000007947 */ /* 0x022fca000383ffff */
.L_x_1484:
[----:B------:R-:W-:Y:S01]  /*15b30*/  MOV R250, RZ ;  /* 0x000000ff00fa7202 */ /* 0x000fe20000000f00 */
[----:B------:R-:W-:Y:S01]  /*15b40*/  IMAD.MOV.U32 R249, RZ, RZ, R184 ;  /* 0x000000fffff97224 */ /* 0x000fe200078e00b8 */
[----:B------:R-:W-:Y:S01]  /*15b50*/  MOV R2, 0x15b80 ;  /* 0x00015b8000027802 */ /* 0x000fe20000000f00 */
[----:B------:R-:W-:Y:S02]  /*15b60*/  IMAD.MOV.U32 R3, RZ, RZ, 0x181f ;  /* 0x0000181fff037424 */ /* 0x000fe400078e00ff */
[----:B-12---:R-:W-:Y:S05]  /*15b70*/  CALL.REL.NOINC `($__internal_8_$__cuda_sm70_shflsync_idx_p) ;  /* 0x0000185000007944 */ /* 0x006fea0003c00000 */
        /* <DEDUP_REMOVED lines=75> */
.L_x_1485:
[----:B------:R-:W-:Y:S01]  /*16030*/  MOV R250, RZ ;  /* 0x000000ff00fa7202 */ /* 0x000fe20000000f00 */
[----:B------:R-:W-:Y:S01]  /*16040*/  IMAD.MOV.U32 R249, RZ, RZ, R172 ;  /* 0x000000fffff97224 */ /* 0x000fe200078e00ac */
[----:B------:R-:W-:Y:S01]  /*16050*/  MOV R2, 0x16080 ;  /* 0x0001608000027802 */ /* 0x000fe20000000f00 */
[----:B------:R-:W-:Y:S02]  /*16060*/  IMAD.MOV.U32 R3, RZ, RZ, 0x1c1f ;  /* 0x00001c1fff037424 */ /* 0x000fe400078e00ff */
[----:B------:R-:W-:Y:S05]  /*16070*/  CALL.REL.NOINC `($__internal_8_$__cuda_sm70_shflsync_idx_p) ;  /* 0x0000135000007944 */ /* 0x000fea0003c00000 */
[----:B-----5:R-:W-:Y:S01]  /*16080*/  MOV R0, R250 ;  /* 0x000000fa00007202 */ /* 0x020fe20000000f00 */
[----:B-1----:R-:W-:-:S05]  /*16090*/  BRA `(.L_x_1542) ;  /* 0xffff39e000007947 */ /* 0x002fca000383ffff */
.L_x_1486:
[----:B------:R-:W-:Y:S01]  /*160a0*/  MOV R250, 0x1 ;  /* 0x0000000100fa7802 */ /* 0x000fe20000000f00 */
[----:B------:R-:W-:Y:S01]  /*160b0*/  IMAD.MOV.U32 R249, RZ, RZ, R172 ;  /* 0x000000fffff97224 */ /* 0x000fe200078e00ac */
[----:B------:R-:W-:Y:S01]  /*160c0*/  MOV R2, 0x160f0 ;  /* 0x000160f000027802 */ /* 0x000fe20000000f00 */
[----:B------:R-:W-:Y:S02]  /*160d0*/  IMAD.MOV.U32 R3, RZ, RZ, 0x1c1f ;  /* 0x00001c1fff037424 */ /* 0x000fe400078e00ff */
[----:B-1----:R-:W-:Y:S05]  /*160e0*/  CALL.REL.NOINC `($__internal_8_$__cuda_sm70_shflsync_idx_p) ;  /* 0x000012e000007944 */ /* 0x002fea0003c00000 */
        /* <DEDUP_REMOVED lines=99> */
[----:B-1----:R-:W-:Y:S05]  /*16720*/  CALL.REL.NOINC `($__internal_7_$__cuda_sm70_shflsync_bfly_p) ;  /* 0x00000c4000007944 */ /* 0x002fea0003c00000 */
[----:B------:R-:W-:Y:S01]  /*16730*/  FMNMX.FTZ R172, R172, R0, !PT ;  /* 0x00000000acac7209 */ /* 0x000fe20007810000 */
[----:B------:R-:W-:Y:S01]  /*16740*/  IMAD.MOV.U32 R0, RZ, RZ, 0x1 ;  /* 0x00000001ff007424 */ /* 0x000fe200078e00ff */
[----:B------:R-:W-:Y:S02]  /*16750*/  MOV R2, 0x16770 ;  /* 0x0001677000027802 */ /* 0x000fe40000000f00 */
        /* <DEDUP_REMOVED lines=8> */
[----:B------:R-:W-:Y:S02]  /*167e0*/  MOV R2, 0x16800 ;  /* 0x0001680000027802 */ /* 0x000fe40000000f00 */
[----:B------:R-:W-:Y:S05]  /*167f0*/  CALL.REL.NOINC `($__internal_7_$__cuda_sm70_shflsync_bfly_p) ;  /* 0x00000b7000007944 */ /* 0x000fea0003c00000 */
[----:B------:R-:W-:-:S05]  /*16800*/  BRA `(.L_x_1543) ;  /* 0xffff3c2000007947 */ /* 0x000fca000383ffff */
.L_x_1489:
[----:B-1--4-:R-:W-:Y:S01]  /*16810*/  MOV R250, RZ ;  /* 0x000000ff00fa7202 */ /* 0x012fe20000000f00 */
[----:B------:R-:W-:Y:S01]  /*16820*/  IMAD.MOV.U32 R249, RZ, RZ, R12 ;  /* 0x000000fffff97224 */ /* 0x000fe200078e000c */
[----:B------:R-:W-:Y:S01]  /*16830*/  MOV R2, 0x16860 ;  /* 0x0001686000027802 */ /* 0x000fe20000000f00 */
[----:B------:R-:W-:Y:S02]  /*16840*/  IMAD.MOV.U32 R3, RZ, RZ, 0x181f ;  /* 0x0000181fff037424 */ /* 0x000fe400078e00ff */
[----:B------:R-:W-:Y:S05]  /*16850*/  CALL.REL.NOINC `($__internal_8_$__cuda_sm70_shflsync_idx_p) ;  /* 0x00000b7000007944 */ /* 0x000fea0003c00000 */
[----:B------:R-:W-:Y:S01]  /*16860*/  MOV R2, R250 ;  /* 0x000000fa00027202 */ /* 0x000fe20000000f00 */
[----:B-1---5:R-:W-:-:S05]  /*16870*/  BRA `(.L_x_1544) ;  /* 0xffff668000007947 */ /* 0x022fca000383ffff */
.L_x_1492:
[----:B------:R-:W-:Y:S01]  /*16880*/  MOV R250, RZ ;  /* 0x000000ff00fa7202 */ /* 0x000fe20000000f00 */
[----:B------:R-:W-:Y:S01]  /*16890*/  IMAD.MOV.U32 R249, RZ, RZ, R173 ;  /* 0x000000fffff97224 */ /* 0x000fe200078e00ad */
[----:B------:R-:W-:Y:S01]  /*168a0*/  MOV R2, 0x168d0 ;  /* 0x000168d000027802 */ /* 0x000fe20000000f00 */
[----:B------:R-:W-:Y:S02]  /*168b0*/  IMAD.MOV.U32 R3, RZ, RZ, 0x181f ;  /* 0x0000181fff037424 */ /* 0x000fe400078e00ff */
[----:B------:R-:W-:Y:S05]  /*168c0*/  CALL.REL.NOINC `($__internal_8_$__cuda_sm70_shflsync_idx_p) ;  /* 0x00000b0000007944 */ /* 0x000fea0003c00000 */
[----:B------:R-:W-:Y:S01]  /*168d0*/  MOV R172, R250 ;  /* 0x000000fa00ac7202 */ /* 0x000fe20000000f00 */
[----:B-1---5:R-:W-:-:S05]  /*168e0*/  BRA `(.L_x_1545) ;  /* 0xffff7f9000007947 */ /* 0x022fca000383ffff */
.L_x_1493:
[----:B------:R-:W-:Y:S01]  /*168f0*/  MOV R250, RZ ;  /* 0x000000ff00fa7202 */ /* 0x000fe20000000f00 */
[----:B------:R-:W-:Y:S01]  /*16900*/  IMAD.MOV.U32 R249, RZ, RZ, R184 ;  /* 0x000000fffff97224 */ /* 0x000fe200078e00b8 */
[----:B------:R-:W-:Y:S01]  /*16910*/  MOV R2, 0x16940 ;  /* 0x0001694000027802 */ /* 0x000fe20000000f00 */
[----:B------:R-:W-:Y:S02]  /*16920*/  IMAD.MOV.U32 R3, RZ, RZ, 0x181f ;  /* 0x0000181fff037424 */ /* 0x000fe400078e00ff */
[----:B-12---:R-:W-:Y:S05]  /*16930*/  CALL.REL.NOINC `($__internal_8_$__cuda_sm70_shflsync_idx_p) ;  /* 0x00000a9000007944 */ /* 0x006fea0003c00000 */
[----:B------:R-:W-:Y:S01]  /*16940*/  IADD3 R2, -R244, 0x10, RZ ;  /* 0x00000010f4027810 */ /* 0x000fe20007ffe1ff */
[----:B------:R-:W-:Y:S03]  /*16950*/  IMAD.MOV.U32 R249, RZ, RZ, R173 ;  /* 0x000000fffff97224 */ /* 0x000fe600078e00ad */
        /* <DEDUP_REMOVED lines=8> */
[----:B------:R2:W-:Y:S02]  /*169e0*/  LDGSTS.E.BYPASS.LTC128B.128.ZFILL [R243+0xc100], [R2.64], P0 ;  /* 0x0c10000002f37fae */ /* 0x0005e40008141d46 */
[----:B--2---:R-:W-:Y:S05]  /*169f0*/  IADD3 R2, P0, R250, R194, RZ ;  /* 0x000000c2fa027210 */ /* 0x004fea0007f1e0ff */
[----:B------:R-:W-:Y:S01]  /*16a00*/  IMAD.X R3, R172, 0x1, R186, P0 ;  /* 0x00000001ac037824 */ /* 0x000fe200000e06ba */
[----:B------:R-:W-:Y:S04]  /*16a10*/  IADD3 R190, P0, R250, R195, RZ ;  /* 0x000000c3fabe7210 */ /* 0x000fe80007f1e0ff */
[----:B------:R2:W-:Y:S01]  /*16a20*/  LDGSTS.E.BYPASS.LTC128B.128 [R243+0xf100], [R2.64], !P5 ;  /* 0x0f10000002f37fae */ /* 0x0005e2000e901d46 */
[----:B------:R-:W-:Y:S05]  /*16a30*/  IMAD.X R191, R172, 0x1, R187, P0 ;  /* 0x00000001acbf7824 */ /* 0x000fea00000e06bb */
[----:B------:R3:W-:Y:S01]  /*16a40*/  LDGSTS.E.BYPASS.LTC128B.128 [R243+0x12100], [R190.64], !P4 ;  /* 0x12100000bef37fae */ /* 0x0007e2000e101d46 */
[----:B--2---:R-:W-:Y:S01]  /*16a50*/  IADD3 R2, P0, R250, R196, RZ ;  /* 0x000000c4fa027210 */ /* 0x004fe20007f1e0ff */
[----:B------:R-:W-:Y:S04]  /*16a60*/  IMAD.MOV.U32 R250, RZ, RZ, 0x1 ;  /* 0x00000001fffa7424 */ /* 0x000fe800078e00ff */
[----:B------:R-:W-:Y:S05]  /*16a70*/  IMAD.X R3, R172, 0x1, R188, P0 ;  /* 0x00000001ac037824 */ /* 0x000fea00000e06bc */
[----:B------:R2:W-:Y:S02]  /*16a80*/  LDGSTS.E.BYPASS.LTC128B.128 [R243+0x15100], [R2.64], !P3 ;  /* 0x1510000002f37fae */ /* 0x0005e4000d901d46 */
[----:B--2---:R-:W-:Y:S01]  /*16a90*/  MOV R2, 0x16ac0 ;  /* 0x00016ac000027802 */ /* 0x004fe20000000f00 */
[----:B------:R-:W-:Y:S02]  /*16aa0*/  IMAD.MOV.U32 R3, RZ, RZ, 0x181f ;  /* 0x0000181fff037424 */ /* 0x000fe400078e00ff */
[----:B-1-3-5:R-:W-:Y:S05]  /*16ab0*/  CALL.REL.NOINC `($__internal_8_$__cuda_sm70_shflsync_idx_p) ;  /* 0x0000091000007944 */ /* 0x02afea0003c00000 */
[----:B------:R-:W-:Y:S01]  /*16ac0*/  MOV R3, 0x181f ;  /* 0x0000181f00037802 */ /* 0x000fe20000000f00 */
[----:B-----5:R-:W-:Y:S01]  /*16ad0*/  IMAD.MOV.U32 R0, RZ, RZ, R250 ;  /* 0x000000ffff007224 */ /* 0x020fe200078e00fa */
[----:B------:R-:W-:Y:S01]  /*16ae0*/  MOV R250, 0x1 ;  /* 0x0000000100fa7802 */ /* 0x000fe20000000f00 */
[----:B------:R-:W-:Y:S01]  /*16af0*/  IMAD.MOV.U32 R249, RZ, RZ, R184 ;  /* 0x000000fffff97224 */ /* 0x000fe200078e00b8 */
[----:B------:R-:W-:Y:S02]  /*16b00*/  MOV R2, 0x16b20 ;  /* 0x00016b2000027802 */ /* 0x000fe40000000f00 */
[----:B-1----:R-:W-:Y:S05]  /*16b10*/  CALL.REL.NOINC `($__internal_8_$__cuda_sm70_shflsync_idx_p) ;  /* 0x000008b000007944 */ /* 0x002fea0003c00000 */
[----:B------:R-:W-:Y:S01]  /*16b20*/  IADD3 R2, -R244, 0x10, RZ ;  /* 0x00000010f4027810 */ /* 0x000fe20007ffe1ff */
[----:B------:R-:W-:Y:S03]  /*16b30*/  IMAD.MOV.U32 R249, RZ, RZ, R173 ;  /* 0x000000fffff97224 */ /* 0x000fe600078e00ad */
[----:B------:R-:W-:Y:S04]  /*16b40*/  LOP3.LUT R2, R2, 0xf, RZ, 0xc0, !PT ;  /* 0x0000000f02027812 */ /* 0x000fe800078ec0ff */
[----:B------:R-:W-:Y:S04]  /*16b50*/  IADD3 R2, P1, P0, R2, R250, R189 ;  /* 0x000000fa02027210 */ /* 0x000fe8000783e0bd */
[----:B-----5:R-:W-:Y:S02]  /*16b60*/  IADD3.X R3, RZ, R0, R185, P1, P0 ;  /* 0x00000000ff037210 */ /* 0x020fe40000fe04b9 */
        /* <DEDUP_REMOVED lines=18> */
[----:B-1-3--:R-:W-:Y:S05]  /*16c90*/  CALL.REL.NOINC `($__internal_8_$__cuda_sm70_shflsync_idx_p) ;  /* 0x0000073000007944 */ /* 0x00afea0003c00000 */
        /* <DEDUP_REMOVED lines=8> */
.L_x_1494:
[----:B------:R-:W-:Y:S02]  /*16d20*/  MOV R0, 0x2 ;  /* 0x0000000200007802 */ /* 0x000fe40000000f00 */
        /* <DEDUP_REMOVED lines=16> */
.L_x_1496:
[----:B------:R1:W5:Y:S01]  /*16e30*/  LDL R172, [R1+0x4] ;  /* 0x0000040001ac7983 */ /* 0x0003620000100800 */
[----:B------:R-:W-:-:S02]  /*16e40*/  MOV R0, 0x2 ;  /* 0x0000000200007802 */ /* 0x000fc40000000f00 */
[----:B------:R-:W-:Y:S02]  /*16e50*/  MOV R2, 0x16e70 ;  /* 0x00016e7000027802 */ /* 0x000fe40000000f00 */
[----:B-1---5:R-:W-:Y:S05]  /*16e60*/  CALL.REL.NOINC `($__internal_7_$__cuda_sm70_shflsync_bfly_p) ;  /* 0x0000050000007944 */ /* 0x022fea0003c00000 */
[----:B------:R-:W-:Y:S01]  /*16e70*/  MOV R4, R0 ;  /* 0x0000000000047202 */ /* 0x000fe20000000f00 */
[----:B------:R-:W-:Y:S05]  /*16e80*/  BRA `(.L_x_1548) ;  /* 0xffffa6e000007947 */ /* 0x000fea000383ffff */
.L_x_1497:
[----:B------:R-:W-:Y:S01]  /*16e90*/  IMAD.MOV.U32 R172, RZ, RZ, R4 ;  /* 0x000000ffffac7224 */ /* 0x000fe200078e0004 */
[----:B------:R-:W-:Y:S02]  /*16ea0*/  MOV R0, 0x1 ;  /* 0x0000000100007802 */ /* 0x000fe40000000f00 */
[----:B------:R-:W-:Y:S02]  /*16eb0*/  MOV R2, 0x16ed0 ;  /* 0x00016ed000027802 */ /* 0x000fe40000000f00 */
[----:B------:R-:W-:Y:S05]  /*16ec0*/  CALL.REL.NOINC `($__internal_7_$__cuda_sm70_shflsync_bfly_p) ;  /* 0x000004a000007944 */ /* 0x000fea0003c00000 */
[----:B------:R1:W5:Y:S01]  /*16ed0*/  LDL R172, [R1+0x8] ;  /* 0x0000080001ac7983 */ /* 0x0003620000100800 */
[----:B------:R-:W-:Y:S01]  /*16ee0*/  FADD.FTZ R4, R4, R0 ;  /* 0x0000000004047221 */ /* 0x000fe20000010000 */
[----:B------:R-:W-:Y:S02]  /*16ef0*/  MOV R0, 0x2 ;  /* 0x0000000200007802 */ /* 0x000fe40000000f00 */
[----:B------:R-:W-:Y:S02]  /*16f00*/  MOV R2, 0x16f20 ;  /* 0x00016f2000027802 */ /* 0x000fe40000000f00 */
[----:B-1---5:R-:W-:Y:S05]  /*16f10*/  CALL.REL.NOINC `($__internal_7_$__cuda_sm70_shflsync_bfly_p) ;  /* 0x0000045000007944 */ /* 0x022fea0003c00000 */
[----:B------:R-:W2:Y:S02]  /*16f20*/  LDL.LU R2, [R1+0x8] ;  /* 0x0000080001027983 */ /* 0x000ea40000300800 */
[----:B--2---:R-:W-:Y:S01]  /*16f30*/  FADD.FTZ R5, R2, R0 ;  /* 0x0000000002057221 */ /* 0x004fe20000010000 */
[----:B------:R-:W-:-:S02]  /*16f40*/  MOV R0, 0x1 ;  /* 0x0000000100007802 */ /* 0x000fc40000000f00 */
[----:B------:R-:W-:Y:S02]  /*16f50*/  MOV R2, 0x16f80 ;  /* 0x00016f8000027802 */ /* 0x000fe40000000f00 */
[----:B------:R-:W-:Y:S02]  /*16f60*/  MOV R172, R5 ;  /* 0x0000000500ac7202 */ /* 0x000fe40000000f00 */
[----:B------:R-:W-:Y:S05]  /*16f70*/  CALL.REL.NOINC `($__internal_7_$__cuda_sm70_shflsync_bfly_p) ;  /* 0x000003f000007944 */ /* 0x000fea0003c00000 */
[----:B------:R-:W-:Y:S01]  /*16f80*/  MOV R3, R0 ;  /* 0x0000000000037202 */ /* 0x000fe20000000f00 */
[----:B------:R-:W-:Y:S05]  /*16f90*/  BRA `(.L_x_1549) ;  /* 0xffffa66000007947 */ /* 0x000fea000383ffff */
.L_x_1512:
[----:B------:R-:W-:Y:S01]  /*16fa0*/  IMAD.MOV.U32 R249, RZ, RZ, R5 ;  /* 0x000000fffff97224 */ /* 0x000fe200078e0005 */
[----:B------:R-:W-:Y:S01]  /*16fb0*/  MOV R250, RZ ;  /* 0x000000ff00fa7202 */ /* 0x000fe20000000f00 */
[----:B------:R-:W-:Y:S01]  /*16fc0*/  IMAD.MOV.U32 R3, RZ, RZ, 0x181f ;  /* 0x0000181fff037424 */ /* 0x000fe200078e00ff */
[----:B------:R-:W-:Y:S02]  /*16fd0*/  MOV R2, 0x16ff0 ;  /* 0x00016ff000027802 */ /* 0x000fe40000000f00 */
[----:B------:R-:W-:Y:S05]  /*16fe0*/  CALL.REL.NOINC `($__internal_8_$__cuda_sm70_shflsync_idx_p) ;  /* 0x000003e000007944 */ /* 0x000fea0003c00000 */
[----:B------:R-:W-:Y:S01]  /*16ff0*/  MOV R4, R250 ;  /* 0x000000fa00047202 */ /* 0x000fe20000000f00 */
[----:B-1---5:R-:W-:Y:S05]  /*17000*/  BRA `(.L_x_1550) ;  /* 0xffffcaf000007947 */ /* 0x022fea000383ffff */
.L_x_1513:
[----:B------:R-:W-:Y:S01]  /*17010*/  IMAD.MOV.U32 R249, RZ, RZ, R13 ;  /* 0x000000fffff97224 */ /* 0x000fe200078e000d */
[----:B------:R-:W-:Y:S01]  /*17020*/  MOV R250, RZ ;  /* 0x000000ff00fa7202 */ /* 0x000fe20000000f00 */
[----:B------:R-:W-:Y:S01]  /*17030*/  IMAD.MOV.U32 R3, RZ, RZ, 0x181f ;  /* 0x0000181fff037424 */ /* 0x000fe200078e00ff */
[----:B------:R-:W-:-:S02]  /*17040*/  MOV R2, 0x17060 ;  /* 0x0001706000027802 */ /* 0x000fc40000000f00 */
[----:B-12---:R-:W-:Y:S05]  /*17050*/  CALL.REL.NOINC `($__internal_8_$__cuda_sm70_shflsync_idx_p) ;  /* 0x0000037000007944 */ /* 0x006fea0003c00000 */
[----:B-----5:R-:W-:Y:S01]  /*17060*/  MOV R0, R250 ;  /* 0x000000fa00007202 */ /* 0x020fe20000000f00 */
[----:B-1----:R-:W-:Y:S05]  /*17070*/  BRA `(.L_x_1551) ;  /* 0xffffcaa000007947 */ /* 0x002fea000383ffff */
.L_x_1516:
[----:B------:R-:W-:Y:S01]  /*17080*/  IMAD.MOV.U32 R249, RZ, RZ, R5 ;  /* 0x000000fffff97224 */ /* 0x000fe200078e0005 */
[----:B------:R-:W-:Y:S01]  /*17090*/  MOV R250, 0x1 ;  /* 0x0000000100fa7802 */ /* 0x000fe20000000f00 */
[----:B-1----:R-:W-:Y:S01]  /*170a0*/  IMAD.MOV.U32 R3, RZ, RZ, 0x181f ;  /* 0x0000181fff037424 */ /* 0x002fe200078e00ff */
[----:B------:R-:W-:-:S02]  /*170b0*/  MOV R2, 0x170d0 ;  /* 0x000170d000027802 */ /* 0x000fc40000000f00 */
[----:B--234-:R-:W-:Y:S05]  /*170c0*/  CALL.REL.NOINC `($__internal_8_$__cuda_sm70_shflsync_idx_p) ;  /* 0x0000030000007944 */ /* 0x01cfea0003c00000 */
        /* <DEDUP_REMOVED lines=8> */
.L_x_1519:
[----:B------:R-:W-:Y:S01]  /*17150*/  IMAD.MOV.U32 R249, RZ, RZ, R5 ;  /* 0x000000fffff97224 */ /* 0x000fe200078e0005 */
[----:B------:R-:W-:Y:S01]  /*17160*/  MOV R250, 0x2 ;  /* 0x0000000200fa7802 */ /* 0x000fe20000000f00 */
[----:B-1----:R-:W-:Y:S01]  /*17170*/  IMAD.MOV.U32 R3, RZ, RZ, 0x181f ;  /* 0x0000181fff037424 */ /* 0x002fe200078e00ff */
[----:B------:R-:W-:Y:S02]  /*17180*/  MOV R2, 0x171a0 ;  /* 0x000171a000027802 */ /* 0x000fe40000000f00 */
[----:B--234-:R-:W-:Y:S05]  /*17190*/  CALL.REL.NOINC `($__internal_8_$__cuda_sm70_shflsync_idx_p) ;  /* 0x0000023000007944 */ /* 0x01cfea0003c00000 */
[----:B------:R-:W-:Y:S01]  /*171a0*/  MOV R4, R250 ;  /* 0x000000fa00047202 */ /* 0x000fe20000000f00 */
[----:B-1---5:R-:W-:Y:S05]  /*171b0*/  BRA `(.L_x_1553) ;  /* 0xffffcd8000007947 */ /* 0x022fea000383ffff */
.L_x_1520:
[----:B------:R-:W-:Y:S01]  /*171c0*/  IMAD.MOV.U32 R249, RZ, RZ, R13 ;  /* 0x000000fffff97224 */ /* 0x000fe200078e000d */
[----:B------:R-:W-:Y:S01]  /*171d0*/  MOV R250, 0x2 ;  /* 0x0000000200fa7802 */ /* 0x000fe20000000f00 */
[----:B-1----:R-:W-:Y:S01]  /*171e0*/  IMAD.MOV.U32 R3, RZ, RZ, 0x181f ;  /* 0x0000181fff037424 */ /* 0x002fe200078e00ff */
[----:B------:R-:W-:Y:S02]  /*171f0*/  MOV R2, 0x17210 ;  /* 0x0001721000027802 */ /* 0x000fe40000000f00 */
[----:B--234-:R-:W-:Y:S05]  /*17200*/  CALL.REL.NOINC `($__internal_8_$__cuda_sm70_shflsync_idx_p) ;  /* 0x000001c000007944 */ /* 0x01cfea0003c00000 */
[----:B-----5:R-:W-:Y:S01]  /*17210*/  MOV R0, R250 ;  /* 0x000000fa00007202 */ /* 0x020fe20000000f00 */
[----:B-1----:R-:W-:Y:S05]  /*17220*/  BRA `(.L_x_1554) ;  /* 0xffffcd3000007947 */ /* 0x002fea000383ffff */
.L_x_1523:
        /* <DEDUP_REMOVED lines=13> */
.L_x_1525:
[----:B------:R-:W-:Y:S01]  /*17300*/  IMAD.MOV.U32 R249, RZ, RZ, R81 ;  /* 0x000000fffff97224 */ /* 0x000fe200078e0051 */
[----:B------:R-:W-:Y:S01]  /*17310*/  MOV R250, RZ ;  /* 0x000000ff00fa7202 */ /* 0x000fe20000000f00 */
[----:B-1----:R-:W-:Y:S01]  /*17320*/  IMAD.MOV.U32 R3, RZ, RZ, 0x1f ;  /* 0x0000001fff037424 */ /* 0x002fe200078e00ff */
[----:B------:R-:W-:Y:S02]  /*17330*/  MOV R2, 0x17350 ;  /* 0x0001735000027802 */ /* 0x000fe40000000f00 */
[----:B--234-:R-:W-:Y:S05]  /*17340*/  CALL.REL.NOINC `($__internal_8_$__cuda_sm70_shflsync_idx_p) ;  /* 0x0000008000007944 */ /* 0x01cfea0003c00000 */
[----:B-----5:R-:W-:Y:S01]  /*17350*/  MOV R0, R250 ;  /* 0x000000fa00007202 */ /* 0x020fe20000000f00 */
[----:B-1----:R-:W-:Y:S05]  /*17360*/  BRA `(.L_x_1556) ;  /* 0xffffd01000007947 */ /* 0x002fea000383ffff */
        .weak           $__internal_7_$__cuda_sm70_shflsync_bfly_p
        .type           $__internal_7_$__cuda_sm70_shflsync_bfly_p,@function
        .size           $__internal_7_$__cuda_sm70_shflsync_bfly_p,($__internal_8_$__cuda_sm70_shflsync_idx_p - $__internal_7_$__cuda_sm70_shflsync_bfly_p)
$__internal_7_$__cuda_sm70_shflsync_bfly_p:
[----:B------:R-:W-:Y:S02]  /*17370*/  MOV R185, 0xffffffff ;  /* 0xffffffff00b97802 */ /* 0x000fe40000000f00 */
[----:B------:R-:W-:Y:S02]  /*17380*/  MOV R3, 0x1f ;  /* 0x0000001f00037802 */ /* 0x000fe40000000f00 */
[----:B------:R-:W-:Y:S04]  /*17390*/  WARPSYNC R185 ;  /* 0x000000b900007348 */ /* 0x000fe80003800000 */
[----:B------:R1:W2:Y:S02]  /*173a0*/  SHFL.BFLY PT, R0, R172, R0, R3 ;  /* 0x0c000000ac007389 */ /* 0x0002a400000e0003 */
[----:B-1----:R-:W-:-:S04]  /*173b0*/  MOV R3, 0x0 ;  /* 0x0000000000037802 */ /* 0x002fc80000000f00 */
[----:B--2---:R-:W-:Y:S05]  /*173c0*/  RET.REL.NODEC R2 `(_ZN7cutlass13device_kernelIN5flash19enable_sm80_to_sm89INS1_16FlashAttnFwdSm80INS1_25CollectiveMainloopFwdSm80ILi8ELi1ELb0EN4cute5tupleIJNS5_1CILi128EEENS7_ILi96EEENS7_ILi256EEEEEELi256ENS_6half_tEfNS_4arch4Sm80ELb1ELb0ELb0ELb0ELb1ELb0ELb1ELb0EEENS1_21CollectiveEpilogueFwdINS6_IJS8_SA_S9_EEENS6_IJNS7_ILi1EEESI_SI_EEESC_SE_Li256ELb0ELb1ELb0ELb0EEENS1_30DynamicPersistentTileSchedulerILi256ELi256ELb0ELb1ELb0EEEEEEEEEvNT_6ParamsE) ;  /* 0xfffe8c3002007950 */ /* 0x004fea0003c3ffff */
        .weak           $__internal_8_$__cuda_sm70_shflsync_idx_p
        .type           $__internal_8_$__cuda_sm70_shflsync_idx_p,@function
        .size           $__internal_8_$__cuda_sm70_shflsync_idx_p,(.L_x_1789 - $__internal_8_$__cuda_sm70_shflsync_idx_p)
$__internal_8_$__cuda_sm70_shflsync_idx_p:
[----:B------:R1:W-:Y:S02]  /*173d0*/  STL [R1+0x80], R0 ;  /* 0x0000800001007387 */ /* 0x0003e40000100800 */
[----:B-1----:R-:W-:-:S04]  /*173e0*/  MOV R0, 0xffffffff ;  /* 0xffffffff00007802 */ /* 0x002fc80000000f00 */
[----:B------:R-:W-:Y:S04]  /*173f0*/  WARPSYNC R0 ;  /* 0x0000000000007348 */ /* 0x000fe80003800000 */
[----:B------:R1:W2:Y:S04]  /*17400*/  SHFL.IDX PT, R250, R249, R250, R3 ;  /* 0x000000faf9fa7389 */ /* 0x0002a800000e0003 */
[----:B-1----:R1:W5:Y:S01]  /*17410*/  LDL.LU R0, [R1+0x80] ;  /* 0x0000800001007983 */ /* 0x0023620000300800 */
[----:B------:R-:W-:-:S04]  /*17420*/  MOV R3, 0x0 ;  /* 0x0000000000037802 */ /* 0x000fc80000000f00 */
[----:B--2---:R-:W-:Y:S05]  /*17430*/  RET.REL.NODEC R2 `(_ZN7cutlass13device_kernelIN5flash19enable_sm80_to_sm89INS1_16FlashAttnFwdSm80INS1_25CollectiveMainloopFwdSm80ILi8ELi1ELb0EN4cute5tupleIJNS5_1CILi128EEENS7_ILi96EEENS7_ILi256EEEEEELi256ENS_6half_tEfNS_4arch4Sm80ELb1ELb0ELb0ELb0ELb1ELb0ELb1ELb0EEENS1_21CollectiveEpilogueFwdINS6_IJS8_SA_S9_EEENS6_IJNS7_ILi1EEESI_SI_EEESC_SE_Li256ELb0ELb1ELb0ELb0EEENS1_30DynamicPersistentTileSchedulerILi256ELi256ELb0ELb1ELb0EEEEEEEEEvNT_6ParamsE) ;  /* 0xfffe8bc002007950 */ /* 0x004fea0003c3ffff */
.L_x_1557:
        /* <DEDUP_REMOVED lines=12> */
.L_x_1789:


//--------------------- .text._ZN7cutlass13device_kernelIN5flash19enable_sm80_to_sm89INS1_16FlashAttnFwdSm80INS1_25CollectiveMainloopFwdSm80ILi8ELi1ELb0EN4cute5tupleIJNS5_1CILi128EEENS7_ILi96EEENS7_ILi256EEEEEELi256ENS_6half_tEfNS_4arch4Sm80ELb1ELb0ELb0ELb1ELb1ELb0ELb1ELb0EEENS1_21CollectiveEpilogueFwdINS6_IJS8_SA_S9_EEENS6_IJNS7_ILi1EEESI_SI_EEESC_SE_Li256ELb1ELb1ELb0ELb0EEENS1_19SingleTileSchedulerILb1ELb0ELb1ELi128EEEEEEEEEvNT_6ParamsE --------------------------
	.section	.text._ZN7cutlass13device_kernelIN5flash19enable_sm80_to_sm89INS1_16FlashAttnFwdSm80INS1_25CollectiveMainloopFwdSm80ILi8ELi1ELb0EN4cute5tupleIJNS5_1CILi128EEENS7_ILi96EEENS7_ILi256EEEEEELi256ENS_6half_tEfNS_4arch4Sm80ELb1ELb0ELb0ELb1ELb1ELb0ELb1ELb0EEENS1_21CollectiveEpilogueFwdINS6_IJS8_SA_S9_EEENS6_IJNS7_ILi1EEESI_SI_EEESC_SE_Li256ELb1ELb1ELb0ELb0EEENS1_19SingleTileSchedulerILb1ELb0ELb1ELi128EEEEEEEEEvNT_6ParamsE,"ax",@progbits
	.sectioninfo	@"SHI_REGISTERS=255"
	.align	128
.text._ZN7cutlass13device_kernelIN5flash19enable_sm80_to_sm89INS1_16FlashAttnFwdSm80INS1_25CollectiveMainloopFwdSm80ILi8ELi1ELb0EN4cute5tupleIJNS5_1CILi128EEENS7_ILi96EEENS7_ILi256EEEEEELi256ENS_6half_tEfNS_4arch4Sm80ELb1ELb0ELb0ELb1ELb1ELb0ELb1ELb0EEENS1_21CollectiveEpilogueFwdINS6_IJS8_SA_S9_EEENS6_IJNS7_ILi1EEESI_SI_EEESC_SE_Li256ELb1ELb1ELb0ELb0EEENS1_19SingleTileSchedulerILb1ELb0ELb1ELi128EEEEEEEEEvNT_6ParamsE:
        .type           _ZN7cutlass13device_kernelIN5flash19enable_sm80_to_sm89INS1_16FlashAttnFwdSm80INS1_25CollectiveMainloopFwdSm80ILi8ELi1ELb0EN4cute5tupleIJNS5_1CILi128EEENS7_ILi96EEENS7_ILi256EEEEEELi256ENS_6half_tEfNS_4arch4Sm80ELb1ELb0ELb0ELb1ELb1ELb0ELb1ELb0EEENS1_21CollectiveEpilogueFwdINS6_IJS8_SA_S9_EEENS6_IJNS7_ILi1EEESI_SI_EEESC_SE_Li256ELb1ELb1ELb0ELb0EEENS1_19SingleTileSchedulerILb1ELb0ELb1ELi128EEEEEEEEEvNT_6ParamsE,@function
        .size           _ZN7cutlass13device_kernelIN5flash19enable_sm80_to_sm89INS1_16FlashAttnFwdSm80INS1_25CollectiveMainloopFwdSm80ILi8ELi1ELb0EN4cute5tupleIJNS5_1CILi128EEENS7_ILi96EEENS7_ILi256EEEEEELi256ENS_6half_tEfNS_4arch4Sm80ELb1ELb0ELb0ELb1ELb1ELb0ELb1ELb0EEENS1_21CollectiveEpilogueFwdINS6_IJS8_SA_S9_EEENS6_IJNS7_ILi1EEESI_SI_EEESC_SE_Li256ELb1ELb1ELb0ELb0EEENS1_19SingleTileSchedulerILb1ELb0ELb1ELi128EEEEEEEEEvNT_6ParamsE,(.L_x_1792 - _ZN7cutlass13device_kernelIN5flash19enable_sm80_to_sm89INS1_16FlashAttnFwdSm80INS1_25CollectiveMainloopFwdSm80ILi8ELi1ELb0EN4cute5tupleIJNS5_1CILi128EEENS7_ILi96EEENS7_ILi256EEEEEELi256ENS_6half_tEfNS_4arch4Sm80ELb1ELb0ELb0ELb1ELb1ELb0ELb1ELb0EEENS1_21CollectiveEpilogueFwdINS6_IJS8_SA_S9_EEENS6_IJNS7_ILi1EEESI_SI_EEESC_SE_Li256ELb1ELb1ELb0ELb0EEENS1_19SingleTileSchedulerILb1ELb0ELb1ELi128EEEEEEEEEvNT_6ParamsE)
        .other          _ZN7cutlass13device_kernelIN5flash19enable_sm80_to_sm89INS1_16FlashAttnFwdSm80INS1_25CollectiveMainloopFwdSm80ILi8ELi1ELb0EN4cute5tupleIJNS5_1CILi128EEENS7_ILi96EEENS7_ILi256EEEEEELi256ENS_6half_tEfNS_4arch4Sm80ELb1ELb0ELb0ELb1ELb1ELb0ELb1ELb0EEENS1_21CollectiveEpilogueFwdINS6_IJS8_SA_S9_EEENS6_IJNS7_ILi1EEESI_SI_EEESC_SE_Li256ELb1ELb1ELb0ELb0EEENS1_19SingleTileSchedulerILb1ELb0ELb1ELi128EEEEEEEEEvNT_6ParamsE,@"STO_CUDA_ENTRY STV_DEFAULT"
_ZN7cutlass13device_kernelIN5flash19enable_sm80_to_sm89INS1_16FlashAttnFwdSm80INS1_25CollectiveMainloopFwdSm80ILi8ELi1ELb0EN4cute5tupleIJNS5_1CILi128EEENS7_ILi96EEENS7_ILi256EEEEEELi256ENS_6half_tEfNS_4arch4Sm80ELb1ELb0ELb0ELb1ELb1ELb0ELb1ELb0EEENS1_21CollectiveEpilogueFwdINS6_IJS8_SA_S9_EEENS6_IJNS7_ILi1EEESI_SI_EEESC_SE_Li256ELb1ELb1ELb0ELb0EEENS1_19SingleTileSchedulerILb1ELb0ELb1ELi128EEEEEEEEEvNT_6ParamsE:
        /* <DEDUP_REMOVED lines=21> */
.L_x_1559:
        /* <DEDUP_REMOVED lines=13> */
.L_x_1561:
[----:B------:R-:W-:Y:S02]  /*0220*/  ULDC UR5, c[0x0][0x54c] ;  /* 0x0001530000057ab9 */ /* 0x000fe40000000800 */
.L_x_1560:
[----:B------:R-:W-:Y:S02]  /*0230*/  ULDC UR4, c[0x0][0x548] ;  /* 0x0001520000047ab9 */ /* 0x000fe40000000800 */
[----:B------:R-:W-:-:S02]  /*0240*/  USHF.L.U32 UR11, UR10, 0x7, URZ ;  /* 0x000000070a0b7899 */ /* 0x000fc4000800063f */
[----:B------:R-:W-:-:S04]  /*0250*/  UIMAD UR4, UR5, UR4, URZ ;  /* 0x00000004050472a4 */ /* 0x000fc8000f8e023f */
[----:B------:R-:W-:-:S04]  /*0260*/  UISETP.GE.AND UP0, UPT, UR11, UR4, UPT ;  /* 0x000000040b00728c */ /* 0x000fc8000bf06270 */
[----:B------:R-:W-:Y:S01]  /*0270*/  USEL UR14, UR14, 0xffffffff, !UP0 ;  /* 0xffffffff0e0e7887 */ /* 0x000fe2000c000000 */
[----:B------:R-:W-:Y:S05]  /*0280*/  BRA `(.L_x_1562) ;  /* 0x000001b000007947 */ /* 0x000fea0003800000 */
.L_x_1558:
        /* <DEDUP_REMOVED lines=8> */
.L_x_1563:
        /* <DEDUP_REMOVED lines=13> */
.L_x_1565:
[----:B------:R-:W-:Y:S02]  /*03e0*/  ULDC UR5, c[0x0][0x54c] ;  /* 0x0001530000057ab9 */ /* 0x000fe40000000800 */
.L_x_1564:
[----:B------:R-:W-:Y:S02]  /*03f0*/  ULDC UR4, c[0x0][0x548] ;  /* 0x0001520000047ab9 */ /* 0x000fe40000000800 */
[----:B------:R-:W-:-:S02]  /*0400*/  USHF.L.U32 UR11, UR10, 0x7, URZ ;  /* 0x000000070a0b7899 */ /* 0x000fc4000800063f */
[----:B------:R-:W-:-:S04]  /*0410*/  UIMAD UR4, UR5, UR4, URZ ;  /* 0x00000004050472a4 */ /* 0x000fc8000f8e023f */
[----:B------:R-:W-:-:S04]  /*0420*/  UISETP.GE.AND UP0, UPT, UR11, UR4, UPT ;  /* 0x000000040b00728c */ /* 0x000fc8000bf06270 */
[----:B------:R-:W-:-:S06]  /*0430*/  USEL UR14, UR14, 0xffffffff, !UP0 ;  /* 0xffffffff0e0e7887 */ /* 0x000fcc000c000000 */
.L_x_1562:
        /* <DEDUP_REMOVED lines=47> */
.L_x_1566:
        /* <DEDUP_REMOVED lines=10> */
.L_x_1567:
        /* <DEDUP_REMOVED lines=12> */
.L_x_1568:
        /* <DEDUP_REMOVED lines=8> */
[----:B------:R-:W-:Y:S01]  /*0910*/  UIADD3 UR6, UR7, 0x5f, URZ ;  /* 0x0000005f07067890 */ /* 0x000fe2000fffe03f */
[----:B------:R-:W-:Y:S01]  /*0920*/  IMAD.MOV.U32 R128, RZ, RZ, RZ ;  /* 0x000000ffff807224 */ /* 0x000fe200078e00ff */
[----:B------:R-:W-:Y:S01]  /*0930*/  MOV R126, RZ ;  /* 0x000000ff007e7202 */ /* 0x000fe20000000f00 */
[----:B------:R-:W-:Y:S01]  /*0940*/  CS2R R8, SRZ ;  /* 0x0000000000087805 */ /* 0x000fe2000001ff00 */
[----:B------:R-:W-:Y:S01]  /*0950*/  IMAD.MOV.U32 R124, RZ, RZ, RZ ;  /* 0x000000ffff7c7224 */ /* 0x000fe200078e00ff */
[----:B------:R-:W-:Y:S01]  /*0960*/  @UP1 UIADD3 UR20, UR11, 0x7f, URZ ;  /* 0x0000007f0b141890 */ /* 0x000fe2000fffe03f */
[----:B------:R-:W-:Y:S01]  /*0970*/  MOV R122, RZ ;  /* 0x000000ff007a7202 */ /* 0x000fe20000000f00 */
[----:B------:R-:W-:Y:S01]  /*0980*/  CS2R R12, SRZ ;  /* 0x00000000000c7805 */ /* 0x000fe2000001ff00 */
[----:B------:R-:W-:Y:S01]  /*0990*/  IMAD.MOV.U32 R120, RZ, RZ, RZ ;  /* 0x000000ffff787224 */ /* 0x000fe200078e00ff */
[----:B------:R-:W-:Y:S01]  /*09a0*/  UIMAD.WIDE.U32 UR20, UR20, UR4, URZ ;  /* 0x00000004141472a5 */ /* 0x000fe2000f8e003f */
[----:B------:R-:W-:Y:S01]  /*09b0*/  MOV R118, RZ ;  /* 0x000000ff00767202 */ /* 0x000fe20000000f00 */
[----:B------:R-:W-:Y:S01]  /*09c0*/  UIADD3 UR4, UR11, 0x7f, URZ ;  /* 0x0000007f0b047890 */ /* 0x000fe2000fffe03f */
[----:B------:R-:W-:Y:S01]  /*09d0*/  CS2R R16, SRZ ;  /* 0x0000000000107805 */ /* 0x000fe2000001ff00 */
[----:B------:R-:W-:Y:S01]  /*09e0*/  @UP1 USHF.R.U32.HI UR4, URZ, UR5, UR21 ;  /* 0x000000053f041299 */ /* 0x000fe20008011615 */
[----:B------:R-:W-:Y:S01]  /*09f0*/  IMAD.MOV.U32 R116, RZ, RZ, RZ ;  /* 0x000000ffff747224 */ /* 0x000fe200078e00ff */
[----:B---3--:R-:W-:Y:S01]  /*0a00*/  UIADD3 UR5, UR7, 0x60, -UR13 ;  /* 0x0000006007057890 */ /* 0x008fe2000fffe80d */
[----:B------:R-:W-:Y:S01]  /*0a10*/  MOV R114, RZ ;  /* 0x000000ff00727202 */ /* 0x000fe20000000f00 */
[----:B------:R-:W-:Y:S01]  /*0a20*/  UIMAD.WIDE UR20, UR6, 0x2aaaaaab, URZ ;  /* 0x2aaaaaab061478a5 */ /* 0x000fe2000f8e023f */
[----:B------:R-:W-:Y:S01]  /*0a30*/  CS2R R18, SRZ ;  /* 0x0000000000127805 */ /* 0x000fe2000001ff00 */
[----:B------:R-:W-:Y:S01]  /*0a40*/  UIADD3 UR4, UR5, UR4, URZ ;  /* 0x0000000405047290 */ /* 0x000fe2000fffe03f */
[----:B------:R-:W-:Y:S01]  /*0a50*/  IMAD.MOV.U32 R112, RZ, RZ, RZ ;  /* 0x000000ffff707224 */ /* 0x000fe200078e00ff */
[----:B------:R-:W-:Y:S01]  /*0a60*/  MOV R110, RZ ;  /* 0x000000ff006e7202 */ /* 0x000fe20000000f00 */
[----:B------:R-:W-:Y:S01]  /*0a70*/  CS2R R20, SRZ ;  /* 0x0000000000147805 */ /* 0x000fe2000001ff00 */
[----:B------:R-:W-:Y:S01]  /*0a80*/  UIMAD.WIDE UR4, UR4, 0x2aaaaaab, URZ ;  /* 0x2aaaaaab040478a5 */ /* 0x000fe2000f8e023f */
[----:B------:R-:W-:Y:S01]  /*0a90*/  IMAD.MOV.U32 R108, RZ, RZ, RZ ;  /* 0x000000ffff6c7224 */ /* 0x000fe200078e00ff */
[----:B------:R-:W-:Y:S01]  /*0aa0*/  UMOV UR19, UR21 ;  /* 0x0000001500137c82 */ /* 0x000fe20008000000 */
[----:B------:R-:W-:Y:S01]  /*0ab0*/  CS2R R106, SRZ ;  /* 0x00000000006a7805 */ /* 0x000fe2000001ff00 */
[----:B------:R-:W-:Y:S01]  /*0ac0*/  USHF.R.U32.HI UR6, URZ, 0x1f, UR19 ;  /* 0x0000001f3f067899 */ /* 0x000fe20008011613 */
[----:B------:R-:W-:Y:S01]  /*0ad0*/  MOV R104, RZ ;  /* 0x000000ff00687202 */ /* 0x000fe20000000f00 */
[----:B------:R-:W-:Y:S01]  /*0ae0*/  USHF.R.U32.HI UR4, URZ, 0x1f, UR5 ;  /* 0x0000001f3f047899 */ /* 0x000fe20008011605 */
[----:B------:R-:W-:Y:S01]  /*0af0*/  CS2R R102, SRZ ;  /* 0x0000000000667805 */ /* 0x000fe2000001ff00 */
[----:B------:R-:W-:Y:S01]  /*0b00*/  ULEA.HI.SX32 UR6, UR19, UR6, 0x1c ;  /* 0x0000000613067291 */ /* 0x000fe2000f8fe23f */
[----:B------:R-:W-:Y:S01]  /*0b10*/  IMAD.MOV.U32 R23, RZ, RZ, RZ ;  /* 0x000000ffff177224 */ /* 0x000fe200078e00ff */
[----:B------:R-:W-:Y:S01]  /*0b20*/  ULEA.HI.SX32 UR4, UR5, UR4, 0x1c ;  /* 0x0000000405047291 */ /* 0x000fe2000f8fe23f */
[----:B------:R-:W-:Y:S01]  /*0b30*/  MOV R100, RZ ;  /* 0x000000ff00647202 */ /* 0x000fe20000000f00 */
[----:B------:R-:W-:Y:S01]  /*0b40*/  CS2R R98, SRZ ;  /* 0x0000000000627805 */ /* 0x000fe2000001ff00 */
[----:B------:R-:W-:Y:S01]  /*0b50*/  CS2R R24, SRZ ;  /* 0x0000000000187805 */ /* 0x000fe2000001ff00 */
[----:B------:R-:W-:Y:S01]  /*0b60*/  UISETP.LT.AND UP0, UPT, UR6, UR4, UPT ;  /* 0x000000040600728c */ /* 0x000fe2000bf01270 */
[----:B------:R-:W-:Y:S01]  /*0b70*/  IMAD.MOV.U32 R96, RZ, RZ, RZ ;  /* 0x000000ffff607224 */ /* 0x000fe200078e00ff */
[----:B------:R-:W-:Y:S01]  /*0b80*/  CS2R R94, SRZ ;  /* 0x00000000005e7805 */ /* 0x000fe2000001ff00 */
[----:B------:R-:W-:Y:S01]  /*0b90*/  MOV R92, RZ ;  /* 0x000000ff005c7202 */ /* 0x000fe20000000f00 */
[----:B------:R-:W-:Y:S01]  /*0ba0*/  USEL UR6, UR6, UR4, UP0 ;  /* 0x0000000406067287 */ /* 0x000fe20008000000 */
[----:B------:R-:W-:Y:S01]  /*0bb0*/  CS2R R90, SRZ ;  /* 0x00000000005a7805 */ /* 0x000fe2000001ff00 */
[----:B------:R-:W-:Y:S01]  /*0bc0*/  CS2R R26, SRZ ;  /* 0x00000000001a7805 */ /* 0x000fe2000001ff00 */
[----:B------:R-:W-:Y:S01]  /*0bd0*/  IMAD.MOV.U32 R88, RZ, RZ, RZ ;  /* 0x000000ffff587224 */ /* 0x000fe200078e00ff */
[----:B------:R-:W-:Y:S01]  /*0be0*/  UISETP.GE.AND UP0, UPT, UR6, 0x1, UPT ;  /* 0x000000010600788c */ /* 0x000fe2000bf06270 */
[----:B------:R-:W-:Y:S01]  /*0bf0*/  CS2R R86, SRZ ;  /* 0x0000000000567805 */ /* 0x000fe2000001ff00 */
[----:B------:R-:W-:Y:S01]  /*0c00*/  MOV R84, RZ ;  /* 0x000000ff00547202 */ /* 0x000fe20000000f00 */
[----:B------:R-:W-:Y:S01]  /*0c10*/  CS2R R82, SRZ ;  /* 0x0000000000527805 */ /* 0x000fe2000001ff00 */
[----:B------:R-:W-:Y:S01]  /*0c20*/  CS2R R28, SRZ ;  /* 0x00000000001c7805 */ /* 0x000fe2000001ff00 */
[----:B------:R-:W-:Y:S01]  /*0c30*/  IMAD.MOV.U32 R80, RZ, RZ, RZ ;  /* 0x000000ffff507224 */ /* 0x000fe200078e00ff */
[----:B------:R-:W-:Y:S01]  /*0c40*/  PLOP3.LUT P0, PT, PT, PT, UP0, 0x80, 0x0 ;  /* 0x000000000000781c */ /* 0x000fe20003f0f008 */
        /* <DEDUP_REMOVED lines=38> */
[----:B------:R-:W-:Y:S01]  /*0eb0*/  IMAD.MOV.U32 R136, RZ, RZ, RZ ;  /* 0x000000ffff887224 */ /* 0x000fe200078e00ff */
[----:B------:R-:W-:Y:S01]  /*0ec0*/  CS2R R134, SRZ ;  /* 0x0000000000867805 */ /* 0x000fe2000001ff00 */
[----:B------:R-:W-:Y:S01]  /*0ed0*/  CS2R R132, SRZ ;  /* 0x0000000000847805 */ /* 0x000fe2000001ff00 */
[----:B------:R-:W-:Y:S01]  /*0ee0*/  CS2R R182, SRZ ;  /* 0x0000000000b67805 */ /* 0x000fe2000001ff00 */
[----:B------:R-:W-:Y:S01]  /*0ef0*/  MOV R7, RZ ;  /* 0x000000ff00077202 */ /* 0x000fe20000000f00 */
[----:B------:R-:W-:Y:S01]  /*0f00*/  IMAD.MOV.U32 R180, RZ, RZ, RZ ;  /* 0x000000ffffb47224 */ /* 0x000fe200078e00ff */
[----:B------:R-:W-:Y:S01]  /*0f10*/  CS2R R178, SRZ ;  /* 0x0000000000b27805 */ /* 0x000fe2000001ff00 */
[----:B------:R-:W-:Y:S01]  /*0f20*/  MOV R44, RZ ;  /* 0x000000ff002c7202 */ /* 0x000fe20000000f00 */
        /* <DEDUP_REMOVED lines=15> */
[----:B------:R-:W-:Y:S01]  /*1020*/  UIMAD UR15, UR15, UR4, URZ ;  /* 0x000000040f0f72a4 */ /* 0x000fe2000f8e023f */
[----:B------:R-:W-:Y:S01]  /*1030*/  PLOP3.LUT P1, PT, PT, PT, UP1, 0x80, 0x0 ;  /* 0x000000000000781c */ /* 0x000fe20003f2f018 */
[----:B------:R-:W-:Y:S01]  /*1040*/  UIMAD.WIDE.U32 UR20, UR18, UR4, URZ ;  /* 0x00000004121472a5 */ /* 0x000fe2000f8e003f */
[----:B------:R-:W-:Y:S01]  /*1050*/  PLOP3.LUT P0, PT, PT, PT, UP1, 0x80, 0x0 ;  /* 0x000000000000781c */ /* 0x000fe20003f0f018 */
[----:B------:R-:W-:Y:S01]  /*1060*/  UIMAD UR15, UR18, UR5, UR15 ;  /* 0x00000005120f72a4 */ /* 0x000fe2000f8e020f */
[----:B------:R-:W-:Y:S01]  /*1070*/  LEA.HI R16, R148, R149, RZ, 0x4 ;  /* 0x0000009594107211 */ /* 0x000fe200078f20ff */
[----:B------:R-:W-:Y:S01]  /*1080*/  USHF.R.S32.HI UR18, URZ, 0x1f, UR14 ;  /* 0x0000001f3f127899 */ /* 0x000fe2000801140e */
[----:B------:R-:W-:Y:S01]  /*1090*/  BSSY B0, `(.L_x_1570) ;  /* 0x0000061000007945 */ /* 0x000fe20003800000 */
[----:B------:R-:W-:-:S02]  /*10a0*/  ULDC.64 UR4, c[0x0][0x1b8] ;  /* 0x00006e0000047ab9 */ /* 0x000fc40000000a00 */
[----:B------:R-:W-:Y:S02]  /*10b0*/  UIADD3 UR21, UR21, UR15, URZ ;  /* 0x0000000f15157290 */ /* 0x000fe4000fffe03f */
[----:B------:R-:W-:Y:S02]  /*10c0*/  UIMAD UR15, UR8, UR4, URZ ;  /* 0x00000004080f72a4 */ /* 0x000fe4000f8e023f */
[----:B------:R-:W-:Y:S02]  /*10d0*/  UIMAD.WIDE.U32 UR20, UR9, UR4, UR20 ;  /* 0x00000004091472a5 */ /* 0x000fe4000f8e0014 */
[----:B------:R-:W-:Y:S02]  /*10e0*/  UIMAD UR15, UR9, UR5, UR15 ;  /* 0x00000005090f72a4 */ /* 0x000fe4000f8e020f */
[----:B------:R-:W-:Y:S02]  /*10f0*/  USEL UR18, UR18, URZ, !UP2 ;  /* 0x0000003f12127287 */ /* 0x000fe4000d000000 */
[----:B------:R-:W-:-:S02]  /*1100*/  ULDC.64 UR4, c[0x0][0x1c0] ;  /* 0x0000700000047ab9 */ /* 0x000fc40000000a00 */
[----:B------:R-:W-:Y:S01]  /*1110*/  USEL UR19, UR14, URZ, !UP2 ;  /* 0x0000003f0e137287 */ /* 0x000fe2000d000000 */
[----:B-1----:R-:W-:Y:S01]  /*1120*/  LEA.HI R2, R148, R149, RZ, 0x3 ;  /* 0x0000009594027211 */ /* 0x002fe200078f18ff */
[----:B------:R-:W-:Y:S02]  /*1130*/  UIMAD UR18, UR18, UR4, URZ ;  /* 0x00000004121272a4 */ /* 0x000fe4000f8e023f */
[----:B------:R-:W-:Y:S01]  /*1140*/  UIADD3 UR21, UR21, UR15, URZ ;  /* 0x0000000f15157290 */ /* 0x000fe2000fffe03f */
[----:B------:R-:W-:Y:S01]  /*1150*/  LOP3.LUT R0, R2, 0xfffffff8, RZ, 0xc0, !PT ;  /* 0xfffffff802007812 */ /* 0x000fe200078ec0ff */
[----:B------:R-:W-:Y:S01]  /*1160*/  UIMAD UR5, UR19, UR5, UR18 ;  /* 0x00000005130572a4 */ /* 0x000fe2000f8e0212 */
[----:B------:R-:W-:Y:S01]  /*1170*/  SHF.R.S32.HI R24, RZ, 0x3, R2 ;  /* 0x00000003ff187819 */ /* 0x000fe20000011402 */
[----:B------:R-:W-:Y:S02]  /*1180*/  UIMAD.WIDE.U32 UR20, UR19, UR4, UR20 ;  /* 0x00000004131472a5 */ /* 0x000fe4000f8e0014 */
[----:B------:R-:W-:Y:S01]  /*1190*/  IMAD.IADD R40, R149, 0x1, -R0 ;  /* 0x0000000195287824 */ /* 0x000fe200078e0a00 */
[----:B------:R-:W-:Y:S01]  /*11a0*/  ULDC UR4, c[0x0][0x2c4] ;  /* 0x0000b10000047ab9 */ /* 0x000fe20000000800 */
[----:B------:R-:W-:Y:S01]  /*11b0*/  IADD3 R13, R24, UR11, RZ ;  /* 0x0000000b180d7c10 */ /* 0x000fe2000fffe0ff */
[----:B------:R-:W-:Y:S01]  /*11c0*/  UIADD3 UR5, UR21, UR5, URZ ;  /* 0x0000000515057290 */ /* 0x000fe2000fffe03f */
[----:B------:R-:W-:Y:S01]  /*11d0*/  IMAD R159, R40, 0x20, R24 ;  /* 0x00000020289f7824 */ /* 0x000fe200078e0218 */
[----:B------:R-:W-:Y:S01]  /*11e0*/  UIMAD UR4, UR13, UR4, URZ ;  /* 0x000000040d0472a4 */ /* 0x000fe2000f8e023f */
[----:B------:R-:W-:-:S02]  /*11f0*/  IMAD.U32 R3, RZ, RZ, UR21 ;  /* 0x00000015ff037e24 */ /* 0x000fc4000f8e00ff */
[----:B------:R-:W-:Y:S01]  /*1200*/  IMAD.SHL.U32 R157, R40, 0x8, RZ ;  /* 0x00000008289d7824 */ /* 0x000fe200078e00ff */
[----:B------:R-:W-:Y:S01]  /*1210*/  IADD3 R4, R159, UR11, RZ ;  /* 0x0000000b9f047c10 */ /* 0x000fe2000fffe0ff */
[----:B------:R-:W-:Y:S01]  /*1220*/  IMAD.U32 R3, RZ, RZ, UR5 ;  /* 0x00000005ff037e24 */ /* 0x000fe2000f8e00ff */
[----:B------:R1:W-:Y:S02]  /*1230*/  STL [R1+0x4c], R159 ;  /* 0x00004c9f01007387 */ /* 0x0003e40000100800 */
[C---:B------:R-:W-:Y:S01]  /*1240*/  IADD3 R42, R157.reuse, 0x40, RZ ;  /* 0x000000409d2a7810 */ /* 0x040fe20007ffe0ff */
[----:B------:R-:W-:Y:S01]  /*1250*/  @P1 IMAD.HI.U32 R2, R4, c[0x0][0x2c8], RZ ;  /* 0x0000b20004021a27 */ /* 0x000fe200078e00ff */
[----:B------:R1:W-:Y:S01]  /*1260*/  STL [R1+0x44], R157 ;  /* 0x0000449d01007387 */ /* 0x0003e20000100800 */
[C---:B------:R-:W-:Y:S02]  /*1270*/  IADD3 R64, R157.reuse, 0x80, RZ ;  /* 0x000000809d407810 */ /* 0x040fe40007ffe0ff */
[----:B------:R-:W-:Y:S01]  /*1280*/  IMAD.MOV.U32 R0, RZ, RZ, R4 ;  /* 0x000000ffff007224 */ /* 0x000fe200078e0004 */
[----:B------:R-:W-:Y:S01]  /*1290*/  @P0 SHF.R.U32.HI R0, RZ, c[0x0][0x2cc], R2 ;  /* 0x0000b300ff000a19 */ /* 0x000fe20000011602 */
[----:B------:R-:W-:Y:S01]  /*12a0*/  IMAD.U32 R2, RZ, RZ, UR20 ;  /* 0x00000014ff027e24 */ /* 0x000fe2000f8e00ff */
[----:B------:R-:W-:-:S02]  /*12b0*/  IADD3 R41, R157, 0xc0, RZ ;  /* 0x000000c09d297810 */ /* 0x000fc40007ffe0ff */
[--C-:B------:R-:W-:Y:S01]  /*12c0*/  SHF.R.S32.HI R6, RZ, 0x1f, R0.reuse ;  /* 0x0000001fff067819 */ /* 0x100fe20000011400 */
[----:B------:R-:W-:Y:S01]  /*12d0*/  IMAD.MOV R5, RZ, RZ, -R0 ;  /* 0x000000ffff057224 */ /* 0x000fe200078e0a00 */
[----:B------:R-:W-:Y:S01]  /*12e0*/  ISETP.GE.AND P4, PT, R157, c[0x0][0x198], PT ;  /* 0x000066009d007a0c */ /* 0x000fe20003f86270 */
[----:B------:R-:W-:Y:S01]  /*12f0*/  IMAD.WIDE.U32 R2, R0, c[0x0][0x1b0], R2 ;  /* 0x00006c0000027a25 */ /* 0x000fe200078e0002 */
[----:B------:R-:W-:Y:S02]  /*1300*/  ISETP.GE.AND P3, PT, R42, c[0x0][0x198], PT ;  /* 0x000066002a007a0c */ /* 0x000fe40003f66270 */
[----:B------:R-:W-:Y:S01]  /*1310*/  ISETP.GE.AND P6, PT, R64, c[0x0][0x198], PT ;  /* 0x0000660040007a0c */ /* 0x000fe20003fc6270 */
[----:B------:R-:W-:Y:S01]  /*1320*/  IMAD R4, R5, c[0x0][0x2c4], R4 ;  /* 0x0000b10005047a24 */ /* 0x000fe200078e0204 */
[----:B------:R-:W-:Y:S01]  /*1330*/  ISETP.GE.AND P5, PT, R41, c[0x0][0x198], PT ;  /* 0x0000660029007a0c */ /* 0x000fe20003fa6270 */
[----:B------:R-:W-:-:S04]  /*1340*/  IMAD R5, R6, c[0x0][0x1b0], RZ ;  /* 0x00006c0006057a24 */ /* 0x000fc800078e02ff */
[----:B------:R-:W-:Y:S01]  /*1350*/  IMAD R6, R0, c[0x0][0x1b4], R5 ;  /* 0x00006d0000067a24 */ /* 0x000fe200078e0205 */
[----:B------:R-:W-:-:S03]  /*1360*/  SHF.R.S32.HI R5, RZ, 0x1f, R4 ;  /* 0x0000001fff057819 */ /* 0x000fc60000011404 */
[----:B------:R-:W-:Y:S02]  /*1370*/  IMAD.IADD R3, R3, 0x1, R6 ;  /* 0x0000000103037824 */ /* 0x000fe400078e0206 */
[----:B------:R-:W-:Y:S02]  /*1380*/  IMAD R0, R5, c[0x0][0x1a8], RZ ;  /* 0x00006a0005007a24 */ /* 0x000fe400078e02ff */
[----:B------:R-:W-:-:S04]  /*1390*/  IMAD.WIDE.U32 R2, R4, c[0x0][0x1a8], R2 ;  /* 0x00006a0004027a25 */ /* 0x000fc800078e0002 */
[----:B------:R-:W-:Y:S01]  /*13a0*/  IMAD R5, R4, c[0x0][0x1ac], R0 ;  /* 0x00006b0004057a24 */ /* 0x000fe200078e0200 */
[----:B------:R-:W-:Y:S02]  /*13b0*/  LOP3.LUT R0, R16, 0xfffffff0, RZ, 0xc0, !PT ;  /* 0xfffffff010007812 */ /* 0x000fe400078ec0ff */
[----:B------:R-:W-:Y:S01]  /*13c0*/  LEA R15, P0, R2, c[0x0][0x160], 0x1 ;  /* 0x00005800020f7a11 */ /* 0x000fe200078008ff */
[----:B------:R-:W-:Y:S02]  /*13d0*/  IMAD.IADD R4, R3, 0x1, R5 ;  /* 0x0000000103047824 */ /* 0x000fe400078e0205 */
[----:B------:R-:W-:Y:S02]  /*13e0*/  IMAD.IADD R3, R149, 0x1, -R0 ;  /* 0x0000000195037824 */ /* 0x000fe400078e0a00 */
[----:B------:R-:W-:Y:S01]  /*13f0*/  IMAD.SHL.U32 R0, R24, 0x40, RZ ;  /* 0x0000004018007824 */ /* 0x000fe200078e00ff */
[----:B------:R-:W-:Y:S02]  /*1400*/  LEA.HI.X R14, R2, c[0x0][0x164], R4, 0x1, P0 ;  /* 0x00005900020e7a11 */ /* 0x000fe400000f0c04 */
[----:B------:R-:W-:Y:S01]  /*1410*/  SHF.R.S32.HI R2, RZ, 0x1f, R3 ;  /* 0x0000001fff027819 */ /* 0x000fe20000011403 */
[----:B------:R1:W3:Y:S01]  /*1420*/  SHFL.IDX PT, R4, R15, RZ, 0x181f ;  /* 0x00181fff0f047589 */ /* 0x0002e200000e0000 */
[----:B------:R-:W-:-:S02]  /*1430*/  LOP3.LUT R0, R0, 0x1c0, RZ, 0xc0, !PT ;  /* 0x000001c000007812 */ /* 0x000fc400078ec0ff */
[----:B------:R-:W-:Y:S01]  /*1440*/  LEA.HI R19, R2, R3, RZ, 0x3 ;  /* 0x0000000302137211 */ /* 0x000fe200078f18ff */
[----:B------:R1:W4:Y:S01]  /*1450*/  SHFL.IDX PT, R5, R14, RZ, 0x181f ;  /* 0x00181fff0e057589 */ /* 0x00032200000e0000 */
[----:B------:R-:W-:Y:S02]  /*1460*/  ISETP.GE.AND P0, PT, R13, UR4, PT ;  /* 0x000000040d007c0c */ /* 0x000fe4000bf06270 */
[----:B------:R-:W-:Y:S02]  /*1470*/  LOP3.LUT R6, R19, 0xfffffff8, RZ, 0xc0, !PT ;  /* 0xfffffff813067812 */ /* 0x000fe400078ec0ff */
[----:B------:R-:W-:Y:S02]  /*1480*/  SHF.R.U32.HI R2, RZ, 0x3, R0 ;  /* 0x00000003ff027819 */ /* 0x000fe40000011600 */
[----:B------:R-:W-:Y:S01]  /*1490*/  LOP3.LUT R0, R0, 0x38, R157, 0xf8, !PT ;  /* 0x0000003800007812 */ /* 0x000fe200078ef89d */
[----:B------:R-:W-:Y:S02]  /*14a0*/  IMAD.IADD R18, R3, 0x1, -R6 ;  /* 0x0000000103127824 */ /* 0x000fe400078e0a06 */
[----:B------:R-:W-:Y:S01]  /*14b0*/  IMAD.MOV.U32 R3, RZ, RZ, 0x10 ;  /* 0x00000010ff037424 */ /* 0x000fe200078e00ff */
[----:B------:R-:W-:Y:S01]  /*14c0*/  LOP3.LUT R2, R0, R2, RZ, 0x3c, !PT ;  /* 0x0000000200027212 */ /* 0x000fe200078e3cff */
[----:B------:R-:W-:Y:S01]  /*14d0*/  IMAD.MOV.U32 R6, RZ, RZ, 0x20 ;  /* 0x00000020ff067424 */ /* 0x000fe200078e00ff */
[----:B--2---:R2:W5:Y:S01]  /*14e0*/  @P2 R2UR UR19, R7 ;  /* 0x00000000071323c2 */ /* 0x00456200000e0000 */
[----:B------:R-:W-:Y:S01]  /*14f0*/  R2P PR, R18, 0x6 ;  /* 0x0000000612007804 */ /* 0x000fe20000000000 */
[----:B-----5:R-:W-:-:S04]  /*1500*/  @!UP0 UMOV UR19, UR14 ;  /* 0x0000000e00138c82 */ /* 0x020fc80008000000 */
[----:B------:R-:W-:Y:S02]  /*1510*/  SEL R3, R3, 0xfffffff0, !P1 ;  /* 0xfffffff003037807 */ /* 0x000fe40004800000 */
[----:B--2---:R-:W-:-:S05]  /*1520*/  LEA.HI R7, R148, R149, RZ, 0x6 ;  /* 0x0000009594077211 */ /* 0x004fca00078f30ff */
[----:B------:R-:W-:-:S05]  /*1530*/  IMAD.SHL.U32 R0, R7, 0x8, RZ ;  /* 0x0000000807007824 */ /* 0x000fca00078e00ff */
[----:B------:R-:W-:Y:S02]  /*1540*/  LOP3.LUT R251, R2, 0xfffffe00, R0, 0xf8, !PT ;  /* 0xfffffe0002fb7812 */ /* 0x000fe400078ef800 */
[----:B------:R-:W-:Y:S01]  /*1550*/  SEL R2, R6, 0xffffffe0, !P2 ;  /* 0xffffffe006027807 */ /* 0x000fe20005000000 */
[----:B------:R-:W-:Y:S05]  /*1560*/  @P0 BRA `(.L_x_1571) ;  /* 0x0000013000000947 */ /* 0x000fea0003800000 */
[----:B-1-34-:R-:W-:Y:S01]  /*1570*/  SHF.R.S32.HI R7, RZ, 0x1f, R42 ;  /* 0x0000001fff077819 */ /* 0x01afe2000001142a */
[----:B------:R-:W-:Y:S01]  /*1580*/  IMAD.WIDE R10, R157, 0x2, R4 ;  /* 0x000000029d0a7825 */ /* 0x000fe200078e0204 */
[----:B------:R-:W-:Y:S02]  /*1590*/  SHF.R.S32.HI R6, RZ, 0x1f, R64 ;  /* 0x0000001fff067819 */ /* 0x000fe40000011440 */
[----:B------:R-:W-:Y:S02]  /*15a0*/  SHF.R.S32.HI R0, RZ, 0x1f, R41 ;  /* 0x0000001fff007819 */ /* 0x000fe40000011429 */
[----:B------:R-:W-:Y:S02]  /*15b0*/  LEA.HI R7, R7, R42, RZ, 0x3 ;  /* 0x0000002a07077211 */ /* 0x000fe400078f18ff */
[----:B------:R-:W-:-:S02]  /*15c0*/  LEA.HI R6, R6, R64, RZ, 0x3 ;  /* 0x0000004006067211 */ /* 0x000fc400078f18ff */
[----:B------:R-:W-:Y:S02]  /*15d0*/  LEA.HI R0, R0, R41, RZ, 0x3 ;  /* 0x0000002900007211 */ /* 0x000fe400078f18ff */
[----:B------:R-:W-:Y:S02]  /*15e0*/  LOP3.LUT R7, R7, 0xfffffff8, RZ, 0xc0, !PT ;  /* 0xfffffff807077812 */ /* 0x000fe400078ec0ff */
[----:B------:R-:W-:Y:S02]  /*15f0*/  LOP3.LUT R6, R6, 0xfffffff8, RZ, 0xc0, !PT ;  /* 0xfffffff806067812 */ /* 0x000fe400078ec0ff */
[----:B------:R-:W-:Y:S01]  /*1600*/  LOP3.LUT R12, R0, 0xfffffff8, RZ, 0xc0, !PT ;  /* 0xfffffff8000c7812 */ /* 0x000fe200078ec0ff */
[----:B------:R-:W-:Y:S02]  /*1610*/  IMAD.SHL.U32 R0, R251, 0x2, RZ ;  /* 0x00000002fb007824 */ /* 0x000fe400078e00ff */
[----:B------:R-:W-:-:S03]  /*1620*/  IMAD.WIDE R8, R7, 0x2, R4 ;  /* 0x0000000207087825 */ /* 0x000fc600078e0204 */
[----:B------:R-:W-:Y:S01]  /*1630*/  @!PT LDS RZ, [RZ] ;  /* 0x00000000fffff984 */ /* 0x000fe20000000800 */
[----:B------:R1:W-:Y:S01]  /*1640*/  LDGSTS.E.BYPASS.LTC128B.128 [R0+0x18100], [R10.64], !P4 ;  /* 0x181000000a007fae */ /* 0x0003e2000e101d50 */
[----:B------:R-:W-:-:S03]  /*1650*/  IMAD.WIDE R6, R6, 0x2, R4 ;  /* 0x0000000206067825 */ /* 0x000fc600078e0204 */
[----:B------:R1:W-:Y:S01]  /*1660*/  LDGSTS.E.BYPASS.LTC128B.128 [R0+0x1c100], [R8.64], !P3 ;  /* 0x1c10000008007fae */ /* 0x0003e2000d901d50 */
[----:B------:R-:W-:-:S03]  /*1670*/  IMAD.WIDE R4, R12, 0x2, R4 ;  /* 0x000000020c047825 */ /* 0x000fc600078e0204 */
[----:B------:R1:W-:Y:S04]  /*1680*/  LDGSTS.E.BYPASS.LTC128B.128 [R0+0x20100], [R6.64], !P6 ;  /* 0x2010000006007fae */ /* 0x0003e8000f101d50 */
[----:B------:R1:W-:Y:S02]  /*1690*/  LDGSTS.E.BYPASS.LTC128B.128 [R0+0x24100], [R4.64], !P5 ;  /* 0x2410000004007fae */ /* 0x0003e4000e901d50 */
.L_x_1571:
[----:B-1-34-:R-:W-:Y:S05]  /*16a0*/  BSYNC B0 ;  /* 0x0000000000007941 */ /* 0x01afea0003800000 */
.L_x_1570:
[----:B------:R-:W-:Y:S01]  /*16b0*/  IADD3 R0, R13, 0x20, RZ ;  /* 0x000000200d007810 */ /* 0x000fe20007ffe0ff */
[----:B------:R1:W2:Y:S01]  /*16c0*/  SHFL.IDX PT, R5, R14, 0x1, 0x181f ;  /* 0x00381f000e057f89 */ /* 0x0002a200000e0000 */
[----:B------:R-:W-:Y:S02]  /*16d0*/  BSSY B0, `(.L_x_1572) ;  /* 0x0000017000007945 */ /* 0x000fe40003800000 */
[----:B------:R-:W-:Y:S01]  /*16e0*/  ISETP.GE.AND P0, PT, R0, UR4, PT ;  /* 0x0000000400007c0c */ /* 0x000fe2000bf06270 */
        /* <DEDUP_REMOVED lines=21> */
.L_x_1573:
[----:B------:R-:W-:Y:S05]  /*1840*/  BSYNC B0 ;  /* 0x0000000000007941 */ /* 0x000fea0003800000 */
.L_x_1572:
[----:B--2---:R-:W-:Y:S01]  /*1850*/  IADD3 R0, R13, 0x40, RZ ;  /* 0x000000400d007810 */ /* 0x004fe20007ffe0ff */
[----:B------:R2:W4:Y:S01]  /*1860*/  SHFL.IDX PT, R5, R14, 0x2, 0x181f ;  /* 0x00581f000e057f89 */ /* 0x00052200000e0000 */
[----:B------:R-:W-:Y:S02]  /*1870*/  BSSY B0, `(.L_x_1574) ;  /* 0x0000017000007945 */ /* 0x000fe40003800000 */
[----:B------:R-:W-:Y:S01]  /*1880*/  ISETP.GE.AND P0, PT, R0, UR4, PT ;  /* 0x0000000400007c0c */ /* 0x000fe2000bf06270 */
        /* <DEDUP_REMOVED lines=21> */
.L_x_1575:
[----:B------:R-:W-:Y:S05]  /*19e0*/  BSYNC B0 ;  /* 0x0000000000007941 */ /* 0x000fea0003800000 */
.L_x_1574:
[----:B------:R-:W-:Y:S01]  /*19f0*/  IMAD.MOV.U32 R160, RZ, RZ, c[0x0][0x2b8] ;  /* 0x0000ae00ffa07624 */ /* 0x000fe200078e00ff */
[----:B------:R-:W-:Y:S01]  /*1a00*/  UMOV UR15, 0x60 ;  /* 0x00000060000f7882 */ /* 0x000fe20000000000 */
[----:B---3--:R-:W-:Y:S01]  /*1a10*/  SHFL.IDX PT, R4, R15, 0x3, 0x181f ;  /* 0x00781f000f047f89 */ /* 0x008fe200000e0000 */
[----:B------:R-:W-:Y:S01]  /*1a20*/  UIMAD UR15, UR6, UR15, -0x60 ;  /* 0xffffffa0060f74a4 */ /* 0x000fe2000f8e020f */
[----:B------:R-:W-:Y:S01]  /*1a30*/  IADD3 R6, R13, 0x60, RZ ;  /* 0x000000600d067810 */ /* 0x000fe20007ffe0ff */
[----:B------:R-:W-:Y:S01]  /*1a40*/  IMAD.SHL.U32 R251, R251, 0x2, RZ ;  /* 0x00000002fbfb7824 */ /* 0x000fe200078e00ff */
[----:B------:R-:W-:Y:S01]  /*1a50*/  ISETP.NE.AND P2, PT, R160, 0x1, PT ;  /* 0x00000001a000780c */ /* 0x000fe20003f45270 */
[----:B----4-:R-:W3:Y:S01]  /*1a60*/  SHFL.IDX PT, R5, R14, 0x3, 0x181f ;  /* 0x00781f000e057f89 */ /* 0x010ee200000e0000 */
[----:B------:R-:W-:Y:S01]  /*1a70*/  ISETP.GE.AND P0, PT, R6, UR4, PT ;  /* 0x0000000406007c0c */ /* 0x000fe2000bf06270 */
[----:B------:R-:W-:Y:S01]  /*1a80*/  USHF.R.S32.HI UR18, URZ, 0x1f, UR19 ;  /* 0x0000001f3f127899 */ /* 0x000fe20008011413 */
[----:B------:R-:W-:Y:S01]  /*1a90*/  IADD3 R0, R159, UR15, RZ ;  /* 0x0000000f9f007c10 */ /* 0x000fe2000fffe0ff */
[----:B------:R-:W-:Y:S01]  /*1aa0*/  ULDC.64 UR4, c[0x0][0x2b0] ;  /* 0x0000ac0000047ab9 */ /* 0x000fe20000000a00 */
[----:B------:R-:W-:Y:S01]  /*1ab0*/  SHF.R.S32.HI R12, RZ, 0x1f, R41 ;  /* 0x0000001fff0c7819 */ /* 0x000fe20000011429 */
[----:B------:R-:W-:Y:S01]  /*1ac0*/  UIMAD UR18, UR18, UR4, URZ ;  /* 0x00000004121272a4 */ /* 0x000fe2000f8e023f */
[C---:B------:R-:W-:Y:S01]  /*1ad0*/  IADD3 R11, R0.reuse, UR12, RZ ;  /* 0x0000000c000b7c10 */ /* 0x040fe2000fffe0ff */
[----:B------:R-:W-:Y:S01]  /*1ae0*/  UIMAD.WIDE.U32 UR20, UR19, UR4, URZ ;  /* 0x00000004131472a5 */ /* 0x000fe2000f8e003f */
[----:B------:R-:W-:Y:S01]  /*1af0*/  ISETP.GE.AND P1, PT, R0, UR7, PT ;  /* 0x0000000700007c0c */ /* 0x000fe2000bf26270 */
[----:B------:R-:W-:Y:S01]  /*1b00*/  UIMAD UR18, UR19, UR5, UR18 ;  /* 0x00000005131272a4 */ /* 0x000fe2000f8e0212 */
[----:B------:R-:W-:Y:S01]  /*1b10*/  SHF.R.S32.HI R0, RZ, 0x1f, R42 ;  /* 0x0000001fff007819 */ /* 0x000fe2000001142a */
[----:B------:R-:W-:Y:S01]  /*1b20*/  @P2 IMAD.HI.U32 R6, R11, c[0x0][0x2bc], RZ ;  /* 0x0000af000b062a27 */ /* 0x000fe200078e00ff */
[----:B------:R-:W-:Y:S01]  /*1b30*/  LEA.HI R12, R12, R41, RZ, 0x3 ;  /* 0x000000290c0c7211 */ /* 0x000fe200078f18ff */
[----:B------:R-:W-:Y:S01]  /*1b40*/  UIADD3 UR18, UR21, UR18, URZ ;  /* 0x0000001215127290 */ /* 0x000fe2000fffe03f */
[----:B------:R-:W-:Y:S01]  /*1b50*/  LEA.HI R0, R0, R42, RZ, 0x3 ;  /* 0x0000002a00007211 */ /* 0x000fe200078f18ff */
[----:B------:R-:W-:Y:S01]  /*1b60*/  IMAD.MOV.U32 R10, RZ, RZ, R11 ;  /* 0x000000ffff0a7224 */ /* 0x000fe200078e000b */
[----:B------:R-:W-:Y:S01]  /*1b70*/  @P2 SHF.R.U32.HI R10, RZ, c[0x0][0x2c0], R6 ;  /* 0x0000b000ff0a2a19 */ /* 0x000fe20000011606 */
[----:B------:R-:W-:Y:S01]  /*1b80*/  IMAD.MOV.U32 R20, RZ, RZ, RZ ;  /* 0x000000ffff147224 */ /* 0x000fe200078e00ff */
[----:B------:R-:W-:Y:S01]  /*1b90*/  SHF.R.S32.HI R6, RZ, 0x1f, R64 ;  /* 0x0000001fff067819 */ /* 0x000fe20000011440 */
[----:B------:R-:W-:Y:S01]  /*1ba0*/  ULDC.64 UR4, c[0x0][0x1e8] ;  /* 0x00007a0000047ab9 */ /* 0x000fe20000000a00 */
[----:B------:R-:W-:-:S02]  /*1bb0*/  LOP3.LUT R155, R0, 0xfffffff8, RZ, 0xc0, !PT ;  /* 0xfffffff8009b7812 */ /* 0x000fc400078ec0ff */
[----:B------:R-:W-:Y:S01]  /*1bc0*/  LEA.HI R6, R6, R64, RZ, 0x3 ;  /* 0x0000004006067211 */ /* 0x000fe200078f18ff */
[--C-:B---3--:R-:W-:Y:S01]  /*1bd0*/  @!P0 IMAD.WIDE R8, R157, 0x2, R4.reuse ;  /* 0x000000029d088825 */ /* 0x108fe200078e0204 */
[----:B------:R-:W-:Y:S02]  /*1be0*/  LOP3.LUT R151, R12, 0xfffffff8, RZ, 0xc0, !PT ;  /* 0xfffffff80c977812 */ /* 0x000fe400078ec0ff */
[----:B------:R-:W-:Y:S01]  /*1bf0*/  ISETP.GT.OR P1, PT, R159, 0x5f, P1 ;  /* 0x0000005f9f00780c */ /* 0x000fe20000f24670 */
[----:B------:R-:W-:Y:S01]  /*1c00*/  UIMAD UR19, UR8, UR4, URZ ;  /* 0x00000004081372a4 */ /* 0x000fe2000f8e023f */
[----:B------:R-:W-:Y:S01]  /*1c10*/  LOP3.LUT R153, R6, 0xfffffff8, RZ, 0xc0, !PT ;  /* 0xfffffff806997812 */ /* 0x000fe200078ec0ff */
[----:B------:R-:W-:Y:S01]  /*1c20*/  @!P0 IMAD.WIDE R6, R155, 0x2, R4 ;  /* 0x000000029b068825 */ /* 0x000fe200078e0204 */
[----:B------:R-:W-:Y:S01]  /*1c30*/  @!PT LDS RZ, [RZ] ;  /* 0x00000000fffff984 */ /* 0x000fe20000000800 */
[----:B------:R3:W-:Y:S04]  /*1c40*/  @!P0 LDGSTS.E.BYPASS.LTC128B.128 [R251+0x1b100], [R8.64], !P4 ;  /* 0x1b10000008fb8fae */ /* 0x0007e8000e101d50 */
[----:B------:R4:W-:Y:S01]  /*1c50*/  @!P0 LDGSTS.E.BYPASS.LTC128B.128 [R251+0x1f100], [R6.64], !P3 ;  /* 0x1f10000006fb8fae */ /* 0x0009e2000d901d50 */
[----:B------:R-:W-:-:S03]  /*1c60*/  UIMAD.WIDE.U32 UR22, UR9, UR4, URZ ;  /* 0x00000004091672a5 */ /* 0x000fc6000f8e003f */
[----:B------:R-:W-:Y:S01]  /*1c70*/  STL [R1+0x64], R155 ;  /* 0x0000649b01007387 */ /* 0x000fe20000100800 */
[C---:B------:R-:W-:Y:S01]  /*1c80*/  @!P1 IADD3 R0, P2, R10.reuse, UR20, RZ ;  /* 0x000000140a009c10 */ /* 0x040fe2000ff5e0ff */
[----:B------:R-:W-:Y:S02]  /*1c90*/  UIMAD UR19, UR9, UR5, UR19 ;  /* 0x00000005091372a4 */ /* 0x000fe4000f8e0213 */
[----:B------:R-:W-:Y:S01]  /*1ca0*/  STL [R1+0x60], R153 ;  /* 0x0000609901007387 */ /* 0x000fe20000100800 */
[----:B------:R-:W-:Y:S01]  /*1cb0*/  ULDC.64 UR4, c[0x0][0x210] ;  /* 0x0000840000047ab9 */ /* 0x000fe20000000a00 */
[----:B---3--:R-:W-:Y:S01]  /*1cc0*/  @!P0 IMAD.WIDE R8, R153, 0x2, R4 ;  /* 0x0000000299088825 */ /* 0x008fe200078e0204 */
[----:B----4-:R-:W-:-:S03]  /*1cd0*/  @!P1 LEA.HI.X.SX32 R7, R10, UR18, 0x1, P2 ;  /* 0x000000120a079c11 */ /* 0x010fc600090f0eff */
[----:B------:R-:W-:Y:S01]  /*1ce0*/  @!P0 IMAD.WIDE R4, R151, 0x2, R4 ;  /* 0x0000000297048825 */ /* 0x000fe200078e0204 */
[----:B------:R3:W-:Y:S01]  /*1cf0*/  @!P0 LDGSTS.E.BYPASS.LTC128B.128 [R251+0x23100], [R8.64], !P6 ;  /* 0x2310000008fb8fae */ /* 0x0007e2000f101d50 */
[----:B------:R-:W-:-:S03]  /*1d00*/  @!P1 LEA R6, P2, R0, c[0x0][0x2a0], 0x2 ;  /* 0x0000a80000069a11 */ /* 0x000fc600078410ff */
[----:B------:R4:W-:Y:S01]  /*1d10*/  @!P0 LDGSTS.E.BYPASS.LTC128B.128 [R251+0x27100], [R4.64], !P5 ;  /* 0x2710000004fb8fae */ /* 0x0009e2000e901d50 */
[----:B------:R-:W-:-:S03]  /*1d20*/  @!P1 LEA.HI.X R7, R0, c[0x0][0x2a4], R7, 0x2, P2 ;  /* 0x0000a90000079a11 */ /* 0x000fc600010f1407 */
[----:B------:R-:W0:Y:S04]  /*1d30*/  LDGDEPBAR ;  /* 0x00000000000079af */ /* 0x000e280000000000 */
[----:B------:R-:W-:Y:S01]  /*1d40*/  BAR.SYNC.DEFER_BLOCKING 0x0 ;  /* 0x0000000000007b1d */ /* 0x000fe20000010000 */
[----:B------:R-:W-:-:S05]  /*1d50*/  UIADD3 UR19, UR23, UR19, URZ ;  /* 0x0000001317137290 */ /* 0x000fca000fffe03f */
[----:B------:R-:W-:Y:S04]  /*1d60*/  STL [R1+0x48], R151 ;  /* 0x0000489701007387 */ /* 0x000fe80000100800 */
[----:B--2---:R5:W2:Y:S01]  /*1d70*/  @!P1 LDG.E R20, [R6.64] ;  /* 0x0000001006149981 */ /* 0x004aa2000c1e1900 */
[----:B------:R-:W-:Y:S01]  /*1d80*/  IMAD.MOV R0, RZ, RZ, -R10 ;  /* 0x000000ffff007224 */ /* 0x000fe200078e0a0a */
[----:B------:R-:W-:Y:S01]  /*1d90*/  SHF.R.S32.HI R10, RZ, 0x4, R16 ;  /* 0x00000004ff0a7819 */ /* 0x000fe20000011410 */
[----:B---3--:R-:W-:Y:S01]  /*1da0*/  IMAD.SHL.U32 R9, R24, 0x8, RZ ;  /* 0x0000000818097824 */ /* 0x008fe200078e00ff */
[----:B------:R-:W-:Y:S01]  /*1db0*/  UIMAD UR8, UR8, UR4, URZ ;  /* 0x00000004080872a4 */ /* 0x000fe2000f8e023f */
[----:B------:R-:W-:Y:S01]  /*1dc0*/  IMAD R21, R0, c[0x0][0x2b8], R11 ;  /* 0x0000ae0000157a24 */ /* 0x000fe200078e020b */
[----:B------:R-:W-:Y:S01]  /*1dd0*/  LEA.HI R8, R16, R10, RZ, 0x1 ;  /* 0x0000000a10087211 */ /* 0x000fe200078f08ff */
[----:B------:R-:W-:Y:S01]  /*1de0*/  IMAD.SHL.U32 R0, R40, 0x40, RZ ;  /* 0x0000004028007824 */ /* 0x000fe200078e00ff */
[----:B------:R-:W-:Y:S01]  /*1df0*/  UIMAD.WIDE.U32 UR24, UR9, UR4, URZ ;  /* 0x00000004091872a5 */ /* 0x000fe2000f8e003f */
[----:B----4-:R-:W-:Y:S01]  /*1e00*/  IMAD.WIDE.U32 R4, R21, c[0x0][0x1e0], RZ ;  /* 0x0000780015047a25 */ /* 0x010fe200078e00ff */
[----:B------:R-:W-:Y:S01]  /*1e10*/  LOP3.LUT R8, R8, 0xfffffffe, RZ, 0xc0, !PT ;  /* 0xfffffffe08087812 */ /* 0x000fe200078ec0ff */
[----:B------:R-:W-:Y:S01]  /*1e20*/  UIMAD UR8, UR9, UR5, UR8 ;  /* 0x00000005090872a4 */ /* 0x000fe2000f8e0208 */
[----:B------:R-:W-:Y:S01]  /*1e30*/  LOP3.LUT R0, R0, 0x1c0, RZ, 0xc0, !PT ;  /* 0x000001c000007812 */ /* 0x000fe200078ec0ff */
[----:B------:R-:W-:Y:S01]  /*1e40*/  UIADD3 UR4, UR6, -0x1, URZ ;  /* 0xffffffff06047890 */ /* 0x000fe2000fffe03f */
[----:B------:R-:W-:Y:S01]  /*1e50*/  LOP3.LUT P1, RZ, R40, 0x2, RZ, 0xc0, !PT ;  /* 0x0000000228ff7812 */ /* 0x000fe2000782c0ff */
[----:B------:R-:W-:Y:S01]  /*1e60*/  IMAD.IADD R17, R10, 0x1, -R8 ;  /* 0x000000010a117824 */ /* 0x000fe200078e0a08 */
[----:B------:R-:W-:Y:S01]  /*1e70*/  LOP3.LUT R9, R0, 0x8, R9, 0xf8, !PT ;  /* 0x0000000800097812 */ /* 0x000fe200078ef809 */
[----:B------:R-:W-:Y:S01]  /*1e80*/  UIADD3 UR8, UR25, UR8, URZ ;  /* 0x0000000819087290 */ /* 0x000fe2000fffe03f */
[----:B------:R-:W-:Y:S01]  /*1e90*/  SHF.R.U32.HI R0, RZ, 0x3, R0 ;  /* 0x00000003ff007819 */ /* 0x000fe20000011600 */
[----:B------:R-:W-:Y:S01]  /*1ea0*/  UIMAD UR4, UR4, -0x60, UR7 ;  /* 0xffffffa0040478a4 */ /* 0x000fe2000f8e0207 */
[----:B------:R-:W-:Y:S01]  /*1eb0*/  STL [R1+0x2c], R21 ;  /* 0x00002c1501007387 */ /* 0x000fe20000100800 */
[----:B------:R-:W-:Y:S01]  /*1ec0*/  ISETP.GE.AND P2, PT, R157, c[0x0][0x1d4], PT ;  /* 0x000075009d007a0c */ /* 0x000fe20003f46270 */
[----:B------:R-:W-:Y:S01]  /*1ed0*/  UISETP.GE.AND UP0, UPT, UR6, 0x2, UPT ;  /* 0x000000020600788c */ /* 0x000fe2000bf06270 */
[----:B------:R-:W-:-:S02]  /*1ee0*/  LOP3.LUT R11, R9, R0, RZ, 0x3c, !PT ;  /* 0x00000000090b7212 */ /* 0x000fc400078e3cff */
[----:B-----5:R-:W-:Y:S02]  /*1ef0*/  SHF.R.S32.HI R6, RZ, 0x1f, R21 ;  /* 0x0000001fff067819 */ /* 0x020fe40000011415 */
[----:B------:R-:W-:Y:S02]  /*1f00*/  IADD3 R24, -R24, UR4, RZ ;  /* 0x0000000418187c10 */ /* 0x000fe4000fffe1ff */
[----:B------:R-:W-:Y:S01]  /*1f10*/  ISETP.GE.AND P5, PT, R42, c[0x0][0x1d4], PT ;  /* 0x000075002a007a0c */ /* 0x000fe20003fa6270 */
[----:B------:R-:W-:Y:S01]  /*1f20*/  IMAD R7, R6, c[0x0][0x1e0], RZ ;  /* 0x0000780006077a24 */ /* 0x000fe200078e02ff */
[----:B------:R-:W-:Y:S01]  /*1f30*/  ISETP.GE.AND P4, PT, R64, c[0x0][0x1d4], PT ;  /* 0x0000750040007a0c */ /* 0x000fe20003f86270 */
[----:B------:R-:W-:Y:S01]  /*1f40*/  IMAD R0, R6, c[0x0][0x208], RZ ;  /* 0x0000820006007a24 */ /* 0x000fe200078e02ff */
[----:B------:R-:W-:Y:S01]  /*1f50*/  ISETP.GE.AND P6, PT, R41, c[0x0][0x1d4], PT ;  /* 0x0000750029007a0c */ /* 0x000fe20003fc6270 */
[C---:B------:R-:W-:Y:S01]  /*1f60*/  IMAD R7, R21.reuse, c[0x0][0x1e4], R7 ;  /* 0x0000790015077a24 */ /* 0x040fe200078e0207 */
[----:B------:R-:W-:Y:S01]  /*1f70*/  LEA.HI R147, R148, R149, RZ, 0x5 ;  /* 0x0000009594937211 */ /* 0x000fe200078f28ff */
[----:B------:R-:W-:Y:S01]  /*1f80*/  IMAD R0, R21, c[0x0][0x20c], R0 ;  /* 0x0000830015007a24 */ /* 0x000fe200078e0200 */
[----:B------:R-:W-:Y:S01]  /*1f90*/  SHF.R.S32.HI R158, RZ, 0x1f, R157 ;  /* 0x0000001fff9e7819 */ /* 0x000fe2000001149d */
[----:B------:R-:W-:Y:S01]  /*1fa0*/  IMAD.IADD R5, R5, 0x1, R7 ;  /* 0x0000000105057824 */ /* 0x000fe200078e0207 */
[----:B------:R-:W-:-:S02]  /*1fb0*/  SHF.R.S32.HI R146, RZ, 0x5, R147 ;  /* 0x00000005ff927819 */ /* 0x000fc40000011493 */
[----:B------:R-:W-:Y:S02]  /*1fc0*/  SHF.R.S32.HI R156, RZ, 0x1f, R155 ;  /* 0x0000001fff9c7819 */ /* 0x000fe4000001149b */
[----:B------:R-:W-:Y:S02]  /*1fd0*/  SHF.R.S32.HI R154, RZ, 0x1f, R153 ;  /* 0x0000001fff9a7819 */ /* 0x000fe40000011499 */
[----:B------:R-:W-:Y:S02]  /*1fe0*/  SHF.R.S32.HI R152, RZ, 0x1f, R151 ;  /* 0x0000001fff987819 */ /* 0x000fe40000011497 */
[----:B------:R-:W-:Y:S02]  /*1ff0*/  SEL R150, RZ, 0x10, P6 ;  /* 0x00000010ff967807 */ /* 0x000fe40003000000 */
[----:B------:R-:W-:Y:S02]  /*2000*/  IADD3 R252, R251, 0x100, RZ ;  /* 0x00000100fbfc7810 */ /* 0x000fe40007ffe0ff */
[----:B--2---:R-:W-:Y:S01]  /*2010*/  SHF.R.S32.HI R9, RZ, 0x1f, R20 ;  /* 0x0000001fff097819 */ /* 0x004fe20000011414 */
[----:B------:R-:W-:Y:S01]  /*2020*/  IMAD.WIDE.U32 R6, R20, c[0x0][0x1f0], R4 ;  /* 0x00007c0014067a25 */ /* 0x000fe200078e0004 */
[----:B------:R-:W-:Y:S03]  /*2030*/  STL [R1+0x28], R20 ;  /* 0x0000281401007387 */ /* 0x000fe60000100800 */
[----:B------:R-:W-:Y:S01]  /*2040*/  IMAD R8, R9, c[0x0][0x1f0], RZ ;  /* 0x00007c0009087a24 */ /* 0x000fe200078e02ff */
[----:B------:R-:W-:Y:S01]  /*2050*/  IADD3 R6, P0, R6, UR22, RZ ;  /* 0x0000001606067c10 */ /* 0x000fe2000ff1e0ff */
[----:B------:R-:W-:Y:S01]  /*2060*/  IMAD.WIDE.U32 R4, R21, c[0x0][0x208], RZ ;  /* 0x0000820015047a25 */ /* 0x000fe200078e00ff */
[----:B------:R-:W-:Y:S03]  /*2070*/  STL [R1+0x74], R158 ;  /* 0x0000749e01007387 */ /* 0x000fe60000100800 */
[----:B------:R-:W-:Y:S01]  /*2080*/  IMAD R8, R20, c[0x0][0x1f4], R8 ;  /* 0x00007d0014087a24 */ /* 0x000fe200078e0208 */
[----:B------:R-:W-:Y:S01]  /*2090*/  STL [R1+0x6c], R156 ;  /* 0x00006c9c01007387 */ /* 0x000fe20000100800 */
[----:B------:R-:W-:-:S02]  /*20a0*/  IMAD.IADD R5, R5, 0x1, R0 ;  /* 0x0000000105057824 */ /* 0x000fc400078e0200 */
[----:B------:R-:W-:Y:S01]  /*20b0*/  IMAD R0, R17, 0x200, R11 ;  /* 0x0000020011007824 */ /* 0x000fe200078e020b */
[----:B------:R-:W-:Y:S01]  /*20c0*/  IADD3.X R7, R7, UR19, R8, P0, !PT ;  /* 0x0000001307077c10 */ /* 0x000fe200087fe408 */
[----:B------:R-:W-:Y:S01]  /*20d0*/  STL [R1+0x70], R154 ;  /* 0x0000709a01007387 */ /* 0x000fe20000100800 */
[----:B------:R-:W-:Y:S01]  /*20e0*/  LEA R10, P0, R6, c[0x0][0x1c8], 0x1 ;  /* 0x00007200060a7a11 */ /* 0x000fe200078008ff */
[----:B------:R-:W-:Y:S02]  /*20f0*/  IMAD.SHL.U32 R216, R0, 0x2, RZ ;  /* 0x0000000200d87824 */ /* 0x000fe400078e00ff */
[----:B------:R-:W-:Y:S01]  /*2100*/  IMAD R0, R9, c[0x0][0x218], RZ ;  /* 0x0000860009007a24 */ /* 0x000fe200078e02ff */
[----:B-1----:R-:W-:Y:S01]  /*2110*/  LEA.HI.X R14, R6, c[0x0][0x1cc], R7, 0x1, P0 ;  /* 0x00007300060e7a11 */ /* 0x002fe200000f0c07 */
[----:B------:R-:W-:Y:S01]  /*2120*/  IMAD.WIDE.U32 R6, R20, c[0x0][0x218], R4 ;  /* 0x0000860014067a25 */ /* 0x000fe200078e0004 */
[C---:B------:R-:W-:Y:S01]  /*2130*/  IADD3 R9, R216.reuse, 0xc100, RZ ;  /* 0x0000c100d8097810 */ /* 0x040fe20007ffe0ff */
[----:B------:R-:W-:Y:S01]  /*2140*/  SHFL.IDX PT, R4, R10, RZ, 0x181f ;  /* 0x00181fff0a047589 */ /* 0x000fe200000e0000 */
[----:B------:R-:W-:Y:S01]  /*2150*/  IADD3 R227, R216, 0xc120, RZ ;  /* 0x0000c120d8e37810 */ /* 0x000fe20007ffe0ff */
[----:B------:R-:W-:Y:S01]  /*2160*/  IMAD R8, R20, c[0x0][0x21c], R0 ;  /* 0x0000870014087a24 */ /* 0x000fe200078e0200 */
[----:B------:R-:W-:Y:S01]  /*2170*/  IADD3 R0, P0, R6, UR24, RZ ;  /* 0x0000001806007c10 */ /* 0x000fe2000ff1e0ff */
[----:B------:R-:W1:Y:S01]  /*2180*/  SHFL.IDX PT, R5, R14, RZ, 0x181f ;  /* 0x00181fff0e057589 */ /* 0x000e6200000e0000 */
[----:B------:R-:W-:Y:S01]  /*2190*/  @P1 IADD3 R227, R9, -0x20, RZ ;  /* 0xffffffe009e31810 */ /* 0x000fe20007ffe0ff */
[----:B------:R-:W-:Y:S01]  /*21a0*/  IMAD.U32 R9, RZ, RZ, UR9 ;  /* 0x00000009ff097e24 */ /* 0x000fe2000f8e00ff */
[----:B------:R-:W-:Y:S01]  /*21b0*/  IADD3.X R8, R7, UR8, R8, P0, !PT ;  /* 0x0000000807087c10 */ /* 0x000fe200087fe408 */
[----:B------:R-:W-:Y:S01]  /*21c0*/  IMAD R7, R21, c[0x0][0x1e0], RZ ;  /* 0x0000780015077a24 */ /* 0x000fe200078e02ff */
[----:B------:R-:W-:Y:S01]  /*21d0*/  LEA R6, P0, R0, c[0x0][0x1f8], 0x1 ;  /* 0x00007e0000067a11 */ /* 0x000fe200078008ff */
[----:B------:R-:W-:Y:S01]  /*21e0*/  STL [R1+0x50], R152 ;  /* 0x0000509801007387 */ /* 0x000fe20000100800 */
[----:B------:R-:W-:Y:S01]  /*21f0*/  IADD3 R250, R227, 0x800, RZ ;  /* 0x00000800e3fa7810 */ /* 0x000fe20007ffe0ff */
[----:B------:R-:W-:Y:S01]  /*2200*/  IMAD R7, R20, c[0x0][0x1f0], R7 ;  /* 0x00007c0014077a24 */ /* 0x000fe200078e0207 */
[----:B------:R-:W-:Y:S01]  /*2210*/  LEA.HI.X R0, R0, c[0x0][0x1fc], R8, 0x1, P0 ;  /* 0x00007f0000007a11 */ /* 0x000fe200000f0c08 */
[----:B------:R-:W2:Y:S01]  /*2220*/  SHFL.IDX PT, R15, R6, RZ, 0x181f ;  /* 0x00181fff060f7589 */ /* 0x000ea200000e0000 */
[----:B------:R-:W-:Y:S01]  /*2230*/  ISETP.GE.AND P0, PT, R24, 0x1, PT ;  /* 0x000000011800780c */ /* 0x000fe20003f06270 */
[----:B------:R-:W-:Y:S01]  /*2240*/  IMAD R16, R9, c[0x0][0x1e8], R7 ;  /* 0x00007a0009107a24 */ /* 0x000fe200078e0207 */
[C---:B------:R-:W-:Y:S01]  /*2250*/  IADD3 R249, R227.reuse, 0x1000, RZ ;  /* 0x00001000e3f97810 */ /* 0x040fe20007ffe0ff */
[----:B------:R-:W3:Y:S01]  /*2260*/  SHFL.IDX PT, R32, R0, RZ, 0x181f ;  /* 0x00181fff00207589 */ /* 0x000ee200000e0000 */
[----:B------:R-:W-:-:S02]  /*2270*/  IADD3 R248, R227, 0x1800, RZ ;  /* 0x00001800e3f87810 */ /* 0x000fc40007ffe0ff */
[C---:B------:R-:W-:Y:S01]  /*2280*/  IADD3 R247, R227.reuse, 0x2000, RZ ;  /* 0x00002000e3f77810 */ /* 0x040fe20007ffe0ff */
[----:B------:R-:W4:Y:S01]  /*2290*/  SHFL.IDX PT, R20, R6, 0x1, 0x181f ;  /* 0x00381f0006147f89 */ /* 0x000f2200000e0000 */
[C---:B------:R-:W-:Y:S02]  /*22a0*/  IADD3 R246, R227.reuse, 0x2800, RZ ;  /* 0x00002800e3f67810 */ /* 0x040fe40007ffe0ff */
[C---:B------:R-:W-:Y:S01]  /*22b0*/  IADD3 R245, R227.reuse, 0x3000, RZ ;  /* 0x00003000e3f57810 */ /* 0x040fe20007ffe0ff */
[----:B------:R-:W5:Y:S01]  /*22c0*/  SHFL.IDX PT, R33, R0, 0x1, 0x181f ;  /* 0x00381f0000217f89 */ /* 0x000f6200000e0000 */
[----:B------:R-:W-:Y:S01]  /*22d0*/  IADD3 R244, R227, 0x3800, RZ ;  /* 0x00003800e3f47810 */ /* 0x000fe20007ffe0ff */
[----:B-1----:R-:W-:Y:S01]  /*22e0*/  @P0 IMAD.WIDE R12, R157, 0x2, R4 ;  /* 0x000000029d0c0825 */ /* 0x002fe200078e0204 */
[C---:B------:R-:W-:Y:S01]  /*22f0*/  IADD3 R243, R227.reuse, 0x4000, RZ ;  /* 0x00004000e3f37810 */ /* 0x040fe20007ffe0ff */
[----:B------:R1:W2:Y:S01]  /*2300*/  SHFL.IDX PT, R21, R6, 0x2, 0x181f ;  /* 0x00581f0006157f89 */ /* 0x0002a200000e0000 */
[----:B------:R-:W-:-:S02]  /*2310*/  IADD3 R242, R227, 0x4800, RZ ;  /* 0x00004800e3f27810 */ /* 0x000fc40007ffe0ff */
[C---:B------:R-:W-:Y:S01]  /*2320*/  IADD3 R241, R227.reuse, 0x5000, RZ ;  /* 0x00005000e3f17810 */ /* 0x040fe20007ffe0ff */
[----:B------:R2:W-:Y:S01]  /*2330*/  SHFL.IDX PT, R8, R10, 0x1, 0x181f ;  /* 0x00381f000a087f89 */ /* 0x0005e200000e0000 */
[C---:B------:R-:W-:Y:S02]  /*2340*/  IADD3 R240, R227.reuse, 0x5800, RZ ;  /* 0x00005800e3f07810 */ /* 0x040fe40007ffe0ff */
[C---:B------:R-:W-:Y:S01]  /*2350*/  IADD3 R239, R227.reuse, 0x6000, RZ ;  /* 0x00006000e3ef7810 */ /* 0x040fe20007ffe0ff */
[----:B------:R-:W3:Y:S01]  /*2360*/  SHFL.IDX PT, R9, R14, 0x1, 0x181f ;  /* 0x00381f000e097f89 */ /* 0x000ee200000e0000 */
[C---:B------:R-:W-:Y:S02]  /*2370*/  IADD3 R238, R227.reuse, 0x6800, RZ ;  /* 0x00006800e3ee7810 */ /* 0x040fe40007ffe0ff */
[C---:B------:R-:W-:Y:S01]  /*2380*/  IADD3 R237, R227.reuse, 0x7000, RZ ;  /* 0x00007000e3ed7810 */ /* 0x040fe20007ffe0ff */
[----:B------:R3:W4:Y:S01]  /*2390*/  SHFL.IDX PT, R25, R0, 0x2, 0x181f ;  /* 0x00581f0000197f89 */ /* 0x00072200000e0000 */
[----:B------:R-:W-:-:S02]  /*23a0*/  IADD3 R236, R227, 0x7800, RZ ;  /* 0x00007800e3ec7810 */ /* 0x000fc40007ffe0ff */
[C---:B------:R-:W-:Y:S01]  /*23b0*/  IADD3 R235, R227.reuse, 0x8000, RZ ;  /* 0x00008000e3eb7810 */ /* 0x040fe20007ffe0ff */
[----:B------:R4:W-:Y:S01]  /*23c0*/  @P0 LDGSTS.E.BYPASS.LTC128B.128 [R251+0xc100], [R12.64], !P2 ;  /* 0x0c1000000cfb0fae */ /* 0x0009e2000d101d50 */
[C---:B------:R-:W-:Y:S02]  /*23d0*/  IADD3 R234, R227.reuse, 0x8800, RZ ;  /* 0x00008800e3ea7810 */ /* 0x040fe40007ffe0ff */
[C---:B------:R-:W-:Y:S02]  /*23e0*/  IADD3 R233, R227.reuse, 0x9000, RZ ;  /* 0x00009000e3e97810 */ /* 0x040fe40007ffe0ff */
[----:B------:R-:W-:Y:S01]  /*23f0*/  IADD3 R232, R227, 0x9800, RZ ;  /* 0x00009800e3e87810 */ /* 0x000fe20007ffe0ff */
[--C-:B-1----:R-:W-:Y:S01]  /*2400*/  @P0 IMAD.WIDE R6, R153, 0x2, R4.reuse ;  /* 0x0000000299060825 */ /* 0x102fe200078e0204 */
[C---:B------:R-:W-:Y:S02]  /*2410*/  IADD3 R231, R227.reuse, 0xa000, RZ ;  /* 0x0000a000e3e77810 */ /* 0x040fe40007ffe0ff */
[----:B------:R-:W-:Y:S01]  /*2420*/  IADD3 R230, R227, 0xa800, RZ ;  /* 0x0000a800e3e67810 */ /* 0x000fe20007ffe0ff */
[----:B--2---:R-:W-:Y:S01]  /*2430*/  @P0 IMAD.WIDE R10, R155, 0x2, R4 ;  /* 0x000000029b0a0825 */ /* 0x004fe200078e0204 */
[----:B------:R-:W-:-:S02]  /*2440*/  IADD3 R229, R227, 0xb000, RZ ;  /* 0x0000b000e3e57810 */ /* 0x000fc40007ffe0ff */
[----:B------:R-:W-:Y:S01]  /*2450*/  IADD3 R228, R227, 0xb800, RZ ;  /* 0x0000b800e3e47810 */ /* 0x000fe20007ffe0ff */
[----:B------:R-:W-:Y:S01]  /*2460*/  @P0 IMAD.WIDE R4, R151, 0x2, R4 ;  /* 0x0000000297040825 */ /* 0x000fe200078e0204 */
[----:B------:R1:W-:Y:S03]  /*2470*/  @P0 LDGSTS.E.BYPASS.LTC128B.128 [R251+0xf100], [R10.64], !P5 ;  /* 0x0f1000000afb0fae */ /* 0x0003e6000e901d50 */
[----:B---3--:R-:W-:Y:S01]  /*2480*/  IMAD.SHL.U32 R0, R18, 0x40, RZ ;  /* 0x0000004012007824 */ /* 0x008fe200078e00ff */
[----:B------:R2:W-:Y:S04]  /*2490*/  @P0 LDGSTS.E.BYPASS.LTC128B.128 [R251+0x12100], [R6.64], !P4 ;  /* 0x1210000006fb0fae */ /* 0x0005e8000e101d50 */
[----:B------:R3:W-:Y:S01]  /*24a0*/  @P0 LDGSTS.E.BYPASS.LTC128B.128 [R251+0x15100], [R4.64], !P6 ;  /* 0x1510000004fb0fae */ /* 0x0007e2000f101d50 */
[----:B------:R-:W-:Y:S01]  /*24b0*/  ISETP.GE.AND P0, PT, R24, 0x21, PT ;  /* 0x000000211800780c */ /* 0x000fe20003f06270 */
[----:B----4-:R-:W-:Y:S01]  /*24c0*/  IMAD.WIDE R12, R157, 0x2, RZ ;  /* 0x000000029d0c7825 */ /* 0x010fe200078e02ff */
[----:B------:R-:W-:-:S04]  /*24d0*/  LOP3.LUT R0, R0, 0x1c0, RZ, 0xc0, !PT ;  /* 0x000001c000007812 */ /* 0x000fc800078ec0ff */
[----:B------:R-:W-:-:S05]  /*24e0*/  IADD3 R38, P1, R15, R12, RZ ;  /* 0x0000000c0f267210 */ /* 0x000fca0007f3e0ff */
[----:B------:R-:W-:Y:S01]  /*24f0*/  IMAD.X R39, R32, 0x1, R13, P1 ;  /* 0x0000000120277824 */ /* 0x000fe200008e060d */
[----:B------:R-:W-:-:S05]  /*2500*/  IADD3 R36, P1, R12, R20, RZ ;  /* 0x000000140c247210 */ /* 0x000fca0007f3e0ff */
[----:B-----5:R-:W-:Y:S01]  /*2510*/  IMAD.X R37, R13, 0x1, R33, P1 ;  /* 0x000000010d257824 */ /* 0x020fe200008e0621 */
[----:B------:R-:W-:Y:S01]  /*2520*/  IADD3 R34, P1, R12, R21, RZ ;  /* 0x000000150c227210 */ /* 0x000fe20007f3e0ff */
[----:B-1----:R-:W-:Y:S01]  /*2530*/  @P0 IMAD.WIDE R10, R157, 0x2, R8 ;  /* 0x000000029d0a0825 */ /* 0x002fe200078e0208 */
[----:B--2---:R-:W-:Y:S01]  /*2540*/  LEA R6, R16, c[0x0][0x1c8], 0x1 ;  /* 0x0000720010067a11 */ /* 0x004fe200078e08ff */
[----:B------:R-:W-:Y:S02]  /*2550*/  SHFL.IDX PT, R7, R14, 0x2, 0x181f ;  /* 0x00581f000e077f89 */ /* 0x000fe400000e0000 */
[----:B------:R-:W-:Y:S02]  /*2560*/  IMAD.X R35, R13, 0x1, R25, P1 ;  /* 0x000000010d237824 */ /* 0x000fe400008e0619 */
[--C-:B---3--:R-:W-:Y:S01]  /*2570*/  @P0 IMAD.WIDE R4, R155, 0x2, R8.reuse ;  /* 0x000000029b040825 */ /* 0x108fe200078e0208 */
[----:B------:R1:W-:Y:S03]  /*2580*/  @P0 LDGSTS.E.BYPASS.LTC128B.128 [R251+0xd100], [R10.64], !P2 ;  /* 0x0d1000000afb0fae */ /* 0x0003e6000d101d50 */
[--C-:B------:R-:W-:Y:S01]  /*2590*/  @P0 IMAD.WIDE R12, R153, 0x2, R8.reuse ;  /* 0x00000002990c0825 */ /* 0x100fe200078e0208 */
[----:B------:R-:W1:Y:S03]  /*25a0*/  SHFL.IDX PT, R6, R6, 0x2, 0x181f ;  /* 0x00581f0006067f89 */ /* 0x000e6600000e0000 */
[----:B------:R-:W-:Y:S01]  /*25b0*/  @P0 IMAD.WIDE R8, R151, 0x2, R8 ;  /* 0x0000000297080825 */ /* 0x000fe200078e0208 */
[----:B------:R2:W-:Y:S04]  /*25c0*/  @P0 LDGSTS.E.BYPASS.LTC128B.128 [R251+0x10100], [R4.64], !P5 ;  /* 0x1010000004fb0fae */ /* 0x0005e8000e901d50 */
[----:B------:R3:W-:Y:S04]  /*25d0*/  @P0 LDGSTS.E.BYPASS.LTC128B.128 [R251+0x13100], [R12.64], !P4 ;  /* 0x131000000cfb0fae */ /* 0x0007e8000e101d50 */
[----:B------:R4:W-:Y:S01]  /*25e0*/  @P0 LDGSTS.E.BYPASS.LTC128B.128 [R251+0x16100], [R8.64], !P6 ;  /* 0x1610000008fb0fae */ /* 0x0009e2000f101d50 */
[----:B------:R-:W-:-:S13]  /*25f0*/  ISETP.GT.AND P0, PT, R24, 0x40, PT ;  /* 0x000000401800780c */ /* 0x000fda0003f04270 */
[----:B-1----:R-:W-:-:S05]  /*2600*/  @P0 IMAD.WIDE R10, R157, 0x2, R6 ;  /* 0x000000029d0a0825 */ /* 0x002fca00078e0206 */
[----:B------:R1:W-:Y:S01]  /*2610*/  @P0 LDGSTS.E.BYPASS.LTC128B.128 [R251+0xe100], [R10.64], !P2 ;  /* 0x0e1000000afb0fae */ /* 0x0003e2000d101d50 */
[----:B--2---:R-:W-:-:S05]  /*2620*/  IMAD.WIDE R4, R155, 0x2, RZ ;  /* 0x000000029b047825 */ /* 0x004fca00078e02ff */
[----:B------:R-:W-:Y:S01]  /*2630*/  IADD3 R30, P1, R15, R4, RZ ;  /* 0x000000040f1e7210 */ /* 0x000fe20007f3e0ff */
[----:B----4-:R-:W-:-:S04]  /*2640*/  IMAD.SHL.U32 R8, R17, 0x8, RZ ;  /* 0x0000000811087824 */ /* 0x010fc800078e00ff */
[----:B------:R-:W-:Y:S01]  /*2650*/  IMAD.X R31, R32, 0x1, R5, P1 ;  /* 0x00000001201f7824 */ /* 0x000fe200008e0605 */
[----:B------:R-:W-:Y:S02]  /*2660*/  IADD3 R28, P1, R4, R20, RZ ;  /* 0x00000014041c7210 */ /* 0x000fe40007f3e0ff */
[----:B---3--:R-:W-:Y:S01]  /*2670*/  LOP3.LUT R12, R0, 0x8, R8, 0xf8, !PT ;  /* 0x00000008000c7812 */ /* 0x008fe200078ef808 */
[----:B------:R-:W-:Y:S01]  /*2680*/  @P0 IMAD.WIDE R8, R155, 0x2, R6 ;  /* 0x000000029b080825 */ /* 0x000fe200078e0206 */
[----:B------:R-:W-:-:S03]  /*2690*/  SHF.R.U32.HI R0, RZ, 0x3, R0 ;  /* 0x00000003ff007819 */ /* 0x000fc60000011600 */
[----:B------:R-:W-:Y:S01]  /*26a0*/  IMAD.X R29, R5, 0x1, R33, P1 ;  /* 0x00000001051d7824 */ /* 0x000fe200008e0621 */
[----:B------:R2:W-:Y:S01]  /*26b0*/  @P0 LDGSTS.E.BYPASS.LTC128B.128 [R251+0x11100], [R8.64], !P5 ;  /* 0x1110000008fb0fae */ /* 0x0005e2000e901d50 */
[----:B------:R-:W-:Y:S02]  /*26c0*/  IADD3 R26, P1, R4, R21, RZ ;  /* 0x00000015041a7210 */ /* 0x000fe40007f3e0ff */
[----:B------:R-:W-:Y:S01]  /*26d0*/  LOP3.LUT R145, R12, R0, RZ, 0x3c, !PT ;  /* 0x000000000c917212 */ /* 0x000fe200078e3cff */
[----:B------:R-:W-:Y:S02]  /*26e0*/  IMAD.SHL.U32 R0, R19, 0x40, RZ ;  /* 0x0000004013007824 */ /* 0x000fe400078e00ff */
[----:B------:R-:W-:Y:S02]  /*26f0*/  IMAD.X R27, R5, 0x1, R25, P1 ;  /* 0x00000001051b7824 */ /* 0x000fe400008e0619 */
[----:B------:R-:W-:Y:S01]  /*2700*/  IMAD.WIDE R4, R153, 0x2, RZ ;  /* 0x0000000299047825 */ /* 0x000fe200078e02ff */
[----:B------:R-:W-:-:S04]  /*2710*/  LOP3.LUT R144, R0, 0xfffffe00, RZ, 0xc0, !PT ;  /* 0xfffffe0000907812 */ /* 0x000fc800078ec0ff */
[----:B------:R-:W-:Y:S01]  /*2720*/  IADD3 R16, P1, R4, R20, RZ ;  /* 0x0000001404107210 */ /* 0x000fe20007f3e0ff */
[----:B------:R-:W-:-:S04]  /*2730*/  IMAD R0, R146, 0x400, R144 ;  /* 0x0000040092007824 */ /* 0x000fc800078e0290 */
[----:B------:R-:W-:Y:S02]  /*2740*/  IMAD.X R17, R5, 0x1, R33, P1 ;  /* 0x0000000105117824 */ /* 0x000fe400008e0621 */
[----:B------:R-:W-:-:S04]  /*2750*/  IMAD.IADD R0, R145, 0x1, R0 ;  /* 0x0000000191007824 */ /* 0x000fc800078e0200 */
[----:B------:R-:W-:Y:S02]  /*2760*/  IMAD.SHL.U32 R223, R0, 0x2, RZ ;  /* 0x0000000200df7824 */ /* 0x000fe400078e00ff */
[----:B------:R-:W-:Y:S02]  /*2770*/  IMAD.MOV.U32 R0, RZ, RZ, 0x40 ;  /* 0x00000040ff007424 */ /* 0x000fe400078e00ff */
[----:B--2---:R-:W-:-:S04]  /*2780*/  @P0 IMAD.WIDE R8, R153, 0x2, R6 ;  /* 0x0000000299080825 */ /* 0x004fc800078e0206 */
[----:B------:R-:W-:Y:S01]  /*2790*/  @P0 IMAD.WIDE R6, R151, 0x2, R6 ;  /* 0x0000000297060825 */ /* 0x000fe200078e0206 */
[----:B------:R1:W-:Y:S03]  /*27a0*/  @P0 LDGSTS.E.BYPASS.LTC128B.128 [R251+0x14100], [R8.64], !P4 ;  /* 0x1410000008fb0fae */ /* 0x0003e6000e101d50 */
[--C-:B------:R-:W-:Y:S01]  /*27b0*/  IMAD R224, R3, 0x2, R223.reuse ;  /* 0x0000000203e07824 */ /* 0x100fe200078e02df */
[----:B------:R2:W-:Y:S01]  /*27c0*/  @P0 LDGSTS.E.BYPASS.LTC128B.128 [R251+0x17100], [R6.64], !P6 ;  /* 0x1710000006fb0fae */ /* 0x0005e2000f101d50 */
[----:B------:R-:W-:Y:S01]  /*27d0*/  IADD3 R18, P0, R15, R4, RZ ;  /* 0x000000040f127210 */ /* 0x000fe20007f1e0ff */
[C---:B------:R-:W-:Y:S02]  /*27e0*/  IMAD R226, R2.reuse, 0x2, R223 ;  /* 0x0000000202e27824 */ /* 0x040fe400078e02df */
[----:B------:R-:W0:Y:S01]  /*27f0*/  LDGDEPBAR ;  /* 0x00000000000079af */ /* 0x000e220000000000 */
[----:B------:R-:W-:-:S02]  /*2800*/  IMAD R225, R2, 0x2, R224 ;  /* 0x0000000202e17824 */ /* 0x000fc400078e02e0 */
[----:B------:R-:W-:Y:S01]  /*2810*/  IMAD.X R19, R32, 0x1, R5, P0 ;  /* 0x0000000120137824 */ /* 0x000fe200000e0605 */
[----:B------:R-:W-:-:S05]  /*2820*/  IADD3 R22, P0, R4, R21, RZ ;  /* 0x0000001504167210 */ /* 0x000fca0007f1e0ff */
[----:B------:R-:W-:Y:S02]  /*2830*/  IMAD.X R23, R5, 0x1, R25, P0 ;  /* 0x0000000105177824 */ /* 0x000fe400000e0619 */
[----:B--2---:R-:W-:Y:S01]  /*2840*/  IMAD.WIDE R6, R151, 0x2, RZ ;  /* 0x0000000297067825 */ /* 0x004fe200078e02ff */
        /* <DEDUP_REMOVED lines=8> */
[C---:B------:R-:W-:Y:S01]  /*28d0*/  IMAD.X R13, R7.reuse, 0x1, R33, P1 ;  /* 0x00000001070d7824 */ /* 0x040fe200008e0621 */
[----:B------:R-:W-:Y:S01]  /*28e0*/  ISETP.GE.AND P1, PT, R42, c[0x0][0x1d4], PT ;  /* 0x000075002a007a0c */ /* 0x000fe20003f26270 */
[----:B------:R-:W-:Y:S01]  /*28f0*/  IMAD.X R21, R7, 0x1, R25, P0 ;  /* 0x0000000107157824 */ /* 0x000fe200000e0619 */
[----:B------:R-:W-:-:S02]  /*2900*/  ISETP.LT.OR P0, PT, R24, 0x1, P3 ;  /* 0x000000011800780c */ /* 0x000fc40001f01670 */
[----:B------:R-:W-:Y:S01]  /*2910*/  ISETP.GE.AND P3, PT, R64, c[0x0][0x1d4], PT ;  /* 0x0000750040007a0c */ /* 0x000fe20003f66270 */
[----:B------:R-:W-:Y:S04]  /*2920*/  LDSM.16.M88.4 R4, [R223+0x18100] ;  /* 0x01810000df04783b */ /* 0x000fe80000000200 */
[----:B-1----:R-:W-:Y:S04]  /*2930*/  LDSM.16.M88.4 R8, [R224+0x18100] ;  /* 0x01810000e008783b */ /* 0x002fe80000000200 */
[----:B------:R-:W1:Y:S04]  /*2940*/  LDSM.16.M88.4 R44, [R216+0xc100] ;  /* 0x00c10000d82c783b */ /* 0x000e680000000200 */
[----:B------:R-:W-:Y:S04]  /*2950*/  LDSM.16.M88.4 R48, [R216+0xc900] ;  /* 0x00c90000d830783b */ /* 0x000fe80000000200 */
[----:B------:R-:W-:Y:S04]  /*2960*/  LDSM.16.M88.4 R56, [R216+0xd100] ;  /* 0x00d10000d838783b */ /* 0x000fe80000000200 */
[----:B------:R-:W-:Y:S04]  /*2970*/  LDSM.16.M88.4 R60, [R216+0xd900] ;  /* 0x00d90000d83c783b */ /* 0x000fe80000000200 */
[----:B------:R-:W-:Y:S04]  /*2980*/  LDSM.16.M88.4 R68, [R216+0xe100] ;  /* 0x00e10000d844783b */ /* 0x000fe80000000200 */
[----:B------:R-:W2:Y:S04]  /*2990*/  LDSM.16.M88.4 R80, [R216+0xe900] ;  /* 0x00e90000d850783b */ /* 0x000ea80000000200 */
[----:B------:R-:W3:Y:S04]  /*29a0*/  LDSM.16.M88.4 R76, [R227] ;  /* 0x00000000e34c783b */ /* 0x000ee80000000200 */
[----:B------:R-:W-:Y:S04]  /*29b0*/  LDSM.16.M88.4 R72, [R227+0x800] ;  /* 0x00080000e348783b */ /* 0x000fe80000000200 */
[----:B------:R-:W-:Y:S04]  /*29c0*/  LDSM.16.M88.4 R92, [R227+0x1000] ;  /* 0x00100000e35c783b */ /* 0x000fe80000000200 */
[----:B------:R-:W-:Y:S04]  /*29d0*/  LDSM.16.M88.4 R112, [R227+0x1800] ;  /* 0x00180000e370783b */ /* 0x000fe80000000200 */
[----:B------:R-:W4:Y:S01]  /*29e0*/  LDSM.16.M88.4 R116, [R227+0x2000] ;  /* 0x00200000e374783b */ /* 0x000f220000000200 */
[C---:B-1----:R-:W-:Y:S03]  /*29f0*/  HMMA.16816.F32 R52, R4.reuse, R44, RZ ;  /* 0x0000002c0434723c */ /* 0x042fe600000018ff */
[----:B------:R-:W1:Y:S04]  /*2a00*/  LDSM.16.M88.4 R120, [R227+0x2800] ;  /* 0x00280000e378783b */ /* 0x000e680000000200 */
[----:B------:R-:W-:Y:S01]  /*2a10*/  @!PT LDS RZ, [RZ] ;  /* 0x00000000fffff984 */ /* 0x000fe20000000800 */
[----:B------:R-:W-:Y:S01]  /*2a20*/  @!PT LDS RZ, [RZ] ;  /* 0x00000000fffff984 */ /* 0x000fe20000000800 */
[----:B------:R-:W-:Y:S01]  /*2a30*/  @!PT LDS RZ, [RZ] ;  /* 0x00000000fffff984 */ /* 0x000fe20000000800 */
[----:B------:R5:W-:Y:S01]  /*2a40*/  LDGSTS.E.BYPASS.LTC128B.128 [R251+0x100], [R38.64], !P0 ;  /* 0x0010000026fb7fae */ /* 0x000be2000c101d50 */
[C---:B------:R-:W-:Y:S01]  /*2a50*/  ISETP.LT.OR P0, PT, R24.reuse, 0x1, P1 ;  /* 0x000000011800780c */ /* 0x040fe20000f01670 */
[C---:B--2---:R-:W-:Y:S11]  /*2a60*/  HMMA.16816.F32 R108, R4.reuse, R80, RZ ;  /* 0x00000050046c723c */ /* 0x044ff600000018ff */
[----:B------:R-:W-:Y:S01]  /*2a70*/  @!UPT UIADD3 URZ, URZ, URZ, URZ ;  /* 0x0000003f3f3ff290 */ /* 0x000fe2000fffe03f */
[----:B------:R2:W-:Y:S01]  /*2a80*/  LDGSTS.E.BYPASS.LTC128B.128 [R251+0x3100], [R30.64], !P0 ;  /* 0x031000001efb7fae */ /* 0x0005e2000c101d50 */
[C---:B------:R-:W-:Y:S02]  /*2a90*/  ISETP.LT.OR P0, PT, R24.reuse, 0x1, P3 ;  /* 0x000000011800780c */ /* 0x040fe40001f01670 */
[----:B------:R-:W-:Y:S01]  /*2aa0*/  ISETP.GE.AND P3, PT, R41, c[0x0][0x1d4], PT ;  /* 0x0000750029007a0c */ /* 0x000fe20003f66270 */
[----:B------:R-:W-:Y:S10]  /*2ab0*/  HMMA.16816.F32 R104, R4, R82, RZ ;  /* 0x000000520468723c */ /* 0x000ff400000018ff */
[----:B------:R1:W-:Y:S01]  /*2ac0*/  LDGSTS.E.BYPASS.LTC128B.128 [R251+0x6100], [R18.64], !P0 ;  /* 0x0610000012fb7fae */ /* 0x0003e2000c101d50 */
[----:B------:R-:W-:Y:S01]  /*2ad0*/  ISETP.LT.OR P0, PT, R24, 0x1, P3 ;  /* 0x000000011800780c */ /* 0x000fe20001f01670 */
[----:B---3--:R-:W-:Y:S11]  /*2ae0*/  HMMA.16816.F32 R100, R8, R76, R52 ;  /* 0x0000004c0864723c */ /* 0x008ff60000001834 */
[----:B------:R-:W-:Y:S01]  /*2af0*/  @!UPT UIADD3 URZ, URZ, URZ, URZ ;  /* 0x0000003f3f3ff290 */ /* 0x000fe2000fffe03f */
[----:B------:R3:W-:Y:S01]  /*2b00*/  LDGSTS.E.BYPASS.LTC128B.128 [R251+0x9100], [R14.64], !P0 ;  /* 0x091000000efb7fae */ /* 0x0007e2000c101d50 */
[----:B------:R-:W-:-:S04]  /*2b10*/  ISETP.GE.AND P0, PT, R157, c[0x0][0x1d4], PT ;  /* 0x000075009d007a0c */ /* 0x000fc80003f06270 */
[C---:B------:R-:W-:Y:S11]  /*2b20*/  ISETP.LT.OR P0, PT, R24.reuse, 0x21, P0 ;  /* 0x000000211800780c */ /* 0x040ff60000701670 */
[----:B------:R-:W-:Y:S02]  /*2b30*/  @!UPT UIADD3 URZ, URZ, URZ, URZ ;  /* 0x0000003f3f3ff290 */ /* 0x000fe4000fffe03f */
[----:B------:R5:W-:Y:S01]  /*2b40*/  LDGSTS.E.BYPASS.LTC128B.128 [R251+0x1100], [R36.64], !P0 ;  /* 0x0110000024fb7fae */ /* 0x000be2000c101d50 */
[----:B------:R-:W-:Y:S11]  /*2b50*/  ISETP.LT.OR P0, PT, R24, 0x21, P1 ;  /* 0x000000211800780c */ /* 0x000ff60000f01670 */
[----:B------:R-:W-:Y:S02]  /*2b60*/  @!UPT UIADD3 URZ, URZ, URZ, URZ ;  /* 0x0000003f3f3ff290 */ /* 0x000fe4000fffe03f */
[----:B------:R2:W-:Y:S01]  /*2b70*/  LDGSTS.E.BYPASS.LTC128B.128 [R251+0x4100], [R28.64], !P0 ;  /* 0x041000001cfb7fae */ /* 0x0005e2000c101d50 */
[----:B------:R-:W-:-:S04]  /*2b80*/  ISETP.GE.AND P0, PT, R64, c[0x0][0x1d4], PT ;  /* 0x0000750040007a0c */ /* 0x000fc80003f06270 */
[C---:B------:R-:W-:Y:S01]  /*2b90*/  ISETP.LT.OR P0, PT, R24.reuse, 0x21, P0 ;  /* 0x000000211800780c */ /* 0x040fe20000701670 */
[C---:B-----5:R-:W-:Y:S11]  /*2ba0*/  HMMA.16816.F32 R36, R4.reuse, R68, RZ ;  /* 0x000000440424723c */ /* 0x060ff600000018ff */
[----:B------:R-:W-:Y:S01]  /*2bb0*/  @!UPT UIADD3 URZ, URZ, URZ, URZ ;  /* 0x0000003f3f3ff290 */ /* 0x000fe2000fffe03f */
[----:B------:R1:W-:Y:S01]  /*2bc0*/  LDGSTS.E.BYPASS.LTC128B.128 [R251+0x7100], [R16.64], !P0 ;  /* 0x0710000010fb7fae */ /* 0x0003e2000c101d50 */
[----:B------:R-:W-:Y:S01]  /*2bd0*/  ISETP.LT.OR P0, PT, R24, 0x21, P3 ;  /* 0x000000211800780c */ /* 0x000fe20001f01670 */
[----:B--2---:R-:W-:Y:S11]  /*2be0*/  HMMA.16816.F32 R28, R4, R48, RZ ;  /* 0x00000030041c723c */ /* 0x004ff600000018ff */
[----:B------:R-:W-:Y:S01]  /*2bf0*/  @!UPT UIADD3 URZ, URZ, URZ, URZ ;  /* 0x0000003f3f3ff290 */ /* 0x000fe2000fffe03f */
[----:B------:R3:W-:Y:S01]  /*2c00*/  LDGSTS.E.BYPASS.LTC128B.128 [R251+0xa100], [R12.64], !P0 ;  /* 0x0a1000000cfb7fae */ /* 0x0007e2000c101d50 */
[----:B------:R-:W-:-:S04]  /*2c10*/  ISETP.GE.AND P0, PT, R157, c[0x0][0x1d4], PT ;  /* 0x000075009d007a0c */ /* 0x000fc80003f06270 */
[C---:B------:R-:W-:Y:S01]  /*2c20*/  ISETP.LT.OR P0, PT, R24.reuse, 0x41, P0 ;  /* 0x000000411800780c */ /* 0x040fe20000701670 */
[----:B----4-:R-:W-:Y:S08]  /*2c30*/  HMMA.16816.F32 R36, R8, R116, R36 ;  /* 0x000000740824723c */ /* 0x010ff00000001824 */
[----:B-1----:R-:W-:Y:S04]  /*2c40*/  HMMA.16816.F32 R16, R4, R50, RZ ;  /* 0x000000320410723c */ /* 0x002fe800000018ff */
[----:B------:R1:W-:Y:S01]  /*2c50*/  LDGSTS.E.BYPASS.LTC128B.128 [R251+0x2100], [R34.64], !P0 ;  /* 0x0210000022fb7fae */ /* 0x0003e2000c101d50 */
[----:B------:R-:W-:-:S02]  /*2c60*/  ISETP.LT.OR P0, PT, R24, 0x41, P1 ;  /* 0x000000411800780c */ /* 0x000fc40000f01670 */
[----:B------:R-:W-:Y:S01]  /*2c70*/  ISETP.GE.AND P1, PT, R64, c[0x0][0x1d4], PT ;  /* 0x0000750040007a0c */ /* 0x000fe20003f26270 */
[----:B------:R-:W-:Y:S03]  /*2c80*/  HMMA.16816.F32 R48, R4, R58, RZ ;  /* 0x0000003a0430723c */ /* 0x000fe600000018ff */
[----:B------:R-:W-:-:S05]  /*2c90*/  ISETP.LT.OR P1, PT, R24, 0x41, P1 ;  /* 0x000000411800780c */ /* 0x000fca0000f21670 */
[----:B---3--:R-:W-:Y:S02]  /*2ca0*/  HMMA.16816.F32 R12, R4, R56, RZ ;  /* 0x00000038040c723c */ /* 0x008fe400000018ff */
[----:B------:R2:W-:Y:S01]  /*2cb0*/  LDGSTS.E.BYPASS.LTC128B.128 [R251+0x5100], [R26.64], !P0 ;  /* 0x051000001afb7fae */ /* 0x0005e2000c101d50 */
[----:B------:R-:W-:-:S04]  /*2cc0*/  LOP3.LUT P0, RZ, R40, 0x4, RZ, 0xc0, !PT ;  /* 0x0000000428ff7812 */ /* 0x000fc8000780c0ff */
[----:B------:R-:W-:Y:S01]  /*2cd0*/  SEL R0, R0, 0xffffffc0, !P0 ;  /* 0xffffffc000007807 */ /* 0x000fe20004000000 */
[C---:B------:R-:W-:Y:S01]  /*2ce0*/  HMMA.16816.F32 R40, R4.reuse, R62, RZ ;  /* 0x0000003e0428723c */ /* 0x040fe200000018ff */
[----:B------:R-:W-:Y:S01]  /*2cf0*/  ISETP.LT.OR P0, PT, R24, 0x41, P3 ;  /* 0x000000411800780c */ /* 0x000fe20001f01670 */
[----:B------:R3:W-:Y:S01]  /*2d00*/  LDGSTS.E.BYPASS.LTC128B.128 [R251+0x8100], [R22.64], !P1 ;  /* 0x0810000016fb7fae */ /* 0x0007e2000c901d50 */
[----:B------:R-:W-:Y:S01]  /*2d10*/  ISETP.GT.AND P3, PT, R159, 0x5f, PT ;  /* 0x0000005f9f00780c */ /* 0x000fe20003f64270 */
[----:B------:R-:W-:Y:S02]  /*2d20*/  IMAD.IADD R222, R216, 0x1, R0 ;  /* 0x00000001d8de7824 */ /* 0x000fe400078e0200 */
[----:B------:R-:W-:Y:S02]  /*2d30*/  IMAD.IADD R221, R0, 0x1, R227 ;  /* 0x0000000100dd7824 */ /* 0x000fe400078e02e3 */
[C---:B-1----:R-:W-:Y:S06]  /*2d40*/  HMMA.16816.F32 R32, R4.reuse, R46, RZ ;  /* 0x0000002e0420723c */ /* 0x042fec00000018ff */
[----:B------:R3:W-:Y:S01]  /*2d50*/  LDGSTS.E.BYPASS.LTC128B.128 [R251+0xb100], [R20.64], !P0 ;  /* 0x0b10000014fb7fae */ /* 0x0007e2000c101d50 */
[----:B------:R-:W-:Y:S01]  /*2d60*/  PLOP3.LUT P0, PT, PT, PT, UP0, 0x40, 0x0 ;  /* 0x000000000000781c */ /* 0x000fe20003f0e808 */
[C---:B------:R-:W-:Y:S02]  /*2d70*/  HMMA.16816.F32 R44, R4.reuse, R60, RZ ;  /* 0x0000003c042c723c */ /* 0x040fe400000018ff */
[----:B------:R-:W-:Y:S04]  /*2d80*/  LDSM.16.M88.4 R64, [R222+0xc100] ;  /* 0x00c10000de40783b */ /* 0x000fe80000000200 */
[----:B------:R-:W-:Y:S02]  /*2d90*/  LDSM.16.M88.4 R60, [R222+0xd100] ;  /* 0x00d10000de3c783b */ /* 0x000fe40000000200 */
[----:B------:R-:W-:Y:S02]  /*2da0*/  HMMA.16816.F32 R56, R4, R70, RZ ;  /* 0x000000460438723c */ /* 0x000fe400000018ff */
[----:B------:R-:W1:Y:S04]  /*2db0*/  LDSM.16.M88.4 R4, [R226+0x18100] ;  /* 0x01810000e204783b */ /* 0x000e680000000200 */
[----:B--2---:R-:W-:Y:S02]  /*2dc0*/  LDSM.16.M88.4 R24, [R222+0xe900] ;  /* 0x00e90000de18783b */ /* 0x004fe40000000200 */
[C---:B------:R-:W-:Y:S02]  /*2dd0*/  HMMA.16816.F32 R96, R8.reuse, R78, R32 ;  /* 0x0000004e0860723c */ /* 0x040fe40000001820 */
[----:B------:R-:W-:Y:S04]  /*2de0*/  LDSM.16.M88.4 R128, [R227+0xb800] ;  /* 0x00b80000e380783b */ /* 0x000fe80000000200 */
[----:B------:R-:W-:Y:S02]  /*2df0*/  LDSM.16.M88.4 R140, [R222+0x15100] ;  /* 0x01510000de8c783b */ /* 0x000fe40000000200 */
[C---:B------:R-:W-:Y:S02]  /*2e00*/  HMMA.16816.F32 R52, R8.reuse, R114, R40 ;  /* 0x000000720834723c */ /* 0x040fe40000001828 */
[----:B------:R-:W2:Y:S04]  /*2e10*/  LDSM.16.M88.4 R40, [R222+0xd900] ;  /* 0x00d90000de28783b */ /* 0x000ea80000000200 */
[----:B------:R-:W-:Y:S02]  /*2e20*/  LDSM.16.M88.4 R124, [R222+0x16900] ;  /* 0x01690000de7c783b */ /* 0x000fe40000000200 */
[C---:B------:R-:W-:Y:S02]  /*2e30*/  HMMA.16816.F32 R88, R8.reuse, R72, R28 ;  /* 0x000000480858723c */ /* 0x040fe4000000181c */
[----:B------:R-:W-:Y:S04]  /*2e40*/  LDSM.16.M88.4 R28, [R222+0xe100] ;  /* 0x00e10000de1c783b */ /* 0x000fe80000000200 */
[----:B------:R-:W-:Y:S02]  /*2e50*/  LDSM.16.M88.4 R132, [R222+0x17100] ;  /* 0x01710000de84783b */ /* 0x000fe40000000200 */
[C---:B------:R-:W-:Y:S02]  /*2e60*/  HMMA.16816.F32 R84, R8.reuse, R74, R16 ;  /* 0x0000004a0854723c */ /* 0x040fe40000001810 */
[----:B------:R-:W4:Y:S04]  /*2e70*/  LDSM.16.M88.4 R72, [R222+0xc900] ;  /* 0x00c90000de48783b */ /* 0x000f280000000200 */
[----:B------:R-:W-:Y:S02]  /*2e80*/  LDSM.16.M88.4 R16, [R225+0x18100] ;  /* 0x01810000e110783b */ /* 0x000fe40000000200 */
[C---:B------:R-:W-:Y:S02]  /*2e90*/  HMMA.16816.F32 R68, R8.reuse, R112, R44 ;  /* 0x000000700844723c */ /* 0x040fe4000000182c */
[----:B------:R-:W5:Y:S04]  /*2ea0*/  LDSM.16.M88.4 R112, [R221] ;  /* 0x00000000dd70783b */ /* 0x000f680000000200 */
[----:B------:R-:W-:Y:S02]  /*2eb0*/  LDSM.16.M88.4 R136, [R222+0x17900] ;  /* 0x01790000de88783b */ /* 0x000fe40000000200 */
[C---:B------:R-:W-:Y:S02]  /*2ec0*/  HMMA.16816.F32 R80, R8.reuse, R92, R12 ;  /* 0x0000005c0850723c */ /* 0x040fe4000000180c */
[----:B------:R-:W0:Y:S06]  /*2ed0*/  LDGDEPBAR ;  /* 0x00000000000079af */ /* 0x000e2c0000000000 */
[C---:B------:R-:W-:Y:S01]  /*2ee0*/  HMMA.16816.F32 R76, R8.reuse, R94, R48 ;  /* 0x0000005e084c723c */ /* 0x040fe20000001830 */
[----:B------:R-:W-:Y:S07]  /*2ef0*/  LDSM.16.M88.4 R92, [R221+0x1000] ;  /* 0x00100000dd5c783b */ /* 0x000fee0000000200 */
[C---:B---3--:R-:W-:Y:S01]  /*2f00*/  HMMA.16816.F32 R20, R8.reuse, R120, R108 ;  /* 0x000000780814723c */ /* 0x048fe2000000186c */
[----:B------:R-:W-:Y:S07]  /*2f10*/  LDSM.16.M88.4 R108, [R221+0x800] ;  /* 0x00080000dd6c783b */ /* 0x000fee0000000200 */
[C---:B------:R-:W-:Y:S08]  /*2f20*/  HMMA.16816.F32 R32, R8.reuse, R118, R56 ;  /* 0x000000760820723c */ /* 0x040ff00000001838 */
[----:B------:R-:W-:Y:S01]  /*2f30*/  HMMA.16816.F32 R12, R8, R122, R104 ;  /* 0x0000007a080c723c */ /* 0x000fe20000001868 */
[----:B------:R-:W-:Y:S07]  /*2f40*/  LDSM.16.M88.4 R104, [R227+0x3000] ;  /* 0x00300000e368783b */ /* 0x000fee0000000200 */
[C---:B-1----:R-:W-:Y:S01]  /*2f50*/  HMMA.16816.F32 R8, R4.reuse, R64, R100 ;  /* 0x000000400408723c */ /* 0x042fe20000001864 */
[----:B------:R-:W-:Y:S07]  /*2f60*/  LDSM.16.M88.4 R100, [R227+0x4000] ;  /* 0x00400000e364783b */ /* 0x000fee0000000200 */
[C---:B------:R-:W-:Y:S01]  /*2f70*/  HMMA.16816.F32 R44, R4.reuse, R66, R96 ;  /* 0x00000042042c723c */ /* 0x040fe20000001860 */
[----:B------:R-:W1:Y:S04]  /*2f80*/  LDSM.16.M88.4 R64, [R221+0x1800] ;  /* 0x00180000dd40783b */ /* 0x000e680000000200 */
[----:B------:R-:W3:Y:S03]  /*2f90*/  LDSM.16.M88.4 R96, [R221+0x2000] ;  /* 0x00200000dd60783b */ /* 0x000ee60000000200 */
[C---:B--2---:R-:W-:Y:S08]  /*2fa0*/  HMMA.16816.F32 R68, R4.reuse, R40, R68 ;  /* 0x000000280444723c */ /* 0x044ff00000001844 */
[C---:B----4-:R-:W-:Y:S08]  /*2fb0*/  HMMA.16816.F32 R48, R4.reuse, R72, R88 ;  /* 0x000000480430723c */ /* 0x050ff00000001858 */
[C---:B------:R-:W-:Y:S08]  /*2fc0*/  HMMA.16816.F32 R56, R4.reuse, R42, R52 ;  /* 0x0000002a0438723c */ /* 0x040ff00000001834 */
[C---:B------:R-:W-:Y:S08]  /*2fd0*/  HMMA.16816.F32 R80, R4.reuse, R60, R80 ;  /* 0x0000003c0450723c */ /* 0x040ff00000001850 */
[C---:B------:R-:W-:Y:S01]  /*2fe0*/  HMMA.16816.F32 R76, R4.reuse, R62, R76 ;  /* 0x0000003e044c723c */ /* 0x040fe2000000184c */
[----:B------:R-:W-:Y:S07]  /*2ff0*/  LDSM.16.M88.4 R60, [R216+0x10900] ;  /* 0x01090000d83c783b */ /* 0x000fee0000000200 */
[C---:B------:R-:W-:Y:S01]  /*3000*/  HMMA.16816.F32 R88, R4.reuse, R24, R20 ;  /* 0x000000180458723c */ /* 0x040fe20000001814 */
[----:B------:R-:W2:Y:S07]  /*3010*/  LDSM.16.M88.4 R20, [R221+0x2800] ;  /* 0x00280000dd14783b */ /* 0x000eae0000000200 */
[C---:B------:R-:W-:Y:S08]  /*3020*/  HMMA.16816.F32 R84, R4.reuse, R74, R84 ;  /* 0x0000004a0454723c */ /* 0x040ff00000001854 */
[C---:B------:R-:W-:Y:S08]  /*3030*/  HMMA.16816.F32 R52, R4.reuse, R28, R36 ;  /* 0x0000001c0434723c */ /* 0x040ff00000001824 */
[C---:B------:R-:W-:Y:S01]  /*3040*/  HMMA.16816.F32 R32, R4.reuse, R30, R32 ;  /* 0x0000001e0420723c */ /* 0x040fe20000001820 */
[----:B------:R-:W-:Y:S07]  /*3050*/  LDSM.16.M88.4 R28, [R216+0xf100] ;  /* 0x00f10000d81c783b */ /* 0x000fee0000000200 */
[----:B------:R-:W-:Y:S01]  /*3060*/  HMMA.16816.F32 R24, R4, R26, R12 ;  /* 0x0000001a0418723c */ /* 0x000fe2000000180c */
[----:B------:R-:W4:Y:S04]  /*3070*/  LDSM.16.M88.4 R4, [R223+0x1c100] ;  /* 0x01c10000df04783b */ /* 0x000f280000000200 */
[----:B------:R-:W-:Y:S03]  /*3080*/  LDSM.16.M88.4 R12, [R224+0x1c100] ;  /* 0x01c10000e00c783b */ /* 0x000fe60000000200 */
[C---:B-----5:R-:W-:Y:S01]  /*3090*/  HMMA.16816.F32 R36, R16.reuse, R114, R44 ;  /* 0x000000721024723c */ /* 0x060fe2000000182c */
[----:B------:R-:W5:Y:S07]  /*30a0*/  LDSM.16.M88.4 R44, [R216+0xf900] ;  /* 0x00f90000d82c783b */ /* 0x000f6e0000000200 */
[C---:B-1----:R-:W-:Y:S08]  /*30b0*/  HMMA.16816.F32 R72, R16.reuse, R64, R68 ;  /* 0x000000401048723c */ /* 0x042ff00000001844 */
[C---:B------:R-:W-:Y:S01]  /*30c0*/  HMMA.16816.F32 R68, R16.reuse, R66, R56 ;  /* 0x000000421044723c */ /* 0x040fe20000001838 */
[----:B------:R-:W1:Y:S04]  /*30d0*/  LDSM.16.M88.4 R56, [R216+0x11100] ;  /* 0x01110000d838783b */ /* 0x000e680000000200 */
[----:B------:R-:W1:Y:S03]  /*30e0*/  LDSM.16.M88.4 R64, [R216+0x10100] ;  /* 0x01010000d840783b */ /* 0x000e660000000200 */
[C---:B------:R-:W-:Y:S08]  /*30f0*/  HMMA.16816.F32 R80, R16.reuse, R92, R80 ;  /* 0x0000005c1050723c */ /* 0x040ff00000001850 */
[C---:B------:R-:W-:Y:S01]  /*3100*/  HMMA.16816.F32 R76, R16.reuse, R94, R76 ;  /* 0x0000005e104c723c */ /* 0x040fe2000000184c */
[----:B------:R-:W1:Y:S07]  /*3110*/  LDSM.16.M88.4 R92, [R216+0x11900] ;  /* 0x01190000d85c783b */ /* 0x000e6e0000000200 */
[C---:B------:R-:W-:Y:S08]  /*3120*/  HMMA.16816.F32 R8, R16.reuse, R112, R8 ;  /* 0x000000701008723c */ /* 0x040ff00000001808 */
[C---:B------:R-:W-:Y:S08]  /*3130*/  HMMA.16816.F32 R84, R16.reuse, R110, R84 ;  /* 0x0000006e1054723c */ /* 0x040ff00000001854 */
[C---:B------:R-:W-:Y:S01]  /*3140*/  HMMA.16816.F32 R40, R16.reuse, R108, R48 ;  /* 0x0000006c1028723c */ /* 0x040fe20000001830 */
[----:B------:R-:W-:Y:S07]  /*3150*/  LDSM.16.M88.4 R108, [R227+0x4800] ;  /* 0x00480000e36c783b */ /* 0x000fee0000000200 */
[C---:B---3--:R-:W-:Y:S08]  /*3160*/  HMMA.16816.F32 R52, R16.reuse, R96, R52 ;  /* 0x000000601034723c */ /* 0x048ff00000001834 */
[C---:B------:R-:W-:Y:S01]  /*3170*/  HMMA.16816.F32 R48, R16.reuse, R98, R32 ;  /* 0x000000621030723c */ /* 0x040fe20000001820 */
[----:B------:R-:W3:Y:S07]  /*3180*/  LDSM.16.M88.4 R96, [R227+0x3800] ;  /* 0x00380000e360783b */ /* 0x000eee0000000200 */
[C---:B--2---:R-:W-:Y:S08]  /*3190*/  HMMA.16816.F32 R88, R16.reuse, R20, R88 ;  /* 0x000000141058723c */ /* 0x044ff00000001858 */
[----:B------:R-:W-:Y:S08]  /*31a0*/  HMMA.16816.F32 R32, R16, R22, R24 ;  /* 0x000000161020723c */ /* 0x000ff00000001818 */
[C---:B----4-:R-:W-:Y:S01]  /*31b0*/  HMMA.16816.F32 R20, R4.reuse, R30, R36 ;  /* 0x0000001e0414723c */ /* 0x050fe20000001824 */
[----:B------:R-:W-:Y:S07]  /*31c0*/  LDSM.16.M88.4 R36, [R227+0x5800] ;  /* 0x00580000e324783b */ /* 0x000fee0000000200 */
[C---:B------:R-:W-:Y:S01]  /*31d0*/  HMMA.16816.F32 R24, R4.reuse, R28, R8 ;  /* 0x0000001c0418723c */ /* 0x040fe20000001808 */
[----:B------:R-:W-:Y:S07]  /*31e0*/  LDSM.16.M88.4 R28, [R222+0xf100] ;  /* 0x00f10000de1c783b */ /* 0x000fee0000000200 */
[C---:B-----5:R-:W-:Y:S08]  /*31f0*/  HMMA.16816.F32 R8, R4.reuse, R46, R84 ;  /* 0x0000002e0408723c */ /* 0x060ff00000001854 */
[C---:B------:R-:W-:Y:S08]  /*3200*/  HMMA.16816.F32 R72, R4.reuse, R60, R72 ;  /* 0x0000003c0448723c */ /* 0x040ff00000001848 */
[C---:B------:R-:W-:Y:S08]  /*3210*/  HMMA.16816.F32 R84, R4.reuse, R62, R68 ;  /* 0x0000003e0454723c */ /* 0x040ff00000001844 */
[C---:B------:R-:W-:Y:S01]  /*3220*/  HMMA.16816.F32 R16, R4.reuse, R44, R40 ;  /* 0x0000002c0410723c */ /* 0x040fe20000001828 */
[----:B------:R-:W2:Y:S07]  /*3230*/  LDSM.16.M88.4 R44, [R227+0x5000] ;  /* 0x00500000e32c783b */ /* 0x000eae0000000200 */
[C---:B-1----:R-:W-:Y:S08]  /*3240*/  HMMA.16816.F32 R68, R4.reuse, R56, R52 ;  /* 0x000000380444723c */ /* 0x042ff00000001834 */
[C---:B------:R-:W-:Y:S08]  /*3250*/  HMMA.16816.F32 R60, R4.reuse, R58, R48 ;  /* 0x0000003a043c723c */ /* 0x040ff00000001830 */
[C---:B------:R-:W-:Y:S08]  /*3260*/  HMMA.16816.F32 R80, R4.reuse, R64, R80 ;  /* 0x000000400450723c */ /* 0x040ff00000001850 */
[C---:B------:R-:W-:Y:S01]  /*3270*/  HMMA.16816.F32 R76, R4.reuse, R66, R76 ;  /* 0x00000042044c723c */ /* 0x040fe2000000184c */
[----:B------:R-:W-:Y:S07]  /*3280*/  LDSM.16.M88.4 R64, [R222+0x10100] ;  /* 0x01010000de40783b */ /* 0x000fee0000000200 */
[C---:B------:R-:W-:Y:S01]  /*3290*/  HMMA.16816.F32 R56, R4.reuse, R92, R88 ;  /* 0x0000005c0438723c */ /* 0x040fe20000001858 */
[----:B------:R-:W-:Y:S07]  /*32a0*/  LDSM.16.M88.4 R88, [R222+0x11100] ;  /* 0x01110000de58783b */ /* 0x000fee0000000200 */
[----:B------:R-:W-:Y:S01]  /*32b0*/  HMMA.16816.F32 R52, R4, R94, R32 ;  /* 0x0000005e0434723c */ /* 0x000fe20000001820 */
[----:B------:R-:W1:Y:S07]  /*32c0*/  LDSM.16.M88.4 R4, [R226+0x1c100] ;  /* 0x01c10000e204783b */ /* 0x000e6e0000000200 */
[C---:B------:R-:W-:Y:S08]  /*32d0*/  HMMA.16816.F32 R40, R12.reuse, R106, R20 ;  /* 0x0000006a0c28723c */ /* 0x040ff00000001814 */
[C---:B------:R-:W-:Y:S01]  /*32e0*/  HMMA.16816.F32 R48, R12.reuse, R104, R24 ;  /* 0x000000680c30723c */ /* 0x040fe20000001818 */
[----:B------:R-:W4:Y:S04]  /*32f0*/  LDSM.16.M88.4 R24, [R222+0xf900] ;  /* 0x00f90000de18783b */ /* 0x000f280000000200 */
[----:B------:R-:W-:Y:S03]  /*3300*/  LDSM.16.M88.4 R104, [R221+0x3800] ;  /* 0x00380000dd68783b */ /* 0x000fe60000000200 */
[C---:B------:R-:W-:Y:S08]  /*3310*/  HMMA.16816.F32 R76, R12.reuse, R102, R76 ;  /* 0x000000660c4c723c */ /* 0x040ff0000000184c */
[C---:B---3--:R-:W-:Y:S08]  /*3320*/  HMMA.16816.F32 R32, R12.reuse, R96, R16 ;  /* 0x000000600c20723c */ /* 0x048ff00000001810 */
[C---:B------:R-:W-:Y:S01]  /*3330*/  HMMA.16816.F32 R20, R12.reuse, R98, R8 ;  /* 0x000000620c14723c */ /* 0x040fe20000001808 */
[----:B------:R-:W-:Y:S04]  /*3340*/  LDSM.16.M88.4 R8, [R225+0x1c100] ;  /* 0x01c10000e108783b */ /* 0x000fe80000000200 */
[----:B------:R-:W-:Y:S03]  /*3350*/  LDSM.16.M88.4 R96, [R222+0x11900] ;  /* 0x01190000de60783b */ /* 0x000fe60000000200 */
[C---:B------:R-:W-:Y:S08]  /*3360*/  HMMA.16816.F32 R72, R12.reuse, R108, R72 ;  /* 0x0000006c0c48723c */ /* 0x040ff00000001848 */
[C---:B------:R-:W-:Y:S01]  /*3370*/  HMMA.16816.F32 R84, R12.reuse, R110, R84 ;  /* 0x0000006e0c54723c */ /* 0x040fe20000001854 */
[----:B------:R-:W3:Y:S07]  /*3380*/  LDSM.16.M88.4 R108, [R221+0x3000] ;  /* 0x00300000dd6c783b */ /* 0x000eee0000000200 */
[C---:B------:R-:W-:Y:S01]  /*3390*/  HMMA.16816.F32 R16, R12.reuse, R100, R80 ;  /* 0x000000640c10723c */ /* 0x040fe20000001850 */
[----:B------:R-:W5:Y:S07]  /*33a0*/  LDSM.16.M88.4 R80, [R222+0x10900] ;  /* 0x01090000de50783b */ /* 0x000f6e0000000200 */
[C---:B--2---:R-:W-:Y:S08]  /*33b0*/  HMMA.16816.F32 R68, R12.reuse, R44, R68 ;  /* 0x0000002c0c44723c */ /* 0x044ff00000001844 */
[C---:B------:R-:W-:Y:S08]  /*33c0*/  HMMA.16816.F32 R60, R12.reuse, R46, R60 ;  /* 0x0000002e0c3c723c */ /* 0x040ff0000000183c */
[C---:B------:R-:W-:Y:S08]  /*33d0*/  HMMA.16816.F32 R56, R12.reuse, R36, R56 ;  /* 0x000000240c38723c */ /* 0x040ff00000001838 */
[----:B------:R-:W-:Y:S08]  /*33e0*/  HMMA.16816.F32 R52, R12, R38, R52 ;  /* 0x000000260c34723c */ /* 0x000ff00000001834 */
[C---:B-1----:R-:W-:Y:S01]  /*33f0*/  HMMA.16816.F32 R12, R4.reuse, R30, R40 ;  /* 0x0000001e040c723c */ /* 0x042fe20000001828 */
[----:B------:R-:W1:Y:S07]  /*3400*/  LDSM.16.M88.4 R40, [R221+0x4000] ;  /* 0x00400000dd28783b */ /* 0x000e6e0000000200 */
[C---:B------:R-:W-:Y:S08]  /*3410*/  HMMA.16816.F32 R48, R4.reuse, R28, R48 ;  /* 0x0000001c0430723c */ /* 0x040ff00000001830 */
[C---:B------:R-:W-:Y:S08]  /*3420*/  HMMA.16816.F32 R28, R4.reuse, R66, R76 ;  /* 0x00000042041c723c */ /* 0x040ff0000000184c */
[C---:B----4-:R-:W-:Y:S08]  /*3430*/  HMMA.16816.F32 R44, R4.reuse, R24, R32 ;  /* 0x00000018042c723c */ /* 0x050ff00000001820 */
[C---:B------:R-:W-:Y:S08]  /*3440*/  HMMA.16816.F32 R36, R4.reuse, R26, R20 ;  /* 0x0000001a0424723c */ /* 0x040ff00000001814 */
[----:B------:R-:W-:Y:S01]  /*3450*/  HMMA.16816.F32 R32, R4, R64, R16 ;  /* 0x000000400420723c */ /* 0x000fe20000001810 */
[----:B------:R-:W2:Y:S07]  /*3460*/  LDSM.16.M88.4 R16, [R221+0x4800] ;  /* 0x00480000dd10783b */ /* 0x000eae0000000200 */
[----:B---3--:R-:W-:Y:S08]  /*3470*/  HMMA.16816.F32 R92, R8, R108, R48 ;  /* 0x0000006c085c723c */ /* 0x008ff00000001830 */
[C---:B-----5:R-:W-:Y:S01]  /*3480*/  HMMA.16816.F32 R24, R4.reuse, R80, R72 ;  /* 0x000000500418723c */ /* 0x060fe20000001848 */
[----:B------:R-:W-:Y:S07]  /*3490*/  LDSM.16.M88.4 R72, [R216+0x12100] ;  /* 0x01210000d848783b */ /* 0x000fee0000000200 */
[C---:B------:R-:W-:Y:S08]  /*34a0*/  HMMA.16816.F32 R20, R4.reuse, R82, R84 ;  /* 0x000000520414723c */ /* 0x040ff00000001854 */
[----:B------:R-:W-:Y:S01]  /*34b0*/  HMMA.16816.F32 R100, R4, R96, R56 ;  /* 0x000000600464723c */ /* 0x000fe20000001838 */
[----:B------:R-:W-:Y:S07]  /*34c0*/  LDSM.16.M88.4 R56, [R221+0x5800] ;  /* 0x00580000dd38783b */ /* 0x000fee0000000200 */
[----:B------:R-:W-:Y:S01]  /*34d0*/  HMMA.16816.F32 R108, R8, R110, R12 ;  /* 0x0000006e086c723c */ /* 0x000fe2000000180c */
[----:B------:R-:W3:Y:S07]  /*34e0*/  LDSM.16.M88.4 R12, [R221+0x5000] ;  /* 0x00500000dd0c783b */ /* 0x000eee0000000200 */
[C---:B------:R-:W-:Y:S08]  /*34f0*/  HMMA.16816.F32 R84, R4.reuse, R88, R68 ;  /* 0x000000580454723c */ /* 0x040ff00000001844 */
[C---:B------:R-:W-:Y:S08]  /*3500*/  HMMA.16816.F32 R80, R4.reuse, R90, R60 ;  /* 0x0000005a0450723c */ /* 0x040ff0000000183c */
[----:B------:R-:W-:Y:S01]  /*3510*/  HMMA.16816.F32 R96, R4, R98, R52 ;  /* 0x000000620460723c */ /* 0x000fe20000001834 */
[----:B------:R-:W4:Y:S04]  /*3520*/  LDSM.16.M88.4 R4, [R223+0x20100] ;  /* 0x02010000df04783b */ /* 0x000f280000000200 */
[----:B------:R-:W-:Y:S03]  /*3530*/  LDSM.16.M88.4 R52, [R216+0x13100] ;  /* 0x01310000d834783b */ /* 0x000fe60000000200 */
[C---:B-1----:R-:W-:Y:S01]  /*3540*/  HMMA.16816.F32 R68, R8.reuse, R42, R28 ;  /* 0x0000002a0844723c */ /* 0x042fe2000000181c */
[----:B------:R-:W1:Y:S07]  /*3550*/  LDSM.16.M88.4 R28, [R216+0x12900] ;  /* 0x01290000d81c783b */ /* 0x000e6e0000000200 */
[C---:B------:R-:W-:Y:S01]  /*3560*/  HMMA.16816.F32 R88, R8.reuse, R104, R44 ;  /* 0x000000680858723c */ /* 0x040fe2000000182c */
[----:B------:R-:W-:Y:S07]  /*3570*/  LDSM.16.M88.4 R44, [R216+0x14100] ;  /* 0x01410000d82c783b */ /* 0x000fee0000000200 */
[C---:B------:R-:W-:Y:S08]  /*3580*/  HMMA.16816.F32 R76, R8.reuse, R106, R36 ;  /* 0x0000006a084c723c */ /* 0x040ff00000001824 */
[C---:B--2---:R-:W-:Y:S01]  /*3590*/  HMMA.16816.F32 R60, R8.reuse, R16, R24 ;  /* 0x00000010083c723c */ /* 0x044fe20000001818 */
[----:B------:R-:W2:Y:S07]  /*35a0*/  LDSM.16.M88.4 R24, [R216+0x13900] ;  /* 0x01390000d818783b */ /* 0x000eae0000000200 */
[C---:B------:R-:W-:Y:S08]  /*35b0*/  HMMA.16816.F32 R64, R8.reuse, R40, R32 ;  /* 0x000000280840723c */ /* 0x040ff00000001820 */
[C---:B------:R-:W-:Y:S01]  /*35c0*/  HMMA.16816.F32 R40, R8.reuse, R18, R20 ;  /* 0x000000120828723c */ /* 0x040fe20000001814 */
[----:B------:R-:W5:Y:S07]  /*35d0*/  LDSM.16.M88.4 R20, [R216+0x14900] ;  /* 0x01490000d814783b */ /* 0x000f6e0000000200 */
[C---:B---3--:R-:W-:Y:S08]  /*35e0*/  HMMA.16816.F32 R48, R8.reuse, R12, R84 ;  /* 0x0000000c0830723c */ /* 0x048ff00000001854 */
[C---:B------:R-:W-:Y:S01]  /*35f0*/  HMMA.16816.F32 R36, R8.reuse, R14, R80 ;  /* 0x0000000e0824723c */ /* 0x040fe20000001850 */
[----:B------:R-:W-:Y:S04]  /*3600*/  LDSM.16.M88.4 R12, [R224+0x20100] ;  /* 0x02010000e00c783b */ /* 0x000fe80000000200 */
[----:B------:R-:W-:Y:S03]  /*3610*/  LDSM.16.M88.4 R80, [R227+0x8000] ;  /* 0x00800000e350783b */ /* 0x000fe60000000200 */
[C---:B------:R-:W-:Y:S08]  /*3620*/  HMMA.16816.F32 R32, R8.reuse, R56, R100 ;  /* 0x000000380820723c */ /* 0x040ff00000001864 */
[----:B------:R-:W-:Y:S08]  /*3630*/  HMMA.16816.F32 R16, R8, R58, R96 ;  /* 0x0000003a0810723c */ /* 0x000ff00000001860 */
[C---:B----4-:R-:W-:Y:S08]  /*3640*/  HMMA.16816.F32 R8, R4.reuse, R72, R92 ;  /* 0x000000480408723c */ /* 0x050ff0000000185c */
[C---:B-1----:R-:W-:Y:S08]  /*3650*/  HMMA.16816.F32 R100, R4.reuse, R28, R88 ;  /* 0x0000001c0464723c */ /* 0x042ff00000001858 */
[C---:B------:R-:W-:Y:S01]  /*3660*/  HMMA.16816.F32 R92, R4.reuse, R30, R76 ;  /* 0x0000001e045c723c */ /* 0x040fe2000000184c */
[----:B------:R-:W1:Y:S04]  /*3670*/  LDSM.16.M88.4 R28, [R227+0x6000] ;  /* 0x00600000e31c783b */ /* 0x000e680000000200 */
[----:B------:R-:W-:Y:S03]  /*3680*/  LDSM.16.M88.4 R76, [R227+0x7000] ;  /* 0x00700000e34c783b */ /* 0x000fe60000000200 */
[C---:B------:R-:W-:Y:S01]  /*3690*/  HMMA.16816.F32 R56, R4.reuse, R74, R108 ;  /* 0x0000004a0438723c */ /* 0x040fe2000000186c */
[----:B------:R-:W3:Y:S07]  /*36a0*/  LDSM.16.M88.4 R72, [R227+0x7800] ;  /* 0x00780000e348783b */ /* 0x000eee0000000200 */
[C---:B--2---:R-:W-:Y:S01]  /*36b0*/  HMMA.16816.F32 R108, R4.reuse, R24, R60 ;  /* 0x00000018046c723c */ /* 0x044fe2000000183c */
[----:B------:R-:W-:Y:S07]  /*36c0*/  LDSM.16.M88.4 R60, [R222+0x12100] ;  /* 0x01210000de3c783b */ /* 0x000fee0000000200 */
[C---:B------:R-:W-:Y:S01]  /*36d0*/  HMMA.16816.F32 R104, R4.reuse, R26, R40 ;  /* 0x0000001a0468723c */ /* 0x040fe20000001828 */
[----:B------:R-:W2:Y:S04]  /*36e0*/  LDSM.16.M88.4 R24, [R227+0x6800] ;  /* 0x00680000e318783b */ /* 0x000ea80000000200 */
        /* <DEDUP_REMOVED lines=8> */
[C---:B-----5:R-:W-:Y:S08]  /*3770*/  HMMA.16816.F32 R84, R4.reuse, R20, R32 ;  /* 0x000000140454723c */ /* 0x060ff00000001820 */
[----:B------:R-:W-:Y:S08]  /*3780*/  HMMA.16816.F32 R64, R4, R22, R16 ;  /* 0x000000160440723c */ /* 0x000ff00000001810 */
[C---:B-1----:R-:W-:Y:S01]  /*3790*/  HMMA.16816.F32 R4, R12.reuse, R28, R8 ;  /* 0x0000001c0c04723c */ /* 0x042fe20000001808 */
[----:B------:R-:W1:Y:S07]  /*37a0*/  LDSM.16.M88.4 R8, [R226+0x20100] ;  /* 0x02010000e208783b */ /* 0x000e6e0000000200 */
[C---:B------:R-:W-:Y:S08]  /*37b0*/  HMMA.16816.F32 R56, R12.reuse, R30, R56 ;  /* 0x0000001e0c38723c */ /* 0x040ff00000001838 */
[C---:B---3--:R-:W-:Y:S01]  /*37c0*/  HMMA.16816.F32 R20, R12.reuse, R74, R104 ;  /* 0x0000004a0c14723c */ /* 0x048fe20000001868 */
[----:B------:R-:W-:Y:S07]  /*37d0*/  LDSM.16.M88.4 R104, [R216+0x15900] ;  /* 0x01590000d868783b */ /* 0x000fee0000000200 */
[C---:B--2---:R-:W-:Y:S01]  /*37e0*/  HMMA.16816.F32 R52, R12.reuse, R24, R100 ;  /* 0x000000180c34723c */ /* 0x044fe20000001864 */
[----:B------:R-:W-:Y:S07]  /*37f0*/  LDSM.16.M88.4 R100, [R222+0x14900] ;  /* 0x01490000de64783b */ /* 0x000fee0000000200 */
[C---:B------:R-:W-:Y:S08]  /*3800*/  HMMA.16816.F32 R36, R12.reuse, R26, R92 ;  /* 0x0000001a0c24723c */ /* 0x040ff0000000185c */
[C---:B------:R-:W-:Y:S08]  /*3810*/  HMMA.16816.F32 R16, R12.reuse, R80, R96 ;  /* 0x000000500c10723c */ /* 0x040ff00000001860 */
[----:B------:R-:W-:Y:S08]  /*3820*/  HMMA.16816.F32 R88, R12, R82, R88 ;  /* 0x000000520c58723c */ /* 0x000ff00000001858 */
[C---:B-1----:R-:W-:Y:S01]  /*3830*/  HMMA.16816.F32 R80, R8.reuse, R60, R4 ;  /* 0x0000003c0850723c */ /* 0x042fe20000001804 */
[----:B------:R-:W-:Y:S07]  /*3840*/  LDSM.16.M88.4 R4, [R225+0x20100] ;  /* 0x02010000e104783b */ /* 0x000fee0000000200 */
[----:B------:R-:W-:Y:S08]  /*3850*/  HMMA.16816.F32 R56, R8, R62, R56 ;  /* 0x0000003e0838723c */ /* 0x000ff00000001838 */
[----:B------:R-:W-:Y:S01]  /*3860*/  HMMA.16816.F32 R32, R12, R76, R116 ;  /* 0x0000004c0c20723c */ /* 0x000fe20000001874 */
[----:B------:R-:W1:Y:S07]  /*3870*/  LDSM.16.M88.4 R116, [R222+0x14100] ;  /* 0x01410000de74783b */ /* 0x000e6e0000000200 */
[----:B------:R-:W-:Y:S01]  /*3880*/  HMMA.16816.F32 R60, R8, R42, R20 ;  /* 0x0000002a083c723c */ /* 0x000fe20000001814 */
[----:B------:R-:W2:Y:S07]  /*3890*/  LDSM.16.M88.4 R20, [R221+0x6800] ;  /* 0x00680000dd14783b */ /* 0x000eae0000000200 */
[C---:B------:R-:W-:Y:S01]  /*38a0*/  HMMA.16816.F32 R24, R12.reuse, R72, R108 ;  /* 0x000000480c18723c */ /* 0x040fe2000000186c */
[----:B------:R-:W-:Y:S07]  /*38b0*/  LDSM.16.M88.4 R108, [R216+0x15100] ;  /* 0x01510000d86c783b */ /* 0x000fee0000000200 */
[C---:B------:R-:W-:Y:S01]  /*38c0*/  HMMA.16816.F32 R28, R12.reuse, R78, R112 ;  /* 0x0000004e0c1c723c */ /* 0x040fe20000001870 */
[----:B------:R-:W-:Y:S07]  /*38d0*/  LDSM.16.M88.4 R112, [R216+0x16100] ;  /* 0x01610000d870783b */ /* 0x000fee0000000200 */
[----:B------:R-:W-:Y:S01]  /*38e0*/  HMMA.16816.F32 R96, R12, R68, R84 ;  /* 0x000000440c60723c */ /* 0x000fe20000001854 */
[----:B------:R-:W-:Y:S07]  /*38f0*/  LDSM.16.M88.4 R84, [R221+0x6000] ;  /* 0x00600000dd54783b */ /* 0x000fee0000000200 */
[----:B------:R-:W-:Y:S08]  /*3900*/  HMMA.16816.F32 R52, R8, R48, R52 ;  /* 0x000000300834723c */ /* 0x000ff00000001834 */
[----:B------:R-:W-:Y:S01]  /*3910*/  HMMA.16816.F32 R92, R12, R70, R64 ;  /* 0x000000460c5c723c */ /* 0x000fe20000001840 */
[----:B------:R-:W-:Y:S07]  /*3920*/  LDSM.16.M88.4 R12, [R223+0x24100] ;  /* 0x02410000df0c783b */ /* 0x000fee0000000200 */
[C---:B------:R-:W-:Y:S01]  /*3930*/  HMMA.16816.F32 R76, R8.reuse, R50, R36 ;  /* 0x00000032084c723c */ /* 0x040fe20000001824 */
[----:B------:R-:W3:Y:S04]  /*3940*/  LDSM.16.M88.4 R48, [R221+0x7000] ;  /* 0x00700000dd30783b */ /* 0x000ee80000000200 */
[----:B------:R-:W4:Y:S03]  /*3950*/  LDSM.16.M88.4 R36, [R221+0x8800] ;  /* 0x00880000dd24783b */ /* 0x000f260000000200 */
[C---:B------:R-:W-:Y:S08]  /*3960*/  HMMA.16816.F32 R72, R8.reuse, R44, R32 ;  /* 0x0000002c0848723c */ /* 0x040ff00000001820 */
[C---:B------:R-:W-:Y:S01]  /*3970*/  HMMA.16816.F32 R64, R8.reuse, R40, R24 ;  /* 0x000000280840723c */ /* 0x040fe20000001818 */
[----:B------:R-:W-:Y:S07]  /*3980*/  LDSM.16.M88.4 R40, [R221+0x8000] ;  /* 0x00800000dd28783b */ /* 0x000fee0000000200 */
[C---:B------:R-:W-:Y:S01]  /*3990*/  HMMA.16816.F32 R68, R8.reuse, R46, R28 ;  /* 0x0000002e0844723c */ /* 0x040fe2000000181c */
[----:B------:R-:W5:Y:S07]  /*39a0*/  LDSM.16.M88.4 R44, [R221+0x7800] ;  /* 0x00780000dd2c783b */ /* 0x000f6e0000000200 */
[C---:B-1----:R-:W-:Y:S08]  /*39b0*/  HMMA.16816.F32 R32, R8.reuse, R116, R16 ;  /* 0x000000740820723c */ /* 0x042ff00000001810 */
[----:B------:R-:W-:Y:S08]  /*39c0*/  HMMA.16816.F32 R24, R8, R100, R96 ;  /* 0x000000640818723c */ /* 0x000ff00000001860 */
[----:B--2---:R-:W-:Y:S08]  /*39d0*/  HMMA.16816.F32 R52, R4, R20, R52 ;  /* 0x000000140434723c */ /* 0x004ff00000001834 */
[----:B------:R-:W-:Y:S08]  /*39e0*/  HMMA.16816.F32 R16, R8, R102, R92 ;  /* 0x000000660810723c */ /* 0x000ff0000000185c */
[----:B------:R-:W-:Y:S08]  /*39f0*/  HMMA.16816.F32 R20, R4, R22, R76 ;  /* 0x000000160414723c */ /* 0x000ff0000000184c */
[----:B------:R-:W-:Y:S08]  /*3a00*/  HMMA.16816.F32 R28, R8, R118, R88 ;  /* 0x00000076081c723c */ /* 0x000ff00000001858 */
[C---:B---3--:R-:W-:Y:S08]  /*3a10*/  HMMA.16816.F32 R96, R4.reuse, R48, R72 ;  /* 0x000000300460723c */ /* 0x048ff00000001848 */
[C---:B------:R-:W-:Y:S08]  /*3a20*/  HMMA.16816.F32 R8, R4.reuse, R84, R80 ;  /* 0x000000540408723c */ /* 0x040ff00000001850 */
[C---:B------:R-:W-:Y:S08]  /*3a30*/  HMMA.16816.F32 R56, R4.reuse, R86, R56 ;  /* 0x000000560438723c */ /* 0x040ff00000001838 */
[C---:B------:R-:W-:Y:S08]  /*3a40*/  HMMA.16816.F32 R100, R4.reuse, R50, R68 ;  /* 0x000000320464723c */ /* 0x040ff00000001844 */
[----:B----4-:R-:W-:Y:S01]  /*3a50*/  HMMA.16816.F32 R92, R4, R36, R24 ;  /* 0x00000024045c723c */ /* 0x010fe20000001818 */
[----:B------:R-:W1:Y:S07]  /*3a60*/  LDSM.16.M88.4 R24, [R216+0x16900] ;  /* 0x01690000d818783b */ /* 0x000e6e0000000200 */
[----:B------:R-:W-:Y:S08]  /*3a70*/  HMMA.16816.F32 R72, R12, R104, R52 ;  /* 0x000000680c48723c */ /* 0x000ff00000001834 */
[----:B------:R-:W-:Y:S01]  /*3a80*/  HMMA.16816.F32 R84, R4, R38, R16 ;  /* 0x000000260454723c */ /* 0x000fe20000001810 */
[----:B------:R-:W2:Y:S04]  /*3a90*/  LDSM.16.M88.4 R16, [R216+0x17100] ;  /* 0x01710000d810783b */ /* 0x000ea80000000200 */
[----:B------:R-:W-:Y:S03]  /*3aa0*/  LDSM.16.M88.4 R36, [R227+0x9000] ;  /* 0x00900000e324783b */ /* 0x000fe60000000200 */
[----:B------:R-:W-:Y:S01]  /*3ab0*/  HMMA.16816.F32 R52, R12, R106, R20 ;  /* 0x0000006a0c34723c */ /* 0x000fe20000001814 */
[----:B------:R-:W3:Y:S07]  /*3ac0*/  LDSM.16.M88.4 R20, [R216+0x17900] ;  /* 0x01790000d814783b */ /* 0x000eee0000000200 */
[C---:B-----5:R-:W-:Y:S01]  /*3ad0*/  HMMA.16816.F32 R68, R4.reuse, R44, R64 ;  /* 0x0000002c0444723c */ /* 0x060fe20000001840 */
        /* <DEDUP_REMOVED lines=11> */
[----:B------:R-:W3:Y:S07]  /*3b90*/  LDSM.16.M88.4 R8, [R226+0x24100] ;  /* 0x02410000e208783b */ /* 0x000eee0000000200 */
[C---:B-1----:R-:W-:Y:S08]  /*3ba0*/  HMMA.16816.F32 R68, R12.reuse, R24, R68 ;  /* 0x000000180c44723c */ /* 0x042ff00000001844 */
[C---:B------:R-:W-:Y:S08]  /*3bb0*/  HMMA.16816.F32 R40, R12.reuse, R26, R88 ;  /* 0x0000001a0c28723c */ /* 0x040ff00000001858 */
[C---:B------:R-:W-:Y:S01]  /*3bc0*/  HMMA.16816.F32 R48, R12.reuse, R112, R96 ;  /* 0x000000700c30723c */ /* 0x040fe20000001860 */
[----:B------:R-:W-:Y:S07]  /*3bd0*/  LDSM.16.M88.4 R96, [R222+0x16100] ;  /* 0x01610000de60783b */ /* 0x000fee0000000200 */
[C---:B--2---:R-:W-:Y:S08]  /*3be0*/  HMMA.16816.F32 R32, R12.reuse, R16, R32 ;  /* 0x000000100c20723c */ /* 0x044ff00000001820 */
[C---:B------:R-:W-:Y:S08]  /*3bf0*/  HMMA.16816.F32 R28, R12.reuse, R18, R28 ;  /* 0x000000120c1c723c */ /* 0x040ff0000000181c */
[C---:B---3--:R-:W-:Y:S08]  /*3c00*/  HMMA.16816.F32 R24, R12.reuse, R20, R92 ;  /* 0x000000140c18723c */ /* 0x048ff0000000185c */
[----:B------:R-:W-:Y:S01]  /*3c10*/  HMMA.16816.F32 R12, R12, R22, R84 ;  /* 0x000000160c0c723c */ /* 0x000fe20000001854 */
[----:B------:R-:W1:Y:S07]  /*3c20*/  LDSM.16.M88.4 R20, [R222+0x15900] ;  /* 0x01590000de14783b */ /* 0x000e6e0000000200 */
[C---:B----4-:R-:W-:Y:S01]  /*3c30*/  HMMA.16816.F32 R16, R4.reuse, R36, R80 ;  /* 0x000000240410723c */ /* 0x050fe20000001850 */
[----:B------:R-:W-:Y:S07]  /*3c40*/  LDSM.16.M88.4 R80, [R221+0x9000] ;  /* 0x00900000dd50783b */ /* 0x000fee0000000200 */
[C---:B------:R-:W-:Y:S01]  /*3c50*/  HMMA.16816.F32 R120, R4.reuse, R64, R72 ;  /* 0x000000400478723c */ /* 0x040fe20000001848 */
[----:B------:R-:W-:Y:S07]  /*3c60*/  LDSM.16.M88.4 R72, [R221+0x9800] ;  /* 0x00980000dd48783b */ /* 0x000fee0000000200 */
[C---:B------:R-:W-:Y:S08]  /*3c70*/  HMMA.16816.F32 R116, R4.reuse, R38, R76 ;  /* 0x000000260474723c */ /* 0x040ff0000000184c */
[C---:B------:R-:W-:Y:S01]  /*3c80*/  HMMA.16816.F32 R112, R4.reuse, R66, R52 ;  /* 0x000000420470723c */ /* 0x040fe20000001834 */
[----:B------:R-:W-:Y:S07]  /*3c90*/  LDSM.16.M88.4 R64, [R221+0xa800] ;  /* 0x00a80000dd40783b */ /* 0x000fee0000000200 */
[C---:B-----5:R-:W-:Y:S01]  /*3ca0*/  HMMA.16816.F32 R104, R4.reuse, R100, R68 ;  /* 0x000000640468723c */ /* 0x060fe20000001844 */
[----:B------:R-:W-:Y:S07]  /*3cb0*/  LDSM.16.M88.4 R68, [R221+0xa000] ;  /* 0x00a00000dd44783b */ /* 0x000fee0000000200 */
[C---:B------:R-:W-:Y:S08]  /*3cc0*/  HMMA.16816.F32 R36, R4.reuse, R60, R48 ;  /* 0x0000003c0424723c */ /* 0x040ff00000001830 */
        /* <DEDUP_REMOVED lines=9> */
[----:B------:R-:W-:-:S06]  /*3d60*/  DEPBAR.LE SB0, 0x0 ;  /* 0x000080000000791a */ /* 0x000fcc0000000000 */
        /* <DEDUP_REMOVED lines=40> */
[----:B------:R-:W-:Y:S01]  /*3ff0*/  SEL R36, RZ, 0x10, P2 ;  /* 0x00000010ff247807 */ /* 0x000fe20001000000 */
[C---:B------:R-:W-:Y:S01]  /*4000*/  IMAD.SHL.U32 R16, R157.reuse, 0x2, RZ ;  /* 0x000000029d107824 */ /* 0x040fe200078e00ff */
[----:B------:R-:W-:Y:S01]  /*4010*/  SEL R35, RZ, 0x10, P5 ;  /* 0x00000010ff237807 */ /* 0x000fe20002800000 */
[----:B------:R-:W-:Y:S01]  /*4020*/  IMAD R9, R0, c[0x0][0x2b8], R4 ;  /* 0x0000ae0000097a24 */ /* 0x000fe200078e0204 */
[----:B------:R-:W-:Y:S01]  /*4030*/  SHF.L.U64.HI R14, R157, 0x1, R158 ;  /* 0x000000019d0e7819 */ /* 0x000fe2000001029e */
[----:B------:R-:W-:Y:S01]  /*4040*/  IMAD.SHL.U32 R12, R155, 0x2, RZ ;  /* 0x000000029b0c7824 */ /* 0x000fe200078e00ff */
[----:B------:R-:W-:Y:S01]  /*4050*/  SEL R34, RZ, 0x10, P4 ;  /* 0x00000010ff227807 */ /* 0x000fe20002000000 */
[----:B------:R-:W-:Y:S01]  /*4060*/  IMAD.WIDE.U32 R4, R9, c[0x0][0x1e0], RZ ;  /* 0x0000780009047a25 */ /* 0x000fe200078e00ff */
[----:B------:R-:W-:Y:S01]  /*4070*/  SHF.R.S32.HI R0, RZ, 0x1f, R9 ;  /* 0x0000001fff007819 */ /* 0x000fe20000011409 */
[----:B------:R1:W-:Y:S01]  /*4080*/  STL [R1+0x2c], R9 ;  /* 0x00002c0901007387 */ /* 0x0003e20000100800 */
[----:B------:R-:W-:Y:S01]  /*4090*/  SHF.L.U64.HI R13, R155, 0x1, R156 ;  /* 0x000000019b0d7819 */ /* 0x000fe2000001029c */
[C---:B------:R-:W-:Y:S01]  /*40a0*/  IMAD.SHL.U32 R10, R153.reuse, 0x2, RZ ;  /* 0x00000002990a7824 */ /* 0x040fe200078e00ff */
[----:B------:R-:W-:Y:S01]  /*40b0*/  SHF.L.U64.HI R11, R153, 0x1, R154 ;  /* 0x00000001990b7819 */ /* 0x000fe2000001029a */
[----:B------:R-:W-:Y:S01]  /*40c0*/  IMAD R0, R0, c[0x0][0x1e0], RZ ;  /* 0x0000780000007a24 */ /* 0x000fe200078e02ff */
[----:B------:R-:W-:-:S03]  /*40d0*/  SHF.L.U64.HI R15, R151, 0x1, R152 ;  /* 0x00000001970f7819 */ /* 0x000fc60000010298 */
[----:B------:R-:W-:-:S04]  /*40e0*/  IMAD R0, R9, c[0x0][0x1e4], R0 ;  /* 0x0000790009007a24 */ /* 0x000fc800078e0200 */
[----:B------:R-:W-:Y:S02]  /*40f0*/  IMAD.IADD R5, R5, 0x1, R0 ;  /* 0x0000000105057824 */ /* 0x000fe400078e0200 */
[----:B-1----:R-:W-:Y:S01]  /*4100*/  IMAD.SHL.U32 R9, R151, 0x2, RZ ;  /* 0x0000000297097824 */ /* 0x002fe200078e00ff */
[----:B--2---:R-:W-:Y:S01]  /*4110*/  SHF.R.S32.HI R0, RZ, 0x1f, R8 ;  /* 0x0000001fff007819 */ /* 0x004fe20000011408 */
[----:B------:R-:W-:Y:S01]  /*4120*/  IMAD.WIDE.U32 R4, R8, c[0x0][0x1f0], R4 ;  /* 0x00007c0008047a25 */ /* 0x000fe200078e0004 */
[----:B------:R1:W-:Y:S03]  /*4130*/  STL [R1+0x28], R8 ;  /* 0x0000280801007387 */ /* 0x0003e60000100800 */
[----:B------:R-:W-:-:S04]  /*4140*/  IMAD R0, R0, c[0x0][0x1f0], RZ ;  /* 0x00007c0000007a24 */ /* 0x000fc800078e02ff */
[----:B------:R-:W-:Y:S01]  /*4150*/  IMAD R6, R8, c[0x0][0x1f4], R0 ;  /* 0x00007d0008067a24 */ /* 0x000fe200078e0200 */
[----:B------:R-:W-:-:S04]  /*4160*/  IADD3 R0, P0, R4, UR22, RZ ;  /* 0x0000001604007c10 */ /* 0x000fc8000ff1e0ff */
[----:B------:R-:W-:Y:S02]  /*4170*/  IADD3.X R4, R5, UR19, R6, P0, !PT ;  /* 0x0000001305047c10 */ /* 0x000fe400087fe406 */
[----:B------:R-:W-:Y:S02]  /*4180*/  LEA R7, P0, R0, c[0x0][0x1c8], 0x1 ;  /* 0x0000720000077a11 */ /* 0x000fe400078008ff */
[----:B------:R-:W-:-:S04]  /*4190*/  IADD3 R5, -R36, 0x10, RZ ;  /* 0x0000001024057810 */ /* 0x000fc80007ffe1ff */
[----:B------:R-:W-:Y:S02]  /*41a0*/  LOP3.LUT R5, R5, 0xf, RZ, 0xc0, !PT ;  /* 0x0000000f05057812 */ /* 0x000fe400078ec0ff */
[----:B-1----:R-:W-:Y:S02]  /*41b0*/  LEA.HI.X R8, R0, c[0x0][0x1cc], R4, 0x1, P0 ;  /* 0x0000730000087a11 */ /* 0x002fe400000f0c04 */
[----:B------:R-:W1:Y:S04]  /*41c0*/  SHFL.IDX PT, R0, R7, 0x2, 0x181f ;  /* 0x00581f0007007f89 */ /* 0x000e6800000e0000 */
[----:B------:R-:W2:Y:S04]  /*41d0*/  SHFL.IDX PT, R4, R8, 0x2, 0x181f ;  /* 0x00581f0008047f89 */ /* 0x000ea800000e0000 */
[----:B------:R-:W-:Y:S01]  /*41e0*/  SHFL.IDX PT, R6, R8, RZ, 0x181f ;  /* 0x00181fff08067589 */ /* 0x000fe200000e0000 */
[----:B-1----:R-:W-:-:S02]  /*41f0*/  IADD3 R32, P1, P0, R5, R0, R16 ;  /* 0x0000000005207210 */ /* 0x002fc4000783e010 */
[----:B------:R-:W-:Y:S02]  /*4200*/  IADD3 R5, -R35, 0x10, RZ ;  /* 0x0000001023057810 */ /* 0x000fe40007ffe1ff */
[----:B--2---:R-:W-:Y:S02]  /*4210*/  IADD3.X R33, RZ, R4, R14, P1, P0 ;  /* 0x00000004ff217210 */ /* 0x004fe40000fe040e */
[----:B------:R-:W-:-:S04]  /*4220*/  LOP3.LUT R5, R5, 0xf, RZ, 0xc0, !PT ;  /* 0x0000000f05057812 */ /* 0x000fc800078ec0ff */
        /* <DEDUP_REMOVED lines=11> */
[----:B------:R-:W2:Y:S04]  /*42e0*/  SHFL.IDX PT, R0, R7, 0x1, 0x181f ;  /* 0x00381f0007007f89 */ /* 0x000ea800000e0000 */
[----:B------:R-:W3:Y:S01]  /*42f0*/  SHFL.IDX PT, R4, R8, 0x1, 0x181f ;  /* 0x00381f0008047f89 */ /* 0x000ee200000e0000 */
        /* <DEDUP_REMOVED lines=13> */
[----:B---3--:R-:W-:Y:S01]  /*43d0*/  IMAD.X R17, R4, 0x1, R14, P0 ;  /* 0x0000000104117824 */ /* 0x008fe200000e060e */
        /* <DEDUP_REMOVED lines=18> */
.L_x_1576:
[----:B------:R-:W-:Y:S01]  /*4500*/  LOP3.LUT R0, R147, 0xffffffe0, RZ, 0xc0, !PT ;  /* 0xffffffe093007812 */ /* 0x000fe200078ec0ff */
[----:B------:R-:W-:Y:S01]  /*4510*/  STL [R1+0x84], R223 ;  /* 0x000084df01007387 */ /* 0x000fe20000100800 */
[----:B------:R-:W-:Y:S02]  /*4520*/  LEA.HI R4, R148, R149, RZ, 0x2 ;  /* 0x0000009594047211 */ /* 0x000fe400078f10ff */
[----:B-1----:R-:W-:Y:S01]  /*4530*/  SHF.R.S32.HI R6, RZ, 0x1f, R146 ;  /* 0x0000001fff067819 */ /* 0x002fe20000011492 */
[C---:B------:R-:W-:Y:S01]  /*4540*/  IMAD.IADD R0, R149.reuse, 0x1, -R0 ;  /* 0x0000000195007824 */ /* 0x040fe200078e0a00 */
[----:B------:R-:W-:Y:S01]  /*4550*/  LOP3.LUT R4, R4, 0xfffffffc, RZ, 0xc0, !PT ;  /* 0xfffffffc04047812 */ /* 0x000fe200078ec0ff */
[----:B------:R-:W-:Y:S01]  /*4560*/  STL [R1+0x80], R222 ;  /* 0x000080de01007387 */ /* 0x000fe20000100800 */
[----:B------:R-:W-:Y:S02]  /*4570*/  LEA.HI R6, R6, R146, RZ, 0x3 ;  /* 0x0000009206067211 */ /* 0x000fe400078f18ff */
[----:B------:R-:W-:Y:S01]  /*4580*/  SHF.R.S32.HI R5, RZ, 0x1f, R0 ;  /* 0x0000001fff057819 */ /* 0x000fe20000011400 */
[----:B------:R-:W-:Y:S01]  /*4590*/  IMAD.IADD R4, R149, 0x1, -R4 ;  /* 0x0000000195047824 */ /* 0x000fe200078e0a04 */
[----:B------:R-:W-:Y:S01]  /*45a0*/  LOP3.LUT R6, R6, 0xffffff8, RZ, 0xc0, !PT ;  /* 0x0ffffff806067812 */ /* 0x000fe200078ec0ff */
[----:B------:R-:W-:Y:S01]  /*45b0*/  STL [R1+0x7c], R221 ;  /* 0x00007cdd01007387 */ /* 0x000fe20000100800 */
[----:B------:R-:W-:-:S02]  /*45c0*/  LEA.HI R5, R5, R0, RZ, 0x2 ;  /* 0x0000000005057211 */ /* 0x000fc400078f10ff */
[----:B------:R-:W-:Y:S01]  /*45d0*/  LEA.HI R7, R4, R4, RZ, 0x1 ;  /* 0x0000000404077211 */ /* 0x000fe200078f08ff */
[----:B------:R-:W-:Y:S01]  /*45e0*/  STL [R1+0x78], R216 ;  /* 0x000078d801007387 */ /* 0x000fe20000100800 */
[----:B------:R-:W-:Y:S02]  /*45f0*/  IADD3 R8, -R6, R146, RZ ;  /* 0x0000009206087210 */ /* 0x000fe40007ffe1ff */
[----:B------:R-:W-:Y:S02]  /*4600*/  LEA.HI.SX32 R6, R5, UR11, 0x1e ;  /* 0x0000000b05067c11 */ /* 0x000fe4000f8ff2ff */
[----:B------:R-:W-:Y:S01]  /*4610*/  PLOP3.LUT P0, PT, PT, PT, UP1, 0x80, 0x0 ;  /* 0x000000000000781c */ /* 0x000fe20003f0f018 */
[----:B------:R-:W-:Y:S01]  /*4620*/  @UP1 USHF.L.U32 UR10, UR10, 0x7, URZ ;  /* 0x000000070a0a1899 */ /* 0x000fe2000800063f */
[----:B------:R-:W-:Y:S01]  /*4630*/  LOP3.LUT R7, R7, 0x1ffffffe, RZ, 0xc0, !PT ;  /* 0x1ffffffe07077812 */ /* 0x000fe200078ec0ff */
[----:B------:R-:W-:Y:S01]  /*4640*/  IMAD R6, R8, 0x10, R6 ;  /* 0x0000001008067824 */ /* 0x000fe200078e0206 */
[----:B------:R-:W-:Y:S01]  /*4650*/  LOP3.LUT R5, R5, 0x7ffffffc, RZ, 0xc0, !PT ;  /* 0x7ffffffc05057812 */ /* 0x000fe200078ec0ff */
[----:B------:R-:W-:Y:S01]  /*4660*/  UIADD3 UR6, UR6, -0x2, URZ ;  /* 0xfffffffe06067890 */ /* 0x000fe2000fffe03f */
[----:B------:R-:W0:Y:S01]  /*4670*/  LDGDEPBAR ;  /* 0x00000000000079af */ /* 0x000e220000000000 */
[----:B------:R-:W-:-:S02]  /*4680*/  IMAD.IADD R4, R4, 0x1, -R7 ;  /* 0x0000000104047824 */ /* 0x000fc400078e0a07 */
[----:B------:R-:W-:Y:S01]  /*4690*/  IMAD.IADD R5, R0, 0x1, -R5 ;  /* 0x0000000100057824 */ /* 0x000fe200078e0a05 */
[----:B------:R-:W-:Y:S02]  /*46a0*/  MOV R0, UR4 ;  /* 0x0000000400007c02 */ /* 0x000fe40008000f00 */
[----:B------:R-:W-:Y:S01]  /*46b0*/  LEA R9, R4, R6, 0x3 ;  /* 0x0000000604097211 */ /* 0x000fe200078e18ff */
[----:B------:R-:W-:-:S04]  /*46c0*/  IMAD.SHL.U32 R8, R5, 0x2, RZ ;  /* 0x0000000205087824 */ /* 0x000fc800078e00ff */
[----:B------:R-:W-:Y:S01]  /*46d0*/  @P0 IMAD.HI.U32 R6, R9, c[0x0][0x2c8], RZ ;  /* 0x0000b20009060a27 */ /* 0x000fe200078e00ff */
[----:B------:R-:W-:Y:S01]  /*46e0*/  PLOP3.LUT P0, PT, PT, PT, UP1, 0x80, 0x0 ;  /* 0x000000000000781c */ /* 0x000fe20003f0f018 */
[----:B------:R-:W-:Y:S01]  /*46f0*/  STL [R1+0x58], R9 ;  /* 0x0000580901007387 */ /* 0x000fe20000100800 */
[----:B------:R-:W-:Y:S01]  /*4700*/  IADD3 R0, -R8, 0x1, R0 ;  /* 0x0000000108007810 */ /* 0x000fe20007ffe100 */
[----:B------:R-:W-:Y:S02]  /*4710*/  IMAD.MOV.U32 R4, RZ, RZ, R9 ;  /* 0x000000ffff047224 */ /* 0x000fe400078e0009 */
[----:B------:R-:W-:Y:S01]  /*4720*/  STL [R1+0x5c], R8 ;  /* 0x00005c0801007387 */ /* 0x000fe20000100800 */
[----:B------:R-:W-:-:S07]  /*4730*/  IADD3 R5, R0, -UR13, RZ ;  /* 0x8000000d00057c10 */ /* 0x000fce000fffe0ff */
[----:B------:R-:W-:Y:S02]  /*4740*/  @P0 SHF.R.U32.HI R4, RZ, c[0x0][0x2cc], R6 ;  /* 0x0000b300ff040a19 */ /* 0x000fe40000011606 */
[----:B------:R-:W-:Y:S01]  /*4750*/  IADD3 R6, -R8, UR4, RZ ;  /* 0x0000000408067c10 */ /* 0x000fe2000fffe1ff */
[----:B------:R-:W-:Y:S02]  /*4760*/  ULDC.64 UR4, c[0x0][0x2c8] ;  /* 0x0000b20000047ab9 */ /* 0x000fe40000000a00 */
[----:B------:R-:W1:Y:S04]  /*4770*/  SHFL.IDX PT, R7, R4, RZ, 0x1c1f ;  /* 0x001c1fff04077589 */ /* 0x000e6800000e0000 */
[----:B------:R-:W2:Y:S01]  /*4780*/  SHFL.IDX PT, R4, R4, 0x1, 0x1c1f ;  /* 0x003c1f0004047f89 */ /* 0x000ea200000e0000 */
[C---:B-1----:R-:W-:Y:S01]  /*4790*/  IMAD.IADD R0, R5.reuse, 0x1, R7 ;  /* 0x0000000105007824 */ /* 0x042fe200078e0207 */
[----:B--2---:R-:W-:-:S04]  /*47a0*/  IADD3 R5, R5, R4, RZ ;  /* 0x0000000405057210 */ /* 0x004fc80007ffe0ff */
[----:B------:R-:W-:-:S04]  /*47b0*/  IMNMX R0, R6, R0, PT ;  /* 0x0000000006007217 */ /* 0x000fc80003800200 */
[----:B------:R-:W-:-:S04]  /*47c0*/  ISETP.GT.AND P0, PT, R0, RZ, PT ;  /* 0x000000ff0000720c */ /* 0x000fc80003f04270 */
[----:B------:R-:W-:Y:S02]  /*47d0*/  FSEL R7, R84, -INF , P0 ;  /* 0xff80000054077808 */ /* 0x000fe40000000000 */
[----:B------:R-:W-:-:S04]  /*47e0*/  ISETP.GT.AND P0, PT, R0, 0x1, PT ;  /* 0x000000010000780c */ /* 0x000fc80003f04270 */
        /* <DEDUP_REMOVED lines=65> */
[----:B------:R-:W-:-:S02]  /*4c00*/  IMNMX R0, R6, R5, PT ;  /* 0x0000000506007217 */ /* 0x000fc40003800200 */
[----:B------:R-:W-:Y:S02]  /*4c10*/  FSEL R25, R57, -INF , P0 ;  /* 0xff80000039197808 */ /* 0x000fe40000000000 */
[----:B------:R-:W-:Y:S02]  /*4c20*/  ISETP.GT.AND P0, PT, R0, RZ, PT ;  /* 0x000000ff0000720c */ /* 0x000fe40003f04270 */
[----:B------:R-:W-:Y:S02]  /*4c30*/  FMNMX.FTZ R4, R103, R4, !PT ;  /* 0x0000000467047209 */ /* 0x000fe40007810000 */
[----:B------:R-:W-:Y:S02]  /*4c40*/  FSEL R15, R86, -INF , P0 ;  /* 0xff800000560f7808 */ /* 0x000fe40000000000 */
[----:B------:R-:W-:Y:S02]  /*4c50*/  ISETP.GT.AND P0, PT, R0, 0x1, PT ;  /* 0x000000010000780c */ /* 0x000fe40003f04270 */
[----:B------:R-:W-:-:S02]  /*4c60*/  FMNMX.FTZ R4, R25, R4, !PT ;  /* 0x0000000419047209 */ /* 0x000fc40007810000 */
[----:B------:R-:W-:Y:S02]  /*4c70*/  FSEL R17, R87, -INF , P0 ;  /* 0xff80000057117808 */ /* 0x000fe40000000000 */
[----:B------:R-:W-:Y:S01]  /*4c80*/  ISETP.GT.AND P0, PT, R0, 0x8, PT ;  /* 0x000000080000780c */ /* 0x000fe20003f04270 */
[----:B------:R-:W1:Y:S01]  /*4c90*/  SHFL.BFLY PT, R6, R4, 0x2, 0x1f ;  /* 0x0c401f0004067f89 */ /* 0x000e6200000e0000 */
        /* <DEDUP_REMOVED lines=60> */
[----:B-1----:R-:W-:Y:S02]  /*5060*/  FMNMX.FTZ R4, R6, R4, !PT ;  /* 0x0000000406047209 */ /* 0x002fe40007810000 */
[----:B------:R-:W-:Y:S02]  /*5070*/  FSEL R222, R58, -INF , P0 ;  /* 0xff8000003ade7808 */ /* 0x000fe40000000000 */
[----:B------:R-:W-:Y:S01]  /*5080*/  ISETP.GT.AND P0, PT, R0, 0x59, PT ;  /* 0x000000590000780c */ /* 0x000fe20003f04270 */
[----:B------:R-:W1:Y:S01]  /*5090*/  SHFL.BFLY PT, R173, R4, 0x1, 0x1f ;  /* 0x0c201f0004ad7f89 */ /* 0x000e6200000e0000 */
[----:B------:R-:W-:-:S02]  /*50a0*/  FMNMX.FTZ R172, R206, R172, !PT ;  /* 0x000000acceac7209 */ /* 0x000fc40007810000 */
[----:B------:R-:W-:Y:S02]  /*50b0*/  FSEL R212, R59, -INF , P0 ;  /* 0xff8000003bd47808 */ /* 0x000fe40000000000 */
        /* <DEDUP_REMOVED lines=9> */
[----:B------:R-:W1:Y:S02]  /*5150*/  SHFL.BFLY PT, R4, R172, 0x1, 0x1f ;  /* 0x0c201f00ac047f89 */ /* 0x000e6400000e0000 */
[----:B------:R2:W-:Y:S02]  /*5160*/  MUFU.EX2 R207, R0 ;  /* 0x0000000000cf7308 */ /* 0x0005e40000000800 */
[----:B--2---:R-:W-:-:S06]  /*5170*/  FFMA.FTZ R0, R8, c[0x0][0x2d0], -R13 ;  /* 0x0000b40008007a23 */ /* 0x004fcc000001080d */
[----:B------:R2:W3:Y:S01]  /*5180*/  MUFU.EX2 R210, R0 ;  /* 0x0000000000d27308 */ /* 0x0004e20000000800 */
[----:B-1----:R-:W-:Y:S01]  /*5190*/  FMNMX.FTZ R172, R4, R172, !PT ;  /* 0x000000ac04ac7209 */ /* 0x002fe20007810000 */
[----:B------:R-:W-:-:S03]  /*51a0*/  FFMA.FTZ R4, R16, c[0x0][0x2d0], -R13 ;  /* 0x0000b40010047a23 */ /* 0x000fc6000001080d */
[----:B------:R-:W-:-:S03]  /*51b0*/  FSETP.NEU.FTZ.AND P0, PT, R172, -INF , PT ;  /* 0xff800000ac00780b */ /* 0x000fc60003f1d000 */
[----:B------:R-:W-:Y:S01]  /*51c0*/  MUFU.EX2 R213, R4 ;  /* 0x0000000400d57308 */ /* 0x000fe20000000800 */
[----:B--2---:R-:W-:Y:S01]  /*51d0*/  FFMA.FTZ R0, R9, c[0x0][0x2d0], -R13 ;  /* 0x0000b40009007a23 */ /* 0x004fe2000001080d */
[----:B---3--:R-:W-:-:S06]  /*51e0*/  F2FP.PACK_AB R8, R210, R207 ;  /* 0x000000cfd208723e */ /* 0x008fcc00000000ff */
[----:B------:R1:W-:Y:S02]  /*51f0*/  MUFU.EX2 R107, R0 ;  /* 0x00000000006b7308 */ /* 0x0003e40000000800 */
[----:B-1----:R-:W-:-:S06]  /*5200*/  FFMA.FTZ R0, R10, c[0x0][0x2d0], -R13 ;  /* 0x0000b4000a007a23 */ /* 0x002fcc000001080d */
[----:B------:R1:W2:Y:S02]  /*5210*/  MUFU.EX2 R223, R0 ;  /* 0x0000000000df7308 */ /* 0x0002a40000000800 */
[----:B-1----:R-:W-:Y:S01]  /*5220*/  FFMA.FTZ R0, R11, c[0x0][0x2d0], -R13 ;  /* 0x0000b4000b007a23 */ /* 0x002fe2000001080d */
[----:B--2---:R-:W-:-:S05]  /*5230*/  F2FP.PACK_AB R10, R223, R107 ;  /* 0x0000006bdf0a723e */ /* 0x004fca00000000ff */
[----:B------:R1:W-:Y:S02]  /*5240*/  MUFU.EX2 R216, R0 ;  /* 0x0000000000d87308 */ /* 0x0003e40000000800 */
[----:B-1----:R-:W-:Y:S02]  /*5250*/  FFMA.FTZ R0, R12, c[0x0][0x2d0], -R13 ;  /* 0x0000b4000c007a23 */ /* 0x002fe4000001080d */
[----:B------:R-:W-:-:S04]  /*5260*/  FMUL.FTZ R12, R172, c[0x0][0x2d0] ;  /* 0x0000b400ac0c7a20 */ /* 0x000fc80000410000 */
[----:B------:R1:W-:Y:S01]  /*5270*/  MUFU.EX2 R211, R0 ;  /* 0x0000000000d37308 */ /* 0x0003e20000000800 */
[----:B------:R-:W-:Y:S01]  /*5280*/  FSEL R12, R12, RZ, P0 ;  /* 0x000000ff0c0c7208 */ /* 0x000fe20000000000 */
[----:B-1----:R-:W-:-:S06]  /*5290*/  FFMA.FTZ R0, R14, c[0x0][0x2d0], -R13 ;  /* 0x0000b4000e007a23 */ /* 0x002fcc000001080d */
[----:B------:R1:W-:Y:S02]  /*52a0*/  MUFU.EX2 R101, R0 ;  /* 0x0000000000657308 */ /* 0x0003e40000000800 */
[----:B-1----:R-:W-:-:S04]  /*52b0*/  IMAD.IADD R0, R144, 0x1, R145 ;  /* 0x0000000190007824 */ /* 0x002fc800078e0291 */
[----:B------:R-:W-:Y:S02]  /*52c0*/  IMAD.SHL.U32 R217, R0, 0x2, RZ ;  /* 0x0000000200d97824 */ /* 0x000fe400078e00ff */
[----:B------:R-:W-:Y:S02]  /*52d0*/  FFMA.FTZ R0, R15, c[0x0][0x2d0], -R12 ;  /* 0x0000b4000f007a23 */ /* 0x000fe4000001080c */
[C---:B------:R-:W-:Y:S01]  /*52e0*/  IMAD R220, R2.reuse, 0x2, R217 ;  /* 0x0000000202dc7824 */ /* 0x040fe200078e02d9 */
[----:B------:R-:W-:Y:S01]  /*52f0*/  LEA R218, R3, R217, 0x1 ;  /* 0x000000d903da7211 */ /* 0x000fe200078e08ff */
[----:B------:R1:W-:Y:S01]  /*5300*/  MUFU.EX2 R15, R0 ;  /* 0x00000000000f7308 */ /* 0x0003e20000000800 */
[----:B------:R-:W2:Y:S02]  /*5310*/  LDSM.16.MT88.4 R4, [R217+0x100] ;  /* 0x00010000d904783b */ /* 0x000ea40000004200 */
[----:B------:R-:W-:Y:S01]  /*5320*/  LEA R219, R2, R218, 0x1 ;  /* 0x000000da02db7211 */ /* 0x000fe200078e08ff */
[----:B------:R-:W-:Y:S01]  /*5330*/  IMAD.MOV.U32 R2, RZ, RZ, R88 ;  /* 0x000000ffff027224 */ /* 0x000fe200078e0058 */
[----:B------:R-:W-:Y:S04]  /*5340*/  LDSM.16.MT88.4 R44, [R217+0x900] ;  /* 0x00090000d92c783b */ /* 0x000fe80000004200 */
[----:B------:R-:W-:Y:S04]  /*5350*/  LDSM.16.MT88.4 R36, [R218+0x900] ;  /* 0x00090000da24783b */ /* 0x000fe80000004200 */
[----:B------:R-:W3:Y:S01]  /*5360*/  LDSM.16.MT88.4 R28, [R220+0x100] ;  /* 0x00010000dc1c783b */ /* 0x000ee20000004200 */
[----:B-1----:R-:W-:-:S03]  /*5370*/  FFMA.FTZ R0, R17, c[0x0][0x2d0], -R12 ;  /* 0x0000b40011007a23 */ /* 0x002fc6000001080c */
[----:B------:R-:W1:Y:S01]  /*5380*/  LDSM.16.MT88.4 R72, [R217+0x3100] ;  /* 0x00310000d948783b */ /* 0x000e620000004200 */
[----:B------:R4:W4:Y:S03]  /*5390*/  MUFU.EX2 R14, R0 ;  /* 0x00000000000e7308 */ /* 0x0009260000000800 */
[----:B------:R-:W-:Y:S04]  /*53a0*/  LDSM.16.MT88.4 R84, [R220+0x3100] ;  /* 0x00310000dc54783b */ /* 0x000fe80000004200 */
[----:B------:R-:W-:Y:S04]  /*53b0*/  LDSM.16.MT88.4 R80, [R218+0x3100] ;  /* 0x00310000da50783b */ /* 0x000fe80000004200 */
[----:B------:R-:W-:Y:S04]  /*53c0*/  LDSM.16.MT88.4 R64, [R219+0x900] ;  /* 0x00090000db40783b */ /* 0x000fe80000004200 */
[----:B------:R-:W-:Y:S01]  /*53d0*/  LDSM.16.MT88.4 R68, [R220+0x3900] ;  /* 0x00390000dc44783b */ /* 0x000fe20000004200 */
[----:B----4-:R-:W-:Y:S01]  /*53e0*/  FFMA.FTZ R0, R18, c[0x0][0x2d0], -R12 ;  /* 0x0000b40012007a23 */ /* 0x010fe2000001080c */
[----:B------:R-:W-:-:S02]  /*53f0*/  F2FP.PACK_AB R9, R14, R15 ;  /* 0x0000000f0e09723e */ /* 0x000fc400000000ff */
[----:B------:R-:W4:Y:S01]  /*5400*/  LDSM.16.MT88.4 R16, [R218+0x100] ;  /* 0x00010000da10783b */ /* 0x000f220000004200 */
[----:B------:R2:W-:Y:S03]  /*5410*/  MUFU.EX2 R3, R0 ;  /* 0x0000000000037308 */ /* 0x0005e60000000800 */
[----:B------:R-:W-:Y:S04]  /*5420*/  LDSM.16.MT88.4 R60, [R217+0x3900] ;  /* 0x00390000d93c783b */ /* 0x000fe80000004200 */
[----:B------:R-:W-:Y:S04]  /*5430*/  LDSM.16.MT88.4 R76, [R219+0x3100] ;  /* 0x00310000db4c783b */ /* 0x000fe80000004200 */
[----:B------:R-:W-:Y:S04]  /*5440*/  LDSM.16.MT88.4 R56, [R218+0x3900] ;  /* 0x00390000da38783b */ /* 0x000fe80000004200 */
[----:B------:R-:W-:Y:S01]  /*5450*/  LDSM.16.MT88.4 R88, [R220+0x900] ;  /* 0x00090000dc58783b */ /* 0x000fe20000004200 */
[----:B--2---:R-:W-:-:S03]  /*5460*/  FFMA.FTZ R0, R22, c[0x0][0x2d0], -R12 ;  /* 0x0000b40016007a23 */ /* 0x004fc6000001080c */
[----:B------:R-:W-:Y:S01]  /*5470*/  LDSM.16.MT88.4 R96, [R218+0x6100] ;  /* 0x00610000da60783b */ /* 0x000fe20000004200 */
[----:B------:R2:W1:Y:S03]  /*5480*/  MUFU.EX2 R100, R0 ;  /* 0x0000000000647308 */ /* 0x0004660000000800 */
[----:B------:R-:W-:Y:S01]  /*5490*/  LDSM.16.MT88.4 R92, [R219+0x3900] ;  /* 0x00390000db5c783b */ /* 0x000fe20000004200 */
[----:B--2---:R-:W-:Y:S01]  /*54a0*/  FFMA.FTZ R0, R21, c[0x0][0x2d0], -R12 ;  /* 0x0000b40015007a23 */ /* 0x004fe2000001080c */
[----:B-1----:R-:W-:-:S03]  /*54b0*/  F2FP.PACK_AB R11, R100, R3 ;  /* 0x00000003640b723e */ /* 0x002fc600000000ff */
[----:B------:R1:W-:Y:S04]  /*54c0*/  MUFU.EX2 R111, R0 ;  /* 0x00000000006f7308 */ /* 0x0003e80000000800 */
[C---:B------:R-:W-:Y:S07]  /*54d0*/  HMMA.16816.F32 R40, R8.reuse, R4, RZ ;  /* 0x000000040828723c */ /* 0x040fee00000018ff */
[----:B------:R-:W-:Y:S01]  /*54e0*/  F2FP.PACK_AB R4, R211, R216 ;  /* 0x000000d8d304723e */ /* 0x000fe200000000ff */
[----:B------:R-:W-:Y:S01]  /*54f0*/  HMMA.16816.F32 R32, R8, R6, RZ ;  /* 0x000000060820723c */ /* 0x000fe200000018ff */
[----:B-1----:R-:W-:-:S06]  /*5500*/  FFMA.FTZ R0, R20, c[0x0][0x2d0], -R12 ;  /* 0x0000b40014007a23 */ /* 0x002fcc000001080c */
[----:B------:R-:W-:Y:S01]  /*5510*/  F2FP.PACK_AB R6, R213, R101 ;  /* 0x00000065d506723e */ /* 0x000fe200000000ff */
[----:B------:R1:W2:Y:S01]  /*5520*/  MUFU.EX2 R105, R0 ;  /* 0x0000000000697308 */ /* 0x0002a20000000800 */
[C---:B---3--:R-:W-:Y:S08]  /*5530*/  HMMA.16816.F32 R52, R8.reuse, R28, RZ ;  /* 0x0000001c0834723c */ /* 0x048ff000000018ff */
[C---:B------:R-:W-:Y:S01]  /*5540*/  HMMA.16816.F32 R48, R8.reuse, R30, RZ ;  /* 0x0000001e0830723c */ /* 0x040fe200000018ff */
[--C-:B-1----:R-:W-:Y:S01]  /*5550*/  FFMA.FTZ R0, R23, c[0x0][0x2d0], -R12.reuse ;  /* 0x0000b40017007a23 */ /* 0x102fe2000001080c */
[----:B--2---:R-:W-:Y:S01]  /*5560*/  F2FP.PACK_AB R5, R105, R111 ;  /* 0x0000006f6905723e */ /* 0x004fe200000000ff */
[----:B------:R-:W1:Y:S05]  /*5570*/  LDSM.16.MT88.4 R20, [R219+0x100] ;  /* 0x00010000db14783b */ /* 0x000e6a0000004200 */
[----:B------:R-:W-:Y:S01]  /*5580*/  HMMA.16816.F32 R28, R8, R74, RZ ;  /* 0x0000004a081c723c */ /* 0x000fe200000018ff */
[----:B------:R2:W-:Y:S02]  /*5590*/  MUFU.EX2 R102, R0 ;  /* 0x0000000000667308 */ /* 0x0005e40000000800 */
[----:B--2---:R-:W-:-:S06]  /*55a0*/  FFMA.FTZ R0, R24, c[0x0][0x2d0], -R12 ;  /* 0x0000b40018007a23 */ /* 0x004fcc000001080c */
[----:B------:R2:W3:Y:S02]  /*55b0*/  MUFU.EX2 R110, R0 ;  /* 0x00000000006e7308 */ /* 0x0004e40000000800 */
[----:B--2---:R-:W-:Y:S01]  /*55c0*/  IMAD.MOV.U32 R0, RZ, RZ, R25 ;  /* 0x000000ffff007224 */ /* 0x004fe200078e0019 */
[----:B---3--:R-:W-:Y:S01]  /*55d0*/  F2FP.PACK_AB R7, R110, R102 ;  /* 0x000000666e07723e */ /* 0x008fe200000000ff */
[C---:B----4-:R-:W-:Y:S08]  /*55e0*/  HMMA.16816.F32 R24, R8.reuse, R16, RZ ;  /* 0x000000100818723c */ /* 0x050ff000000018ff */
[----:B------:R-:W-:Y:S08]  /*55f0*/  HMMA.16816.F32 R16, R8, R18, RZ ;  /* 0x000000120810723c */ /* 0x000ff000000018ff */
[----:B------:R-:W-:Y:S08]  /*5600*/  HMMA.16816.F32 R192, R4, R44, R40 ;  /* 0x0000002c04c0723c */ /* 0x000ff00000001828 */
[----:B-1----:R-:W-:Y:S08]  /*5610*/  HMMA.16816.F32 R40, R8, R20, RZ ;  /* 0x000000140828723c */ /* 0x002ff000000018ff */
[C---:B------:R-:W-:Y:S08]  /*5620*/  HMMA.16816.F32 R188, R4.reuse, R46, R32 ;  /* 0x0000002e04bc723c */ /* 0x040ff00000001820 */
[C---:B------:R-:W-:Y:S08]  /*5630*/  HMMA.16816.F32 R184, R4.reuse, R36, R24 ;  /* 0x0000002404b8723c */ /* 0x040ff00000001818 */
[----:B------:R-:W-:Y:S08]  /*5640*/  HMMA.16816.F32 R180, R4, R38, R16 ;  /* 0x0000002604b4723c */ /* 0x000ff00000001810 */
[C---:B------:R-:W-:Y:S08]  /*5650*/  HMMA.16816.F32 R36, R8.reuse, R22, RZ ;  /* 0x000000160824723c */ /* 0x040ff000000018ff */
[C---:B------:R-:W-:Y:S01]  /*5660*/  HMMA.16816.F32 R32, R8.reuse, R72, RZ ;  /* 0x000000480820723c */ /* 0x040fe200000018ff */
[----:B------:R-:W1:Y:S07]  /*5670*/  LDSM.16.MT88.4 R72, [R217+0x6100] ;  /* 0x00610000d948783b */ /* 0x000e6e0000004200 */
[C---:B------:R-:W-:Y:S08]  /*5680*/  HMMA.16816.F32 R44, R8.reuse, R86, RZ ;  /* 0x00000056082c723c */ /* 0x040ff000000018ff */
[C---:B------:R-:W-:Y:S08]  /*5690*/  HMMA.16816.F32 R20, R8.reuse, R82, RZ ;  /* 0x000000520814723c */ /* 0x040ff000000018ff */
[C---:B------:R-:W-:Y:S01]  /*56a0*/  HMMA.16816.F32 R16, R8.reuse, R84, RZ ;  /* 0x000000540810723c */ /* 0x040fe200000018ff */
[----:B------:R-:W-:Y:S07]  /*56b0*/  LDSM.16.MT88.4 R84, [R220+0x6900] ;  /* 0x00690000dc54783b */ /* 0x000fee0000004200 */
[----:B------:R-:W-:Y:S01]  /*56c0*/  HMMA.16816.F32 R24, R8, R80, RZ ;  /* 0x000000500818723c */ /* 0x000fe200000018ff */
[----:B------:R-:W-:Y:S07]  /*56d0*/  LDSM.16.MT88.4 R80, [R219+0x6900] ;  /* 0x00690000db50783b */ /* 0x000fee0000004200 */
[C---:B------:R-:W-:Y:S01]  /*56e0*/  HMMA.16816.F32 R128, R4.reuse, R64, R40 ;  /* 0x000000400480723c */ /* 0x040fe20000001828 */
[----:B------:R-:W2:Y:S07]  /*56f0*/  LDSM.16.MT88.4 R40, [R220+0x6100] ;  /* 0x00610000dc28783b */ /* 0x000eae0000004200 */
[C---:B------:R-:W-:Y:S01]  /*5700*/  HMMA.16816.F32 R176, R4.reuse, R66, R36 ;  /* 0x0000004204b0723c */ /* 0x040fe20000001824 */
[----:B------:R-:W3:Y:S07]  /*5710*/  LDSM.16.MT88.4 R36, [R217+0x6900] ;  /* 0x00690000d924783b */ /* 0x000eee0000004200 */
[C---:B------:R-:W-:Y:S01]  /*5720*/  HMMA.16816.F32 R196, R4.reuse, R70, R44 ;  /* 0x0000004604c4723c */ /* 0x040fe2000000182c */
[----:B------:R-:W4:Y:S07]  /*5730*/  LDSM.16.MT88.4 R44, [R219+0x6100] ;  /* 0x00610000db2c783b */ /* 0x000f2e0000004200 */
[----:B------:R-:W-:Y:S08]  /*5740*/  HMMA.16816.F32 R168, R4, R60, R32 ;  /* 0x0000003c04a8723c */ /* 0x000ff00000001820 */
[----:B------:R-:W-:Y:S08]  /*5750*/  HMMA.16816.F32 R32, R8, R76, RZ ;  /* 0x0000004c0820723c */ /* 0x000ff000000018ff */
[----:B------:R-:W-:Y:S08]  /*5760*/  HMMA.16816.F32 R164, R4, R62, R28 ;  /* 0x0000003e04a4723c */ /* 0x000ff0000000181c */
[----:B------:R-:W-:Y:S01]  /*5770*/  HMMA.16816.F32 R28, R8, R78, RZ ;  /* 0x0000004e081c723c */ /* 0x000fe200000018ff */
[----:B------:R-:W-:Y:S07]  /*5780*/  LDSM.16.MT88.4 R76, [R219+0x9100] ;  /* 0x00910000db4c783b */ /* 0x000fee0000004200 */
[C---:B------:R-:W-:Y:S08]  /*5790*/  HMMA.16816.F32 R144, R4.reuse, R58, R20 ;  /* 0x0000003a0490723c */ /* 0x040ff00000001814 */
[----:B------:R-:W-:Y:S01]  /*57a0*/  HMMA.16816.F32 R148, R4, R68, R16 ;  /* 0x000000440494723c */ /* 0x000fe20000001810 */
[----:B------:R-:W2:Y:S07]  /*57b0*/  LDSM.16.MT88.4 R68, [R218+0x6900] ;  /* 0x00690000da44783b */ /* 0x000eae0000004200 */
[----:B-1----:R-:W-:Y:S08]  /*57c0*/  HMMA.16816.F32 R20, R8, R74, RZ ;  /* 0x0000004a0814723c */ /* 0x002ff000000018ff */
[C---:B------:R-:W-:Y:S01]  /*57d0*/  HMMA.16816.F32 R132, R4.reuse, R90, R48 ;  /* 0x0000005a0484723c */ /* 0x040fe20000001830 */
[----:B------:R-:W1:Y:S07]  /*57e0*/  LDSM.16.MT88.4 R48, [R217+0x9100] ;  /* 0x00910000d930783b */ /* 0x000e6e0000004200 */
[----:B------:R-:W-:Y:S08]  /*57f0*/  HMMA.16816.F32 R140, R4, R56, R24 ;  /* 0x00000038048c723c */ /* 0x000ff00000001818 */
[C---:B------:R-:W-:Y:S01]  /*5800*/  HMMA.16816.F32 R24, R8.reuse, R72, RZ ;  /* 0x000000480818723c */ /* 0x040fe200000018ff */
[----:B------:R-:W1:Y:S07]  /*5810*/  LDSM.16.MT88.4 R72, [R220+0x9100] ;  /* 0x00910000dc48783b */ /* 0x000e6e0000004200 */
[----:B------:R-:W-:Y:S07]  /*5820*/  HMMA.16816.F32 R16, R8, R96, RZ ;  /* 0x000000600810723c */ /* 0x000fee00000018ff */
[----:B------:R-:W-:Y:S01]  /*5830*/  IMAD.MOV.U32 R97, RZ, RZ, R116 ;  /* 0x000000ffff617224 */ /* 0x000fe200078e0074 */
[----:B------:R-:W-:Y:S01]  /*5840*/  HMMA.16816.F32 R160, R4, R92, R32 ;  /* 0x0000005c04a0723c */ /* 0x000fe20000001820 */
[----:B------:R-:W-:-:S06]  /*5850*/  MOV R96, R111 ;  /* 0x0000006f00607202 */ /* 0x000fcc0000000f00 */
[----:B------:R-:W-:Y:S01]  /*5860*/  IMAD.MOV.U32 R93, RZ, RZ, R110 ;  /* 0x000000ffff5d7224 */ /* 0x000fe200078e006e */
[----:B--2---:R-:W-:Y:S01]  /*5870*/  HMMA.16816.F32 R32, R8, R40, RZ ;  /* 0x000000280820723c */ /* 0x004fe200000018ff */
[----:B------:R-:W-:-:S07]  /*5880*/  IMAD.MOV.U32 R92, RZ, RZ, R109 ;  /* 0x000000ffff5c7224 */ /* 0x000fce00078e006d */
[----:B------:R-:W-:Y:S07]  /*5890*/  HMMA.16816.F32 R156, R4, R94, R28 ;  /* 0x0000005e049c723c */ /* 0x000fee000000181c */
[----:B------:R-:W-:Y:S01]  /*58a0*/  MOV R95, R108 ;  /* 0x0000006c005f7202 */ /* 0x000fe20000000f00 */
[----:B------:R-:W-:Y:S08]  /*58b0*/  HMMA.16816.F32 R28, R8, R42, RZ ;  /* 0x0000002a081c723c */ /* 0x000ff000000018ff */
[C---:B---3--:R-:W-:Y:S08]  /*58c0*/  HMMA.16816.F32 R120, R4.reuse, R38, R20 ;  /* 0x000000260478723c */ /* 0x048ff00000001814 */
[----:B------:R-:W-:Y:S01]  /*58d0*/  HMMA.16816.F32 R136, R4, R88, R52 ;  /* 0x000000580488723c */ /* 0x000fe20000001834 */
[----:B------:R-:W2:Y:S04]  /*58e0*/  LDSM.16.MT88.4 R52, [R218+0x9100] ;  /* 0x00910000da34783b */ /* 0x000ea80000004200 */
[----:B------:R-:W3:Y:S03]  /*58f0*/  LDSM.16.MT88.4 R88, [R217+0x9900] ;  /* 0x00990000d958783b */ /* 0x000ee60000004200 */
[----:B----4-:R-:W-:Y:S08]  /*5900*/  HMMA.16816.F32 R20, R8, R46, RZ ;  /* 0x0000002e0814723c */ /* 0x010ff000000018ff */
[C---:B------:R-:W-:Y:S08]  /*5910*/  HMMA.16816.F32 R152, R4.reuse, R36, R24 ;  /* 0x000000240498723c */ /* 0x040ff00000001818 */
[----:B------:R-:W-:Y:S07]  /*5920*/  HMMA.16816.F32 R116, R4, R68, R16 ;  /* 0x000000440474723c */ /* 0x000fee0000001810 */
[----:B------:R-:W-:Y:S01]  /*5930*/  IMAD.MOV.U32 R68, RZ, RZ, R107 ;  /* 0x000000ffff447224 */ /* 0x000fe200078e006b */
[----:B------:R-:W-:Y:S01]  /*5940*/  HMMA.16816.F32 R24, R8, R44, RZ ;  /* 0x0000002c0818723c */ /* 0x000fe200000018ff */
[----:B------:R-:W-:-:S07]  /*5950*/  IMAD.MOV.U32 R69, RZ, RZ, R97 ;  /* 0x000000ffff457224 */ /* 0x000fce00078e0061 */
[C---:B-1----:R-:W-:Y:S08]  /*5960*/  HMMA.16816.F32 R16, R8.reuse, R48, RZ ;  /* 0x000000300810723c */ /* 0x042ff000000018ff */
[C---:B------:R-:W-:Y:S08]  /*5970*/  HMMA.16816.F32 R60, R8.reuse, R50, RZ ;  /* 0x00000032083c723c */ /* 0x040ff000000018ff */
[C---:B------:R-:W-:Y:S07]  /*5980*/  HMMA.16816.F32 R48, R8.reuse, R72, RZ ;  /* 0x000000480830723c */ /* 0x040fee00000018ff */
[----:B------:R-:W-:Y:S01]  /*5990*/  IMAD.MOV.U32 R72, RZ, RZ, R106 ;  /* 0x000000ffff487224 */ /* 0x000fe200078e006a */
[----:B------:R-:W-:Y:S01]  /*59a0*/  HMMA.16816.F32 R44, R8, R74, RZ ;  /* 0x0000004a082c723c */ /* 0x000fe200000018ff */
[----:B------:R-:W-:-:S06]  /*59b0*/  MOV R73, R105 ;  /* 0x0000006900497202 */ /* 0x000fcc0000000f00 */
[----:B------:R-:W-:Y:S01]  /*59c0*/  IMAD.MOV.U32 R74, RZ, RZ, R104 ;  /* 0x000000ffff4a7224 */ /* 0x000fe200078e0068 */
[----:B--2---:R-:W-:Y:S01]  /*59d0*/  HMMA.16816.F32 R56, R8, R52, RZ ;  /* 0x000000340838723c */ /* 0x004fe200000018ff */
[----:B------:R-:W-:-:S07]  /*59e0*/  IMAD.MOV.U32 R75, RZ, RZ, R103 ;  /* 0x000000ffff4b7224 */ /* 0x000fce00078e0067 */
[----:B------:R-:W-:Y:S07]  /*59f0*/  HMMA.16816.F32 R104, R4, R84, R32 ;  /* 0x000000540468723c */ /* 0x000fee0000001820 */
[----:B------:R-:W-:Y:S01]  /*5a00*/  MOV R34, R102 ;  /* 0x0000006600227202 */ /* 0x000fe20000000f00 */
[----:B------:R-:W-:Y:S01]  /*5a10*/  IMAD.MOV.U32 R33, RZ, RZ, R101 ;  /* 0x000000ffff217224 */ /* 0x000fe200078e0065 */
[----:B------:R-:W-:Y:S01]  /*5a20*/  HMMA.16816.F32 R52, R8, R54, RZ ;  /* 0x000000360834723c */ /* 0x000fe200000018ff */
[----:B------:R-:W-:-:S02]  /*5a30*/  IMAD.MOV.U32 R32, RZ, RZ, R100 ;  /* 0x000000ffff207224 */ /* 0x000fc400078e0064 */
[----:B------:R-:W-:-:S05]  /*5a40*/  IMAD.MOV.U32 R35, RZ, RZ, R69 ;  /* 0x000000ffff237224 */ /* 0x000fca00078e0045 */
[C---:B------:R-:W-:Y:S07]  /*5a50*/  HMMA.16816.F32 R100, R4.reuse, R86, R28 ;  /* 0x000000560464723c */ /* 0x040fee000000181c */
[----:B------:R-:W-:Y:S01]  /*5a60*/  MOV R31, R95 ;  /* 0x0000005f001f7202 */ /* 0x000fe20000000f00 */
[----:B------:R-:W-:Y:S01]  /*5a70*/  IMAD.MOV.U32 R30, RZ, RZ, R92 ;  /* 0x000000ffff1e7224 */ /* 0x000fe200078e005c */
[----:B---3--:R-:W-:Y:S01]  /*5a80*/  HMMA.16816.F32 R84, R4, R88, R16 ;  /* 0x000000580454723c */ /* 0x008fe20000001810 */
[----:B------:R-:W-:Y:S01]  /*5a90*/  IMAD.MOV.U32 R29, RZ, RZ, R93 ;  /* 0x000000ffff1d7224 */ /* 0x000fe200078e005d */
[----:B------:R-:W-:Y:S01]  /*5aa0*/  LDSM.16.MT88.4 R16, [R220+0x9900] ;  /* 0x00990000dc10783b */ /* 0x000fe20000004200 */
[----:B------:R-:W-:-:S05]  /*5ab0*/  MOV R28, R96 ;  /* 0x00000060001c7202 */ /* 0x000fca0000000f00 */
[----:B------:R-:W-:Y:S01]  /*5ac0*/  HMMA.16816.F32 R92, R4, R82, R20 ;  /* 0x00000052045c723c */ /* 0x000fe20000001814 */
[----:B------:R-:W1:Y:S07]  /*5ad0*/  LDSM.16.MT88.4 R20, [R218+0x9900] ;  /* 0x00990000da14783b */ /* 0x000e6e0000004200 */
[C---:B------:R-:W-:Y:S08]  /*5ae0*/  HMMA.16816.F32 R64, R8.reuse, R98, RZ ;  /* 0x000000620840723c */ /* 0x040ff000000018ff */
[C---:B------:R-:W-:Y:S08]  /*5af0*/  HMMA.16816.F32 R40, R8.reuse, R76, RZ ;  /* 0x0000004c0828723c */ /* 0x040ff000000018ff */
[----:B------:R-:W-:Y:S01]  /*5b00*/  HMMA.16816.F32 R36, R8, R78, RZ ;  /* 0x0000004e0824723c */ /* 0x000fe200000018ff */
[----:B------:R-:W2:Y:S07]  /*5b10*/  LDSM.16.MT88.4 R8, [R219+0x9900] ;  /* 0x00990000db08783b */ /* 0x000eae0000004200 */
[C---:B------:R-:W-:Y:S07]  /*5b20*/  HMMA.16816.F32 R88, R4.reuse, R90, R60 ;  /* 0x0000005a0458723c */ /* 0x040fee000000183c */
[----:B------:R-:W-:Y:S01]  /*5b30*/  IMAD.MOV.U32 R62, RZ, RZ, R0 ;  /* 0x000000ffff3e7224 */ /* 0x000fe200078e0000 */
[----:B------:R-:W-:Y:S01]  /*5b40*/  HMMA.16816.F32 R96, R4, R80, R24 ;  /* 0x000000500460723c */ /* 0x000fe20000001818 */
[----:B------:R-:W-:Y:S01]  /*5b50*/  FFMA.FTZ R0, R127, c[0x0][0x2d0], -R13 ;  /* 0x0000b4007f007a23 */ /* 0x000fe2000001080d */
[----:B------:R-:W-:Y:S01]  /*5b60*/  MOV R61, R222 ;  /* 0x000000de003d7202 */ /* 0x000fe20000000f00 */
[----:B------:R-:W-:Y:S01]  /*5b70*/  IMAD.MOV.U32 R63, RZ, RZ, R2 ;  /* 0x000000ffff3f7224 */ /* 0x000fe200078e0002 */
[----:B------:R-:W-:Y:S01]  /*5b80*/  LDSM.16.MT88.4 R24, [R219+0x1100] ;  /* 0x00110000db18783b */ /* 0x000fe20000004200 */
[----:B------:R-:W-:-:S02]  /*5b90*/  FFMA.FTZ R2, R113, c[0x0][0x2d0], -R12 ;  /* 0x0000b40071027a23 */ /* 0x000fc4000001080c */
[----:B------:R-:W-:Y:S01]  /*5ba0*/  IMAD.MOV.U32 R127, RZ, RZ, R30 ;  /* 0x000000ffff7f7224 */ /* 0x000fe200078e001e */
[----:B-1----:R-:W-:Y:S01]  /*5bb0*/  HMMA.16816.F32 R80, R4, R20, R56 ;  /* 0x000000140450723c */ /* 0x002fe20000001838 */
[----:B------:R1:W3:Y:S01]  /*5bc0*/  MUFU.EX2 R20, R0 ;  /* 0x0000000000147308 */ /* 0x0002e20000000800 */
[----:B------:R-:W-:-:S05]  /*5bd0*/  IMAD.MOV.U32 R30, RZ, RZ, R33 ;  /* 0x000000ffff1e7224 */ /* 0x000fca00078e0021 */
[----:B------:R-:W-:Y:S01]  /*5be0*/  IMAD.MOV.U32 R59, RZ, RZ, R74 ;  /* 0x000000ffff3b7224 */ /* 0x000fe200078e004a */
[C---:B------:R-:W-:Y:S01]  /*5bf0*/  HMMA.16816.F32 R76, R4.reuse, R22, R52 ;  /* 0x00000016044c723c */ /* 0x040fe20000001834 */
[----:B------:R-:W-:Y:S01]  /*5c00*/  MOV R58, R75 ;  /* 0x0000004b003a7202 */ /* 0x000fe20000000f00 */
[----:B------:R-:W-:Y:S02]  /*5c10*/  IMAD.MOV.U32 R57, RZ, RZ, R72 ;  /* 0x000000ffff397224 */ /* 0x000fe400078e0048 */
[----:B------:R-:W-:Y:S02]  /*5c20*/  IMAD.MOV.U32 R56, RZ, RZ, R73 ;  /* 0x000000ffff387224 */ /* 0x000fe400078e0049 */
[----:B------:R-:W-:Y:S01]  /*5c30*/  IMAD.MOV.U32 R113, RZ, RZ, R59 ;  /* 0x000000ffff717224 */ /* 0x000fe200078e003b */
[----:B------:R-:W-:Y:S01]  /*5c40*/  MOV R54, R68 ;  /* 0x0000004400367202 */ /* 0x000fe20000000f00 */
[----:B------:R-:W-:Y:S01]  /*5c50*/  HMMA.16816.F32 R108, R4, R70, R64 ;  /* 0x00000046046c723c */ /* 0x000fe20000001840 */
[----:B-1----:R-:W-:-:S02]  /*5c60*/  FFMA.FTZ R0, R126, c[0x0][0x2d0], -R13 ;  /* 0x0000b4007e007a23 */ /* 0x002fc4000001080d */
[----:B------:R3:W-:Y:S05]  /*5c70*/  MUFU.EX2 R126, R2 ;  /* 0x00000002007e7308 */ /* 0x0007ea0000000800 */
[C---:B------:R-:W-:Y:S03]  /*5c80*/  HMMA.16816.F32 R72, R4.reuse, R16, R48 ;  /* 0x000000100448723c */ /* 0x040fe60000001830 */
[----:B------:R1:W4:Y:S05]  /*5c90*/  MUFU.EX2 R55, R0 ;  /* 0x0000000000377308 */ /* 0x00032a0000000800 */
[----:B------:R-:W-:Y:S01]  /*5ca0*/  HMMA.16816.F32 R64, R4, R18, R44 ;  /* 0x000000120440723c */ /* 0x000fe2000000182c */
[----:B------:R-:W-:Y:S01]  /*5cb0*/  LDSM.16.MT88.4 R16, [R218+0x1100] ;  /* 0x00110000da10783b */ /* 0x000fe20000004200 */
[----:B---3--:R-:W-:-:S03]  /*5cc0*/  IMAD.MOV.U32 R2, RZ, RZ, R20 ;  /* 0x000000ffff027224 */ /* 0x008fc600078e0014 */
[----:B------:R-:W3:Y:S03]  /*5cd0*/  LDSM.16.MT88.4 R20, [R217+0x1100] ;  /* 0x00110000d914783b */ /* 0x000ee60000004200 */
[----:B--2---:R-:W-:Y:S01]  /*5ce0*/  HMMA.16816.F32 R48, R4, R8, R40 ;  /* 0x000000080430723c */ /* 0x004fe20000001828 */
[----:B-1----:R-:W-:-:S04]  /*5cf0*/  FFMA.FTZ R0, R125, c[0x0][0x2d0], -R13 ;  /* 0x0000b4007d007a23 */ /* 0x002fc8000001080d */
[----:B------:R1:W-:Y:S03]  /*5d00*/  MUFU.EX2 R125, R0 ;  /* 0x00000000007d7308 */ /* 0x0003e60000000800 */
[----:B------:R-:W-:Y:S01]  /*5d10*/  HMMA.16816.F32 R36, R4, R10, R36 ;  /* 0x0000000a0424723c */ /* 0x000fe20000001824 */
[----:B------:R-:W2:Y:S06]  /*5d20*/  LDSM.16.MT88.4 R8, [R220+0x1100] ;  /* 0x00110000dc08783b */ /* 0x000eac0000004200 */
[----:B----4-:R-:W-:Y:S01]  /*5d30*/  F2FP.PACK_AB R4, R55, R2 ;  /* 0x000000023704723e */ /* 0x010fe200000000ff */
[----:B-1----:R-:W-:-:S04]  /*5d40*/  FFMA.FTZ R0, R124, c[0x0][0x2d0], -R13 ;  /* 0x0000b4007c007a23 */ /* 0x002fc8000001080d */
[----:B------:R1:W4:Y:S02]  /*5d50*/  MUFU.EX2 R222, R0 ;  /* 0x0000000000de7308 */ /* 0x0003240000000800 */
[----:B-1----:R-:W-:Y:S01]  /*5d60*/  FFMA.FTZ R0, R115, c[0x0][0x2d0], -R12 ;  /* 0x0000b40073007a23 */ /* 0x002fe2000001080c */
[----:B----4-:R-:W-:Y:S02]  /*5d70*/  F2FP.PACK_AB R6, R222, R125 ;  /* 0x0000007dde06723e */ /* 0x010fe400000000ff */
[----:B------:R-:W-:-:S03]  /*5d80*/  MOV R115, R29 ;  /* 0x0000001d00737202 */ /* 0x000fc60000000f00 */
[----:B------:R1:W4:Y:S01]  /*5d90*/  MUFU.EX2 R52, R0 ;  /* 0x0000000000347308 */ /* 0x0003220000000800 */
[----:B------:R-:W-:Y:S01]  /*5da0*/  MOV R29, R32 ;  /* 0x00000020001d7202 */ /* 0x000fe20000000f00 */
[----:B-1----:R-:W-:Y:S02]  /*5db0*/  FFMA.FTZ R0, R114, c[0x0][0x2d0], -R12 ;  /* 0x0000b40072007a23 */ /* 0x002fe4000001080c */
[----:B------:R-:W-:-:S04]  /*5dc0*/  IMAD.MOV.U32 R114, RZ, RZ, R28 ;  /* 0x000000ffff727224 */ /* 0x000fc800078e001c */
[----:B------:R1:W-:Y:S01]  /*5dd0*/  MUFU.EX2 R124, R0 ;  /* 0x00000000007c7308 */ /* 0x0003e20000000800 */
[----:B------:R-:W-:Y:S02]  /*5de0*/  IMAD.MOV.U32 R28, RZ, RZ, R31 ;  /* 0x000000ffff1c7224 */ /* 0x000fe400078e001f */
[----:B------:R-:W-:Y:S02]  /*5df0*/  IMAD.MOV.U32 R31, RZ, RZ, R34 ;  /* 0x000000ffff1f7224 */ /* 0x000fe400078e0022 */
[----:B-1----:R-:W-:Y:S01]  /*5e00*/  FFMA.FTZ R0, R112, c[0x0][0x2d0], -R12 ;  /* 0x0000b40070007a23 */ /* 0x002fe2000001080c */
[----:B------:R-:W-:-:S03]  /*5e10*/  MOV R112, R58 ;  /* 0x0000003a00707202 */ /* 0x000fc60000000f00 */
[----:B------:R4:W1:Y:S02]  /*5e20*/  MUFU.EX2 R40, R0 ;  /* 0x0000000000287308 */ /* 0x0008640000000800 */
[----:B----4-:R-:W-:Y:S02]  /*5e30*/  MOV R0, R52 ;  /* 0x0000003400007202 */ /* 0x010fe40000000f00 */
[----:B-1----:R-:W-:Y:S02]  /*5e40*/  F2FP.PACK_AB R7, R40, R126 ;  /* 0x0000007e2807723e */ /* 0x002fe400000000ff */
[----:B------:R-:W-:-:S07]  /*5e50*/  F2FP.PACK_AB R5, R124, R0 ;  /* 0x000000007c05723e */ /* 0x000fce00000000ff */
[C---:B---3--:R-:W-:Y:S07]  /*5e60*/  HMMA.16816.F32 R68, R4.reuse, R20, R192 ;  /* 0x000000140444723c */ /* 0x048fee00000018c0 */
[----:B------:R-:W-:Y:S01]  /*5e70*/  IMAD.MOV.U32 R192, RZ, RZ, R61 ;  /* 0x000000ffffc07224 */ /* 0x000fe200078e003d */
[----:B------:R-:W-:Y:S01]  /*5e80*/  MOV R194, R40 ;  /* 0x0000002800c27202 */ /* 0x000fe20000000f00 */
[----:B------:R-:W-:Y:S01]  /*5e90*/  IMAD.MOV.U32 R193, RZ, RZ, R62 ;  /* 0x000000ffffc17224 */ /* 0x000fe200078e003e */
[----:B--2---:R-:W-:Y:S01]  /*5ea0*/  HMMA.16816.F32 R44, R4, R8, R136 ;  /* 0x00000008042c723c */ /* 0x004fe20000001888 */
[----:B------:R-:W-:-:S07]  /*5eb0*/  IMAD.MOV.U32 R195, RZ, RZ, R63 ;  /* 0x000000ffffc37224 */ /* 0x000fce00078e003f */
[C---:B------:R-:W-:Y:S01]  /*5ec0*/  HMMA.16816.F32 R60, R4.reuse, R22, R188 ;  /* 0x00000016043c723c */ /* 0x040fe200000018bc */
[----:B------:R-:W1:Y:S06]  /*5ed0*/  LDSM.16.MT88.4 R20, [R220+0x4100] ;  /* 0x00410000dc14783b */ /* 0x000e6c0000004200 */
[----:B------:R-:W-:Y:S01]  /*5ee0*/  IMAD.MOV.U32 R188, RZ, RZ, R54 ;  /* 0x000000ffffbc7224 */ /* 0x000fe200078e0036 */
[----:B------:R-:W-:Y:S01]  /*5ef0*/  MOV R191, R55 ;  /* 0x0000003700bf7202 */ /* 0x000fe20000000f00 */
[----:B------:R-:W-:Y:S01]  /*5f00*/  IMAD.MOV.U32 R189, RZ, RZ, R56 ;  /* 0x000000ffffbd7224 */ /* 0x000fe200078e0038 */
[----:B------:R-:W-:Y:S01]  /*5f10*/  HMMA.16816.F32 R52, R4, R18, R180 ;  /* 0x000000120434723c */ /* 0x000fe200000018b4 */
[----:B------:R-:W-:-:S07]  /*5f20*/  IMAD.MOV.U32 R190, RZ, RZ, R57 ;  /* 0x000000ffffbe7224 */ /* 0x000fce00078e0039 */
[C---:B------:R-:W-:Y:S01]  /*5f30*/  HMMA.16816.F32 R56, R4.reuse, R16, R184 ;  /* 0x000000100438723c */ /* 0x040fe200000018b8 */
[----:B------:R-:W2:Y:S06]  /*5f40*/  LDSM.16.MT88.4 R16, [R217+0x4100] ;  /* 0x00410000d910783b */ /* 0x000eac0000004200 */
[----:B------:R-:W-:Y:S01]  /*5f50*/  MOV R187, R35 ;  /* 0x0000002300bb7202 */ /* 0x000fe20000000f00 */
[C---:B------:R-:W-:Y:S01]  /*5f60*/  HMMA.16816.F32 R40, R4.reuse, R10, R132 ;  /* 0x0000000a0428723c */ /* 0x040fe20000001884 */
[----:B------:R-:W3:Y:S07]  /*5f70*/  LDSM.16.MT88.4 R8, [R218+0x4100] ;  /* 0x00410000da08783b */ /* 0x000eee0000004200 */
[C---:B------:R-:W-:Y:S08]  /*5f80*/  HMMA.16816.F32 R32, R4.reuse, R24, R128 ;  /* 0x000000180420723c */ /* 0x040ff00000001880 */
[C---:B-1----:R-:W-:Y:S07]  /*5f90*/  HMMA.16816.F32 R148, R4.reuse, R20, R148 ;  /* 0x000000140494723c */ /* 0x042fee0000001894 */
[----:B------:R-:W-:Y:S01]  /*5fa0*/  IMAD.MOV.U32 R20, RZ, RZ, R30 ;  /* 0x000000ffff147224 */ /* 0x000fe200078e001e */
[C---:B------:R-:W-:Y:S01]  /*5fb0*/  HMMA.16816.F32 R128, R4.reuse, R26, R176 ;  /* 0x0000001a0480723c */ /* 0x040fe200000018b0 */
[----:B------:R-:W-:Y:S01]  /*5fc0*/  MOV R21, R189 ;  /* 0x000000bd00157202 */ /* 0x000fe20000000f00 */
[----:B------:R-:W-:Y:S05]  /*5fd0*/  LDSM.16.MT88.4 R24, [R217+0xa100] ;  /* 0x00a10000d918783b */ /* 0x000fea0000004200 */
[----:B------:R-:W-:Y:S01]  /*5fe0*/  IMAD.MOV.U32 R179, RZ, RZ, R187 ;  /* 0x000000ffffb37224 */ /* 0x000fe200078e00bb */
[----:B------:R-:W-:Y:S01]  /*5ff0*/  HMMA.16816.F32 R196, R4, R22, R196 ;  /* 0x0000001604c4723c */ /* 0x000fe200000018c4 */
[----:B------:R-:W-:-:S06]  /*6000*/  IMAD.MOV.U32 R178, RZ, RZ, R188 ;  /* 0x000000ffffb27224 */ /* 0x000fcc00078e00bc */
[----:B------:R-:W-:Y:S01]  /*6010*/  IMAD.MOV.U32 R23, RZ, RZ, R191 ;  /* 0x000000ffff177224 */ /* 0x000fe200078e00bf */
[C---:B--2---:R-:W-:Y:S08]  /*6020*/  HMMA.16816.F32 R132, R4.reuse, R16, R168 ;  /* 0x000000100484723c */ /* 0x044ff000000018a8 */
[C---:B------:R-:W-:Y:S01]  /*6030*/  HMMA.16816.F32 R136, R4.reuse, R18, R164 ;  /* 0x000000120488723c */ /* 0x040fe200000018a4 */
[----:B------:R-:W1:Y:S06]  /*6040*/  LDSM.16.MT88.4 R16, [R219+0x4100] ;  /* 0x00410000db10783b */ /* 0x000e6c0000004200 */
[----:B------:R-:W-:Y:S01]  /*6050*/  IMAD.MOV.U32 R165, RZ, RZ, R127 ;  /* 0x000000ffffa57224 */ /* 0x000fe200078e007f */
[----:B------:R-:W-:Y:S01]  /*6060*/  MOV R166, R28 ;  /* 0x0000001c00a67202 */ /* 0x000fe20000000f00 */
[----:B------:R-:W-:Y:S01]  /*6070*/  IMAD.MOV.U32 R167, RZ, RZ, R29 ;  /* 0x000000ffffa77224 */ /* 0x000fe200078e001d */
[----:B------:R-:W-:Y:S01]  /*6080*/  MOV R127, R31 ;  /* 0x0000001f007f7202 */ /* 0x000fe20000000f00 */
[----:B------:R-:W-:Y:S01]  /*6090*/  IMAD.MOV.U32 R164, RZ, RZ, R190 ;  /* 0x000000ffffa47224 */ /* 0x000fe200078e00be */
[----:B------:R-:W2:Y:S01]  /*60a0*/  LDSM.16.MT88.4 R28, [R218+0x7100] ;  /* 0x00710000da1c783b */ /* 0x000ea20000004200 */
[C---:B---3--:R-:W-:Y:S08]  /*60b0*/  HMMA.16816.F32 R140, R4.reuse, R8, R140 ;  /* 0x00000008048c723c */ /* 0x048ff0000000188c */
[C---:B------:R-:W-:Y:S01]  /*60c0*/  HMMA.16816.F32 R144, R4.reuse, R10, R144 ;  /* 0x0000000a0490723c */ /* 0x040fe20000001890 */
[----:B------:R-:W3:Y:S07]  /*60d0*/  LDSM.16.MT88.4 R8, [R217+0x7100] ;  /* 0x00710000d908783b */ /* 0x000eee0000004200 */
[C---:B-1----:R-:W-:Y:S08]  /*60e0*/  HMMA.16816.F32 R188, R4.reuse, R16, R160 ;  /* 0x0000001004bc723c */ /* 0x042ff000000018a0 */
[C---:B------:R-:W-:Y:S01]  /*60f0*/  HMMA.16816.F32 R184, R4.reuse, R18, R156 ;  /* 0x0000001204b8723c */ /* 0x040fe2000000189c */
[----:B------:R-:W1:Y:S07]  /*6100*/  LDSM.16.MT88.4 R16, [R220+0x7100] ;  /* 0x00710000dc10783b */ /* 0x000e6e0000004200 */
[C---:B--2---:R-:W-:Y:S07]  /*6110*/  HMMA.16816.F32 R160, R4.reuse, R28, R116 ;  /* 0x0000001c04a0723c */ /* 0x044fee0000001874 */
[----:B------:R-:W-:Y:S01]  /*6120*/  IMAD.MOV.U32 R29, RZ, RZ, R192 ;  /* 0x000000ffff1d7224 */ /* 0x000fe200078e00c0 */
[----:B------:R-:W-:Y:S01]  /*6130*/  MOV R28, R193 ;  /* 0x000000c1001c7202 */ /* 0x000fe20000000f00 */
[----:B------:R-:W-:Y:S01]  /*6140*/  IMAD.MOV.U32 R119, RZ, RZ, R194 ;  /* 0x000000ffff777224 */ /* 0x000fe200078e00c2 */
[----:B---3--:R-:W-:Y:S01]  /*6150*/  HMMA.16816.F32 R168, R4, R10, R120 ;  /* 0x0000000a04a8723c */ /* 0x008fe20000001878 */
[----:B------:R-:W-:-:S07]  /*6160*/  IMAD.MOV.U32 R118, RZ, RZ, R195 ;  /* 0x000000ffff767224 */ /* 0x000fce00078e00c3 */
[C---:B------:R-:W-:Y:S07]  /*6170*/  HMMA.16816.F32 R192, R4.reuse, R30, R108 ;  /* 0x0000001e04c0723c */ /* 0x040fee000000186c */
[----:B------:R-:W-:Y:S01]  /*6180*/  MOV R110, R178 ;  /* 0x000000b2006e7202 */ /* 0x000fe20000000f00 */
[----:B------:R-:W-:Y:S01]  /*6190*/  IMAD.MOV.U32 R111, RZ, RZ, R179 ;  /* 0x000000ffff6f7224 */ /* 0x000fe200078e00b3 */
[----:B------:R-:W-:Y:S01]  /*61a0*/  HMMA.16816.F32 R120, R4, R24, R84 ;  /* 0x000000180478723c */ /* 0x000fe20000001854 */
[----:B------:R-:W-:-:S02]  /*61b0*/  IMAD.MOV.U32 R109, RZ, RZ, R210 ;  /* 0x000000ffff6d7224 */ /* 0x000fc400078e00d2 */
[----:B------:R-:W-:Y:S02]  /*61c0*/  IMAD.MOV.U32 R108, RZ, RZ, R207 ;  /* 0x000000ffff6c7224 */ /* 0x000fe400078e00cf */
[----:B------:R-:W-:Y:S02]  /*61d0*/  IMAD.MOV.U32 R31, RZ, RZ, R113 ;  /* 0x000000ffff1f7224 */ /* 0x000fe400078e0071 */
[----:B------:R-:W-:Y:S01]  /*61e0*/  IMAD.MOV.U32 R25, RZ, RZ, R20 ;  /* 0x000000ffff197224 */ /* 0x000fe200078e0014 */
[----:B-1----:R-:W-:Y:S01]  /*61f0*/  HMMA.16816.F32 R176, R4, R16, R104 ;  /* 0x0000001004b0723c */ /* 0x002fe20000001868 */
[----:B------:R-:W-:Y:S01]  /*6200*/  MOV R24, R21 ;  /* 0x0000001500187202 */ /* 0x000fe20000000f00 */
[----:B------:R-:W-:-:S05]  /*6210*/  IMAD.MOV.U32 R30, RZ, RZ, R114 ;  /* 0x000000ffff1e7224 */ /* 0x000fca00078e0072 */
[----:B------:R-:W-:Y:S01]  /*6220*/  IMAD.MOV.U32 R107, RZ, RZ, R164 ;  /* 0x000000ffff6b7224 */ /* 0x000fe200078e00a4 */
[----:B------:R-:W-:Y:S01]  /*6230*/  MOV R106, R165 ;  /* 0x000000a5006a7202 */ /* 0x000fe20000000f00 */
[----:B------:R-:W-:Y:S01]  /*6240*/  IMAD.MOV.U32 R105, RZ, RZ, R166 ;  /* 0x000000ffff697224 */ /* 0x000fe200078e00a6 */
[C---:B------:R-:W-:Y:S01]  /*6250*/  HMMA.16816.F32 R180, R4.reuse, R8, R152 ;  /* 0x0000000804b4723c */ /* 0x040fe20000001898 */
[----:B------:R-:W-:Y:S01]  /*6260*/  IMAD.MOV.U32 R104, RZ, RZ, R167 ;  /* 0x000000ffff687224 */ /* 0x000fe200078e00a7 */
[----:B------:R-:W1:Y:S06]  /*6270*/  LDSM.16.MT88.4 R8, [R219+0x7100] ;  /* 0x00710000db08783b */ /* 0x000e6c0000004200 */
[C---:B------:R-:W-:Y:S01]  /*6280*/  HMMA.16816.F32 R164, R4.reuse, R18, R100 ;  /* 0x0000001204a4723c */ /* 0x040fe20000001864 */
[----:B------:R-:W2:Y:S06]  /*6290*/  LDSM.16.MT88.4 R16, [R220+0xa100] ;  /* 0x00a10000dc10783b */ /* 0x000eac0000004200 */
[----:B------:R-:W-:Y:S01]  /*62a0*/  MOV R100, R23 ;  /* 0x0000001700647202 */ /* 0x000fe20000000f00 */
[----:B------:R-:W-:Y:S01]  /*62b0*/  HMMA.16816.F32 R152, R4, R26, R88 ;  /* 0x0000001a0498723c */ /* 0x000fe20000001858 */
[----:B------:R-:W3:Y:S01]  /*62c0*/  LDSM.16.MT88.4 R20, [R218+0xa100] ;  /* 0x00a10000da14783b */ /* 0x000ee20000004200 */
[----:B------:R-:W-:Y:S01]  /*62d0*/  IMAD.MOV.U32 R101, RZ, RZ, R111 ;  /* 0x000000ffff657224 */ /* 0x000fe200078e006f */
[----:B------:R-:W-:Y:S01]  /*62e0*/  MOV R102, R29 ;  /* 0x0000001d00667202 */ /* 0x000fe20000000f00 */
[----:B------:R-:W-:Y:S01]  /*62f0*/  IMAD.MOV.U32 R111, RZ, RZ, R212 ;  /* 0x000000ffff6f7224 */ /* 0x000fe200078e00d4 */
[----:B------:R-:W-:Y:S01]  /*6300*/  MOV R103, R206 ;  /* 0x000000ce00677202 */ /* 0x000fe20000000f00 */
[----:B------:R-:W-:-:S02]  /*6310*/  IMAD.MOV.U32 R29, RZ, RZ, R2 ;  /* 0x000000ffff1d7224 */ /* 0x000fc400078e0002 */
[----:B------:R-:W-:Y:S02]  /*6320*/  IMAD.MOV.U32 R27, RZ, RZ, R118 ;  /* 0x000000ffff1b7224 */ /* 0x000fe400078e0076 */
[----:B------:R-:W-:Y:S02]  /*6330*/  IMAD.MOV.U32 R26, RZ, RZ, R119 ;  /* 0x000000ffff1a7224 */ /* 0x000fe400078e0077 */
[----:B------:R-:W-:Y:S01]  /*6340*/  FFMA.FTZ R2, R175, c[0x0][0x2d0], -R12 ;  /* 0x0000b400af027a23 */ /* 0x000fe2000001080c */
[C---:B-1----:R-:W-:Y:S07]  /*6350*/  HMMA.16816.F32 R156, R4.reuse, R8, R96 ;  /* 0x00000008049c723c */ /* 0x042fee0000001860 */
[----:B------:R-:W-:Y:S01]  /*6360*/  IMAD.MOV.U32 R99, RZ, RZ, R124 ;  /* 0x000000ffff637224 */ /* 0x000fe200078e007c */
[----:B------:R-:W-:Y:S01]  /*6370*/  MOV R97, R126 ;  /* 0x0000007e00617202 */ /* 0x000fe20000000f00 */
[----:B------:R-:W-:Y:S01]  /*6380*/  IMAD.MOV.U32 R98, RZ, RZ, R125 ;  /* 0x000000ffff627224 */ /* 0x000fe200078e007d */
[----:B--2---:R-:W-:Y:S01]  /*6390*/  HMMA.16816.F32 R88, R4, R18, R64 ;  /* 0x000000120458723c */ /* 0x004fe20000001840 */
[----:B------:R-:W-:-:S06]  /*63a0*/  IMAD.MOV.U32 R96, RZ, RZ, R127 ;  /* 0x000000ffff607224 */ /* 0x000fcc00078e007f */
[----:B------:R-:W-:Y:S01]  /*63b0*/  IMAD.MOV.U32 R65, RZ, RZ, R99 ;  /* 0x000000ffff417224 */ /* 0x000fe200078e0063 */
[C---:B---3--:R-:W-:Y:S01]  /*63c0*/  HMMA.16816.F32 R116, R4.reuse, R20, R80 ;  /* 0x000000140474723c */ /* 0x048fe20000001850 */
        /* <DEDUP_REMOVED lines=8> */
[----:B------:R-:W-:Y:S01]  /*6450*/  FFMA.FTZ R0, R205, c[0x0][0x2d0], -R13 ;  /* 0x0000b400cd007a23 */ /* 0x000fe2000001080d */
[C---:B------:R-:W-:Y:S01]  /*6460*/  HMMA.16816.F32 R124, R4.reuse, R10, R92 ;  /* 0x0000000a047c723c */ /* 0x040fe2000000185c */
[----:B------:R-:W-:Y:S01]  /*6470*/  MOV R110, R211 ;  /* 0x000000d3006e7202 */ /* 0x000fe20000000f00 */
[----:B------:R-:W1:Y:S01]  /*6480*/  LDSM.16.MT88.4 R8, [R219+0xa100] ;  /* 0x00a10000db08783b */ /* 0x000e620000004200 */
[----:B------:R2:W-:Y:S01]  /*6490*/  MUFU.EX2 R212, R0 ;  /* 0x0000000000d47308 */ /* 0x0005e20000000800 */
[----:B------:R-:W-:Y:S01]  /*64a0*/  IMAD.MOV.U32 R81, RZ, RZ, R213 ;  /* 0x000000ffff517224 */ /* 0x000fe200078e00d5 */
[----:B------:R-:W-:Y:S01]  /*64b0*/  MOV R80, R115 ;  /* 0x0000007300507202 */ /* 0x000fe20000000f00 */
[----:B------:R-:W-:Y:S01]  /*64c0*/  IMAD.MOV.U32 R82, RZ, RZ, R28 ;  /* 0x000000ffff527224 */ /* 0x000fe200078e001c */
[----:B------:R-:W-:Y:S01]  /*64d0*/  MOV R28, R112 ;  /* 0x00000070001c7202 */ /* 0x000fe20000000f00 */
[C---:B------:R-:W-:Y:S01]  /*64e0*/  HMMA.16816.F32 R92, R4.reuse, R16, R72 ;  /* 0x00000010045c723c */ /* 0x040fe20000001848 */
[----:B------:R-:W3:Y:S01]  /*64f0*/  LDSM.16.MT88.4 R16, [R218+0x1900] ;  /* 0x00190000da10783b */ /* 0x000ee20000004200 */
[----:B------:R-:W-:Y:S01]  /*6500*/  IMAD.MOV.U32 R205, RZ, RZ, R80 ;  /* 0x000000ffffcd7224 */ /* 0x000fe200078e0050 */
[----:B------:R4:W-:Y:S04]  /*6510*/  MUFU.EX2 R208, R2 ;  /* 0x0000000200d07308 */ /* 0x0009e80000000800 */
[----:B------:R-:W-:Y:S01]  /*6520*/  IMAD.MOV.U32 R75, RZ, RZ, R82 ;  /* 0x000000ffff4b7224 */ /* 0x000fe200078e0052 */
[----:B------:R-:W-:Y:S01]  /*6530*/  HMMA.16816.F32 R112, R4, R22, R76 ;  /* 0x000000160470723c */ /* 0x000fe2000000184c */
[----:B--2---:R-:W-:Y:S01]  /*6540*/  FFMA.FTZ R0, R204, c[0x0][0x2d0], -R13 ;  /* 0x0000b400cc007a23 */ /* 0x004fe2000001080d */
[----:B------:R-:W-:-:S03]  /*6550*/  MOV R204, R81 ;  /* 0x0000005100cc7202 */ /* 0x000fc60000000f00 */
[----:B------:R2:W1:Y:S01]  /*6560*/  MUFU.EX2 R211, R0 ;  /* 0x0000000000d37308 */ /* 0x0004620000000800 */
[----:B----4-:R-:W-:Y:S01]  /*6570*/  MOV R2, R102 ;  /* 0x0000006600027202 */ /* 0x010fe20000000f00 */
[----:B--2---:R-:W-:Y:S01]  /*6580*/  FFMA.FTZ R0, R203, c[0x0][0x2d0], -R13 ;  /* 0x0000b400cb007a23 */ /* 0x004fe2000001080d */
[C---:B-1----:R-:W-:Y:S05]  /*6590*/  HMMA.16816.F32 R84, R4.reuse, R8, R48 ;  /* 0x000000080454723c */ /* 0x042fea0000001830 */
[----:B------:R1:W-:Y:S02]  /*65a0*/  MUFU.EX2 R210, R0 ;  /* 0x0000000000d27308 */ /* 0x0003e40000000800 */
[----:B------:R-:W-:Y:S01]  /*65b0*/  IMAD.MOV.U32 R48, RZ, RZ, R24 ;  /* 0x000000ffff307224 */ /* 0x000fe200078e0018 */
[----:B------:R-:W-:Y:S01]  /*65c0*/  HMMA.16816.F32 R76, R4, R10, R36 ;  /* 0x0000000a044c723c */ /* 0x000fe20000001824 */
[----:B------:R-:W-:Y:S01]  /*65d0*/  LDSM.16.MT88.4 R8, [R220+0x1900] ;  /* 0x00190000dc08783b */ /* 0x000fe20000004200 */
[----:B------:R-:W-:Y:S01]  /*65e0*/  MOV R49, R25 ;  /* 0x0000001900317202 */ /* 0x000fe20000000f00 */
[----:B------:R-:W-:-:S02]  /*65f0*/  IMAD.MOV.U32 R50, RZ, RZ, R96 ;  /* 0x000000ffff327224 */ /* 0x000fc400078e0060 */
[----:B------:R-:W-:Y:S02]  /*6600*/  IMAD.MOV.U32 R51, RZ, RZ, R97 ;  /* 0x000000ffff337224 */ /* 0x000fe400078e0061 */
[----:B------:R-:W-:Y:S01]  /*6610*/  F2FP.PACK_AB R4, R211, R212 ;  /* 0x000000d4d304723e */ /* 0x000fe200000000ff */
[----:B------:R-:W-:Y:S01]  /*6620*/  IMAD.MOV.U32 R37, RZ, RZ, R83 ;  /* 0x000000ffff257224 */ /* 0x000fe200078e0053 */
[----:B------:R-:W-:Y:S01]  /*6630*/  MOV R38, R26 ;  /* 0x0000001a00267202 */ /* 0x000fe20000000f00 */
[----:B-1----:R-:W-:Y:S02]  /*6640*/  FFMA.FTZ R0, R202, c[0x0][0x2d0], -R13 ;  /* 0x0000b400ca007a23 */ /* 0x002fe4000001080d */
[----:B------:R-:W-:Y:S02]  /*6650*/  IMAD.MOV.U32 R39, RZ, RZ, R27 ;  /* 0x000000ffff277224 */ /* 0x000fe400078e001b */
[----:B------:R1:W2:Y:S01]  /*6660*/  MUFU.EX2 R213, R0 ;  /* 0x0000000000d57308 */ /* 0x0002a20000000800 */
[----:B------:R-:W-:Y:S01]  /*6670*/  LDSM.16.MT88.4 R24, [R219+0x1900] ;  /* 0x00190000db18783b */ /* 0x000fe20000004200 */
[----:B------:R-:W-:-:S02]  /*6680*/  IMAD.MOV.U32 R36, RZ, RZ, R66 ;  /* 0x000000ffff247224 */ /* 0x000fc400078e0042 */
[----:B------:R-:W-:Y:S02]  /*6690*/  IMAD.MOV.U32 R96, RZ, RZ, R105 ;  /* 0x000000ffff607224 */ /* 0x000fe400078e0069 */
[----:B------:R-:W-:Y:S02]  /*66a0*/  IMAD.MOV.U32 R97, RZ, RZ, R106 ;  /* 0x000000ffff617224 */ /* 0x000fe400078e006a */
[----:B------:R-:W-:Y:S01]  /*66b0*/  IMAD.MOV.U32 R175, RZ, RZ, R38 ;  /* 0x000000ffffaf7224 */ /* 0x000fe200078e0026 */
[----:B------:R-:W-:Y:S01]  /*66c0*/  MOV R38, R96 ;  /* 0x0000006000267202 */ /* 0x000fe20000000f00 */
[----:B-1----:R-:W-:Y:S01]  /*66d0*/  FFMA.FTZ R0, R201, c[0x0][0x2d0], -R12 ;  /* 0x0000b400c9007a23 */ /* 0x002fe2000001080c */
[----:B--2---:R-:W-:-:S03]  /*66e0*/  F2FP.PACK_AB R6, R213, R210 ;  /* 0x000000d2d506723e */ /* 0x004fc600000000ff */
[----:B------:R1:W-:Y:S02]  /*66f0*/  MUFU.EX2 R207, R0 ;  /* 0x0000000000cf7308 */ /* 0x0003e40000000800 */
[----:B-1----:R-:W-:-:S06]  /*6700*/  FFMA.FTZ R0, R200, c[0x0][0x2d0], -R12 ;  /* 0x0000b400c8007a23 */ /* 0x002fcc000001080c */
[----:B------:R1:W2:Y:S02]  /*6710*/  MUFU.EX2 R206, R0 ;  /* 0x0000000000ce7308 */ /* 0x0002a40000000800 */
[----:B-1----:R-:W-:Y:S01]  /*6720*/  FFMA.FTZ R0, R174, c[0x0][0x2d0], -R12 ;  /* 0x0000b400ae007a23 */ /* 0x002fe2000001080c */
[----:B--2---:R-:W-:Y:S01]  /*6730*/  F2FP.PACK_AB R5, R206, R207 ;  /* 0x000000cfce05723e */ /* 0x004fe200000000ff */
[----:B------:R-:W-:-:S04]  /*6740*/  IMAD.MOV.U32 R174, RZ, RZ, R21 ;  /* 0x000000ffffae7224 */ /* 0x000fc800078e0015 */
[----:B------:R-:W1:Y:S01]  /*6750*/  MUFU.EX2 R209, R0 ;  /* 0x0000000000d17308 */ /* 0x000e620000000800 */
[----:B------:R-:W2:Y:S01]  /*6760*/  LDSM.16.MT88.4 R20, [R217+0x1900] ;  /* 0x00190000d914783b */ /* 0x000ea20000004200 */
[----:B-1----:R-:W-:Y:S02]  /*6770*/  F2FP.PACK_AB R7, R209, R208 ;  /* 0x000000d0d107723e */ /* 0x002fe400000000ff */
[----:B------:R-:W-:Y:S01]  /*6780*/  MOV R0, R39 ;  /* 0x0000002700007202 */ /* 0x000fe20000000f00 */
[----:B------:R-:W-:-:S04]  /*6790*/  IMAD.MOV.U32 R39, RZ, RZ, R98 ;  /* 0x000000ffff277224 */ /* 0x000fc800078e0062 */
[----:B---3--:R-:W-:Y:S01]  /*67a0*/  HMMA.16816.F32 R80, R4, R16, R56 ;  /* 0x000000100450723c */ /* 0x008fe20000001838 */
[----:B------:R-:W-:-:S06]  /*67b0*/  FFMA.FTZ R0, R0, c[0x0][0x2d0], -R13 ;  /* 0x0000b40000007a23 */ /* 0x000fcc000001080d */
[----:B------:R-:W-:Y:S01]  /*67c0*/  MOV R56, R75 ;  /* 0x0000004b00387202 */ /* 0x000fe20000000f00 */
[----:B------:R-:W-:Y:S01]  /*67d0*/  IMAD.MOV.U32 R58, RZ, RZ, R64 ;  /* 0x000000ffff3a7224 */ /* 0x000fe200078e0040 */
[C---:B------:R-:W-:Y:S01]  /*67e0*/  HMMA.16816.F32 R72, R4.reuse, R18, R52 ;  /* 0x000000120448723c */ /* 0x040fe20000001834 */
[----:B------:R-:W1:Y:S01]  /*67f0*/  LDSM.16.MT88.4 R16, [R217+0x4900] ;  /* 0x00490000d910783b */ /* 0x000e620000004200 */
[----:B------:R-:W-:Y:S01]  /*6800*/  MOV R59, R65 ;  /* 0x00000041003b7202 */ /* 0x000fe20000000f00 */
[----:B------:R-:W-:Y:S02]  /*6810*/  IMAD.MOV.U32 R57, RZ, RZ, R51 ;  /* 0x000000ffff397224 */ /* 0x000fe400078e0033 */
[----:B------:R-:W-:Y:S02]  /*6820*/  IMAD.MOV.U32 R51, RZ, RZ, R97 ;  /* 0x000000ffff337224 */ /* 0x000fe400078e0061 */
[----:B------:R-:W-:Y:S01]  /*6830*/  IMAD.MOV.U32 R55, RZ, RZ, R37 ;  /* 0x000000ffff377224 */ /* 0x000fe200078e0025 */
[----:B------:R-:W-:Y:S01]  /*6840*/  MOV R54, R50 ;  /* 0x0000003200367202 */ /* 0x000fe20000000f00 */
[----:B--2---:R-:W-:Y:S01]  /*6850*/  HMMA.16816.F32 R200, R4, R20, R68 ;  /* 0x0000001404c8723c */ /* 0x004fe20000001844 */
[----:B------:R-:W-:-:S02]  /*6860*/  IMAD.MOV.U32 R37, RZ, RZ, R67 ;  /* 0x000000ffff257224 */ /* 0x000fc400078e0043 */
[----:B------:R-:W-:Y:S01]  /*6870*/  IMAD.MOV.U32 R52, RZ, RZ, R48 ;  /* 0x000000ffff347224 */ /* 0x000fe200078e0030 */
[----:B------:R-:W-:Y:S01]  /*6880*/  MOV R48, R99 ;  /* 0x0000006300307202 */ /* 0x000fe20000000f00 */
[----:B------:R-:W-:Y:S02]  /*6890*/  IMAD.MOV.U32 R53, RZ, RZ, R49 ;  /* 0x000000ffff357224 */ /* 0x000fe400078e0031 */
[----:B------:R-:W-:Y:S01]  /*68a0*/  IMAD.MOV.U32 R49, RZ, RZ, R100 ;  /* 0x000000ffff317224 */ /* 0x000fe200078e0064 */
[----:B------:R-:W-:Y:S01]  /*68b0*/  HMMA.16816.F32 R68, R4, R8, R44 ;  /* 0x000000080444723c */ /* 0x000fe2000000182c */
[----:B------:R-:W-:-:S07]  /*68c0*/  IMAD.MOV.U32 R50, RZ, RZ, R101 ;  /* 0x000000ffff327224 */ /* 0x000fce00078e0065 */
[C---:B------:R-:W-:Y:S01]  /*68d0*/  HMMA.16816.F32 R64, R4.reuse, R10, R40 ;  /* 0x0000000a0440723c */ /* 0x040fe20000001828 */
[----:B------:R-:W2:Y:S06]  /*68e0*/  LDSM.16.MT88.4 R8, [R218+0x4900] ;  /* 0x00490000da08783b */ /* 0x000eac0000004200 */
[----:B------:R-:W-:Y:S01]  /*68f0*/  IMAD.MOV.U32 R41, RZ, RZ, R108 ;  /* 0x000000ffff297224 */ /* 0x000fe200078e006c */
[----:B------:R-:W-:Y:S01]  /*6900*/  HMMA.16816.F32 R104, R4, R22, R60 ;  /* 0x000000160468723c */ /* 0x000fe2000000183c */
[----:B------:R-:W-:Y:S01]  /*6910*/  MOV R42, R109 ;  /* 0x0000006d002a7202 */ /* 0x000fe20000000f00 */
[----:B------:R-:W-:Y:S01]  /*6920*/  IMAD.MOV.U32 R43, RZ, RZ, R110 ;  /* 0x000000ffff2b7224 */ /* 0x000fe200078e006e */
[----:B------:R-:W3:Y:S01]  /*6930*/  LDSM.16.MT88.4 R20, [R220+0x4900] ;  /* 0x00490000dc14783b */ /* 0x000ee20000004200 */
[----:B------:R-:W-:-:S04]  /*6940*/  IMAD.MOV.U32 R40, RZ, RZ, R103 ;  /* 0x000000ffff287224 */ /* 0x000fc800078e0067 */
[C---:B------:R-:W-:Y:S07]  /*6950*/  HMMA.16816.F32 R44, R4.reuse, R24, R32 ;  /* 0x00000018042c723c */ /* 0x040fee0000001820 */
[----:B------:R-:W-:Y:S01]  /*6960*/  IMAD.MOV.U32 R35, RZ, RZ, R111 ;  /* 0x000000ffff237224 */ /* 0x000fe200078e006f */
[----:B-1----:R-:W-:Y:S01]  /*6970*/  HMMA.16816.F32 R96, R4, R18, R136 ;  /* 0x000000120460723c */ /* 0x002fe20000001888 */
[----:B------:R-:W-:Y:S01]  /*6980*/  IMAD.MOV.U32 R24, RZ, RZ, R54 ;  /* 0x000000ffff187224 */ /* 0x000fe200078e0036 */
[----:B------:R-:W-:Y:S01]  /*6990*/  MOV R32, R56 ;  /* 0x0000003800207202 */ /* 0x000fe20000000f00 */
[----:B------:R-:W-:-:S02]  /*69a0*/  IMAD.MOV.U32 R25, RZ, RZ, R55 ;  /* 0x000000ffff197224 */ /* 0x000fc400078e0037 */
[----:B------:R-:W-:Y:S02]  /*69b0*/  IMAD.MOV.U32 R33, RZ, RZ, R204 ;  /* 0x000000ffff217224 */ /* 0x000fe400078e00cc */
[----:B------:R-:W-:Y:S01]  /*69c0*/  IMAD.MOV.U32 R34, RZ, RZ, R205 ;  /* 0x000000ffff227224 */ /* 0x000fe200078e00cd */
[C---:B------:R-:W-:Y:S01]  /*69d0*/  HMMA.16816.F32 R108, R4.reuse, R16, R132 ;  /* 0x00000010046c723c */ /* 0x040fe20000001884 */
[----:B------:R-:W1:Y:S01]  /*69e0*/  LDSM.16.MT88.4 R16, [R219+0x4900] ;  /* 0x00490000db10783b */ /* 0x000e620000004200 */
[----:B------:R-:W-:Y:S01]  /*69f0*/  MOV R205, R30 ;  /* 0x0000001e00cd7202 */ /* 0x000fe20000000f00 */
[----:B------:R-:W-:Y:S02]  /*6a00*/  IMAD.MOV.U32 R204, RZ, RZ, R31 ;  /* 0x000000ffffcc7224 */ /* 0x000fe400078e001f */
[----:B------:R-:W-:Y:S02]  /*6a10*/  IMAD.MOV.U32 R56, RZ, RZ, R28 ;  /* 0x000000ffff387224 */ /* 0x000fe400078e001c */
[----:B------:R-:W-:Y:S01]  /*6a20*/  IMAD.MOV.U32 R135, RZ, RZ, R43 ;  /* 0x000000ffff877224 */ /* 0x000fe200078e002b */
[C---:B------:R-:W-:Y:S07]  /*6a30*/  HMMA.16816.F32 R100, R4.reuse, R26, R128 ;  /* 0x0000001a0464723c */ /* 0x040fee0000001880 */
[----:B------:R-:W-:Y:S01]  /*6a40*/  IMAD.MOV.U32 R26, RZ, RZ, R52 ;  /* 0x000000ffff1a7224 */ /* 0x000fe200078e0034 */
[----:B------:R-:W-:Y:S01]  /*6a50*/  MOV R27, R53 ;  /* 0x00000035001b7202 */ /* 0x000fe20000000f00 */
[C---:B--2---:R-:W-:Y:S07]  /*6a60*/  HMMA.16816.F32 R60, R4.reuse, R8, R140 ;  /* 0x00000008043c723c */ /* 0x044fee000000188c */
[----:B------:R-:W-:Y:S01]  /*6a70*/  MOV R143, R35 ;  /* 0x00000023008f7202 */ /* 0x000fe20000000f00 */
[----:B------:R-:W-:Y:S01]  /*6a80*/  HMMA.16816.F32 R52, R4, R10, R144 ;  /* 0x0000000a0434723c */ /* 0x000fe20000001890 */
[----:B------:R-:W2:Y:S01]  /*6a90*/  LDSM.16.MT88.4 R8, [R217+0x7900] ;  /* 0x00790000d908783b */ /* 0x000ea20000004200 */
[----:B------:R-:W-:Y:S01]  /*6aa0*/  MOV R35, R29 ;  /* 0x0000001d00237202 */ /* 0x000fe20000000f00 */
[----:B------:R-:W-:Y:S01]  /*6ab0*/  IMAD.MOV.U32 R142, RZ, RZ, R40 ;  /* 0x000000ffff8e7224 */ /* 0x000fe200078e0028 */
[----:B------:R-:W-:Y:S01]  /*6ac0*/  MOV R140, R42 ;  /* 0x0000002a008c7202 */ /* 0x000fe20000000f00 */
[----:B------:R-:W4:Y:S01]  /*6ad0*/  LDSM.16.MT88.4 R28, [R218+0x7900] ;  /* 0x00790000da1c783b */ /* 0x000f220000004200 */
[----:B------:R-:W-:-:S02]  /*6ae0*/  IMAD.MOV.U32 R141, RZ, RZ, R41 ;  /* 0x000000ffff8d7224 */ /* 0x000fc400078e0029 */
[C---:B---3--:R-:W-:Y:S07]  /*6af0*/  HMMA.16816.F32 R128, R4.reuse, R22, R196 ;  /* 0x000000160480723c */ /* 0x048fee00000018c4 */
[----:B------:R-:W-:Y:S01]  /*6b00*/  IMAD.MOV.U32 R199, RZ, RZ, R135 ;  /* 0x000000ffffc77224 */ /* 0x000fe200078e0087 */
[----:B-1----:R-:W-:Y:S01]  /*6b10*/  HMMA.16816.F32 R136, R4, R18, R184 ;  /* 0x000000120488723c */ /* 0x002fe200000018b8 */
[----:B------:R-:W-:Y:S01]  /*6b20*/  IMAD.MOV.U32 R198, RZ, RZ, R26 ;  /* 0x000000ffffc67224 */ /* 0x000fe200078e001a */
[----:B------:R-:W-:Y:S01]  /*6b30*/  MOV R197, R27 ;  /* 0x0000001b00c57202 */ /* 0x000fe20000000f00 */
[----:B------:R-:W-:-:S04]  /*6b40*/  IMAD.MOV.U32 R196, RZ, RZ, R24 ;  /* 0x000000ffffc47224 */ /* 0x000fc800078e0018 */
[----:B------:R-:W-:Y:S01]  /*6b50*/  IMAD.MOV.U32 R187, RZ, RZ, R25 ;  /* 0x000000ffffbb7224 */ /* 0x000fe200078e0019 */
[C---:B------:R-:W-:Y:S01]  /*6b60*/  HMMA.16816.F32 R132, R4.reuse, R16, R188 ;  /* 0x000000100484723c */ /* 0x040fe200000018bc */
[----:B------:R-:W1:Y:S01]  /*6b70*/  LDSM.16.MT88.4 R16, [R220+0x7900] ;  /* 0x00790000dc10783b */ /* 0x000e620000004200 */
[----:B------:R-:W-:Y:S01]  /*6b80*/  MOV R186, R32 ;  /* 0x0000002000ba7202 */ /* 0x000fe20000000f00 */
[----:B------:R-:W-:Y:S02]  /*6b90*/  IMAD.MOV.U32 R184, RZ, RZ, R34 ;  /* 0x000000ffffb87224 */ /* 0x000fe400078e0022 */
[----:B------:R-:W3:Y:S01]  /*6ba0*/  LDSM.16.MT88.4 R24, [R217+0xa900] ;  /* 0x00a90000d918783b */ /* 0x000ee20000004200 */
[----:B------:R-:W-:Y:S02]  /*6bb0*/  IMAD.MOV.U32 R185, RZ, RZ, R33 ;  /* 0x000000ffffb97224 */ /* 0x000fe400078e0021 */
[C---:B------:R-:W-:Y:S01]  /*6bc0*/  HMMA.16816.F32 R40, R4.reuse, R20, R148 ;  /* 0x000000140428723c */ /* 0x040fe20000001894 */
[----:B------:R-:W-:Y:S07]  /*6bd0*/  LDSM.16.MT88.4 R20, [R218+0xa900] ;  /* 0x00a90000da14783b */ /* 0x000fee0000004200 */
[C---:B--2---:R-:W-:Y:S08]  /*6be0*/  HMMA.16816.F32 R144, R4.reuse, R8, R180 ;  /* 0x000000080490723c */ /* 0x044ff000000018b4 */
[C---:B------:R-:W-:Y:S01]  /*6bf0*/  HMMA.16816.F32 R148, R4.reuse, R10, R168 ;  /* 0x0000000a0494723c */ /* 0x040fe200000018a8 */
[----:B------:R-:W2:Y:S07]  /*6c00*/  LDSM.16.MT88.4 R8, [R219+0x7900] ;  /* 0x00790000db08783b */ /* 0x000eae0000004200 */
[C---:B----4-:R-:W-:Y:S07]  /*6c10*/  HMMA.16816.F32 R180, R4.reuse, R30, R192 ;  /* 0x0000001e04b4723c */ /* 0x050fee00000018c0 */
[----:B------:R-:W-:Y:S01]  /*6c20*/  IMAD.MOV.U32 R30, RZ, RZ, R57 ;  /* 0x000000ffff1e7224 */ /* 0x000fe200078e0039 */
[----:B-1----:R-:W-:Y:S01]  /*6c30*/  HMMA.16816.F32 R168, R4, R16, R176 ;  /* 0x0000001004a8723c */ /* 0x002fe200000018b0 */
[----:B------:R-:W-:Y:S01]  /*6c40*/  IMAD.MOV.U32 R192, RZ, RZ, R59 ;  /* 0x000000ffffc07224 */ /* 0x000fe200078e003b */
[----:B------:R-:W-:Y:S01]  /*6c50*/  MOV R194, R37 ;  /* 0x0000002500c27202 */ /* 0x000fe20000000f00 */
[----:B------:R-:W-:Y:S01]  /*6c60*/  IMAD.MOV.U32 R193, RZ, RZ, R36 ;  /* 0x000000ffffc17224 */ /* 0x000fe200078e0024 */
[----:B------:R-:W-:Y:S01]  /*6c70*/  MOV R31, R58 ;  /* 0x0000003a001f7202 */ /* 0x000fe20000000f00 */
[----:B------:R-:W-:-:S02]  /*6c80*/  IMAD.MOV.U32 R195, RZ, RZ, R38 ;  /* 0x000000ffffc37224 */ /* 0x000fc400078e0026 */
[----:B------:R-:W-:Y:S01]  /*6c90*/  IMAD.MOV.U32 R176, RZ, RZ, R39 ;  /* 0x000000ffffb07224 */ /* 0x000fe200078e0027 */
[----:B------:R-:W-:Y:S01]  /*6ca0*/  HMMA.16816.F32 R160, R4, R28, R160 ;  /* 0x0000001c04a0723c */ /* 0x000fe200000018a0 */
[----:B------:R-:W-:Y:S01]  /*6cb0*/  IMAD.MOV.U32 R178, RZ, RZ, R49 ;  /* 0x000000ffffb27224 */ /* 0x000fe200078e0031 */
[----:B------:R-:W-:Y:S01]  /*6cc0*/  MOV R177, R48 ;  /* 0x0000003000b17202 */ /* 0x000fe20000000f00 */
[----:B------:R-:W-:-:S04]  /*6cd0*/  IMAD.MOV.U32 R179, RZ, RZ, R50 ;  /* 0x000000ffffb37224 */ /* 0x000fc800078e0032 */
[----:B------:R-:W-:Y:S01]  /*6ce0*/  IMAD.MOV.U32 R28, RZ, RZ, R56 ;  /* 0x000000ffff1c7224 */ /* 0x000fe200078e0038 */
[C---:B------:R-:W-:Y:S01]  /*6cf0*/  HMMA.16816.F32 R188, R4.reuse, R18, R164 ;  /* 0x0000001204bc723c */ /* 0x040fe200000018a4 */
[----:B------:R-:W-:Y:S01]  /*6d00*/  MOV R29, R35 ;  /* 0x00000023001d7202 */ /* 0x000fe20000000f00 */
[----:B------:R-:W1:Y:S05]  /*6d10*/  LDSM.16.MT88.4 R16, [R220+0xa900] ;  /* 0x00a90000dc10783b */ /* 0x000e6a0000004200 */
[----:B------:R-:W-:Y:S01]  /*6d20*/  IMAD.MOV.U32 R166, RZ, RZ, R176 ;  /* 0x000000ffffa67224 */ /* 0x000fe200078e00b0 */
[----:B------:R-:W-:Y:S01]  /*6d30*/  MOV R167, R51 ;  /* 0x0000003300a77202 */ /* 0x000fe20000000f00 */
[----:B------:R-:W-:Y:S01]  /*6d40*/  IMAD.MOV.U32 R176, RZ, RZ, R178 ;  /* 0x000000ffffb07224 */ /* 0x000fe200078e00b2 */
[----:B------:R-:W-:Y:S01]  /*6d50*/  MOV R178, R30 ;  /* 0x0000001e00b27202 */ /* 0x000fe20000000f00 */
[----:B------:R-:W-:Y:S01]  /*6d60*/  IMAD.MOV.U32 R30, RZ, RZ, R192 ;  /* 0x000000ffff1e7224 */ /* 0x000fe200078e00c0 */
[----:B---3--:R-:W-:Y:S01]  /*6d70*/  HMMA.16816.F32 R120, R4, R24, R120 ;  /* 0x000000180478723c */ /* 0x008fe20000001878 */
[----:B------:R-:W-:Y:S01]  /*6d80*/  IMAD.MOV.U32 R192, RZ, RZ, R194 ;  /* 0x000000ffffc07224 */ /* 0x000fe200078e00c2 */
[----:B------:R-:W-:Y:S01]  /*6d90*/  MOV R194, R28 ;  /* 0x0000001c00c27202 */ /* 0x000fe20000000f00 */
[----:B------:R-:W-:-:S02]  /*6da0*/  IMAD.MOV.U32 R28, RZ, RZ, R184 ;  /* 0x000000ffff1c7224 */ /* 0x000fc400078e00b8 */
[----:B------:R-:W-:Y:S01]  /*6db0*/  IMAD.MOV.U32 R184, RZ, RZ, R186 ;  /* 0x000000ffffb87224 */ /* 0x000fe200078e00ba */
[----:B------:R-:W-:Y:S01]  /*6dc0*/  MOV R186, R196 ;  /* 0x000000c400ba7202 */ /* 0x000fe20000000f00 */
[----:B------:R-:W-:Y:S01]  /*6dd0*/  IMAD.MOV.U32 R165, RZ, RZ, R167 ;  /* 0x000000ffffa57224 */ /* 0x000fe200078e00a7 */
[----:B------:R-:W-:Y:S01]  /*6de0*/  MOV R167, R177 ;  /* 0x000000b100a77202 */ /* 0x000fe20000000f00 */
[----:B------:R-:W-:Y:S01]  /*6df0*/  IMAD.MOV.U32 R196, RZ, RZ, R198 ;  /* 0x000000ffffc47224 */ /* 0x000fe200078e00c6 */
[C---:B--2---:R-:W-:Y:S01]  /*6e00*/  HMMA.16816.F32 R156, R4.reuse, R8, R156 ;  /* 0x00000008049c723c */ /* 0x044fe2000000189c */
[----:B------:R-:W-:Y:S01]  /*6e10*/  IMAD.MOV.U32 R198, RZ, RZ, R140 ;  /* 0x000000ffffc67224 */ /* 0x000fe200078e008c */
[----:B------:R-:W-:Y:S01]  /*6e20*/  MOV R140, R142 ;  /* 0x0000008e008c7202 */ /* 0x000fe20000000f00 */
[----:B------:R-:W-:Y:S02]  /*6e30*/  IMAD.MOV.U32 R177, RZ, RZ, R179 ;  /* 0x000000ffffb17224 */ /* 0x000fe400078e00b3 */
[----:B------:R-:W-:Y:S01]  /*6e40*/  IMAD.MOV.U32 R179, RZ, RZ, R31 ;  /* 0x000000ffffb37224 */ /* 0x000fe200078e001f */
[----:B------:R-:W-:Y:S01]  /*6e50*/  MOV R31, R193 ;  /* 0x000000c1001f7202 */ /* 0x000fe20000000f00 */
[----:B------:R-:W-:Y:S01]  /*6e60*/  IMAD.MOV.U32 R142, RZ, RZ, R174 ;  /* 0x000000ffff8e7224 */ /* 0x000fe200078e00ae */
[C---:B------:R-:W-:Y:S01]  /*6e70*/  HMMA.16816.F32 R124, R4.reuse, R10, R124 ;  /* 0x0000000a047c723c */ /* 0x040fe2000000187c */
[----:B------:R2:W-:Y:S01]  /*6e80*/  MUFU.EX2 R174, R0 ;  /* 0x0000000000ae7308 */ /* 0x0005e20000000800 */
[----:B------:R-:W-:Y:S01]  /*6e90*/  IMAD.MOV.U32 R193, RZ, RZ, R195 ;  /* 0x000000ffffc17224 */ /* 0x000fe200078e00c3 */
[----:B------:R-:W3:Y:S01]  /*6ea0*/  LDSM.16.MT88.4 R8, [R219+0xa900] ;  /* 0x00a90000db08783b */ /* 0x000ee20000004200 */
[----:B------:R-:W-:Y:S01]  /*6eb0*/  IMAD.MOV.U32 R195, RZ, RZ, R29 ;  /* 0x000000ffffc37224 */ /* 0x000fe200078e001d */
[----:B------:R-:W-:Y:S01]  /*6ec0*/  MOV R29, R185 ;  /* 0x000000b9001d7202 */ /* 0x000fe20000000f00 */
[----:B------:R-:W-:Y:S01]  /*6ed0*/  IMAD.MOV.U32 R164, RZ, RZ, R166 ;  /* 0x000000ffffa47224 */ /* 0x000fe200078e00a6 */
[----:B------:R-:W-:Y:S01]  /*6ee0*/  MOV R166, R176 ;  /* 0x000000b000a67202 */ /* 0x000fe20000000f00 */
[----:B------:R-:W-:Y:S01]  /*6ef0*/  IMAD.MOV.U32 R185, RZ, RZ, R187 ;  /* 0x000000ffffb97224 */ /* 0x000fe200078e00bb */
[----:B------:R-:W-:Y:S01]  /*6f00*/  HMMA.16816.F32 R116, R4, R20, R116 ;  /* 0x000000140474723c */ /* 0x000fe20000001874 */
[----:B------:R-:W-:-:S02]  /*6f10*/  IMAD.MOV.U32 R176, RZ, RZ, R178 ;  /* 0x000000ffffb07224 */ /* 0x000fc400078e00b2 */
[----:B------:R-:W-:Y:S01]  /*6f20*/  IMAD.MOV.U32 R187, RZ, RZ, R197 ;  /* 0x000000ffffbb7224 */ /* 0x000fe200078e00c5 */
[----:B------:R-:W-:Y:S01]  /*6f30*/  MOV R197, R199 ;  /* 0x000000c700c57202 */ /* 0x000fe20000000f00 */
[----:B--2---:R-:W-:-:S03]  /*6f40*/  FFMA.FTZ R0, R165, c[0x0][0x2d0], -R13 ;  /* 0x0000b400a5007a23 */ /* 0x004fc6000001080d */
[C---:B-1----:R-:W-:Y:S01]  /*6f50*/  HMMA.16816.F32 R56, R4.reuse, R16, R92 ;  /* 0x000000100438723c */ /* 0x042fe2000000185c */
[----:B------:R-:W-:Y:S02]  /*6f60*/  IMAD.MOV.U32 R165, RZ, RZ, R167 ;  /* 0x000000ffffa57224 */ /* 0x000fe400078e00a7 */
[----:B------:R-:W-:Y:S01]  /*6f70*/  IMAD.MOV.U32 R167, RZ, RZ, R177 ;  /* 0x000000ffffa77224 */ /* 0x000fe200078e00b1 */
[----:B------:R-:W-:Y:S01]  /*6f80*/  MOV R177, R179 ;  /* 0x000000b300b17202 */ /* 0x000fe20000000f00 */
[----:B------:R-:W-:Y:S02]  /*6f90*/  IMAD.MOV.U32 R179, RZ, RZ, R31 ;  /* 0x000000ffffb37224 */ /* 0x000fe400078e001f */
[----:B------:R-:W-:Y:S01]  /*6fa0*/  IMAD.MOV.U32 R31, RZ, RZ, R193 ;  /* 0x000000ffff1f7224 */ /* 0x000fe200078e00c1 */
[----:B------:R-:W-:Y:S01]  /*6fb0*/  MOV R193, R195 ;  /* 0x000000c300c17202 */ /* 0x000fe20000000f00 */
[----:B------:R-:W-:Y:S01]  /*6fc0*/  IMAD.MOV.U32 R195, RZ, RZ, R29 ;  /* 0x000000ffffc37224 */ /* 0x000fe200078e001d */
[----:B------:R-:W-:Y:S01]  /*6fd0*/  MOV R29, R184 ;  /* 0x000000b8001d7202 */ /* 0x000fe20000000f00 */
[----:B------:R-:W-:Y:S01]  /*6fe0*/  IMAD.MOV.U32 R178, RZ, RZ, R30 ;  /* 0x000000ffffb27224 */ /* 0x000fe200078e001e */
[----:B------:R-:W-:Y:S01]  /*6ff0*/  MOV R30, R192 ;  /* 0x000000c0001e7202 */ /* 0x000fe20000000f00 */
[----:B------:R-:W-:Y:S01]  /*7000*/  IMAD.MOV.U32 R184, RZ, RZ, R186 ;  /* 0x000000ffffb87224 */ /* 0x000fe200078e00ba */
[C---:B------:R-:W-:Y:S01]  /*7010*/  HMMA.16816.F32 R48, R4.reuse, R18, R88 ;  /* 0x000000120430723c */ /* 0x040fe20000001858 */
[----:B------:R-:W-:Y:S01]  /*7020*/  IMAD.MOV.U32 R192, RZ, RZ, R194 ;  /* 0x000000ffffc07224 */ /* 0x000fe200078e00c2 */
[----:B------:R-:W1:Y:S01]  /*7030*/  LDSM.16.MT88.4 R16, [R218+0x2100] ;  /* 0x00210000da10783b */ /* 0x000e620000004200 */
[----:B------:R-:W-:Y:S01]  /*7040*/  IMAD.MOV.U32 R186, RZ, RZ, R196 ;  /* 0x000000ffffba7224 */ /* 0x000fe200078e00c4 */
[----:B------:R-:W-:Y:S01]  /*7050*/  MOV R196, R198 ;  /* 0x000000c600c47202 */ /* 0x000fe20000000f00 */
[----:B------:R-:W-:Y:S01]  /*7060*/  IMAD.MOV.U32 R199, RZ, RZ, R141 ;  /* 0x000000ffffc77224 */ /* 0x000fe200078e008d */
[----:B------:R2:W4:Y:S01]  /*7070*/  MUFU.EX2 R198, R0 ;  /* 0x0000000000c67308 */ /* 0x0005220000000800 */
[----:B------:R-:W-:Y:S01]  /*7080*/  IMAD.MOV.U32 R194, RZ, RZ, R28 ;  /* 0x000000ffffc27224 */ /* 0x000fe200078e001c */
[----:B------:R-:W-:Y:S01]  /*7090*/  HMMA.16816.F32 R112, R4, R22, R112 ;  /* 0x000000160470723c */ /* 0x000fe20000001870 */
[----:B------:R-:W-:Y:S01]  /*70a0*/  IMAD.MOV.U32 R28, RZ, RZ, R185 ;  /* 0x000000ffff1c7224 */ /* 0x000fe200078e00b9 */
[----:B------:R-:W-:Y:S01]  /*70b0*/  MOV R185, R187 ;  /* 0x000000bb00b97202 */ /* 0x000fe20000000f00 */
[----:B------:R-:W-:Y:S01]  /*70c0*/  IMAD.MOV.U32 R25, RZ, RZ, R165 ;  /* 0x000000ffff197224 */ /* 0x000fe200078e00a5 */
[----:B------:R-:W-:Y:S01]  /*70d0*/  LDSM.16.MT88.4 R20, [R217+0x2100] ;  /* 0x00210000d914783b */ /* 0x000fe20000004200 */
[----:B------:R-:W-:-:S02]  /*70e0*/  IMAD.MOV.U32 R187, RZ, RZ, R197 ;  /* 0x000000ffffbb7224 */ /* 0x000fc400078e00c5 */
[----:B------:R-:W-:Y:S01]  /*70f0*/  IMAD.MOV.U32 R165, RZ, RZ, R167 ;  /* 0x000000ffffa57224 */ /* 0x000fe200078e00a7 */
[----:B------:R-:W-:Y:S01]  /*7100*/  MOV R167, R177 ;  /* 0x000000b100a77202 */ /* 0x000fe20000000f00 */
[----:B------:R-:W-:Y:S01]  /*7110*/  IMAD.MOV.U32 R141, RZ, RZ, R143 ;  /* 0x000000ffff8d7224 */ /* 0x000fe200078e008f */
[----:B------:R-:W-:Y:S01]  /*7120*/  MOV R143, R223 ;  /* 0x000000df008f7202 */ /* 0x000fe20000000f00 */
[----:B------:R-:W-:Y:S01]  /*7130*/  IMAD.MOV.U32 R197, RZ, RZ, R199 ;  /* 0x000000ffffc57224 */ /* 0x000fe200078e00c7 */
[C---:B---3--:R-:W-:Y:S01]  /*7140*/  HMMA.16816.F32 R36, R4.reuse, R8, R84 ;  /* 0x000000080424723c */ /* 0x048fe20000001854 */
[----:B--2---:R-:W-:Y:S01]  /*7150*/  FFMA.FTZ R0, R164, c[0x0][0x2d0], -R13 ;  /* 0x0000b400a4007a23 */ /* 0x004fe2000001080d */
[----:B------:R-:W-:Y:S01]  /*7160*/  MOV R164, R166 ;  /* 0x000000a600a47202 */ /* 0x000fe20000000f00 */
[----:B------:R-:W-:Y:S01]  /*7170*/  IMAD.MOV.U32 R166, RZ, RZ, R176 ;  /* 0x000000ffffa67224 */ /* 0x000fe200078e00b0 */
[----:B------:R-:W-:Y:S01]  /*7180*/  UIMAD.WIDE.U32 UR26, UR10, UR4, URZ ;  /* 0x000000040a1a72a5 */ /* 0x000fe2000f8e003f */
[----:B------:R-:W-:Y:S01]  /*7190*/  IMAD.MOV.U32 R199, RZ, RZ, R140 ;  /* 0x000000ffffc77224 */ /* 0x000fe200078e008c */
[----:B------:R2:W5:Y:S01]  /*71a0*/  LDL.LU R223, [R1+0x84] ;  /* 0x0000840001df7983 */ /* 0x0005620000300800 */
[----:B------:R-:W-:Y:S01]  /*71b0*/  IMAD.MOV.U32 R176, RZ, RZ, R178 ;  /* 0x000000ffffb07224 */ /* 0x000fe200078e00b2 */
[----:B------:R-:W-:Y:S01]  /*71c0*/  MOV R178, R30 ;  /* 0x0000001e00b27202 */ /* 0x000fe20000000f00 */
[----:B------:R-:W-:Y:S01]  /*71d0*/  IMAD.MOV.U32 R177, RZ, RZ, R179 ;  /* 0x000000ffffb17224 */ /* 0x000fe200078e00b3 */
[C---:B------:R-:W-:Y:S01]  /*71e0*/  HMMA.16816.F32 R32, R4.reuse, R10, R76 ;  /* 0x0000000a0420723c */ /* 0x040fe2000000184c */
[----:B------:R-:W-:Y:S01]  /*71f0*/  IMAD.MOV.U32 R179, RZ, RZ, R31 ;  /* 0x000000ffffb37224 */ /* 0x000fe200078e001f */
[----:B------:R-:W-:Y:S01]  /*7200*/  MOV R31, R193 ;  /* 0x000000c1001f7202 */ /* 0x000fe20000000f00 */
[----:B------:R-:W-:Y:S01]  /*7210*/  IMAD.MOV.U32 R30, RZ, RZ, R192 ;  /* 0x000000ffff1e7224 */ /* 0x000fe200078e00c0 */
[----:B------:R-:W-:Y:S01]  /*7220*/  MOV R140, R141 ;  /* 0x0000008d008c7202 */ /* 0x000fe20000000f00 */
[----:B------:R-:W-:Y:S01]  /*7230*/  IMAD.MOV.U32 R192, RZ, RZ, R194 ;  /* 0x000000ffffc07224 */ /* 0x000fe200078e00c2 */
[----:B------:R-:W-:Y:S01]  /*7240*/  MOV R194, R184 ;  /* 0x000000b800c27202 */ /* 0x000fe20000000f00 */
[----:B------:R-:W-:Y:S01]  /*7250*/  IMAD.MOV.U32 R193, RZ, RZ, R195 ;  /* 0x000000ffffc17224 */ /* 0x000fe200078e00c3 */
[----:B------:R-:W3:Y:S01]  /*7260*/  LDSM.16.MT88.4 R8, [R220+0x2100] ;  /* 0x00210000dc08783b */ /* 0x000ee20000004200 */
[----:B------:R-:W-:Y:S01]  /*7270*/  IMAD.MOV.U32 R195, RZ, RZ, R196 ;  /* 0x000000ffffc37224 */ /* 0x000fe200078e00c4 */
[----:B------:R-:W-:Y:S01]  /*7280*/  MOV R196, R199 ;  /* 0x000000c700c47202 */ /* 0x000fe20000000f00 */
[----:B------:R-:W-:Y:S01]  /*7290*/  IMAD.MOV.U32 R141, RZ, RZ, R142 ;  /* 0x000000ffff8d7224 */ /* 0x000fe200078e008e */
[----:B------:R1:W-:Y:S01]  /*72a0*/  MUFU.EX2 R199, R0 ;  /* 0x0000000000c77308 */ /* 0x0003e20000000800 */
[----:B------:R-:W-:Y:S01]  /*72b0*/  IMAD.MOV.U32 R184, RZ, RZ, R185 ;  /* 0x000000ffffb87224 */ /* 0x000fe200078e00b9 */
[----:B------:R-:W-:Y:S01]  /*72c0*/  HMMA.16816.F32 R152, R4, R26, R152 ;  /* 0x0000001a0498723c */ /* 0x000fe20000001898 */
[----:B------:R-:W-:Y:S01]  /*72d0*/  IMAD.MOV.U32 R142, RZ, RZ, R143 ;  /* 0x000000ffff8e7224 */ /* 0x000fe200078e008f */
[----:B------:R-:W-:Y:S01]  /*72e0*/  MOV R143, R2 ;  /* 0x00000002008f7202 */ /* 0x000fe20000000f00 */
[----:B------:R-:W-:Y:S01]  /*72f0*/  IMAD.MOV.U32 R185, RZ, RZ, R186 ;  /* 0x000000ffffb97224 */ /* 0x000fe200078e00ba */
[----:B------:R-:W-:Y:S01]  /*7300*/  MOV R186, R187 ;  /* 0x000000bb00ba7202 */ /* 0x000fe20000000f00 */
[----:B------:R-:W-:-:S02]  /*7310*/  IMAD.MOV.U32 R187, RZ, RZ, R197 ;  /* 0x000000ffffbb7224 */ /* 0x000fc400078e00c5 */
[----:B------:R-:W-:Y:S02]  /*7320*/  IMAD.MOV.U32 R2, RZ, RZ, R222 ;  /* 0x000000ffff027224 */ /* 0x000fe400078e00de */
[----:B------:R-:W-:Y:S02]  /*7330*/  IMAD.MOV.U32 R197, RZ, RZ, R140 ;  /* 0x000000ffffc57224 */ /* 0x000fe400078e008c */
[----:B-1----:R-:W-:Y:S01]  /*7340*/  FFMA.FTZ R0, R25, c[0x0][0x2d0], -R13 ;  /* 0x0000b40019007a23 */ /* 0x002fe2000001080d */
[----:B------:R-:W-:Y:S01]  /*7350*/  MOV R25, R165 ;  /* 0x000000a500197202 */ /* 0x000fe20000000f00 */
[----:B------:R-:W-:Y:S02]  /*7360*/  IMAD.MOV.U32 R165, RZ, RZ, R167 ;  /* 0x000000ffffa57224 */ /* 0x000fe400078e00a7 */
[----:B------:R-:W-:Y:S01]  /*7370*/  IMAD.MOV.U32 R24, RZ, RZ, R164 ;  /* 0x000000ffff187224 */ /* 0x000fe200078e00a4 */
[----:B----4-:R-:W-:Y:S01]  /*7380*/  F2FP.PACK_AB R4, R198, R174 ;  /* 0x000000aec604723e */ /* 0x010fe200000000ff */
[----:B------:R-:W-:Y:S01]  /*7390*/  IMAD.MOV.U32 R140, RZ, RZ, R141 ;  /* 0x000000ffff8c7224 */ /* 0x000fe200078e008d */
[----:B------:R-:W-:Y:S01]  /*73a0*/  MOV R141, R142 ;  /* 0x0000008e008d7202 */ /* 0x000fe20000000f00 */
[----:B------:R-:W-:Y:S01]  /*73b0*/  IMAD.MOV.U32 R167, RZ, RZ, R177 ;  /* 0x000000ffffa77224 */ /* 0x000fe200078e00b1 */
[----:B------:R-:W-:Y:S01]  /*73c0*/  MOV R177, R179 ;  /* 0x000000b300b17202 */ /* 0x000fe20000000f00 */
[----:B------:R-:W-:Y:S01]  /*73d0*/  IMAD.MOV.U32 R142, RZ, RZ, R143 ;  /* 0x000000ffff8e7224 */ /* 0x000fe200078e008f */
[----:B------:R-:W-:Y:S01]  /*73e0*/  @UP1 UMOV UR15, UR27 ;  /* 0x0000001b000f1c82 */ /* 0x000fe20008000000 */
[----:B------:R-:W-:Y:S01]  /*73f0*/  IMAD.MOV.U32 R179, RZ, RZ, R31 ;  /* 0x000000ffffb37224 */ /* 0x000fe200078e001f */
[----:B------:R2:W5:Y:S01]  /*7400*/  LDL.LU R222, [R1+0x80] ;  /* 0x0000800001de7983 */ /* 0x0005620000300800 */
[----:B------:R-:W-:Y:S01]  /*7410*/  IMAD.MOV.U32 R143, RZ, RZ, R2 ;  /* 0x000000ffff8f7224 */ /* 0x000fe200078e0002 */
[----:B------:R-:W-:Y:S01]  /*7420*/  MOV R2, R175 ;  /* 0x000000af00027202 */ /* 0x000fe20000000f00 */
[----:B------:R-:W-:Y:S01]  /*7430*/  IMAD.MOV.U32 R31, RZ, RZ, R193 ;  /* 0x000000ffff1f7224 */ /* 0x000fe200078e00c1 */
[----:B------:R-:W-:-:S02]  /*7440*/  MOV R193, R195 ;  /* 0x000000c300c17202 */ /* 0x000fc40000000f00 */
[----:B------:R-:W-:Y:S02]  /*7450*/  MOV R195, R196 ;  /* 0x000000c400c37202 */ /* 0x000fe40000000f00 */
[----:B------:R-:W-:Y:S02]  /*7460*/  MOV R196, R140 ;  /* 0x0000008c00c47202 */ /* 0x000fe40000000f00 */
[----:B------:R-:W-:Y:S01]  /*7470*/  MOV R140, R142 ;  /* 0x0000008e008c7202 */ /* 0x000fe20000000f00 */
[----:B------:R-:W-:Y:S01]  /*7480*/  IMAD.MOV.U32 R164, RZ, RZ, R166 ;  /* 0x000000ffffa47224 */ /* 0x000fe200078e00a6 */
[----:B------:R-:W-:Y:S02]  /*7490*/  MOV R142, R2 ;  /* 0x00000002008e7202 */ /* 0x000fe40000000f00 */
[----:B------:R-:W-:Y:S02]  /*74a0*/  MOV R2, R205 ;  /* 0x000000cd00027202 */ /* 0x000fe40000000f00 */
[----:B------:R-:W-:Y:S01]  /*74b0*/  MOV R166, R176 ;  /* 0x000000b000a67202 */ /* 0x000fe20000000f00 */
[----:B------:R1:W4:Y:S01]  /*74c0*/  MUFU.EX2 R205, R0 ;  /* 0x0000000000cd7308 */ /* 0x0003220000000800 */
[----:B------:R-:W-:-:S02]  /*74d0*/  IMAD.MOV.U32 R176, RZ, RZ, R178 ;  /* 0x000000ffffb07224 */ /* 0x000fc400078e00b2 */
[----:B------:R-:W-:Y:S01]  /*74e0*/  IMAD.MOV.U32 R178, RZ, RZ, R30 ;  /* 0x000000ffffb27224 */ /* 0x000fe200078e001e */
[----:B------:R-:W-:Y:S01]  /*74f0*/  MOV R30, R192 ;  /* 0x000000c0001e7202 */ /* 0x000fe20000000f00 */
[----:B------:R-:W-:Y:S02]  /*7500*/  IMAD.MOV.U32 R192, RZ, RZ, R194 ;  /* 0x000000ffffc07224 */ /* 0x000fe400078e00c2 */
[----:B-1----:R-:W-:Y:S01]  /*7510*/  FFMA.FTZ R0, R24, c[0x0][0x2d0], -R12 ;  /* 0x0000b40018007a23 */ /* 0x002fe2000001080c */
        /* <DEDUP_REMOVED lines=9> */
[----:B------:R-:W-:-:S02]  /*75b0*/  IMAD.MOV.U32 R194, RZ, RZ, R187 ;  /* 0x000000ffffc27224 */ /* 0x000fc400078e00bb */
[----:B------:R-:W-:Y:S01]  /*75c0*/  IMAD.MOV.U32 R179, RZ, RZ, R30 ;  /* 0x000000ffffb37224 */ /* 0x000fe200078e001e */
[----:B------:R-:W-:Y:S01]  /*75d0*/  MOV R30, R31 ;  /* 0x0000001f001e7202 */ /* 0x000fe20000000f00 */
        /* <DEDUP_REMOVED lines=18> */
[----:B----4-:R-:W-:Y:S01]  /*7700*/  F2FP.PACK_AB R6, R205, R199 ;  /* 0x000000c7cd06723e */ /* 0x010fe200000000ff */
[----:B------:R-:W-:Y:S01]  /*7710*/  IMAD.MOV.U32 R140, RZ, RZ, R141 ;  /* 0x000000ffff8c7224 */ /* 0x000fe200078e008d */
[----:B------:R-:W-:Y:S01]  /*7720*/  MOV R141, R142 ;  /* 0x0000008e008d7202 */ /* 0x000fe20000000f00 */
[----:B------:R-:W-:Y:S01]  /*7730*/  IMAD.MOV.U32 R142, RZ, RZ, R143 ;  /* 0x000000ffff8e7224 */ /* 0x000fe200078e008f */
[----:B------:R-:W-:Y:S01]  /*7740*/  MOV R143, R2 ;  /* 0x00000002008f7202 */ /* 0x000fe20000000f00 */
[----:B------:R-:W-:-:S02]  /*7750*/  IMAD.MOV.U32 R2, RZ, RZ, R175 ;  /* 0x000000ffff027224 */ /* 0x000fc400078e00af */
[----:B------:R-:W-:Y:S01]  /*7760*/  IMAD.MOV.U32 R93, RZ, RZ, R164 ;  /* 0x000000ffff5d7224 */ /* 0x000fe200078e00a4 */
[----:B------:R1:W-:Y:S01]  /*7770*/  MUFU.EX2 R175, R0 ;  /* 0x0000000000af7308 */ /* 0x0003e20000000800 */
[----:B------:R-:W-:Y:S01]  /*7780*/  MOV R165, R196 ;  /* 0x000000c400a57202 */ /* 0x000fe20000000f00 */
[----:B------:R-:W-:Y:S01]  /*7790*/  IMAD.MOV.U32 R86, RZ, RZ, R30 ;  /* 0x000000ffff567224 */ /* 0x000fe200078e001e */
[----:B------:R-:W-:Y:S01]  /*77a0*/  MOV R166, R2 ;  /* 0x0000000200a67202 */ /* 0x000fe20000000f00 */
[----:B------:R-:W-:Y:S01]  /*77b0*/  FFMA.FTZ R2, R215, c[0x0][0x2d0], -R12 ;  /* 0x0000b400d7027a23 */ /* 0x000fe2000001080c */
[----:B------:R-:W-:Y:S01]  /*77c0*/  MOV R94, R25 ;  /* 0x00000019005e7202 */ /* 0x000fe20000000f00 */
[----:B------:R-:W-:Y:S01]  /*77d0*/  IMAD.MOV.U32 R31, RZ, RZ, R192 ;  /* 0x000000ffff1f7224 */ /* 0x000fe200078e00c0 */
[----:B------:R-:W-:Y:S01]  /*77e0*/  MOV R95, R177 ;  /* 0x000000b1005f7202 */ /* 0x000fe20000000f00 */
[----:B------:R-:W-:Y:S01]  /*77f0*/  IMAD.MOV.U32 R192, RZ, RZ, R197 ;  /* 0x000000ffffc07224 */ /* 0x000fe200078e00c5 */
[----:B------:R-:W-:Y:S01]  /*7800*/  MOV R87, R179 ;  /* 0x000000b300577202 */ /* 0x000fe20000000f00 */
[----:B------:R-:W-:Y:S01]  /*7810*/  IMAD.MOV.U32 R89, RZ, RZ, R176 ;  /* 0x000000ffff597224 */ /* 0x000fe200078e00b0 */
[----:B------:R-:W-:Y:S01]  /*7820*/  @UP1 USHF.R.U32.HI UR11, URZ, UR5, UR15 ;  /* 0x000000053f0b1299 */ /* 0x000fe2000801160f */
[----:B------:R-:W-:Y:S01]  /*7830*/  IMAD.MOV.U32 R88, RZ, RZ, R178 ;  /* 0x000000ffff587224 */ /* 0x000fe200078e00b2 */
[----:B------:R2:W5:Y:S01]  /*7840*/  LDL.LU R221, [R1+0x7c] ;  /* 0x00007c0001dd7983 */ /* 0x0005620000300800 */
[----:B-1----:R-:W-:Y:S01]  /*7850*/  FFMA.FTZ R0, R24, c[0x0][0x2d0], -R12 ;  /* 0x0000b40018007a23 */ /* 0x002fe2000001080c */
[----:B------:R-:W-:Y:S01]  /*7860*/  MUFU.EX2 R197, R2 ;  /* 0x0000000200c57308 */ /* 0x000fe20000000800 */
[----:B------:R-:W-:Y:S01]  /*7870*/  IMAD.MOV.U32 R167, RZ, RZ, R204 ;  /* 0x000000ffffa77224 */ /* 0x000fe200078e00cc */
[----:B------:R-:W-:Y:S01]  /*7880*/  MOV R30, R193 ;  /* 0x000000c1001e7202 */ /* 0x000fe20000000f00 */
[----:B------:R-:W-:Y:S01]  /*7890*/  IMAD.MOV.U32 R79, RZ, RZ, R194 ;  /* 0x000000ffff4f7224 */ /* 0x000fe200078e00c2 */
[----:B------:R-:W-:Y:S01]  /*78a0*/  MOV R84, R195 ;  /* 0x000000c300547202 */ /* 0x000fe20000000f00 */
[----:B------:R-:W-:Y:S01]  /*78b0*/  IMAD.MOV.U32 R164, RZ, RZ, R187 ;  /* 0x000000ffffa47224 */ /* 0x000fe200078e00bb */
[----:B------:R-:W1:Y:S02]  /*78c0*/  LDSM.16.MT88.4 R24, [R219+0x2100] ;  /* 0x00210000db18783b */ /* 0x000e640000004200 */
[----:B------:R4:W2:Y:S01]  /*78d0*/  MUFU.EX2 R196, R0 ;  /* 0x0000000000c47308 */ /* 0x0008a20000000800 */
[----:B------:R-:W-:Y:S01]  /*78e0*/  UIADD3 UR11, UR11, UR7, -UR13 ;  /* 0x000000070b0b7290 */ /* 0x000fe2000fffe80d */
[----:B------:R1:W5:Y:S01]  /*78f0*/  LDL.LU R216, [R1+0x78] ;  /* 0x0000780001d87983 */ /* 0x0003620000300800 */
[----:B----4-:R-:W-:-:S05]  /*7900*/  FFMA.FTZ R0, R214, c[0x0][0x2d0], -R12 ;  /* 0x0000b400d6007a23 */ /* 0x010fca000001080c */
[----:B------:R-:W4:Y:S01]  /*7910*/  MUFU.EX2 R204, R0 ;  /* 0x0000000000cc7308 */ /* 0x000f220000000800 */
[----:B--2---:R-:W-:Y:S01]  /*7920*/  F2FP.PACK_AB R5, R196, R175 ;  /* 0x000000afc405723e */ /* 0x004fe200000000ff */
[----:B------:R-:W-:Y:S01]  /*7930*/  IMAD.MOV.U32 R194, RZ, RZ, R141 ;  /* 0x000000ffffc27224 */ /* 0x000fe200078e008d */
[----:B------:R-:W-:Y:S01]  /*7940*/  MOV R193, R140 ;  /* 0x0000008c00c17202 */ /* 0x000fe20000000f00 */
[----:B------:R-:W-:Y:S01]  /*7950*/  IMAD.MOV.U32 R187, RZ, RZ, R143 ;  /* 0x000000ffffbb7224 */ /* 0x000fe200078e008f */
[----:B------:R-:W-:Y:S02]  /*7960*/  MOV R195, R142 ;  /* 0x0000008e00c37202 */ /* 0x000fe40000000f00 */
[----:B----4-:R-:W-:-:S07]  /*7970*/  F2FP.PACK_AB R7, R204, R197 ;  /* 0x000000c5cc07723e */ /* 0x010fce00000000ff */
[C---:B------:R-:W-:Y:S08]  /*7980*/  HMMA.16816.F32 R80, R4.reuse, R16, R80 ;  /* 0x000000100450723c */ /* 0x040ff00000001850 */
[C---:B------:R-:W-:Y:S01]  /*7990*/  HMMA.16816.F32 R72, R4.reuse, R18, R72 ;  /* 0x000000120448723c */ /* 0x040fe20000001848 */
[----:B------:R-:W2:Y:S07]  /*79a0*/  LDSM.16.MT88.4 R16, [R217+0x5100] ;  /* 0x00510000d910783b */ /* 0x000eae0000004200 */
[C---:B---3--:R-:W-:Y:S08]  /*79b0*/  HMMA.16816.F32 R140, R4.reuse, R8, R68 ;  /* 0x00000008048c723c */ /* 0x048ff00000001844 */
[C---:B------:R-:W-:Y:S01]  /*79c0*/  HMMA.16816.F32 R68, R4.reuse, R10, R64 ;  /* 0x0000000a0444723c */ /* 0x040fe20000001840 */
[----:B------:R-:W3:Y:S07]  /*79d0*/  LDSM.16.MT88.4 R8, [R218+0x5100] ;  /* 0x00510000da08783b */ /* 0x000eee0000004200 */
[C---:B------:R-:W-:Y:S08]  /*79e0*/  HMMA.16816.F32 R176, R4.reuse, R20, R200 ;  /* 0x0000001404b0723c */ /* 0x040ff000000018c8 */
[----:B------:R-:W-:Y:S01]  /*79f0*/  HMMA.16816.F32 R104, R4, R22, R104 ;  /* 0x000000160468723c */ /* 0x000fe20000001868 */
[----:B------:R-:W4:Y:S01]  /*7a00*/  LDSM.16.MT88.4 R20, [R220+0x5100] ;  /* 0x00510000dc14783b */ /* 0x000f220000004200 */
[----:B------:R-:W-:Y:S01]  /*7a10*/  MOV R2, R192 ;  /* 0x000000c000027202 */ /* 0x000fe20000000f00 */
[----:B------:R-:W-:Y:S01]  /*7a20*/  IMAD.MOV.U32 R214, RZ, RZ, R193 ;  /* 0x000000ffffd67224 */ /* 0x000fe200078e00c1 */
[----:B------:R-:W-:Y:S01]  /*7a30*/  MOV R215, R194 ;  /* 0x000000c200d77202 */ /* 0x000fe20000000f00 */
[----:B------:R-:W-:-:S03]  /*7a40*/  IMAD.MOV.U32 R0, RZ, RZ, R195 ;  /* 0x000000ffff007224 */ /* 0x000fc600078e00c3 */
[C---:B-1----:R-:W-:Y:S07]  /*7a50*/  HMMA.16816.F32 R64, R4.reuse, R26, R100 ;  /* 0x0000001a0440723c */ /* 0x042fee0000001864 */
[----:B------:R-:W-:Y:S01]  /*7a60*/  MOV R27, R164 ;  /* 0x000000a4001b7202 */ /* 0x000fe20000000f00 */
[----:B--2---:R-:W-:Y:S01]  /*7a70*/  HMMA.16816.F32 R192, R4, R16, R108 ;  /* 0x0000001004c0723c */ /* 0x004fe2000000186c */
[----:B------:R-:W-:-:S06]  /*7a80*/  IMAD.MOV.U32 R26, RZ, RZ, R165 ;  /* 0x000000ffff1a7224 */ /* 0x000fcc00078e00a5 */
[----:B------:R-:W-:Y:S01]  /*7a90*/  MOV R108, R166 ;  /* 0x000000a6006c7202 */ /* 0x000fe20000000f00 */
[C---:B------:R-:W-:Y:S01]  /*7aa0*/  HMMA.16816.F32 R96, R4.reuse, R18, R96 ;  /* 0x000000120460723c */ /* 0x040fe20000001860 */
[----:B------:R-:W-:Y:S01]  /*7ab0*/  IMAD.MOV.U32 R109, RZ, RZ, R167 ;  /* 0x000000ffff6d7224 */ /* 0x000fe200078e00a7 */
[----:B------:R-:W1:Y:S06]  /*7ac0*/  LDSM.16.MT88.4 R16, [R219+0x5100] ;  /* 0x00510000db10783b */ /* 0x000e6c0000004200 */
[C---:B---3--:R-:W-:Y:S08]  /*7ad0*/  HMMA.16816.F32 R164, R4.reuse, R8, R60 ;  /* 0x0000000804a4723c */ /* 0x048ff0000000183c */
[----:B------:R-:W-:Y:S01]  /*7ae0*/  HMMA.16816.F32 R52, R4, R10, R52 ;  /* 0x0000000a0434723c */ /* 0x000fe20000001834 */
[----:B------:R-:W2:Y:S01]  /*7af0*/  LDSM.16.MT88.4 R8, [R217+0x8100] ;  /* 0x00810000d908783b */ /* 0x000ea20000004200 */
[----:B------:R-:W-:Y:S01]  /*7b00*/  MOV R110, R30 ;  /* 0x0000001e006e7202 */ /* 0x000fe20000000f00 */
[----:B------:R-:W-:-:S05]  /*7b10*/  IMAD.MOV.U32 R111, RZ, RZ, R31 ;  /* 0x000000ffff6f7224 */ /* 0x000fca00078e001f */
[C---:B----4-:R-:W-:Y:S07]  /*7b20*/  HMMA.16816.F32 R40, R4.reuse, R20, R40 ;  /* 0x000000140428723c */ /* 0x050fee0000001828 */
[----:B------:R-:W-:Y:S01]  /*7b30*/  MOV R20, R28 ;  /* 0x0000001c00147202 */ /* 0x000fe20000000f00 */
[----:B------:R-:W-:Y:S02]  /*7b40*/  IMAD.MOV.U32 R21, RZ, RZ, R29 ;  /* 0x000000ffff157224 */ /* 0x000fe400078e001d */
[----:B------:R-:W3:Y:S01]  /*7b50*/  LDSM.16.MT88.4 R28, [R218+0x8100] ;  /* 0x00810000da1c783b */ /* 0x000ee20000004200 */
[----:B------:R-:W-:Y:S01]  /*7b60*/  HMMA.16816.F32 R44, R4, R24, R44 ;  /* 0x00000018042c723c */ /* 0x000fe2000000182c */
[----:B------:R-:W-:-:S06]  /*7b70*/  IMAD.MOV.U32 R200, RZ, RZ, R88 ;  /* 0x000000ffffc87224 */ /* 0x000fcc00078e0058 */
[----:B------:R-:W-:Y:S01]  /*7b80*/  MOV R25, R79 ;  /* 0x0000004f00197202 */ /* 0x000fe20000000f00 */
[C---:B------:R-:W-:Y:S07]  /*7b90*/  HMMA.16816.F32 R60, R4.reuse, R22, R128 ;  /* 0x00000016043c723c */ /* 0x040fee0000001880 */
[----:B------:R-:W-:Y:S01]  /*7ba0*/  MOV R22, R89 ;  /* 0x0000005900167202 */ /* 0x000fe20000000f00 */
[----:B-1----:R-:W-:Y:S01]  /*7bb0*/  HMMA.16816.F32 R76, R4, R16, R132 ;  /* 0x00000010044c723c */ /* 0x002fe20000001884 */
[----:B------:R-:W-:Y:S01]  /*7bc0*/  IMAD.MOV.U32 R129, RZ, RZ, R90 ;  /* 0x000000ffff817224 */ /* 0x000fe200078e005a */
[----:B------:R-:W-:Y:S01]  /*7bd0*/  MOV R128, R91 ;  /* 0x0000005b00807202 */ /* 0x000fe20000000f00 */
[----:B------:R-:W-:Y:S01]  /*7be0*/  IMAD.MOV.U32 R23, RZ, RZ, R92 ;  /* 0x000000ffff177224 */ /* 0x000fe200078e005c */
[----:B------:R-:W-:Y:S01]  /*7bf0*/  MOV R130, R93 ;  /* 0x0000005d00827202 */ /* 0x000fe20000000f00 */
[----:B------:R-:W-:-:S02]  /*7c00*/  IMAD.MOV.U32 R131, RZ, RZ, R94 ;  /* 0x000000ffff837224 */ /* 0x000fc400078e005e */
[----:B------:R-:W-:Y:S01]  /*7c10*/  MOV R135, R95 ;  /* 0x0000005f00877202 */ /* 0x000fe20000000f00 */
[C---:B--2---:R-:W-:Y:S08]  /*7c20*/  HMMA.16816.F32 R88, R4.reuse, R8, R144 ;  /* 0x000000080458723c */ /* 0x044ff00000001890 */
[----:B------:R-:W-:Y:S01]  /*7c30*/  HMMA.16816.F32 R92, R4, R10, R148 ;  /* 0x0000000a045c723c */ /* 0x000fe20000001894 */
[----:B------:R-:W1:Y:S01]  /*7c40*/  LDSM.16.MT88.4 R8, [R219+0x8100] ;  /* 0x00810000db08783b */ /* 0x000e620000004200 */
[----:B------:R-:W-:Y:S01]  /*7c50*/  IMAD.MOV.U32 R24, RZ, RZ, R84 ;  /* 0x000000ffff187224 */ /* 0x000fe200078e0054 */
[----:B------:R-:W-:Y:S01]  /*7c60*/  MOV R203, R85 ;  /* 0x0000005500cb7202 */ /* 0x000fe20000000f00 */
[----:B------:R-:W-:Y:S01]  /*7c70*/  IMAD.MOV.U32 R202, RZ, RZ, R86 ;  /* 0x000000ffffca7224 */ /* 0x000fe200078e0056 */
[----:B------:R-:W-:-:S03]  /*7c80*/  MOV R201, R87 ;  /* 0x0000005700c97202 */ /* 0x000fc60000000f00 */
[C---:B------:R-:W-:Y:S01]  /*7c90*/  HMMA.16816.F32 R84, R4.reuse, R18, R136 ;  /* 0x000000120454723c */ /* 0x040fe20000001888 */
[----:B------:R-:W2:Y:S07]  /*7ca0*/  LDSM.16.MT88.4 R16, [R220+0x8100] ;  /* 0x00810000dc10783b */ /* 0x000eae0000004200 */
[----:B---3--:R-:W-:Y:S07]  /*7cb0*/  HMMA.16816.F32 R100, R4, R28, R160 ;  /* 0x0000001c0464723c */ /* 0x008fee00000018a0 */
[----:B------:R-:W-:-:S02]  /*7cc0*/  IMAD.MOV.U32 R160, RZ, RZ, R135 ;  /* 0x000000ffffa07224 */ /* 0x000fc400078e0087 */
[----:B------:R-:W-:Y:S02]  /*7cd0*/  IMAD.MOV.U32 R135, RZ, RZ, R23 ;  /* 0x000000ffff877224 */ /* 0x000fe400078e0017 */
[----:B------:R-:W-:Y:S02]  /*7ce0*/  IMAD.MOV.U32 R23, RZ, RZ, R131 ;  /* 0x000000ffff177224 */ /* 0x000fe400078e0083 */
[----:B------:R-:W-:Y:S01]  /*7cf0*/  IMAD.MOV.U32 R131, RZ, RZ, R21 ;  /* 0x000000ffff837224 */ /* 0x000fe200078e0015 */
[----:B------:R-:W-:Y:S01]  /*7d00*/  MOV R136, R185 ;  /* 0x000000b900887202 */ /* 0x000fe20000000f00 */
[----:B------:R-:W-:Y:S02]  /*7d10*/  IMAD.MOV.U32 R147, RZ, RZ, R184 ;  /* 0x000000ffff937224 */ /* 0x000fe400078e00b8 */
[----:B------:R-:W-:Y:S01]  /*7d20*/  IMAD.MOV.U32 R137, RZ, RZ, R186 ;  /* 0x000000ffff897224 */ /* 0x000fe200078e00ba */
[----:B------:R-:W-:Y:S02]  /*7d30*/  MOV R161, R131 ;  /* 0x0000008300a17202 */ /* 0x000fe40000000f00 */
[----:B------:R-:W-:-:S02]  /*7d40*/  MOV R131, R187 ;  /* 0x000000bb00837202 */ /* 0x000fc40000000f00 */
[C---:B-1----:R-:W-:Y:S08]  /*7d50*/  HMMA.16816.F32 R184, R4.reuse, R8, R156 ;  /* 0x0000000804b8723c */ /* 0x042ff0000000189c */
[----:B------:R-:W-:Y:S01]  /*7d60*/  HMMA.16816.F32 R124, R4, R10, R124 ;  /* 0x0000000a047c723c */ /* 0x000fe2000000187c */
[----:B------:R-:W1:Y:S01]  /*7d70*/  LDSM.16.MT88.4 R8, [R219+0xb100] ;  /* 0x00b10000db08783b */ /* 0x000e620000004200 */
[----:B------:R-:W-:-:S02]  /*7d80*/  MOV R134, R22 ;  /* 0x0000001600867202 */ /* 0x000fc40000000f00 */
[----:B------:R-:W-:Y:S01]  /*7d90*/  MOV R22, R130 ;  /* 0x0000008200167202 */ /* 0x000fe20000000f00 */
[----:B------:R-:W-:Y:S01]  /*7da0*/  IMAD.MOV.U32 R21, RZ, RZ, R109 ;  /* 0x000000ffff157224 */ /* 0x000fe200078e006d */
[----:B------:R-:W-:Y:S01]  /*7db0*/  MOV R130, R20 ;  /* 0x0000001400827202 */ /* 0x000fe20000000f00 */
[----:B------:R-:W-:Y:S01]  /*7dc0*/  IMAD.MOV.U32 R109, RZ, RZ, R111 ;  /* 0x000000ffff6d7224 */ /* 0x000fe200078e006f */
[----:B------:R-:W-:Y:S01]  /*7dd0*/  MOV R20, R108 ;  /* 0x0000006c00147202 */ /* 0x000fe20000000f00 */
[----:B------:R-:W-:Y:S01]  /*7de0*/  IMAD.MOV.U32 R111, RZ, RZ, R27 ;  /* 0x000000ffff6f7224 */ /* 0x000fe200078e001b */
[----:B------:R-:W-:Y:S02]  /*7df0*/  MOV R108, R110 ;  /* 0x0000006e006c7202 */ /* 0x000fe40000000f00 */
[----:B------:R-:W-:Y:S01]  /*7e00*/  MOV R110, R26 ;  /* 0x0000001a006e7202 */ /* 0x000fe20000000f00 */
        /* <DEDUP_REMOVED lines=13> */
[----:B------:R-:W3:Y:S01]  /*7ee0*/  LDSM.16.MT88.4 R24, [R217+0xb100] ;  /* 0x00b10000d918783b */ /* 0x000ee20000004200 */
[C---:B--2---:R-:W-:Y:S03]  /*7ef0*/  HMMA.16816.F32 R108, R4.reuse, R16, R168 ;  /* 0x00000010046c723c */ /* 0x044fe600000018a8 */
[----:B------:R-:W2:Y:S05]  /*7f00*/  LDSM.16.MT88.4 R20, [R218+0xb100] ;  /* 0x00b10000da14783b */ /* 0x000eaa0000004200 */
[----:B------:R-:W-:Y:S01]  /*7f10*/  HMMA.16816.F32 R188, R4, R18, R188 ;  /* 0x0000001204bc723c */ /* 0x000fe200000018bc */
[----:B------:R-:W4:Y:S01]  /*7f20*/  LDSM.16.MT88.4 R16, [R220+0xb100] ;  /* 0x00b10000dc10783b */ /* 0x000f220000004200 */
[----:B------:R-:W-:-:S06]  /*7f30*/  FFMA.FTZ R0, R0, c[0x0][0x2d0], -R13 ;  /* 0x0000b40000007a23 */ /* 0x000fcc000001080d */
[C---:B-1----:R-:W-:Y:S01]  /*7f40*/  HMMA.16816.F32 R36, R4.reuse, R8, R36 ;  /* 0x000000080424723c */ /* 0x042fe20000001824 */
[----:B------:R1:W-:Y:S07]  /*7f50*/  MUFU.EX2 R8, R0 ;  /* 0x0000000000087308 */ /* 0x0003ee0000000800 */
[----:B------:R-:W-:Y:S01]  /*7f60*/  HMMA.16816.F32 R32, R4, R10, R32 ;  /* 0x0000000a0420723c */ /* 0x000fe20000001820 */
[----:B-1----:R-:W-:Y:S01]  /*7f70*/  FFMA.FTZ R0, R183, c[0x0][0x2d0], -R13 ;  /* 0x0000b400b7007a23 */ /* 0x002fe2000001080d */
[----:B------:R-:W-:Y:S01]  /*7f80*/  MOV R144, R201 ;  /* 0x000000c900907202 */ /* 0x000fe20000000f00 */
[----:B------:R-:W-:Y:S01]  /*7f90*/  IMAD.MOV.U32 R151, RZ, RZ, R200 ;  /* 0x000000ffff977224 */ /* 0x000fe200078e00c8 */
[----:B------:R-:W-:Y:S01]  /*7fa0*/  MOV R146, R203 ;  /* 0x000000cb00927202 */ /* 0x000fe20000000f00 */
[----:B------:R1:W-:Y:S01]  /*7fb0*/  MUFU.EX2 R9, R0 ;  /* 0x0000000000097308 */ /* 0x0003e20000000800 */
[----:B------:R-:W-:-:S02]  /*7fc0*/  IMAD.MOV.U32 R145, RZ, RZ, R202 ;  /* 0x000000ffff917224 */ /* 0x000fc400078e00ca */
[----:B---3--:R-:W-:Y:S01]  /*7fd0*/  HMMA.16816.F32 R120, R4, R24, R120 ;  /* 0x000000180478723c */ /* 0x008fe20000001878 */
[----:B------:R-:W-:Y:S01]  /*7fe0*/  MOV R169, R148 ;  /* 0x0000009400a97202 */ /* 0x000fe20000000f00 */
[----:B------:R-:W-:Y:S01]  /*7ff0*/  FFMA.FTZ R2, R2, c[0x0][0x2d0], -R12 ;  /* 0x0000b40002027a23 */ /* 0x000fe2000001080c */
[----:B------:R-:W-:Y:S01]  /*8000*/  MOV R171, R150 ;  /* 0x0000009600ab7202 */ /* 0x000fe20000000f00 */
[----:B------:R-:W-:Y:S01]  /*8010*/  IMAD.MOV.U32 R170, RZ, RZ, R163 ;  /* 0x000000ffffaa7224 */ /* 0x000fe200078e00a3 */
[----:B------:R-:W-:Y:S01]  /*8020*/  LDSM.16.MT88.4 R180, [R217+0x2900] ;  /* 0x00290000d9b4783b */ /* 0x000fe20000004200 */
[----:B-1----:R-:W-:-:S04]  /*8030*/  FFMA.FTZ R0, R160, c[0x0][0x2d0], -R13 ;  /* 0x0000b400a0007a23 */ /* 0x002fc8000001080d */
[----:B------:R1:W-:Y:S01]  /*8040*/  MUFU.EX2 R11, R0 ;  /* 0x00000000000b7308 */ /* 0x0003e20000000800 */
[----:B--2---:R-:W-:Y:S01]  /*8050*/  HMMA.16816.F32 R116, R4, R20, R116 ;  /* 0x000000140474723c */ /* 0x004fe20000001874 */
[----:B-1----:R-:W-:-:S06]  /*8060*/  FFMA.FTZ R0, R161, c[0x0][0x2d0], -R13 ;  /* 0x0000b400a1007a23 */ /* 0x002fcc000001080d */
[----:B------:R1:W2:Y:S01]  /*8070*/  MUFU.EX2 R10, R0 ;  /* 0x00000000000a7308 */ /* 0x0002a20000000800 */
[----:B------:R-:W-:Y:S01]  /*8080*/  HMMA.16816.F32 R24, R4, R26, R152 ;  /* 0x0000001a0418723c */ /* 0x000fe20000001898 */
[----:B------:R-:W-:-:S07]  /*8090*/  IMAD.MOV.U32 R163, RZ, RZ, R149 ;  /* 0x000000ffffa37224 */ /* 0x000fce00078e0095 */
[----:B------:R-:W-:Y:S01]  /*80a0*/  HMMA.16816.F32 R20, R4, R22, R112 ;  /* 0x000000160414723c */ /* 0x000fe20000001870 */
[----:B-1----:R-:W-:-:S07]  /*80b0*/  FFMA.FTZ R0, R162, c[0x0][0x2d0], -R12 ;  /* 0x0000b400a2007a23 */ /* 0x002fce000001080c */
[----:B----4-:R-:W-:Y:S01]  /*80c0*/  HMMA.16816.F32 R200, R4, R16, R56 ;  /* 0x0000001004c8723c */ /* 0x010fe20000001838 */
[----:B------:R-:W-:-:S07]  /*80d0*/  IMAD.MOV.U32 R160, RZ, RZ, R151 ;  /* 0x000000ffffa07224 */ /* 0x000fce00078e0097 */
[----:B------:R-:W-:Y:S01]  /*80e0*/  HMMA.16816.F32 R48, R4, R18, R48 ;  /* 0x000000120430723c */ /* 0x000fe20000001830 */
[----:B------:R1:W-:Y:S01]  /*80f0*/  MUFU.EX2 R4, R0 ;  /* 0x0000000000047308 */ /* 0x0003e20000000800 */
[----:B------:R-:W-:Y:S01]  /*8100*/  MOV R161, R144 ;  /* 0x0000009000a17202 */ /* 0x000fe20000000f00 */
[----:B------:R-:W-:Y:S01]  /*8110*/  IMAD.MOV.U32 R162, RZ, RZ, R145 ;  /* 0x000000ffffa27224 */ /* 0x000fe200078e0091 */
[----:B------:R-:W-:Y:S01]  /*8120*/  MOV R150, R136 ;  /* 0x0000008800967202 */ /* 0x000fe20000000f00 */
[----:B------:R-:W-:Y:S01]  /*8130*/  IMAD.MOV.U32 R149, RZ, RZ, R147 ;  /* 0x000000ffff957224 */ /* 0x000fe200078e0093 */
[----:B------:R-:W3:Y:S01]  /*8140*/  LDSM.16.MT88.4 R152, [R219+0x2900] ;  /* 0x00290000db98783b */ /* 0x000ee20000004200 */
[----:B------:R-:W-:Y:S02]  /*8150*/  IMAD.MOV.U32 R151, RZ, RZ, R137 ;  /* 0x000000ffff977224 */ /* 0x000fe400078e0089 */
[----:B------:R4:W-:Y:S01]  /*8160*/  MUFU.EX2 R5, R2 ;  /* 0x0000000200057308 */ /* 0x0009e20000000800 */
[----:B------:R-:W-:Y:S01]  /*8170*/  MOV R113, R129 ;  /* 0x0000008100717202 */ /* 0x000fe20000000f00 */
[----:B------:R-:W-:Y:S01]  /*8180*/  IMAD.MOV.U32 R114, RZ, RZ, R130 ;  /* 0x000000ffff727224 */ /* 0x000fe200078e0082 */
[----:B------:R-:W-:-:S02]  /*8190*/  MOV R115, R131 ;  /* 0x0000008300737202 */ /* 0x000fc40000000f00 */
[----:B------:R-:W-:Y:S02]  /*81a0*/  MOV R148, R146 ;  /* 0x0000009200947202 */ /* 0x000fe40000000f00 */
[----:B------:R-:W-:Y:S01]  /*81b0*/  MOV R159, R171 ;  /* 0x000000ab009f7202 */ /* 0x000fe20000000f00 */
[----:B-1----:R-:W-:Y:S01]  /*81c0*/  FFMA.FTZ R0, R138, c[0x0][0x2d0], -R12 ;  /* 0x0000b4008a007a23 */ /* 0x002fe2000001080c */
[----:B------:R-:W-:Y:S01]  /*81d0*/  MOV R17, R133 ;  /* 0x0000008500117202 */ /* 0x000fe20000000f00 */
[----:B------:R-:W-:Y:S01]  /*81e0*/  IMAD.MOV.U32 R168, RZ, RZ, R160 ;  /* 0x000000ffffa87224 */ /* 0x000fe200078e00a0 */
[----:B------:R-:W-:Y:S01]  /*81f0*/  LDSM.16.MT88.4 R56, [R220+0x5900] ;  /* 0x00590000dc38783b */ /* 0x000fe20000004200 */
[----:B------:R1:W1:Y:S01]  /*8200*/  MUFU.EX2 R6, R0 ;  /* 0x0000000000067308 */ /* 0x0002620000000800 */
[----:B------:R-:W-:Y:S02]  /*8210*/  IMAD.MOV.U32 R160, RZ, RZ, R149 ;  /* 0x000000ffffa07224 */ /* 0x000fe400078e0095 */
[----:B----4-:R-:W-:Y:S01]  /*8220*/  FADD.FTZ R2, R170, R169 ;  /* 0x000000a9aa027221 */ /* 0x010fe20000010000 */
[----:B------:R-:W-:Y:S01]  /*8230*/  MOV R169, R161 ;  /* 0x000000a100a97202 */ /* 0x000fe20000000f00 */
[----:B------:R-:W-:Y:S01]  /*8240*/  IMAD.MOV.U32 R170, RZ, RZ, R162 ;  /* 0x000000ffffaa7224 */ /* 0x000fe200078e00a2 */
[----:B------:R-:W-:Y:S01]  /*8250*/  MOV R161, R150 ;  /* 0x0000009600a17202 */ /* 0x000fe20000000f00 */
[----:B------:R-:W-:Y:S01]  /*8260*/  IMAD.MOV.U32 R162, RZ, RZ, R151 ;  /* 0x000000ffffa27224 */ /* 0x000fe200078e0097 */
[----:B--2---:R-:W-:Y:S01]  /*8270*/  F2FP.PACK_AB R130, R10, R11 ;  /* 0x0000000b0a82723e */ /* 0x004fe200000000ff */
[----:B------:R-:W-:Y:S01]  /*8280*/  IMAD.MOV.U32 R18, RZ, RZ, R128 ;  /* 0x000000ffff127224 */ /* 0x000fe200078e0080 */
[----:B------:R-:W-:Y:S01]  /*8290*/  MOV R19, R135 ;  /* 0x0000008700137202 */ /* 0x000fe20000000f00 */
[----:B------:R-:W-:Y:S01]  /*82a0*/  IMAD.MOV.U32 R16, RZ, RZ, R134 ;  /* 0x000000ffff107224 */ /* 0x000fe200078e0086 */
[----:B------:R-:W-:Y:S01]  /*82b0*/  LDSM.16.MT88.4 R144, [R220+0x2900] ;  /* 0x00290000dc90783b */ /* 0x000fe20000004200 */
[----:B-1----:R-:W-:-:S03]  /*82c0*/  FFMA.FTZ R0, R139, c[0x0][0x2d0], -R12 ;  /* 0x0000b4008b007a23 */ /* 0x002fc6000001080c */
[----:B------:R-:W-:Y:S01]  /*82d0*/  LDSM.16.MT88.4 R136, [R218+0x2900] ;  /* 0x00290000da88783b */ /* 0x000fe20000004200 */
[----:B------:R1:W2:Y:S01]  /*82e0*/  MUFU.EX2 R7, R0 ;  /* 0x0000000000077308 */ /* 0x0002a20000000800 */
[----:B------:R-:W-:Y:S01]  /*82f0*/  MOV R12, R160 ;  /* 0x000000a0000c7202 */ /* 0x000fe20000000f00 */
[----:B-1----:R-:W-:Y:S01]  /*8300*/  FADD.FTZ R0, R15, R14 ;  /* 0x0000000e0f007221 */ /* 0x002fe20000010000 */
[----:B------:R-:W-:Y:S01]  /*8310*/  MOV R15, R162 ;  /* 0x000000a2000f7202 */ /* 0x000fe20000000f00 */
[----:B------:R-:W-:Y:S02]  /*8320*/  IMAD.MOV.U32 R14, RZ, RZ, R161 ;  /* 0x000000ffff0e7224 */ /* 0x000fe400078e00a1 */
[----:B------:R-:W-:Y:S02]  /*8330*/  FADD.FTZ R3, R3, R0 ;  /* 0x0000000003037221 */ /* 0x000fe40000010000 */
[----:B------:R-:W-:Y:S02]  /*8340*/  IMAD.MOV.U32 R0, RZ, RZ, R163 ;  /* 0x000000ffff007224 */ /* 0x000fe400078e00a3 */
[----:B------:R-:W1:Y:S01]  /*8350*/  LDSM.16.MT88.4 R160, [R217+0x5900] ;  /* 0x00590000d9a0783b */ /* 0x000e620000004200 */
[----:B------:R-:W-:-:S02]  /*8360*/  F2FP.PACK_AB R128, R9, R8 ;  /* 0x000000080980723e */ /* 0x000fc400000000ff */
[----:B------:R-:W-:Y:S02]  /*8370*/  F2FP.PACK_AB R129, R6, R4 ;  /* 0x000000040681723e */ /* 0x000fe400000000ff */
[----:B--2---:R-:W-:Y:S02]  /*8380*/  F2FP.PACK_AB R131, R7, R5 ;  /* 0x000000050783723e */ /* 0x004fe400000000ff */
[----:B------:R-:W-:Y:S01]  /*8390*/  MOV R171, R148 ;  /* 0x0000009400ab7202 */ /* 0x000fe20000000f00 */
[----:B------:R-:W-:-:S04]  /*83a0*/  FADD.FTZ R2, R132, R2 ;  /* 0x0000000284027221 */ /* 0x000fc80000010000 */
[----:B---3--:R-:W-:Y:S01]  /*83b0*/  HMMA.16816.F32 R148, R128, R152, R44 ;  /* 0x000000988094723c */ /* 0x008fe2000000182c */
[----:B------:R-:W-:-:S06]  /*83c0*/  FADD.FTZ R0, R0, R2 ;  /* 0x0000000200007221 */ /* 0x000fcc0000010000 */
[----:B------:R-:W-:Y:S02]  /*83d0*/  IMAD.MOV.U32 R47, RZ, RZ, R159 ;  /* 0x000000ffff2f7224 */ /* 0x000fe400078e009f */
[----:B------:R-:W-:Y:S01]  /*83e0*/  IMAD.MOV.U32 R13, RZ, RZ, R171 ;  /* 0x000000ffff0d7224 */ /* 0x000fe200078e00ab */
[----:B------:R-:W-:Y:S01]  /*83f0*/  MOV R44, R170 ;  /* 0x000000aa002c7202 */ /* 0x000fe20000000f00 */
[----:B-1----:R-:W-:Y:S07]  /*8400*/  HMMA.16816.F32 R156, R128, R160, R192 ;  /* 0x000000a0809c723c */ /* 0x002fee00000018c0 */
[----:B------:R-:W-:Y:S01]  /*8410*/  MOV R193, R113 ;  /* 0x0000007100c17202 */ /* 0x000fe20000000f00 */
[----:B------:R-:W-:Y:S01]  /*8420*/  IMAD.MOV.U32 R194, RZ, RZ, R114 ;  /* 0x000000ffffc27224 */ /* 0x000fe200078e0072 */
[----:B------:R-:W-:Y:S01]  /*8430*/  MOV R195, R115 ;  /* 0x0000007300c37202 */ /* 0x000fe20000000f00 */
[----:B------:R-:W-:Y:S01]  /*8440*/  IMAD.MOV.U32 R45, RZ, RZ, R169 ;  /* 0x000000ffff2d7224 */ /* 0x000fe200078e00a9 */
[----:B------:R-:W-:Y:S01]  /*8450*/  MOV R46, R168 ;  /* 0x000000a8002e7202 */ /* 0x000fe20000000f00 */
[----:B------:R-:W-:Y:S01]  /*8460*/  FADD.FTZ R3, R193, R3 ;  /* 0x00000003c1037221 */ /* 0x000fe20000010000 */
[----:B------:R-:W1:Y:S01]  /*8470*/  LDSM.16.MT88.4 R168, [R218+0x5900] ;  /* 0x00590000daa8783b */ /* 0x000e620000004200 */
[----:B------:R-:W-:-:S02]  /*8480*/  FADD.FTZ R0, R194, R0 ;  /* 0x00000000c2007221 */ /* 0x000fc40000010000 */
[----:B------:R-:W-:Y:S01]  /*8490*/  FADD.FTZ R3, R195, R3 ;  /* 0x00000003c3037221 */ /* 0x000fe20000010000 */
[C---:B------:R-:W-:Y:S01]  /*84a0*/  HMMA.16816.F32 R132, R128.reuse, R136, R80 ;  /* 0x000000888084723c */ /* 0x040fe20000001850 */
[----:B------:R-:W-:Y:S01]  /*84b0*/  FADD.FTZ R2, R15, R0 ;  /* 0x000000000f027221 */ /* 0x000fe20000010000 */
[----:B------:R-:W-:Y:S01]  /*84c0*/  LDSM.16.MT88.4 R80, [R218+0x8900] ;  /* 0x00890000da50783b */ /* 0x000fe20000004200 */
[----:B------:R-:W-:Y:S02]  /*84d0*/  FADD.FTZ R0, R14, R3 ;  /* 0x000000030e007221 */ /* 0x000fe40000010000 */
[----:B------:R-:W-:Y:S01]  /*84e0*/  FADD.FTZ R2, R12, R2 ;  /* 0x000000020c027221 */ /* 0x000fe20000010000 */
[----:B------:R-:W-:Y:S01]  /*84f0*/  LDSM.16.MT88.4 R112, [R218+0xb900] ;  /* 0x00b90000da70783b */ /* 0x000fe20000004200 */
[----:B------:R-:W-:Y:S02]  /*8500*/  FADD.FTZ R0, R13, R0 ;  /* 0x000000000d007221 */ /* 0x000fe40000010000 */
[----:B------:R-:W-:Y:S01]  /*8510*/  FADD.FTZ R2, R44, R2 ;  /* 0x000000022c027221 */ /* 0x000fe20000010000 */
[----:B------:R-:W-:Y:S01]  /*8520*/  HMMA.16816.F32 R136, R128, R138, R72 ;  /* 0x0000008a8088723c */ /* 0x000fe20000001848 */
[----:B------:R-:W-:Y:S01]  /*8530*/  FADD.FTZ R0, R45, R0 ;  /* 0x000000002d007221 */ /* 0x000fe20000010000 */
[----:B------:R-:W-:Y:S01]  /*8540*/  LDSM.16.MT88.4 R72, [R217+0x8900] ;  /* 0x00890000d948783b */ /* 0x000fe20000004200 */
[----:B------:R-:W-:-:S02]  /*8550*/  FADD.FTZ R2, R46, R2 ;  /* 0x000000022e027221 */ /* 0x000fc40000010000 */
[----:B------:R-:W-:Y:S01]  /*8560*/  FADD.FTZ R0, R47, R0 ;  /* 0x000000002f007221 */ /* 0x000fe20000010000 */
[----:B------:R-:W-:Y:S02]  /*8570*/  LDSM.16.MT88.4 R12, [R219+0xb900] ;  /* 0x00b90000db0c783b */ /* 0x000fe40000004200 */
[----:B------:R-:W-:Y:S02]  /*8580*/  HMMA.16816.F32 R152, R128, R154, R64 ;  /* 0x0000009a8098723c */ /* 0x000fe40000001840 */
[----:B------:R-:W2:Y:S01]  /*8590*/  LDSM.16.MT88.4 R64, [R219+0x5900] ;  /* 0x00590000db40783b */ /* 0x000ea20000004200 */
[----:B------:R-:W-:-:S05]  /*85a0*/  FADD.FTZ R2, R18, R2 ;  /* 0x0000000212027221 */ /* 0x000fca0000010000 */
[----:B------:R-:W-:Y:S01]  /*85b0*/  HMMA.16816.F32 R176, R128, R180, R176 ;  /* 0x000000b480b0723c */ /* 0x000fe200000018b0 */
[----:B------:R-:W-:-:S07]  /*85c0*/  FADD.FTZ R0, R19, R0 ;  /* 0x0000000013007221 */ /* 0x000fce0000010000 */
[----:B------:R-:W-:Y:S01]  /*85d0*/  HMMA.16816.F32 R180, R128, R182, R104 ;  /* 0x000000b680b4723c */ /* 0x000fe20000001868 */
[----:B------:R-:W3:Y:S01]  /*85e0*/  LDSM.16.MT88.4 R104, [R217+0xb900] ;  /* 0x00b90000d968783b */ /* 0x000ee20000004200 */
[----:B------:R-:W-:Y:S02]  /*85f0*/  FADD.FTZ R2, R16, R2 ;  /* 0x0000000210027221 */ /* 0x000fe40000010000 */
[----:B------:R-:W-:Y:S02]  /*8600*/  FADD.FTZ R0, R17, R0 ;  /* 0x0000000011007221 */ /* 0x000fe40000010000 */
[----:B------:R-:W-:Y:S02]  /*8610*/  FADD.FTZ R3, R214, R2 ;  /* 0x00000002d6037221 */ /* 0x000fe40000010000 */
        /* <DEDUP_REMOVED lines=8> */
[----:B------:R-:W-:Y:S02]  /*86a0*/  FADD.FTZ R2, R209, R2 ;  /* 0x00000002d1027221 */ /* 0x000fe40000010000 */
[----:B------:R-:W-:Y:S02]  /*86b0*/  FADD.FTZ R0, R174, R0 ;  /* 0x00000000ae007221 */ /* 0x000fe40000010000 */
[----:B------:R-:W-:Y:S01]  /*86c0*/  FADD.FTZ R3, R175, R2 ;  /* 0x00000002af037221 */ /* 0x000fe20000010000 */
[----:B-1----:R-:W-:Y:S01]  /*86d0*/  HMMA.16816.F32 R164, R128, R168, R164 ;  /* 0x000000a880a4723c */ /* 0x002fe200000018a4 */
[----:B------:R-:W-:Y:S02]  /*86e0*/  FADD.FTZ R2, R198, R0 ;  /* 0x00000000c6027221 */ /* 0x000fe40000010000 */
[----:B------:R-:W-:-:S05]  /*86f0*/  FADD.FTZ R0, R196, R3 ;  /* 0x00000003c4007221 */ /* 0x000fca0000010000 */
[----:B------:R-:W-:Y:S01]  /*8700*/  HMMA.16816.F32 R168, R128, R170, R52 ;  /* 0x000000aa80a8723c */ /* 0x000fe20000001834 */
[----:B------:R-:W-:Y:S02]  /*8710*/  FADD.FTZ R3, R199, R2 ;  /* 0x00000002c7037221 */ /* 0x000fe40000010000 */
[----:B------:R-:W-:-:S05]  /*8720*/  FADD.FTZ R2, R197, R0 ;  /* 0x00000000c5027221 */ /* 0x000fca0000010000 */
[----:B------:R-:W-:Y:S01]  /*8730*/  HMMA.16816.F32 R140, R128, R144, R140 ;  /* 0x00000090808c723c */ /* 0x000fe2000000188c */
[----:B------:R-:W-:-:S07]  /*8740*/  FADD.FTZ R0, R205, R3 ;  /* 0x00000003cd007221 */ /* 0x000fce0000010000 */
[----:B------:R-:W-:Y:S01]  /*8750*/  HMMA.16816.F32 R52, R128, R56, R40 ;  /* 0x000000388034723c */ /* 0x000fe20000001828 */
[----:B------:R-:W-:-:S07]  /*8760*/  FADD.FTZ R2, R204, R2 ;  /* 0x00000002cc027221 */ /* 0x000fce0000010000 */
[C---:B------:R-:W-:Y:S08]  /*8770*/  HMMA.16816.F32 R144, R128.reuse, R146, R68 ;  /* 0x000000928090723c */ /* 0x040ff00000001844 */
[----:B------:R-:W-:Y:S01]  /*8780*/  HMMA.16816.F32 R56, R128, R58, R60 ;  /* 0x0000003a8038723c */ /* 0x000fe2000000183c */
[----:B------:R-:W-:-:S07]  /*8790*/  UIMAD.WIDE UR4, UR11, 0x2aaaaaab, URZ ;  /* 0x2aaaaaab0b0478a5 */ /* 0x000fce000f8e023f */
[C---:B--2---:R-:W-:Y:S08]  /*87a0*/  HMMA.16816.F32 R60, R128.reuse, R64, R76 ;  /* 0x00000040803c723c */ /* 0x044ff0000000184c */
[C---:B------:R-:W-:Y:S01]  /*87b0*/  HMMA.16816.F32 R68, R128.reuse, R72, R88 ;  /* 0x000000488044723c */ /* 0x040fe20000001858 */
[----:B------:R-:W1:Y:S07]  /*87c0*/  LDSM.16.MT88.4 R88, [R220+0x8900] ;  /* 0x00890000dc58783b */ /* 0x000e6e0000004200 */
[C---:B------:R-:W-:Y:S01]  /*87d0*/  HMMA.16816.F32 R160, R128.reuse, R162, R96 ;  /* 0x000000a280a0723c */ /* 0x040fe20000001860 */
[----:B------:R-:W2:Y:S07]  /*87e0*/  LDSM.16.MT88.4 R96, [R219+0x8900] ;  /* 0x00890000db60783b */ /* 0x000eae0000004200 */
[----:B------:R-:W-:Y:S01]  /*87f0*/  HMMA.16816.F32 R76, R128, R80, R100 ;  /* 0x00000050804c723c */ /* 0x000fe20000001864 */
[----:B------:R-:W-:-:S07]  /*8800*/  FADD.FTZ R0, R8, R0 ;  /* 0x0000000008007221 */ /* 0x000fce0000010000 */
[----:B---3--:R-:W-:Y:S01]  /*8810*/  HMMA.16816.F32 R100, R128, R104, R120 ;  /* 0x000000688064723c */ /* 0x008fe20000001878 */
[----:B------:R-:W3:Y:S01]  /*8820*/  LDSM.16.MT88.4 R120, [R220+0xb900] ;  /* 0x00b90000dc78783b */ /* 0x000ee20000004200 */
[----:B------:R-:W-:Y:S01]  /*8830*/  FADD.FTZ R2, R4, R2 ;  /* 0x0000000204027221 */ /* 0x000fe20000010000 */
[----:B------:R-:W-:Y:S01]  /*8840*/  USHF.R.U32.HI UR4, URZ, 0x1f, UR5 ;  /* 0x0000001f3f047899 */ /* 0x000fe20008011605 */
[----:B------:R-:W-:Y:S02]  /*8850*/  FADD.FTZ R0, R9, R0 ;  /* 0x0000000009007221 */ /* 0x000fe40000010000 */
[----:B------:R-:W-:Y:S01]  /*8860*/  FADD.FTZ R2, R6, R2 ;  /* 0x0000000206027221 */ /* 0x000fe20000010000 */
[----:B------:R-:W-:Y:S01]  /*8870*/  ULEA.HI.SX32 UR4, UR5, UR4, 0x1c ;  /* 0x0000000405047291 */ /* 0x000fe2000f8fe23f */
[----:B------:R-:W-:Y:S02]  /*8880*/  FADD.FTZ R0, R11, R0 ;  /* 0x000000000b007221 */ /* 0x000fe40000010000 */
[----:B------:R-:W-:Y:S01]  /*8890*/  FADD.FTZ R2, R5, R2 ;  /* 0x0000000205027221 */ /* 0x000fe20000010000 */
[----:B------:R-:W-:Y:S01]  /*88a0*/  UISETP.LT.AND UP0, UPT, URZ, UR4, UPT ;  /* 0x000000043f00728c */ /* 0x000fe2000bf01270 */
[----:B------:R-:W-:-:S02]  /*88b0*/  FADD.FTZ R3, R10, R0 ;  /* 0x000000000a037221 */ /* 0x000fc40000010000 */
[----:B------:R-:W-:Y:S01]  /*88c0*/  FADD.FTZ R0, R7, R2 ;  /* 0x0000000207007221 */ /* 0x000fe20000010000 */
[----:B------:R-:W-:-:S04]  /*88d0*/  USEL UR4, URZ, UR4, !UP0 ;  /* 0x000000043f047287 */ /* 0x000fc8000c000000 */
[----:B------:R-:W-:Y:S01]  /*88e0*/  UISETP.GE.AND UP0, UPT, UR6, UR4, UPT ;  /* 0x000000040600728c */ /* 0x000fe2000bf06270 */
[----:B------:R4:W-:Y:S04]  /*88f0*/  STL [R1+0x24], R0 ;  /* 0x0000240001007387 */ /* 0x0009e80000100800 */
[----:B------:R4:W-:Y:S01]  /*8900*/  STL [R1+0x20], R3 ;  /* 0x0000200301007387 */ /* 0x0009e20000100800 */
[----:B------:R-:W-:Y:S01]  /*8910*/  PLOP3.LUT P0, PT, PT, PT, UP0, 0x40, 0x0 ;  /* 0x000000000000781c */ /* 0x000fe20003f0e808 */
[C---:B------:R-:W-:Y:S08]  /*8920*/  HMMA.16816.F32 R64, R128.reuse, R66, R84 ;  /* 0x000000428040723c */ /* 0x040ff00000001854 */
[C---:B------:R-:W-:Y:S08]  /*8930*/  HMMA.16816.F32 R72, R128.reuse, R74, R92 ;  /* 0x0000004a8048723c */ /* 0x040ff0000000185c */
[C---:B-1----:R-:W-:Y:S08]  /*8940*/  HMMA.16816.F32 R84, R128.reuse, R88, R108 ;  /* 0x000000588054723c */ /* 0x042ff0000000186c */
[C---:B--2---:R-:W-:Y:S08]  /*8950*/  HMMA.16816.F32 R92, R128.reuse, R96, R184 ;  /* 0x00000060805c723c */ /* 0x044ff000000018b8 */
        /* <DEDUP_REMOVED lines=11> */
[----:B----4-:R-:W2:Y:S04]  /*8a10*/  LDL R47, [R1+0x58] ;  /* 0x00005800012f7983 */ /* 0x010ea80000100800 */
[----:B------:R-:W3:Y:S04]  /*8a20*/  LDL.LU R18, [R1+0x74] ;  /* 0x0000740001127983 */ /* 0x000ee80000300800 */
[----:B------:R-:W3:Y:S04]  /*8a30*/  LDL R19, [R1+0x44] ;  /* 0x0000440001137983 */ /* 0x000ee80000100800 */
[----:B------:R-:W4:Y:S04]  /*8a40*/  LDL R16, [R1+0x6c] ;  /* 0x00006c0001107983 */ /* 0x000f280000100800 */
[----:B------:R-:W4:Y:S04]  /*8a50*/  LDL R17, [R1+0x64] ;  /* 0x0000640001117983 */ /* 0x000f280000100800 */
[----:B------:R-:W4:Y:S04]  /*8a60*/  LDL R214, [R1+0x70] ;  /* 0x0000700001d67983 */ /* 0x000f280000100800 */
[----:B------:R-:W4:Y:S01]  /*8a70*/  LDL R215, [R1+0x60] ;  /* 0x0000600001d77983 */ /* 0x000f220000100800 */
[----:B------:R-:W-:Y:S01]  /*8a80*/  PLOP3.LUT P0, PT, PT, PT, UP1, 0x80, 0x0 ;  /* 0x000000000000781c */ /* 0x000fe20003f0f018 */
[----:B------:R-:W-:-:S02]  /*8a90*/  IMAD.MOV.U32 R175, RZ, RZ, R172 ;  /* 0x000000ffffaf7224 */ /* 0x000fc400078e00ac */
[----:B------:R-:W-:-:S10]  /*8aa0*/  IMAD.MOV.U32 R3, RZ, RZ, R173 ;  /* 0x000000ffff037224 */ /* 0x000fd400078e00ad */
[----:B--2---:R-:W-:Y:S01]  /*8ab0*/  @P0 IMAD.HI.U32 R0, R47, c[0x0][0x2c8], RZ ;  /* 0x0000b2002f000a27 */ /* 0x004fe200078e00ff */
[----:B------:R-:W-:Y:S02]  /*8ac0*/  PLOP3.LUT P0, PT, PT, PT, UP1, 0x80, 0x0 ;  /* 0x000000000000781c */ /* 0x000fe40003f0f018 */
[----:B---3--:R-:W-:-:S05]  /*8ad0*/  SHF.L.U64.HI R2, R19, 0x1, R18 ;  /* 0x0000000113027819 */ /* 0x008fca0000010212 */
[----:B------:R1:W-:Y:S06]  /*8ae0*/  STL [R1+0x40], R2 ;  /* 0x0000400201007387 */ /* 0x0003ec0000100800 */
[----:B------:R-:W-:Y:S02]  /*8af0*/  @P0 SHF.R.U32.HI R0, RZ, c[0x0][0x2cc], R0 ;  /* 0x0000b300ff000a19 */ /* 0x000fe40000011600 */
[C---:B----4-:R-:W-:Y:S01]  /*8b00*/  SHF.L.U64.HI R5, R17.reuse, 0x1, R16 ;  /* 0x0000000111057819 */ /* 0x050fe20000010210 */
[----:B------:R-:W-:Y:S02]  /*8b10*/  IMAD.SHL.U32 R4, R17, 0x2, RZ ;  /* 0x0000000211047824 */ /* 0x000fe400078e00ff */
[----:B-1----:R-:W-:-:S05]  /*8b20*/  IMAD.SHL.U32 R2, R19, 0x2, RZ ;  /* 0x0000000213027824 */ /* 0x002fca00078e00ff */
[----:B------:R1:W-:Y:S04]  /*8b30*/  STL [R1+0x68], R2 ;  /* 0x0000680201007387 */ /* 0x0003e80000100800 */
[----:B------:R2:W-:Y:S04]  /*8b40*/  STL [R1+0x3c], R5 ;  /* 0x00003c0501007387 */ /* 0x0005e80000100800 */
[----:B------:R3:W-:Y:S01]  /*8b50*/  STL [R1+0x38], R4 ;  /* 0x0000380401007387 */ /* 0x0007e20000100800 */
[----:B-1----:R-:W-:Y:S02]  /*8b60*/  SEL R2, RZ, 0x10, P5 ;  /* 0x00000010ff027807 */ /* 0x002fe40002800000 */
[----:B------:R-:W-:-:S02]  /*8b70*/  SEL R2, RZ, 0x10, P4 ;  /* 0x00000010ff027807 */ /* 0x000fc40002000000 */
[C---:B--2---:R-:W-:Y:S01]  /*8b80*/  SHF.L.U64.HI R5, R215.reuse, 0x1, R214 ;  /* 0x00000001d7057819 */ /* 0x044fe200000102d6 */
[----:B---3--:R-:W-:-:S04]  /*8b90*/  IMAD.SHL.U32 R4, R215, 0x2, RZ ;  /* 0x00000002d7047824 */ /* 0x008fc800078e00ff */
[----:B------:R1:W-:Y:S04]  /*8ba0*/  STL [R1+0x34], R5 ;  /* 0x0000340501007387 */ /* 0x0003e80000100800 */
[----:B------:R1:W-:Y:S04]  /*8bb0*/  STL [R1+0x30], R4 ;  /* 0x0000300401007387 */ /* 0x0003e80000100800 */
[----:B------:R1:W-:Y:S02]  /*8bc0*/  @P0 STL [R1+0x54], R0 ;  /* 0x0000540001000387 */ /* 0x0003e40000100800 */
.L_x_1580:
[----:B------:R-:W-:Y:S04]  /*8bd0*/  DEPBAR.LE SB0, 0x0 ;  /* 0x000080000000791a */ /* 0x000fe80000000000 */
[----:B------:R-:W-:Y:S01]  /*8be0*/  BAR.SYNC.DEFER_BLOCKING 0x0 ;  /* 0x0000000000007b1d */ /* 0x000fe20000010000 */
[----:B------:R-:W-:Y:S05]  /*8bf0*/  ISETP.LE.AND P0, PT, RZ, UR6, PT ;  /* 0x00000006ff007c0c */ /* 0x000fea000bf03270 */
[----:B-----5:R2:W3:Y:S04]  /*8c00*/  LDSM.16.M88.4 R48, [R223+0x18100] ;  /* 0x01810000df30783b */ /* 0x0204e80000000200 */
[----:B------:R2:W4:Y:S04]  /*8c10*/  LDSM.16.M88.4 R8, [R216+0xc100] ;  /* 0x00c10000d808783b */ /* 0x0005280000000200 */
[----:B------:R2:W1:Y:S04]  /*8c20*/  LDSM.16.M88.4 R16, [R216+0xc900] ;  /* 0x00c90000d810783b */ /* 0x0004680000000200 */
[----:B------:R2:W1:Y:S04]  /*8c30*/  LDSM.16.M88.4 R24, [R216+0xd100] ;  /* 0x00d10000d818783b */ /* 0x0004680000000200 */
[----:B------:R2:W1:Y:S04]  /*8c40*/  LDSM.16.M88.4 R32, [R216+0xd900] ;  /* 0x00d90000d820783b */ /* 0x0004680000000200 */
[----:B------:R2:W1:Y:S04]  /*8c50*/  LDSM.16.M88.4 R40, [R216+0xe100] ;  /* 0x00e10000d828783b */ /* 0x0004680000000200 */
[----:B------:R2:W1:Y:S04]  /*8c60*/  LDSM.16.M88.4 R184, [R216+0xe900] ;  /* 0x00e90000d8b8783b */ /* 0x0004680000000200 */
[----:B------:R2:W1:Y:S04]  /*8c70*/  LDSM.16.M88.4 R188, [R224+0x18100] ;  /* 0x01810000e0bc783b */ /* 0x0004680000000200 */
[----:B------:R2:W1:Y:S04]  /*8c80*/  LDSM.16.M88.4 R192, [R227] ;  /* 0x00000000e3c0783b */ /* 0x0004680000000200 */
[----:B------:R2:W1:Y:S04]  /*8c90*/  LDSM.16.M88.4 R196, [R250] ;  /* 0x00000000fac4783b */ /* 0x0004680000000200 */
[----:B------:R2:W1:Y:S04]  /*8ca0*/  LDSM.16.M88.4 R200, [R249] ;  /* 0x00000000f9c8783b */ /* 0x0004680000000200 */
[----:B------:R2:W1:Y:S04]  /*8cb0*/  LDSM.16.M88.4 R204, [R248] ;  /* 0x00000000f8cc783b */ /* 0x0004680000000200 */
[----:B------:R2:W1:Y:S04]  /*8cc0*/  LDSM.16.M88.4 R208, [R247] ;  /* 0x00000000f7d0783b */ /* 0x0004680000000200 */
[----:B------:R2:W1:Y:S01]  /*8cd0*/  LDSM.16.M88.4 R212, [R246] ;  /* 0x00000000f6d4783b */ /* 0x0004620000000200 */
[----:B------:R-:W-:-:S05]  /*8ce0*/  @!P0 BRA `(.L_x_1578) ;  /* 0x0000052000008947 */ /* 0x000fca0003800000 */
[----:B---34-:R-:W3:Y:S01]  /*8cf0*/  LDL R2, [R1+0x2c] ;  /* 0x00002c0001027983 */ /* 0x018ee20000100800 */
[----:B------:R-:W-:Y:S03]  /*8d00*/  SEL R23, RZ, 0x10, P5 ;  /* 0x00000010ff177807 */ /* 0x000fe60002800000 */
[----:B------:R-:W4:Y:S04]  /*8d10*/  LDL R6, [R1+0x28] ;  /* 0x0000280001067983 */ /* 0x000f280000100800 */
[----:B------:R-:W5:Y:S04]  /*8d20*/  LDL R36, [R1+0x68] ;  /* 0x0000680001247983 */ /* 0x000f680000100800 */
[----:B--2---:R-:W2:Y:S04]  /*8d30*/  LDL R31, [R1+0x40] ;  /* 0x00004000011f7983 */ /* 0x004ea80000100800 */
[----:B------:R-:W2:Y:S04]  /*8d40*/  LDL R22, [R1+0x38] ;  /* 0x0000380001167983 */ /* 0x000ea80000100800 */
[----:B------:R-:W2:Y:S04]  /*8d50*/  LDL R30, [R1+0x3c] ;  /* 0x00003c00011e7983 */ /* 0x000ea80000100800 */
[----:B------:R-:W2:Y:S04]  /*8d60*/  LDL R29, [R1+0x30] ;  /* 0x00003000011d7983 */ /* 0x000ea80000100800 */
[----:B------:R-:W2:Y:S04]  /*8d70*/  LDL R28, [R1+0x34] ;  /* 0x00003400011c7983 */ /* 0x000ea80000100800 */
[----:B------:R-:W2:Y:S04]  /*8d80*/  LDL R13, [R1+0x48] ;  /* 0x00004800010d7983 */ /* 0x000ea80000100800 */
[----:B------:R-:W5:Y:S01]  /*8d90*/  LDL R20, [R1+0x50] ;  /* 0x0000500001147983 */ /* 0x000f620000100800 */
[----:B-1-3--:R-:W-:Y:S01]  /*8da0*/  SHF.R.S32.HI R0, RZ, 0x1f, R2 ;  /* 0x0000001fff007819 */ /* 0x00afe20000011402 */
        /* <DEDUP_REMOVED lines=11> */
[----:B------:R-:W-:Y:S01]  /*8e60*/  LEA.HI.X R7, R7, c[0x0][0x1fc], R4, 0x1, P0 ;  /* 0x00007f0007077a11 */ /* 0x000fe200000f0c04 */
[----:B------:R-:W1:Y:S01]  /*8e70*/  SHFL.IDX PT, R0, R6, RZ, 0x181f ;  /* 0x00181fff06007589 */ /* 0x000e6200000e0000 */
[C---:B--2---:R-:W-:Y:S01]  /*8e80*/  IMAD.SHL.U32 R12, R13.reuse, 0x2, RZ ;  /* 0x000000020d0c7824 */ /* 0x044fe200078e00ff */
[----:B-----5:R-:W-:Y:S02]  /*8e90*/  SHF.L.U64.HI R13, R13, 0x1, R20 ;  /* 0x000000010d0d7819 */ /* 0x020fe40000010214 */
[----:B------:R-:W2:Y:S01]  /*8ea0*/  SHFL.IDX PT, R2, R7, RZ, 0x181f ;  /* 0x00181fff07027589 */ /* 0x000ea200000e0000 */
[----:B-1----:R-:W-:Y:S05]  /*8eb0*/  IADD3 R14, P0, R0, R36, RZ ;  /* 0x00000024000e7210 */ /* 0x002fea0007f1e0ff */
[----:B--2---:R-:W-:Y:S01]  /*8ec0*/  IMAD.X R15, R2, 0x1, R31, P0 ;  /* 0x00000001020f7824 */ /* 0x004fe200000e061f */
[----:B------:R-:W-:Y:S04]  /*8ed0*/  IADD3 R4, P0, R0, R22, RZ ;  /* 0x0000001600047210 */ /* 0x000fe80007f1e0ff */
[----:B------:R-:W-:Y:S01]  /*8ee0*/  @!PT LDS RZ, [RZ] ;  /* 0x00000000fffff984 */ /* 0x000fe20000000800 */
[----:B------:R1:W-:Y:S01]  /*8ef0*/  LDGSTS.E.BYPASS.LTC128B.128 [R252], [R14.64], !P2 ;  /* 0x000000000efc7fae */ /* 0x0003e2000d101d50 */
[----:B------:R-:W-:Y:S05]  /*8f00*/  IMAD.X R5, R2, 0x1, R30, P0 ;  /* 0x0000000102057824 */ /* 0x000fea00000e061e */
[----:B------:R2:W-:Y:S02]  /*8f10*/  LDGSTS.E.BYPASS.LTC128B.128 [R252+0x3000], [R4.64], !P5 ;  /* 0x0300000004fc7fae */ /* 0x0005e4000e901d50 */
[-C--:B--2---:R-:W-:Y:S05]  /*8f20*/  IADD3 R4, P0, R0, R29.reuse, RZ ;  /* 0x0000001d00047210 */ /* 0x084fea0007f1e0ff */
[----:B------:R-:W-:Y:S01]  /*8f30*/  IMAD.X R5, R2, 0x1, R28, P0 ;  /* 0x0000000102057824 */ /* 0x000fe200000e061c */
[----:B------:R-:W-:Y:S02]  /*8f40*/  IADD3 R20, P0, R0, R12, RZ ;  /* 0x0000000c00147210 */ /* 0x000fe40007f1e0ff */
[----:B------:R-:W-:Y:S03]  /*8f50*/  SHFL.IDX PT, R0, R6, 0x2, 0x181f ;  /* 0x00581f0006007f89 */ /* 0x000fe600000e0000 */
[----:B------:R-:W-:Y:S01]  /*8f60*/  IMAD.X R21, R2, 0x1, R13, P0 ;  /* 0x0000000102157824 */ /* 0x000fe200000e060d */
[----:B------:R2:W-:Y:S04]  /*8f70*/  LDGSTS.E.BYPASS.LTC128B.128 [R252+0x6000], [R4.64], !P4 ;  /* 0x0600000004fc7fae */ /* 0x0005e8000e101d50 */
[----:B------:R3:W-:Y:S04]  /*8f80*/  LDGSTS.E.BYPASS.LTC128B.128 [R252+0x9000], [R20.64], !P6 ;  /* 0x0900000014fc7fae */ /* 0x0007e8000f101d50 */
[----:B------:R-:W-:Y:S04]  /*8f90*/  SHFL.IDX PT, R2, R7, 0x2, 0x181f ;  /* 0x00581f0007027f89 */ /* 0x000fe800000e0000 */
[----:B--2---:R-:W1:Y:S04]  /*8fa0*/  SHFL.IDX PT, R4, R6, 0x1, 0x181f ;  /* 0x00381f0006047f89 */ /* 0x004e6800000e0000 */
[----:B------:R-:W2:Y:S01]  /*8fb0*/  SHFL.IDX PT, R5, R7, 0x1, 0x181f ;  /* 0x00381f0007057f89 */ /* 0x000ea200000e0000 */
[C---:B-1----:R-:W-:Y:S05]  /*8fc0*/  IADD3 R14, P0, R4.reuse, R36, RZ ;  /* 0x00000024040e7210 */ /* 0x042fea0007f1e0ff */
[C---:B--2---:R-:W-:Y:S05]  /*8fd0*/  IMAD.X R15, R5.reuse, 0x1, R31, P0 ;  /* 0x00000001050f7824 */ /* 0x044fea00000e061f */
[----:B------:R1:W-:Y:S02]  /*8fe0*/  LDGSTS.E.BYPASS.LTC128B.128 [R252+0x1000], [R14.64], !P2 ;  /* 0x010000000efc7fae */ /* 0x0003e4000d101d50 */
[C---:B-1----:R-:W-:Y:S05]  /*8ff0*/  IADD3 R14, P0, R4.reuse, R22, RZ ;  /* 0x00000016040e7210 */ /* 0x042fea0007f1e0ff */
[C---:B------:R-:W-:Y:S01]  /*9000*/  IMAD.X R15, R5.reuse, 0x1, R30, P0 ;  /* 0x00000001050f7824 */ /* 0x040fe200000e061e */
[C---:B------:R-:W-:Y:S04]  /*9010*/  IADD3 R6, P0, R4.reuse, R29, RZ ;  /* 0x0000001d04067210 */ /* 0x040fe80007f1e0ff */
[----:B------:R3:W-:Y:S01]  /*9020*/  LDGSTS.E.BYPASS.LTC128B.128 [R252+0x4000], [R14.64], !P5 ;  /* 0x040000000efc7fae */ /* 0x0007e2000e901d50 */
[C---:B------:R-:W-:Y:S01]  /*9030*/  IMAD.X R7, R5.reuse, 0x1, R28, P0 ;  /* 0x0000000105077824 */ /* 0x040fe200000e061c */
[----:B------:R-:W-:Y:S04]  /*9040*/  IADD3 R4, P0, R4, R12, RZ ;  /* 0x0000000c04047210 */ /* 0x000fe80007f1e0ff */
[----:B------:R3:W-:Y:S01]  /*9050*/  LDGSTS.E.BYPASS.LTC128B.128 [R252+0x7000], [R6.64], !P4 ;  /* 0x0700000006fc7fae */ /* 0x0007e2000e101d50 */
[----:B------:R-:W-:Y:S05]  /*9060*/  IMAD.X R5, R5, 0x1, R13, P0 ;  /* 0x0000000105057824 */ /* 0x000fea00000e060d */
[----:B------:R1:W-:Y:S02]  /*9070*/  LDGSTS.E.BYPASS.LTC128B.128 [R252+0xa000], [R4.64], !P6 ;  /* 0x0a00000004fc7fae */ /* 0x0003e4000f101d50 */
[----:B-1----:R-:W-:Y:S05]  /*9080*/  IADD3 R4, P0, R0, R36, RZ ;  /* 0x0000002400047210 */ /* 0x002fea0007f1e0ff */
[----:B------:R-:W-:Y:S05]  /*9090*/  IMAD.X R5, R2, 0x1, R31, P0 ;  /* 0x0000000102057824 */ /* 0x000fea00000e061f */
[----:B------:R1:W-:Y:S02]  /*90a0*/  LDGSTS.E.BYPASS.LTC128B.128 [R252+0x2000], [R4.64], !P2 ;  /* 0x0200000004fc7fae */ /* 0x0003e4000d101d50 */
[C---:B-1----:R-:W-:Y:S04]  /*90b0*/  IADD3 R4, -R23.reuse, 0x10, RZ ;  /* 0x0000001017047810 */ /* 0x042fe80007ffe1ff */
[----:B------:R-:W-:Y:S04]  /*90c0*/  LOP3.LUT R4, R4, 0xf, RZ, 0xc0, !PT ;  /* 0x0000000f04047812 */ /* 0x000fe800078ec0ff */
[----:B------:R-:W-:Y:S02]  /*90d0*/  IADD3 R4, P1, P0, R4, R0, R22 ;  /* 0x0000000004047210 */ /* 0x000fe4000783e016 */
[----:B------:R-:W-:Y:S02]  /*90e0*/  SEL R22, RZ, 0x10, P6 ;  /* 0x00000010ff167807 */ /* 0x000fe40003000000 */
[----:B------:R-:W-:Y:S02]  /*90f0*/  IADD3.X R5, RZ, R2, R30, P1, P0 ;  /* 0x00000002ff057210 */ /* 0x000fe40000fe041e */
[----:B------:R-:W-:Y:S02]  /*9100*/  ISETP.NE.U32.AND P0, PT, R23, RZ, PT ;  /* 0x000000ff1700720c */ /* 0x000fe40003f05070 */
[----:B------:R-:W-:Y:S11]  /*9110*/  SEL R23, RZ, 0x10, P4 ;  /* 0x00000010ff177807 */ /* 0x000ff60002000000 */
[----:B------:R1:W-:Y:S02]  /*9120*/  LDGSTS.E.BYPASS.LTC128B.128.ZFILL [R252+0x5000], [R4.64], P0 ;  /* 0x0500000004fc7fae */ /* 0x0003e40008141d50 */
[----:B-1----:R-:W-:Y:S04]  /*9130*/  IADD3 R4, -R22, 0x10, RZ ;  /* 0x0000001016047810 */ /* 0x002fe80007ffe1ff */
[----:B------:R-:W-:Y:S04]  /*9140*/  LOP3.LUT R4, R4, 0xf, RZ, 0xc0, !PT ;  /* 0x0000000f04047812 */ /* 0x000fe800078ec0ff */
[----:B------:R-:W-:Y:S02]  /*9150*/  IADD3 R12, P1, P0, R4, R0, R12 ;  /* 0x00000000040c7210 */ /* 0x000fe4000783e00c */
[C---:B------:R-:W-:Y:S02]  /*9160*/  IADD3 R4, -R23.reuse, 0x10, RZ ;  /* 0x0000001017047810 */ /* 0x040fe40007ffe1ff */
[----:B------:R-:W-:Y:S02]  /*9170*/  IADD3.X R13, RZ, R2, R13, P1, P0 ;  /* 0x00000002ff0d7210 */ /* 0x000fe40000fe040d */
[----:B------:R-:W-:Y:S04]  /*9180*/  LOP3.LUT R4, R4, 0xf, RZ, 0xc0, !PT ;  /* 0x0000000f04047812 */ /* 0x000fe800078ec0ff */
[----:B------:R-:W-:Y:S04]  /*9190*/  IADD3 R4, P1, P0, R4, R0, R29 ;  /* 0x0000000004047210 */ /* 0x000fe8000783e01d */
[----:B------:R-:W-:Y:S02]  /*91a0*/  IADD3.X R5, RZ, R2, R28, P1, P0 ;  /* 0x00000002ff057210 */ /* 0x000fe40000fe041c */
[----:B------:R-:W-:Y:S11]  /*91b0*/  ISETP.NE.U32.AND P0, PT, R23, RZ, PT ;  /* 0x000000ff1700720c */ /* 0x000ff60003f05070 */
[----:B------:R-:W-:Y:S02]  /*91c0*/  @!UPT UIADD3 URZ, URZ, URZ, URZ ;  /* 0x0000003f3f3ff290 */ /* 0x000fe4000fffe03f */
[----:B------:R3:W-:Y:S01]  /*91d0*/  LDGSTS.E.BYPASS.LTC128B.128.ZFILL [R252+0x8000], [R4.64], P0 ;  /* 0x0800000004fc7fae */ /* 0x0007e20008141d50 */
[----:B------:R-:W-:Y:S11]  /*91e0*/  ISETP.NE.U32.AND P0, PT, R22, RZ, PT ;  /* 0x000000ff1600720c */ /* 0x000ff60003f05070 */
[----:B------:R-:W-:Y:S02]  /*91f0*/  @!UPT UIADD3 URZ, URZ, URZ, URZ ;  /* 0x0000003f3f3ff290 */ /* 0x000fe4000fffe03f */
[----:B------:R3:W-:Y:S02]  /*9200*/  LDGSTS.E.BYPASS.LTC128B.128.ZFILL [R252+0xb000], [R12.64], P0 ;  /* 0x0b0000000cfc7fae */ /* 0x0007e40008141d50 */
.L_x_1578:
[C---:B-1-34-:R-:W-:Y:S01]  /*9210*/  HMMA.16816.F32 R4, R48.reuse, R8, RZ ;  /* 0x000000083004723c */ /* 0x05afe200000018ff */
[----:B------:R-:W0:Y:S01]  /*9220*/  LDGDEPBAR ;  /* 0x00000000000079af */ /* 0x000e220000000000 */
[----:B------:R-:W-:Y:S06]  /*9230*/  UISETP.GE.AND UP0, UPT, UR6, 0x1, UPT ;  /* 0x000000010600788c */ /* 0x000fec000bf06270 */
[C---:B------:R-:W-:Y:S01]  /*9240*/  HMMA.16816.F32 R8, R48.reuse, R10, RZ ;  /* 0x0000000a3008723c */ /* 0x040fe200000018ff */
[----:B------:R-:W-:Y:S07]  /*9250*/  PLOP3.LUT P0, PT, PT, PT, UP0, 0x40, 0x0 ;  /* 0x000000000000781c */ /* 0x000fee0003f0e808 */
        /* <DEDUP_REMOVED lines=22> */
[----:B------:R-:W5:Y:S07]  /*93c0*/  LDSM.16.M88.4 R204, [R222+0xd900] ;  /* 0x00d90000decc783b */ /* 0x000f6e0000000200 */
        /* <DEDUP_REMOVED lines=61> */
[----:B------:R-:W2:Y:S06]  /*97a0*/  LDSM.16.M88.4 R184, [R241] ;  /* 0x00000000f1b8783b */ /* 0x000eac0000000200 */
[----:B------:R-:W3:Y:S01]  /*97b0*/  LDSM.16.M88.4 R208, [R240] ;  /* 0x00000000f0d0783b */ /* 0x000ee20000000200 */
        /* <DEDUP_REMOVED lines=205> */
[----:B------:R-:W2:Y:S01]  /*a490*/  LDL R0, [R1+0x4c] ;  /* 0x00004c0001007983 */ /* 0x000ea20000100800 */
[----:B------:R-:W-:Y:S01]  /*a4a0*/  IMAD.MOV.U32 R2, RZ, RZ, c[0x0][0x2b8] ;  /* 0x0000ae00ff027624 */ /* 0x000fe200078e00ff */
[----:B------:R-:W-:Y:S01]  /*a4b0*/  UIMAD UR5, UR6, 0x60, UR12 ;  /* 0x00000060060578a4 */ /* 0x000fe2000f8e020c */
[----:B------:R-:W-:Y:S01]  /*a4c0*/  IMAD.MOV.U32 R184, RZ, RZ, RZ ;  /* 0x000000ffffb87224 */ /* 0x000fe200078e00ff */
[----:B------:R-:W3:Y:S01]  /*a4d0*/  LDL R201, [R1+0x38] ;  /* 0x0000380001c97983 */ /* 0x000ee20000100800 */
[----:B------:R-:W-:Y:S02]  /*a4e0*/  SEL R215, RZ, 0x10, P5 ;  /* 0x00000010ffd77807 */ /* 0x000fe40002800000 */
[----:B------:R-:W-:Y:S01]  /*a4f0*/  ISETP.NE.AND P1, PT, R2, 0x1, PT ;  /* 0x000000010200780c */ /* 0x000fe20003f25270 */
[----:B------:R-:W4:Y:S01]  /*a500*/  LDL R198, [R1+0x3c] ;  /* 0x00003c0001c67983 */ /* 0x000f220000100800 */
[----:B------:R-:W-:Y:S01]  /*a510*/  IMAD.U32 R2, RZ, RZ, UR5 ;  /* 0x00000005ff027e24 */ /* 0x000fe2000f8e00ff */
[----:B------:R-:W-:Y:S02]  /*a520*/  SEL R212, RZ, 0x10, P4 ;  /* 0x00000010ffd47807 */ /* 0x000fe40002000000 */
[----:B------:R-:W5:Y:S01]  /*a530*/  LDL R199, [R1+0x30] ;  /* 0x0000300001c77983 */ /* 0x000f620000100800 */
[----:B------:R-:W-:Y:S02]  /*a540*/  IADD3 R194, -R215, 0x10, RZ ;  /* 0x00000010d7c27810 */ /* 0x000fe40007ffe1ff */
[----:B------:R-:W-:Y:S01]  /*a550*/  IADD3 R192, -R212, 0x10, RZ ;  /* 0x00000010d4c07810 */ /* 0x000fe20007ffe1ff */
[----:B------:R-:W3:Y:S01]  /*a560*/  LDL R196, [R1+0x34] ;  /* 0x0000340001c47983 */ /* 0x000ee20000100800 */
[----:B------:R-:W-:Y:S02]  /*a570*/  LOP3.LUT R194, R194, 0xf, RZ, 0xc0, !PT ;  /* 0x0000000fc2c27812 */ /* 0x000fe400078ec0ff */
[----:B------:R-:W-:Y:S01]  /*a580*/  LOP3.LUT R192, R192, 0xf, RZ, 0xc0, !PT ;  /* 0x0000000fc0c07812 */ /* 0x000fe200078ec0ff */
        /* <DEDUP_REMOVED lines=15> */
[----:B------:R-:W-:Y:S02]  /*a680*/  IMAD R0, R0, c[0x0][0x1e0], RZ ;  /* 0x0000780000007a24 */ /* 0x000fe400078e02ff */
[----:B------:R-:W1:Y:S02]  /*a690*/  LDL R213, [R1+0x48] ;  /* 0x0000480001d57983 */ /* 0x000e640000100800 */
[C---:B------:R-:W-:Y:S02]  /*a6a0*/  IMAD R0, R185.reuse, c[0x0][0x1e4], R0 ;  /* 0x00007900b9007a24 */ /* 0x040fe400078e0200 */
[----:B------:R-:W4:Y:S01]  /*a6b0*/  LDL R200, [R1+0x50] ;  /* 0x0000500001c87983 */ /* 0x000f220000100800 */
[----:B--2---:R-:W-:Y:S04]  /*a6c0*/  IMAD.WIDE.U32 R172, R185, c[0x0][0x1e0], RZ ;  /* 0x00007800b9ac7a25 */ /* 0x004fe800078e00ff */
[----:B------:R-:W-:Y:S01]  /*a6d0*/  IMAD.IADD R173, R173, 0x1, R0 ;  /* 0x00000001adad7824 */ /* 0x000fe200078e0200 */
[----:B---3--:R2:W-:Y:S01]  /*a6e0*/  STL [R1+0x28], R184 ;  /* 0x000028b801007387 */ /* 0x0085e20000100800 */
[----:B------:R-:W-:Y:S02]  /*a6f0*/  SHF.R.S32.HI R0, RZ, 0x1f, R184 ;  /* 0x0000001fff007819 */ /* 0x000fe400000114b8 */
[----:B------:R-:W-:Y:S04]  /*a700*/  IMAD.WIDE.U32 R172, R184, c[0x0][0x1f0], R172 ;  /* 0x00007c00b8ac7a25 */ /* 0x000fe800078e00ac */
[----:B------:R-:W-:Y:S02]  /*a710*/  IMAD R0, R0, c[0x0][0x1f0], RZ ;  /* 0x00007c0000007a24 */ /* 0x000fe400078e02ff */
[----:B-1----:R-:W-:Y:S02]  /*a720*/  IMAD.SHL.U32 R185, R213, 0x2, RZ ;  /* 0x00000002d5b97824 */ /* 0x002fe400078e00ff */
[----:B------:R-:W-:Y:S01]  /*a730*/  IMAD R0, R184, c[0x0][0x1f4], R0 ;  /* 0x00007d00b8007a24 */ /* 0x000fe200078e0200 */
[----:B--2---:R-:W-:Y:S04]  /*a740*/  IADD3 R184, P0, R172, UR22, RZ ;  /* 0x00000016acb87c10 */ /* 0x004fe8000ff1e0ff */
[----:B------:R-:W-:Y:S02]  /*a750*/  IADD3.X R172, R173, UR19, R0, P0, !PT ;  /* 0x00000013adac7c10 */ /* 0x000fe400087fe400 */
[C---:B------:R-:W-:Y:S04]  /*a760*/  LEA R174, P0, R184.reuse, c[0x0][0x1c8], 0x1 ;  /* 0x00007200b8ae7a11 */ /* 0x040fe800078008ff */
[----:B------:R-:W-:Y:S01]  /*a770*/  LEA.HI.X R184, R184, c[0x0][0x1cc], R172, 0x1, P0 ;  /* 0x00007300b8b87a11 */ /* 0x000fe200000f0cac */
[----:B------:R-:W-:Y:S04]  /*a780*/  SHFL.IDX PT, R0, R174, RZ, 0x181f ;  /* 0x00181fffae007589 */ /* 0x000fe800000e0000 */
[----:B------:R-:W1:Y:S04]  /*a790*/  SHFL.IDX PT, R172, R174, 0x2, 0x181f ;  /* 0x00581f00aeac7f89 */ /* 0x000e6800000e0000 */
[----:B------:R-:W4:Y:S04]  /*a7a0*/  SHFL.IDX PT, R173, R184, 0x2, 0x181f ;  /* 0x00581f00b8ad7f89 */ /* 0x000f2800000e0000 */
[----:B------:R-:W2:Y:S01]  /*a7b0*/  SHFL.IDX PT, R2, R184, RZ, 0x181f ;  /* 0x00181fffb8027589 */ /* 0x000ea200000e0000 */
[-C--:B-1----:R-:W-:Y:S04]  /*a7c0*/  IADD3 R194, P1, P0, R194, R172.reuse, R201 ;  /* 0x000000acc2c27210 */ /* 0x082fe8000783e0c9 */
[-C--:B----4-:R-:W-:Y:S02]  /*a7d0*/  IADD3.X R195, RZ, R173.reuse, R198, P1, P0 ;  /* 0x000000adffc37210 */ /* 0x090fe40000fe04c6 */
[-C--:B-----5:R-:W-:Y:S04]  /*a7e0*/  IADD3 R192, P1, P0, R192, R172.reuse, R199 ;  /* 0x000000acc0c07210 */ /* 0x0a0fe8000783e0c7 */
[----:B------:R-:W-:Y:S02]  /*a7f0*/  IADD3.X R193, RZ, R173, R196, P1, P0 ;  /* 0x000000adffc17210 */ /* 0x000fe40000fe04c4 */
[----:B------:R-:W-:Y:S05]  /*a800*/  IADD3 R188, P0, R0, R197, RZ ;  /* 0x000000c500bc7210 */ /* 0x000fea0007f1e0ff */
[----:B--2---:R-:W-:Y:S01]  /*a810*/  IMAD.X R189, R2, 0x1, R214, P0 ;  /* 0x0000000102bd7824 */ /* 0x004fe200000e06d6 */
[----:B------:R-:W-:Y:S04]  /*a820*/  IADD3 R186, P0, R0, R201, RZ ;  /* 0x000000c900ba7210 */ /* 0x000fe80007f1e0ff */
[----:B------:R1:W-:Y:S01]  /*a830*/  LDGSTS.E.BYPASS.LTC128B.128 [R251+0xc100], [R188.64], !P2 ;  /* 0x0c100000bcfb7fae */ /* 0x0003e2000d101d50 */
[----:B------:R-:W-:Y:S05]  /*a840*/  IMAD.X R187, R2, 0x1, R198, P0 ;  /* 0x0000000102bb7824 */ /* 0x000fea00000e06c6 */
[----:B------:R2:W-:Y:S02]  /*a850*/  LDGSTS.E.BYPASS.LTC128B.128 [R251+0xf100], [R186.64], !P5 ;  /* 0x0f100000bafb7fae */ /* 0x0005e4000e901d50 */
[----:B--2---:R-:W-:Y:S05]  /*a860*/  IADD3 R186, P0, R0, R199, RZ ;  /* 0x000000c700ba7210 */ /* 0x004fea0007f1e0ff */
[----:B------:R-:W-:Y:S01]  /*a870*/  IMAD.X R187, R2, 0x1, R196, P0 ;  /* 0x0000000102bb7824 */ /* 0x000fe200000e06c4 */
[----:B------:R-:W-:Y:S02]  /*a880*/  IADD3 R190, P0, R0, R185, RZ ;  /* 0x000000b900be7210 */ /* 0x000fe40007f1e0ff */
[----:B------:R-:W1:Y:S04]  /*a890*/  SHFL.IDX PT, R0, R174, 0x1, 0x181f ;  /* 0x00381f00ae007f89 */ /* 0x000e6800000e0000 */
[----:B------:R2:W-:Y:S02]  /*a8a0*/  LDGSTS.E.BYPASS.LTC128B.128 [R251+0x12100], [R186.64], !P4 ;  /* 0x12100000bafb7fae */ /* 0x0005e4000e101d50 */
[----:B--2---:R-:W-:Y:S02]  /*a8b0*/  SHF.L.U64.HI R186, R213, 0x1, R200 ;  /* 0x00000001d5ba7819 */ /* 0x004fe400000102c8 */
[----:B------:R-:W-:Y:S03]  /*a8c0*/  SEL R213, RZ, 0x10, P6 ;  /* 0x00000010ffd57807 */ /* 0x000fe60003000000 */
[----:B------:R-:W-:Y:S01]  /*a8d0*/  IMAD.X R191, R2, 0x1, R186, P0 ;  /* 0x0000000102bf7824 */ /* 0x000fe200000e06ba */
[----:B-1----:R-:W-:Y:S01]  /*a8e0*/  IADD3 R188, P0, R0, R197, RZ ;  /* 0x000000c500bc7210 */ /* 0x002fe20007f1e0ff */
[----:B------:R-:W1:Y:S04]  /*a8f0*/  SHFL.IDX PT, R2, R184, 0x1, 0x181f ;  /* 0x00381f00b8027f89 */ /* 0x000e6800000e0000 */
[----:B------:R2:W-:Y:S01]  /*a900*/  LDGSTS.E.BYPASS.LTC128B.128 [R251+0x15100], [R190.64], !P6 ;  /* 0x15100000befb7fae */ /* 0x0005e2000f101d50 */
[----:B-1----:R-:W-:Y:S05]  /*a910*/  IMAD.X R189, R2, 0x1, R214, P0 ;  /* 0x0000000102bd7824 */ /* 0x002fea00000e06d6 */
[----:B------:R1:W-:Y:S01]  /*a920*/  LDGSTS.E.BYPASS.LTC128B.128 [R251+0xd100], [R188.64], !P2 ;  /* 0x0d100000bcfb7fae */ /* 0x0003e2000d101d50 */
[----:B--2---:R-:W-:Y:S04]  /*a930*/  IADD3 R190, -R213, 0x10, RZ ;  /* 0x00000010d5be7810 */ /* 0x004fe80007ffe1ff */
[----:B------:R-:W-:Y:S02]  /*a940*/  LOP3.LUT R190, R190, 0xf, RZ, 0xc0, !PT ;  /* 0x0000000fbebe7812 */ /* 0x000fe400078ec0ff */
[----:B-1----:R-:W-:Y:S05]  /*a950*/  IADD3 R188, P0, R0, R201, RZ ;  /* 0x000000c900bc7210 */ /* 0x002fea0007f1e0ff */
[----:B------:R-:W-:Y:S01]  /*a960*/  IMAD.X R189, R2, 0x1, R198, P0 ;  /* 0x0000000102bd7824 */ /* 0x000fe200000e06c6 */
[----:B------:R-:W-:Y:S04]  /*a970*/  IADD3 R190, P1, P0, R190, R172, R185 ;  /* 0x000000acbebe7210 */ /* 0x000fe8000783e0b9 */
[----:B------:R1:W-:Y:S01]  /*a980*/  LDGSTS.E.BYPASS.LTC128B.128 [R251+0x10100], [R188.64], !P5 ;  /* 0x10100000bcfb7fae */ /* 0x0003e2000e901d50 */
[----:B------:R-:W-:Y:S02]  /*a990*/  IADD3.X R191, RZ, R173, R186, P1, P0 ;  /* 0x000000adffbf7210 */ /* 0x000fe40000fe04ba */
[C---:B------:R-:W-:Y:S02]  /*a9a0*/  IADD3 R184, P1, R0.reuse, R199, RZ ;  /* 0x000000c700b87210 */ /* 0x040fe40007f3e0ff */
[----:B-1----:R-:W-:Y:S03]  /*a9b0*/  IADD3 R188, P0, R0, R185, RZ ;  /* 0x000000b900bc7210 */ /* 0x002fe60007f1e0ff */
[C---:B------:R-:W-:Y:S02]  /*a9c0*/  IMAD.X R185, R2.reuse, 0x1, R196, P1 ;  /* 0x0000000102b97824 */ /* 0x040fe400008e06c4 */
[----:B------:R-:W-:Y:S03]  /*a9d0*/  IMAD.X R189, R2, 0x1, R186, P0 ;  /* 0x0000000102bd7824 */ /* 0x000fe600000e06ba */
[----:B------:R1:W-:Y:S01]  /*a9e0*/  LDGSTS.E.BYPASS.LTC128B.128 [R251+0x13100], [R184.64], !P4 ;  /* 0x13100000b8fb7fae */ /* 0x0003e2000e101d50 */
[----:B------:R-:W-:Y:S03]  /*a9f0*/  IADD3 R172, P0, R172, R197, RZ ;  /* 0x000000c5acac7210 */ /* 0x000fe60007f1e0ff */
[----:B------:R1:W-:Y:S02]  /*aa00*/  LDGSTS.E.BYPASS.LTC128B.128 [R251+0x16100], [R188.64], !P6 ;  /* 0x16100000bcfb7fae */ /* 0x0003e4000f101d50 */
[----:B------:R-:W-:Y:S01]  /*aa10*/  IMAD.X R173, R173, 0x1, R214, P0 ;  /* 0x00000001adad7824 */ /* 0x000fe200000e06d6 */
[----:B------:R-:W-:Y:S04]  /*aa20*/  ISETP.NE.U32.AND P0, PT, R215, RZ, PT ;  /* 0x000000ffd700720c */ /* 0x000fe80003f05070 */
[----:B------:R1:W-:Y:S09]  /*aa30*/  LDGSTS.E.BYPASS.LTC128B.128 [R251+0xe100], [R172.64], !P2 ;  /* 0x0e100000acfb7fae */ /* 0x0003f2000d101d50 */
[----:B------:R1:W-:Y:S01]  /*aa40*/  LDGSTS.E.BYPASS.LTC128B.128.ZFILL [R251+0x11100], [R194.64], P0 ;  /* 0x11100000c2fb7fae */ /* 0x0003e20008141d50 */
[----:B------:R-:W-:Y:S11]  /*aa50*/  ISETP.NE.U32.AND P0, PT, R212, RZ, PT ;  /* 0x000000ffd400720c */ /* 0x000ff60003f05070 */
[----:B------:R-:W-:Y:S02]  /*aa60*/  @!UPT UIADD3 URZ, URZ, URZ, URZ ;  /* 0x0000003f3f3ff290 */ /* 0x000fe4000fffe03f */
[----:B------:R1:W-:Y:S01]  /*aa70*/  LDGSTS.E.BYPASS.LTC128B.128.ZFILL [R251+0x14100], [R192.64], P0 ;  /* 0x14100000c0fb7fae */ /* 0x0003e20008141d50 */
[----:B------:R-:W-:Y:S11]  /*aa80*/  ISETP.NE.U32.AND P0, PT, R213, RZ, PT ;  /* 0x000000ffd500720c */ /* 0x000ff60003f05070 */
[----:B------:R-:W-:Y:S02]  /*aa90*/  @!UPT UIADD3 URZ, URZ, URZ, URZ ;  /* 0x0000003f3f3ff290 */ /* 0x000fe4000fffe03f */
[----:B------:R1:W-:Y:S02]  /*aaa0*/  LDGSTS.E.BYPASS.LTC128B.128.ZFILL [R251+0x17100], [R190.64], P0 ;  /* 0x17100000befb7fae */ /* 0x0003e40008141d50 */
.L_x_1579:
[----:B------:R-:W2:Y:S01]  /*aab0*/  LDL R2, [R1+0x54] ;  /* 0x0000540001027983 */ /* 0x000ea20000100800 */
[----:B------:R-:W-:Y:S01]  /*aac0*/  PLOP3.LUT P0, PT, PT, PT, UP1, 0x80, 0x0 ;  /* 0x000000000000781c */ /* 0x000fe20003f0f018 */
[----:B------:R-:W-:Y:S02]  /*aad0*/  UIMAD UR5, UR6, -0x60, URZ ;  /* 0xffffffa0060578a4 */ /* 0x000fe4000f8e023f */
[----:B------:R3:W2:Y:S01]  /*aae0*/  LDL R0, [R1+0x58] ;  /* 0x0000580001007983 */ /* 0x0006a20000100800 */
[----:B------:R-:W-:Y:S02]  /*aaf0*/  UISETP.GT.AND UP0, UPT, UR6, UR4, UPT ;  /* 0x000000040600728c */ /* 0x000fe4000bf04270 */
[----:B------:R-:W-:Y:S01]  /*ab00*/  UIADD3 UR6, UR6, -0x1, URZ ;  /* 0xffffffff06067890 */ /* 0x000fe2000fffe03f */
[----:B------:R-:W4:Y:S04]  /*ab10*/  LDL R174, [R1+0x5c] ;  /* 0x00005c0001ae7983 */ /* 0x000f280000100800 */
[----:B------:R-:W0:Y:S02]  /*ab20*/  LDGDEPBAR ;  /* 0x00000000000079af */ /* 0x000e240000000000 */
[----:B--2---:R-:W-:Y:S02]  /*ab30*/  @P0 MOV R0, R2 ;  /* 0x0000000200000202 */ /* 0x004fe40000000f00 */
[----:B------:R-:W-:Y:S04]  /*ab40*/  MOV R2, UR13 ;  /* 0x0000000d00027c02 */ /* 0x000fe80008000f00 */
[----:B-1----:R-:W-:Y:S08]  /*ab50*/  SHFL.IDX PT, R173, R0, 0x1, 0x1c1f ;  /* 0x003c1f0000ad7f89 */ /* 0x002ff000000e0000 */
[----:B------:R1:W2:Y:S02]  /*ab60*/  SHFL.IDX PT, R172, R0, RZ, 0x1c1f ;  /* 0x001c1fff00ac7589 */ /* 0x0002a400000e0000 */
[----:B-1----:R-:W-:Y:S04]  /*ab70*/  MOV R0, UR5 ;  /* 0x0000000500007c02 */ /* 0x002fe80008000f00 */
[----:B----4-:R-:W-:Y:S04]  /*ab80*/  IADD3 R0, -R174, 0x1, R0 ;  /* 0x00000001ae007810 */ /* 0x010fe80007ffe100 */
[----:B------:R-:W-:Y:S04]  /*ab90*/  IADD3 R0, -R2, UR7, R0 ;  /* 0x0000000702007c10 */ /* 0x000fe8000fffe100 */
[C---:B--2---:R-:W-:Y:S02]  /*aba0*/  IADD3 R2, R0.reuse, R172, RZ ;  /* 0x000000ac00027210 */ /* 0x044fe40007ffe0ff */
[----:B------:R-:W-:Y:S02]  /*abb0*/  IADD3 R0, R0, R173, RZ ;  /* 0x000000ad00007210 */ /* 0x000fe40007ffe0ff */
[----:B------:R-:W-:Y:S04]  /*abc0*/  ISETP.GT.AND P0, PT, R2, RZ, PT ;  /* 0x000000ff0200720c */ /* 0x000fe80003f04270 */
[----:B------:R-:W-:Y:S02]  /*abd0*/  FSEL R4, R4, -INF , P0 ;  /* 0xff80000004047808 */ /* 0x000fe40000000000 */
[----:B------:R-:W-:Y:S02]  /*abe0*/  ISETP.GT.AND P0, PT, R2, 0x1, PT ;  /* 0x000000010200780c */ /* 0x000fe40003f04270 */
[----:B------:R-:W-:Y:S02]  /*abf0*/  FMNMX.FTZ R173, R4, R3, !PT ;  /* 0x0000000304ad7209 */ /* 0x000fe40007810000 */
[----:B------:R-:W-:Y:S02]  /*ac00*/  FSEL R5, R5, -INF , P0 ;  /* 0xff80000005057808 */ /* 0x000fe40000000000 */
[----:B------:R-:W-:Y:S02]  /*ac10*/  ISETP.GT.AND P0, PT, R0, RZ, PT ;  /* 0x000000ff0000720c */ /* 0x000fe40003f04270 */
[----:B------:R-:W-:Y:S02]  /*ac20*/  FMNMX.FTZ R173, R5, R173, !PT ;  /* 0x000000ad05ad7209 */ /* 0x000fe40007810000 */
[----:B------:R-:W-:Y:S02]  /*ac30*/  FSEL R6, R6, -INF , P0 ;  /* 0xff80000006067808 */ /* 0x000fe40000000000 */
[----:B------:R-:W-:Y:S04]  /*ac40*/  ISETP.GT.AND P0, PT, R0, 0x1, PT ;  /* 0x000000010000780c */ /* 0x000fe80003f04270 */
        /* <DEDUP_REMOVED lines=46> */
[----:B------:R-:W-:Y:S01]  /*af30*/  ISETP.GT.AND P0, PT, R2, 0x28, PT ;  /* 0x000000280200780c */ /* 0x000fe20003f04270 */
[----:B------:R-:W-:Y:S01]  /*af40*/  LDSM.16.MT88.4 R20, [R218+0x100] ;  /* 0x00010000da14783b */ /* 0x000fe20000004200 */
        /* <DEDUP_REMOVED lines=48> */
[C---:B------:R-:W-:Y:S02]  /*b250*/  ISETP.GT.AND P0, PT, R2.reuse, 0x49, PT ;  /* 0x000000490200780c */ /* 0x040fe40003f04270 */
[----:B------:R-:W-:Y:S02]  /*b260*/  MOV R40, R30 ;  /* 0x0000001e00287202 */ /* 0x000fe40000000f00 */
[----:B------:R-:W-:Y:S02]  /*b270*/  FSEL R207, R41, -INF , P0 ;  /* 0xff80000029cf7808 */ /* 0x000fe40000000000 */
[----:B------:R-:W-:Y:S02]  /*b280*/  ISETP.GT.AND P0, PT, R2, 0x50, PT ;  /* 0x000000500200780c */ /* 0x000fe40003f04270 */
[----:B------:R-:W-:Y:S02]  /*b290*/  MOV R41, R31 ;  /* 0x0000001f00297202 */ /* 0x000fe40000000f00 */
        /* <DEDUP_REMOVED lines=10> */
[----:B------:R-:W-:Y:S02]  /*b340*/  MOV R49, R34 ;  /* 0x0000002200317202 */ /* 0x000fe40000000f00 */
[----:B------:R-:W-:Y:S02]  /*b350*/  ISETP.GT.AND P0, PT, R0, 0x48, PT ;  /* 0x000000480000780c */ /* 0x000fe40003f04270 */
[----:B------:R-:W-:Y:S02]  /*b360*/  FMNMX.FTZ R2, R49, R2, !PT ;  /* 0x0000000231027209 */ /* 0x000fe40007810000 */
[----:B------:R-:W-:Y:S02]  /*b370*/  FSEL R16, R42, -INF , P0 ;  /* 0xff8000002a107808 */ /* 0x000fe40000000000 */
[----:B------:R-:W-:Y:S02]  /*b380*/  FMNMX.FTZ R2, R35, R2, !PT ;  /* 0x0000000223027209 */ /* 0x000fe40007810000 */
[----:B------:R-:W-:Y:S02]  /*b390*/  ISETP.GT.AND P0, PT, R0, 0x49, PT ;  /* 0x000000490000780c */ /* 0x000fe40003f04270 */
[----:B------:R-:W-:Y:S02]  /*b3a0*/  FMNMX.FTZ R2, R38, R2, !PT ;  /* 0x0000000226027209 */ /* 0x000fe40007810000 */
[----:B------:R-:W-:Y:S02]  /*b3b0*/  FMNMX.FTZ R173, R207, R173, !PT ;  /* 0x000000adcfad7209 */ /* 0x000fe40007810000 */
[----:B------:R-:W-:Y:S02]  /*b3c0*/  FMNMX.FTZ R2, R39, R2, !PT ;  /* 0x0000000227027209 */ /* 0x000fe40007810000 */
[----:B------:R-:W-:Y:S02]  /*b3d0*/  FMNMX.FTZ R173, R206, R173, !PT ;  /* 0x000000adcead7209 */ /* 0x000fe40007810000 */
[----:B------:R-:W-:Y:S02]  /*b3e0*/  FSEL R17, R43, -INF , P0 ;  /* 0xff8000002b117808 */ /* 0x000fe40000000000 */
[----:B------:R-:W-:Y:S02]  /*b3f0*/  ISETP.GT.AND P0, PT, R0, 0x50, PT ;  /* 0x000000500000780c */ /* 0x000fe40003f04270 */
[----:B------:R-:W-:Y:S02]  /*b400*/  FMNMX.FTZ R2, R16, R2, !PT ;  /* 0x0000000210027209 */ /* 0x000fe40007810000 */
[----:B------:R-:W-:Y:S02]  /*b410*/  FSEL R18, R46, -INF , P0 ;  /* 0xff8000002e127808 */ /* 0x000fe40000000000 */
[C---:B------:R-:W-:Y:S02]  /*b420*/  ISETP.GT.AND P0, PT, R0.reuse, 0x51, PT ;  /* 0x000000510000780c */ /* 0x040fe40003f04270 */
[----:B------:R-:W-:Y:S02]  /*b430*/  FMNMX.FTZ R2, R17, R2, !PT ;  /* 0x0000000211027209 */ /* 0x000fe40007810000 */
[----:B------:R-:W-:Y:S02]  /*b440*/  FMNMX.FTZ R173, R205, R173, !PT ;  /* 0x000000adcdad7209 */ /* 0x000fe40007810000 */
[----:B------:R-:W-:Y:S02]  /*b450*/  FSEL R13, R47, -INF , P0 ;  /* 0xff8000002f0d7808 */ /* 0x000fe40000000000 */
[----:B------:R-:W-:Y:S01]  /*b460*/  ISETP.GT.AND P0, PT, R0, 0x58, PT ;  /* 0x000000580000780c */ /* 0x000fe20003f04270 */
[----:B------:R-:W-:Y:S01]  /*b470*/  LDSM.16.MT88.4 R44, [R217+0x3100] ;  /* 0x00310000d92c783b */ /* 0x000fe20000004200 */
[----:B------:R-:W-:Y:S02]  /*b480*/  FMNMX.FTZ R2, R18, R2, !PT ;  /* 0x0000000212027209 */ /* 0x000fe40007810000 */
[----:B------:R-:W-:Y:S02]  /*b490*/  FMNMX.FTZ R173, R204, R173, !PT ;  /* 0x000000adccad7209 */ /* 0x000fe40007810000 */
[----:B------:R-:W-:Y:S02]  /*b4a0*/  FSEL R14, R50, -INF , P0 ;  /* 0xff800000320e7808 */ /* 0x000fe40000000000 */
[----:B------:R-:W-:Y:S02]  /*b4b0*/  ISETP.GT.AND P0, PT, R0, 0x59, PT ;  /* 0x000000590000780c */ /* 0x000fe40003f04270 */
[----:B------:R-:W-:Y:S02]  /*b4c0*/  FMNMX.FTZ R0, R13, R2, !PT ;  /* 0x000000020d007209 */ /* 0x000fe40007810000 */
[----:B------:R-:W-:Y:S02]  /*b4d0*/  FMNMX.FTZ R173, R203, R173, !PT ;  /* 0x000000adcbad7209 */ /* 0x000fe40007810000 */
[----:B------:R-:W-:Y:S02]  /*b4e0*/  FMNMX.FTZ R0, R14, R0, !PT ;  /* 0x000000000e007209 */ /* 0x000fe40007810000 */
[----:B------:R-:W-:Y:S01]  /*b4f0*/  FSEL R174, R51, -INF , P0 ;  /* 0xff80000033ae7808 */ /* 0x000fe20000000000 */
[----:B------:R-:W1:Y:S01]  /*b500*/  SHFL.BFLY PT, R12, R173, 0x2, 0x1f ;  /* 0x0c401f00ad0c7f89 */ /* 0x000e6200000e0000 */
[----:B------:R-:W-:Y:S02]  /*b510*/  MOV R48, R27 ;  /* 0x0000001b00307202 */ /* 0x000fe40000000f00 */
[----:B------:R-:W-:Y:S02]  /*b520*/  FMNMX.FTZ R0, R174, R0, !PT ;  /* 0x00000000ae007209 */ /* 0x000fe40007810000 */
[----:B------:R-:W-:Y:S03]  /*b530*/  MOV R50, R35 ;  /* 0x0000002300327202 */ /* 0x000fe60000000f00 */
[----:B------:R-:W2:Y:S01]  /*b540*/  SHFL.BFLY PT, R2, R0, 0x2, 0x1f ;  /* 0x0c401f0000027f89 */ /* 0x000ea200000e0000 */
[----:B-1----:R-:W-:Y:S07]  /*b550*/  FMNMX.FTZ R173, R12, R173, !PT ;  /* 0x000000ad0cad7209 */ /* 0x002fee0007810000 */
[----:B------:R-:W1:Y:S01]  /*b560*/  SHFL.BFLY PT, R12, R173, 0x1, 0x1f ;  /* 0x0c201f00ad0c7f89 */ /* 0x000e6200000e0000 */
[----:B--2---:R-:W-:Y:S07]  /*b570*/  FMNMX.FTZ R0, R0, R2, !PT ;  /* 0x0000000200007209 */ /* 0x004fee0007810000 */
[----:B------:R-:W2:Y:S01]  /*b580*/  SHFL.BFLY PT, R2, R0, 0x1, 0x1f ;  /* 0x0c201f0000027f89 */ /* 0x000ea200000e0000 */
[----:B-1----:R-:W-:Y:S04]  /*b590*/  FMNMX.FTZ R173, R173, R12, !PT ;  /* 0x0000000cadad7209 */ /* 0x002fe80007810000 */
[C---:B------:R-:W-:Y:S01]  /*b5a0*/  FSETP.NEU.FTZ.AND P0, PT, R173.reuse, -INF , PT ;  /* 0xff800000ad00780b */ /* 0x040fe20003f1d000 */
[C---:B------:R-:W-:Y:S01]  /*b5b0*/  FMUL.FTZ R188, R173.reuse, c[0x0][0x2d0] ;  /* 0x0000b400adbc7a20 */ /* 0x040fe20000410000 */
[----:B--2---:R-:W-:Y:S02]  /*b5c0*/  FMNMX.FTZ R172, R2, R0, !PT ;  /* 0x0000000002ac7209 */ /* 0x004fe40007810000 */
[----:B------:R-:W-:Y:S02]  /*b5d0*/  FSEL R0, R173, RZ, P0 ;  /* 0x000000ffad007208 */ /* 0x000fe40000000000 */
        /* <DEDUP_REMOVED lines=11> */
[----:B------:R-:W-:Y:S01]  /*b690*/  PLOP3.LUT P0, PT, PT, PT, UP0, 0x80, 0x0 ;  /* 0x000000000000781c */ /* 0x000fe20003f0f008 */
[--C-:B------:R-:W-:Y:S02]  /*b6a0*/  FFMA.FTZ R7, R7, c[0x0][0x2d0], -R189.reuse ;  /* 0x0000b40007077a23 */ /* 0x100fe400000108bd */
[--C-:B------:R-:W-:Y:S02]  /*b6b0*/  FFMA.FTZ R10, R10, c[0x0][0x2d0], -R189.reuse ;  /* 0x0000b4000a0a7a23 */ /* 0x100fe400000108bd */
[--C-:B------:R-:W-:Y:S02]  /*b6c0*/  FFMA.FTZ R11, R11, c[0x0][0x2d0], -R189.reuse ;  /* 0x0000b4000b0b7a23 */ /* 0x100fe400000108bd */
[--C-:B------:R-:W-:Y:S01]  /*b6d0*/  FFMA.FTZ R5, R5, c[0x0][0x2d0], -R188.reuse ;  /* 0x0000b40005057a23 */ /* 0x100fe200000108bc */
[----:B------:R1:W2:Y:S01]  /*b6e0*/  MUFU.EX2 R3, R0 ;  /* 0x0000000000037308 */ /* 0x0002a20000000800 */
[----:B------:R-:W-:Y:S09]  /*b6f0*/  FFMA.FTZ R6, R6, c[0x0][0x2d0], -R189 ;  /* 0x0000b40006067a23 */ /* 0x000ff200000108bd */
[----:B------:R4:W-:Y:S10]  /*b700*/  MUFU.EX2 R202, R8 ;  /* 0x0000000800ca7308 */ /* 0x0009f40000000800 */
[----:B------:R-:W5:Y:S01]  /*b710*/  MUFU.EX2 R43, R9 ;  /* 0x00000009002b7308 */ /* 0x000f620000000800 */
[----:B-1----:R-:W-:Y:S01]  /*b720*/  FADD.FTZ R0, -R2, R175 ;  /* 0x000000af02007221 */ /* 0x002fe20000010100 */
[----:B------:R-:W-:Y:S01]  /*b730*/  MOV R175, R14 ;  /* 0x0000000e00af7202 */ /* 0x000fe20000000f00 */
[C---:B--2---:R-:W-:Y:S01]  /*b740*/  FMUL.FTZ R4, R3.reuse, R176 ;  /* 0x000000b003047220 */ /* 0x044fe20000410000 */
[----:B------:R-:W-:Y:S01]  /*b750*/  MOV R2, R13 ;  /* 0x0000000d00027202 */ /* 0x000fe20000000f00 */
[----:B------:R-:W-:Y:S01]  /*b760*/  FMUL.FTZ R0, R0, c[0x0][0x2d0] ;  /* 0x0000b40000007a20 */ /* 0x000fe20000410000 */
[----:B------:R-:W1:Y:S04]  /*b770*/  LDSM.16.MT88.4 R12, [R217+0x100] ;  /* 0x00010000d90c783b */ /* 0x000e680000004200 */
[----:B------:R-:W-:Y:S01]  /*b780*/  MUFU.EX2 R200, R7 ;  /* 0x0000000700c87308 */ /* 0x000fe20000000800 */
[----:B------:R-:W-:Y:S01]  /*b790*/  MOV R176, R18 ;  /* 0x0000001200b07202 */ /* 0x000fe20000000f00 */
[C---:B------:R-:W-:Y:S01]  /*b7a0*/  FMUL.FTZ R24, R3.reuse, R144 ;  /* 0x0000009003187220 */ /* 0x040fe20000410000 */
[----:B------:R-:W-:Y:S01]  /*b7b0*/  MOV R144, R41 ;  /* 0x0000002900907202 */ /* 0x000fe20000000f00 */
[C---:B----4-:R-:W-:Y:S01]  /*b7c0*/  FMUL.FTZ R8, R3.reuse, R180 ;  /* 0x000000b403087220 */ /* 0x050fe20000410000 */
[----:B------:R-:W-:Y:S01]  /*b7d0*/  MOV R180, R38 ;  /* 0x0000002600b47202 */ /* 0x000fe20000000f00 */
[C---:B------:R-:W-:Y:S01]  /*b7e0*/  FMUL.FTZ R25, R3.reuse, R145 ;  /* 0x0000009103197220 */ /* 0x040fe20000410000 */
[----:B------:R-:W-:Y:S01]  /*b7f0*/  MOV R145, R49 ;  /* 0x0000003100917202 */ /* 0x000fe20000000f00 */
[C---:B------:R-:W-:Y:S02]  /*b800*/  FMUL.FTZ R41, R3.reuse, R161 ;  /* 0x000000a103297220 */ /* 0x040fe40000410000 */
[----:B------:R-:W-:Y:S01]  /*b810*/  MUFU.EX2 R42, R10 ;  /* 0x0000000a002a7308 */ /* 0x000fe20000000800 */
[C---:B------:R-:W-:Y:S02]  /*b820*/  FMUL.FTZ R49, R3.reuse, R169 ;  /* 0x000000a903317220 */ /* 0x040fe40000410000 */
[----:B------:R-:W-:Y:S01]  /*b830*/  FMUL.FTZ R52, R3, R52 ;  /* 0x0000003403347220 */ /* 0x000fe20000410000 */
[----:B-----5:R-:W-:Y:S01]  /*b840*/  F2FP.PACK_AB R186, R43, R202 ;  /* 0x000000ca2bba723e */ /* 0x020fe200000000ff */
[C---:B------:R-:W-:Y:S01]  /*b850*/  FMUL.FTZ R9, R3.reuse, R181 ;  /* 0x000000b503097220 */ /* 0x040fe20000410000 */
[----:B------:R-:W-:Y:S01]  /*b860*/  MOV R181, R37 ;  /* 0x0000002500b57202 */ /* 0x000fe20000000f00 */
        /* <DEDUP_REMOVED lines=14> */
[----:B------:R-:W5:Y:S01]  /*b950*/  MUFU.EX2 R201, R5 ;  /* 0x0000000500c97308 */ /* 0x000f620000000800 */
[C---:B------:R-:W-:Y:S02]  /*b960*/  FMUL.FTZ R77, R3.reuse, R77 ;  /* 0x0000004d034d7220 */ /* 0x040fe40000410000 */
[----:B------:R-:W-:Y:S01]  /*b970*/  FMUL.FTZ R80, R3, R80 ;  /* 0x0000005003507220 */ /* 0x000fe20000410000 */
[----:B--2---:R-:W-:Y:S01]  /*b980*/  F2FP.PACK_AB R187, R51, R42 ;  /* 0x0000002a33bb723e */ /* 0x004fe200000000ff */
[C---:B------:R-:W-:Y:S02]  /*b990*/  FMUL.FTZ R81, R3.reuse, R81 ;  /* 0x0000005103517220 */ /* 0x040fe40000410000 */
[C---:B------:R-:W-:Y:S02]  /*b9a0*/  FMUL.FTZ R84, R3.reuse, R84 ;  /* 0x0000005403547220 */ /* 0x040fe40000410000 */
[C---:B------:R-:W-:Y:S01]  /*b9b0*/  FMUL.FTZ R85, R3.reuse, R85 ;  /* 0x0000005503557220 */ /* 0x040fe20000410000 */
[----:B------:R-:W2:Y:S01]  /*b9c0*/  MUFU.EX2 R190, R6 ;  /* 0x0000000600be7308 */ /* 0x000ea20000000800 */
[C---:B------:R-:W-:Y:S02]  /*b9d0*/  FMUL.FTZ R88, R3.reuse, R88 ;  /* 0x0000005803587220 */ /* 0x040fe40000410000 */
[----:B------:R-:W-:Y:S02]  /*b9e0*/  FMUL.FTZ R89, R3, R89 ;  /* 0x0000005903597220 */ /* 0x000fe40000410000 */
[C---:B----4-:R-:W-:Y:S01]  /*b9f0*/  FMUL.FTZ R7, R0.reuse, R179 ;  /* 0x000000b300077220 */ /* 0x050fe20000410000 */
[----:B------:R-:W-:Y:S01]  /*ba00*/  MOV R179, R39 ;  /* 0x0000002700b37202 */ /* 0x000fe20000000f00 */
[C---:B------:R-:W-:Y:S01]  /*ba10*/  FMUL.FTZ R10, R0.reuse, R182 ;  /* 0x000000b6000a7220 */ /* 0x040fe20000410000 */
[----:B------:R-:W-:Y:S01]  /*ba20*/  MOV R182, R36 ;  /* 0x0000002400b67202 */ /* 0x000fe20000000f00 */
[C---:B------:R-:W-:Y:S01]  /*ba30*/  FMUL.FTZ R11, R0.reuse, R183 ;  /* 0x000000b7000b7220 */ /* 0x040fe20000410000 */
[----:B------:R-:W-:Y:S01]  /*ba40*/  LDSM.16.MT88.4 R36, [R219+0x100] ;  /* 0x00010000db24783b */ /* 0x000fe20000004200 */
[C---:B------:R-:W-:Y:S01]  /*ba50*/  FMUL.FTZ R18, R0.reuse, R138 ;  /* 0x0000008a00127220 */ /* 0x040fe20000410000 */
[----:B------:R-:W-:Y:S01]  /*ba60*/  MOV R183, R33 ;  /* 0x0000002100b77202 */ /* 0x000fe20000000f00 */
[C---:B------:R-:W-:Y:S01]  /*ba70*/  FMUL.FTZ R19, R0.reuse, R139 ;  /* 0x0000008b00137220 */ /* 0x040fe20000410000 */
[----:B-----5:R-:W-:Y:S01]  /*ba80*/  F2FP.PACK_AB R184, R201, R191 ;  /* 0x000000bfc9b8723e */ /* 0x020fe200000000ff */
[C---:B------:R-:W-:Y:S02]  /*ba90*/  FMUL.FTZ R5, R3.reuse, R177 ;  /* 0x000000b103057220 */ /* 0x040fe40000410000 */
[----:B------:R-:W-:Y:S02]  /*baa0*/  IMAD.MOV.U32 R177, RZ, RZ, R17 ;  /* 0x000000ffffb17224 */ /* 0x000fe400078e0011 */
[C---:B------:R-:W-:Y:S02]  /*bab0*/  FMUL.FTZ R17, R3.reuse, R137 ;  /* 0x0000008903117220 */ /* 0x040fe40000410000 */
[C---:B------:R-:W-:Y:S01]  /*bac0*/  FMUL.FTZ R26, R0.reuse, R146 ;  /* 0x00000092001a7220 */ /* 0x040fe20000410000 */
[----:B------:R-:W-:Y:S01]  /*bad0*/  MOV R146, R42 ;  /* 0x0000002a00927202 */ /* 0x000fe20000000f00 */
[----:B------:R-:W-:Y:S01]  /*bae0*/  FMUL.FTZ R27, R0, R147 ;  /* 0x00000093001b7220 */ /* 0x000fe20000410000 */
[----:B--2---:R-:W-:Y:S01]  /*baf0*/  F2FP.PACK_AB R185, R200, R190 ;  /* 0x000000bec8b9723e */ /* 0x004fe200000000ff */
[C---:B------:R-:W-:Y:S01]  /*bb00*/  FMUL.FTZ R6, R0.reuse, R178 ;  /* 0x000000b200067220 */ /* 0x040fe20000410000 */
[----:B------:R-:W-:Y:S01]  /*bb10*/  MOV R147, R43 ;  /* 0x0000002b00937202 */ /* 0x000fe20000000f00 */
[C---:B------:R-:W-:Y:S01]  /*bb20*/  FMUL.FTZ R34, R0.reuse, R154 ;  /* 0x0000009a00227220 */ /* 0x040fe20000410000 */
[----:B------:R-:W-:Y:S01]  /*bb30*/  MOV R178, R16 ;  /* 0x0000001000b27202 */ /* 0x000fe20000000f00 */
[C---:B------:R-:W-:Y:S02]  /*bb40*/  FMUL.FTZ R16, R3.reuse, R136 ;  /* 0x0000008803107220 */ /* 0x040fe40000410000 */
[----:B------:R-:W-:Y:S01]  /*bb50*/  LDSM.16.MT88.4 R136, [R217+0x900] ;  /* 0x00090000d988783b */ /* 0x000fe20000004200 */
[C---:B-1----:R-:W-:Y:S05]  /*bb60*/  HMMA.16816.F32 R4, R184.reuse, R12, R4 ;  /* 0x0000000cb804723c */ /* 0x042fea0000001804 */
[C---:B------:R-:W-:Y:S02]  /*bb70*/  FMUL.FTZ R35, R0.reuse, R155 ;  /* 0x0000009b00237220 */ /* 0x040fe40000410000 */
[C---:B------:R-:W-:Y:S01]  /*bb80*/  FMUL.FTZ R13, R3.reuse, R133 ;  /* 0x00000085030d7220 */ /* 0x040fe20000410000 */
[C---:B------:R-:W-:Y:S04]  /*bb90*/  HMMA.16816.F32 R8, R184.reuse, R14, R8 ;  /* 0x0000000eb808723c */ /* 0x040fe80000001808 */
[----:B------:R-:W-:Y:S01]  /*bba0*/  MOV R133, R29 ;  /* 0x0000001d00857202 */ /* 0x000fe20000000f00 */
[C---:B------:R-:W-:Y:S01]  /*bbb0*/  FMUL.FTZ R12, R3.reuse, R132 ;  /* 0x00000084030c7220 */ /* 0x040fe20000410000 */
[----:B------:R-:W-:Y:S01]  /*bbc0*/  MOV R132, R32 ;  /* 0x0000002000847202 */ /* 0x000fe20000000f00 */
[C---:B------:R-:W-:Y:S01]  /*bbd0*/  FMUL.FTZ R14, R0.reuse, R134 ;  /* 0x00000086000e7220 */ /* 0x040fe20000410000 */
[----:B------:R-:W-:Y:S01]  /*bbe0*/  MOV R134, R28 ;  /* 0x0000001c00867202 */ /* 0x000fe20000000f00 */
[C---:B------:R-:W-:Y:S01]  /*bbf0*/  FMUL.FTZ R15, R0.reuse, R135 ;  /* 0x00000087000f7220 */ /* 0x040fe20000410000 */
[----:B------:R-:W1:Y:S02]  /*bc00*/  LDSM.16.MT88.4 R28, [R220+0x100] ;  /* 0x00010000dc1c783b */ /* 0x000e640000004200 */
[C---:B------:R-:W-:Y:S02]  /*bc10*/  FMUL.FTZ R42, R0.reuse, R162 ;  /* 0x000000a2002a7220 */ /* 0x040fe40000410000 */
[C---:B------:R-:W-:Y:S02]  /*bc20*/  FMUL.FTZ R54, R0.reuse, R54 ;  /* 0x0000003600367220 */ /* 0x040fe40000410000 */
[C---:B------:R-:W-:Y:S03]  /*bc30*/  HMMA.16816.F32 R12, R184.reuse, R20, R12 ;  /* 0x00000014b80c723c */ /* 0x040fe6000000180c */
[C---:B------:R-:W-:Y:S02]  /*bc40*/  FMUL.FTZ R55, R0.reuse, R55 ;  /* 0x0000003700377220 */ /* 0x040fe40000410000 */
[C---:B------:R-:W-:Y:S02]  /*bc50*/  FMUL.FTZ R58, R0.reuse, R58 ;  /* 0x0000003a003a7220 */ /* 0x040fe40000410000 */
[C---:B------:R-:W-:Y:S01]  /*bc60*/  FMUL.FTZ R20, R3.reuse, R140 ;  /* 0x0000008c03147220 */ /* 0x040fe20000410000 */
[C---:B------:R-:W-:Y:S01]  /*bc70*/  HMMA.16816.F32 R16, R184.reuse, R22, R16 ;  /* 0x00000016b810723c */ /* 0x040fe20000001810 */
[----:B------:R-:W2:Y:S03]  /*bc80*/  LDL.LU R140, [R1+0x20] ;  /* 0x00002000018c7983 */ /* 0x000ea60000300800 */
        /* <DEDUP_REMOVED lines=14> */
[C---:B------:R-:W-:Y:S04]  /*bd70*/  HMMA.16816.F32 R24, R184.reuse, R30, R24 ;  /* 0x0000001eb818723c */ /* 0x040fe80000001818 */
[C---:B------:R-:W-:Y:S01]  /*bd80*/  FMUL.FTZ R29, R3.reuse, R149 ;  /* 0x00000095031d7220 */ /* 0x040fe20000410000 */
[----:B------:R-:W-:Y:S01]  /*bd90*/  MOV R148, R132 ;  /* 0x0000008400947202 */ /* 0x000fe20000000f00 */
[C---:B------:R-:W-:Y:S01]  /*bda0*/  FMUL.FTZ R33, R3.reuse, R153 ;  /* 0x0000009903217220 */ /* 0x040fe20000410000 */
[----:B------:R-:W-:Y:S01]  /*bdb0*/  MOV R153, R182 ;  /* 0x000000b600997202 */ /* 0x000fe20000000f00 */
[C---:B------:R-:W-:Y:S01]  /*bdc0*/  FMUL.FTZ R30, R0.reuse, R150 ;  /* 0x00000096001e7220 */ /* 0x040fe20000410000 */
[----:B------:R-:W-:Y:S03]  /*bdd0*/  MOV R182, R180 ;  /* 0x000000b400b67202 */ /* 0x000fe60000000f00 */
[----:B------:R-:W-:Y:S01]  /*bde0*/  FMUL.FTZ R31, R0, R151 ;  /* 0x00000097001f7220 */ /* 0x000fe20000410000 */
[----:B------:R-:W-:Y:S01]  /*bdf0*/  MOV R180, R178 ;  /* 0x000000b200b47202 */ /* 0x000fe20000000f00 */
[--C-:B------:R-:W-:Y:S01]  /*be00*/  FFMA.FTZ R148, R148, c[0x0][0x2d0], -R188.reuse ;  /* 0x0000b40094947a23 */ /* 0x100fe200000108bc */
[----:B------:R-:W-:Y:S01]  /*be10*/  MOV R178, R176 ;  /* 0x000000b000b27202 */ /* 0x000fe20000000f00 */
[----:B------:R-:W-:Y:S01]  /*be20*/  IMAD.MOV.U32 R176, RZ, RZ, R175 ;  /* 0x000000ffffb07224 */ /* 0x000fe200078e00af */
[----:B------:R-:W-:Y:S01]  /*be30*/  MOV R175, R40 ;  /* 0x0000002800af7202 */ /* 0x000fe20000000f00 */
[C---:B------:R-:W-:Y:S01]  /*be40*/  FMUL.FTZ R40, R3.reuse, R160 ;  /* 0x000000a003287220 */ /* 0x040fe20000410000 */
[C---:B------:R-:W-:Y:S03]  /*be50*/  HMMA.16816.F32 R28, R184.reuse, R36, R28 ;  /* 0x00000024b81c723c */ /* 0x040fe6000000181c */
[----:B------:R-:W-:Y:S01]  /*be60*/  MOV R149, R183 ;  /* 0x000000b700957202 */ /* 0x000fe20000000f00 */
[C---:B------:R-:W-:Y:S01]  /*be70*/  FMUL.FTZ R75, R0.reuse, R75 ;  /* 0x0000004b004b7220 */ /* 0x040fe20000410000 */
[----:B------:R-:W-:Y:S01]  /*be80*/  MOV R183, R51 ;  /* 0x0000003300b77202 */ /* 0x000fe20000000f00 */
[C---:B------:R-:W-:Y:S01]  /*be90*/  FMUL.FTZ R51, R0.reuse, R171 ;  /* 0x000000ab00337220 */ /* 0x040fe20000410000 */
[----:B------:R-:W-:Y:S01]  /*bea0*/  MOV R150, R50 ;  /* 0x0000003200967202 */ /* 0x000fe20000000f00 */
[C---:B------:R-:W-:Y:S04]  /*beb0*/  HMMA.16816.F32 R32, R184.reuse, R38, R32 ;  /* 0x00000026b820723c */ /* 0x040fe80000001820 */
[C---:B------:R-:W-:Y:S01]  /*bec0*/  FMUL.FTZ R36, R3.reuse, R156 ;  /* 0x0000009c03247220 */ /* 0x040fe20000410000 */
[----:B------:R-:W-:Y:S01]  /*bed0*/  MOV R156, R134 ;  /* 0x00000086009c7202 */ /* 0x000fe20000000f00 */
[----:B------:R-:W-:Y:S01]  /*bee0*/  FMUL.FTZ R37, R3, R157 ;  /* 0x0000009d03257220 */ /* 0x000fe20000410000 */
[----:B------:R-:W-:Y:S01]  /*bef0*/  MOV R151, R181 ;  /* 0x000000b500977202 */ /* 0x000fe20000000f00 */
[----:B------:R-:W-:Y:S01]  /*bf00*/  IMAD.MOV.U32 R157, RZ, RZ, R133 ;  /* 0x000000ffff9d7224 */ /* 0x000fe200078e0085 */
[----:B------:R-:W-:Y:S01]  /*bf10*/  MOV R181, R179 ;  /* 0x000000b300b57202 */ /* 0x000fe20000000f00 */
[----:B------:R-:W1:Y:S02]  /*bf20*/  LDSM.16.MT88.4 R132, [R218+0x3100] ;  /* 0x00310000da84783b */ /* 0x000e640000004200 */
[C---:B------:R-:W-:Y:S01]  /*bf30*/  FMUL.FTZ R38, R0.reuse, R158 ;  /* 0x0000009e00267220 */ /* 0x040fe20000410000 */
[----:B------:R-:W-:Y:S01]  /*bf40*/  MOV R179, R177 ;  /* 0x000000b100b37202 */ /* 0x000fe20000000f00 */
[C---:B------:R-:W-:Y:S01]  /*bf50*/  FMUL.FTZ R39, R0.reuse, R159 ;  /* 0x0000009f00277220 */ /* 0x040fe20000410000 */
[----:B------:R-:W-:Y:S01]  /*bf60*/  MOV R177, R2 ;  /* 0x0000000200b17202 */ /* 0x000fe20000000f00 */
[C---:B------:R-:W-:Y:S02]  /*bf70*/  FMUL.FTZ R50, R0.reuse, R170 ;  /* 0x000000aa00327220 */ /* 0x040fe40000410000 */
[--C-:B------:R-:W-:Y:S02]  /*bf80*/  FFMA.FTZ R149, R149, c[0x0][0x2d0], -R188.reuse ;  /* 0x0000b40095957a23 */ /* 0x100fe400000108bc */
[C---:B------:R-:W-:Y:S01]  /*bf90*/  FMUL.FTZ R78, R0.reuse, R78 ;  /* 0x0000004e004e7220 */ /* 0x040fe20000410000 */
[C---:B------:R-:W-:Y:S03]  /*bfa0*/  HMMA.16816.F32 R36, R184.reuse, R44, R36 ;  /* 0x0000002cb824723c */ /* 0x040fe60000001824 */
[C---:B------:R-:W-:Y:S01]  /*bfb0*/  FMUL.FTZ R43, R0.reuse, R163 ;  /* 0x000000a3002b7220 */ /* 0x040fe20000410000 */
[----:B------:R-:W-:Y:S01]  /*bfc0*/  MOV R163, R48 ;  /* 0x0000003000a37202 */ /* 0x000fe20000000f00 */
[C---:B------:R-:W-:Y:S01]  /*bfd0*/  FMUL.FTZ R48, R3.reuse, R168 ;  /* 0x000000a803307220 */ /* 0x040fe20000410000 */
[----:B------:R-:W-:Y:S01]  /*bfe0*/  MOV R168, R175 ;  /* 0x000000af00a87202 */ /* 0x000fe20000000f00 */
[C---:B------:R-:W-:Y:S02]  /*bff0*/  FMUL.FTZ R44, R3.reuse, R164 ;  /* 0x000000a4032c7220 */ /* 0x040fe40000410000 */
[----:B------:R-:W4:Y:S01]  /*c000*/  LDL.LU R164, [R1+0x24] ;  /* 0x0000240001a47983 */ /* 0x000f220000300800 */
[C---:B------:R-:W-:Y:S03]  /*c010*/  HMMA.16816.F32 R40, R184.reuse, R46, R40 ;  /* 0x0000002eb828723c */ /* 0x040fe60000001828 */
[C---:B------:R-:W-:Y:S01]  /*c020*/  FMUL.FTZ R45, R3.reuse, R165 ;  /* 0x000000a5032d7220 */ /* 0x040fe20000410000 */
[----:B------:R-:W-:Y:S01]  /*c030*/  MOV R165, R163 ;  /* 0x000000a300a57202 */ /* 0x000fe20000000f00 */
[C---:B------:R-:W-:Y:S01]  /*c040*/  FMUL.FTZ R79, R0.reuse, R79 ;  /* 0x0000004f004f7220 */ /* 0x040fe20000410000 */
[----:B------:R-:W-:Y:S01]  /*c050*/  MOV R163, R157 ;  /* 0x0000009d00a37202 */ /* 0x000fe20000000f00 */
[C---:B------:R-:W-:Y:S01]  /*c060*/  FMUL.FTZ R46, R0.reuse, R166 ;  /* 0x000000a6002e7220 */ /* 0x040fe20000410000 */
[----:B------:R-:W-:Y:S01]  /*c070*/  MOV R166, R145 ;  /* 0x0000009100a67202 */ /* 0x000fe20000000f00 */
[C---:B------:R-:W-:Y:S03]  /*c080*/  FMUL.FTZ R47, R0.reuse, R167 ;  /* 0x000000a7002f7220 */ /* 0x040fe60000410000 */
[----:B------:R-:W-:Y:S01]  /*c090*/  MOV R167, R144 ;  /* 0x0000009000a77202 */ /* 0x000fe20000000f00 */
        /* <DEDUP_REMOVED lines=45> */
[----:B------:R-:W-:Y:S01]  /*c370*/  MUFU.EX2 R206, R149 ;  /* 0x0000009500ce7308 */ /* 0x000fe20000000800 */
[--C-:B------:R-:W-:Y:S02]  /*c380*/  FFMA.FTZ R2, R194, c[0x0][0x2d0], -R188.reuse ;  /* 0x0000b400c2027a23 */ /* 0x100fe400000108bc */
[C---:B------:R-:W-:Y:S02]  /*c390*/  FMUL.FTZ R124, R3.reuse, R124 ;  /* 0x0000007c037c7220 */ /* 0x040fe40000410000 */
[C---:B------:R-:W-:Y:S02]  /*c3a0*/  FMUL.FTZ R125, R3.reuse, R125 ;  /* 0x0000007d037d7220 */ /* 0x040fe40000410000 */
[C---:B------:R-:W-:Y:S02]  /*c3b0*/  FMUL.FTZ R126, R0.reuse, R126 ;  /* 0x0000007e007e7220 */ /* 0x040fe40000410000 */
[C---:B------:R-:W-:Y:S01]  /*c3c0*/  FMUL.FTZ R127, R0.reuse, R127 ;  /* 0x0000007f007f7220 */ /* 0x040fe20000410000 */
[----:B------:R5:W-:Y:S01]  /*c3d0*/  MUFU.EX2 R152, R2 ;  /* 0x0000000200987308 */ /* 0x000be20000000800 */
[C---:B-1----:R-:W-:Y:S03]  /*c3e0*/  HMMA.16816.F32 R60, R184.reuse, R132, R60 ;  /* 0x00000084b83c723c */ /* 0x042fe6000000183c */
[C---:B------:R-:W-:Y:S02]  /*c3f0*/  FMUL.FTZ R128, R3.reuse, R128 ;  /* 0x0000008003807220 */ /* 0x040fe40000410000 */
[----:B------:R-:W-:Y:S02]  /*c400*/  FMUL.FTZ R129, R3, R129 ;  /* 0x0000008103817220 */ /* 0x000fe40000410000 */
[C---:B------:R-:W-:Y:S01]  /*c410*/  FMUL.FTZ R130, R0.reuse, R130 ;  /* 0x0000008200827220 */ /* 0x040fe20000410000 */
[C---:B------:R-:W-:Y:S01]  /*c420*/  HMMA.16816.F32 R64, R184.reuse, R134, R64 ;  /* 0x00000086b840723c */ /* 0x040fe20000001840 */
[----:B------:R-:W1:Y:S01]  /*c430*/  LDSM.16.MT88.4 R132, [R217+0x6100] ;  /* 0x00610000d984783b */ /* 0x000e620000004200 */
[----:B------:R-:W-:Y:S02]  /*c440*/  MUFU.EX2 R175, R175 ;  /* 0x000000af00af7308 */ /* 0x000fe40000000800 */
[----:B------:R-:W-:Y:S02]  /*c450*/  FMUL.FTZ R131, R0, R131 ;  /* 0x0000008300837220 */ /* 0x000fe40000410000 */
[--C-:B-----5:R-:W-:Y:S02]  /*c460*/  FFMA.FTZ R2, R193, c[0x0][0x2d0], -R188.reuse ;  /* 0x0000b400c1027a23 */ /* 0x120fe400000108bc */
[--C-:B------:R-:W-:Y:S04]  /*c470*/  FFMA.FTZ R193, R177, c[0x0][0x2d0], -R189.reuse ;  /* 0x0000b400b1c17a23 */ /* 0x100fe800000108bd */
[----:B------:R5:W-:Y:S10]  /*c480*/  MUFU.EX2 R158, R2 ;  /* 0x00000002009e7308 */ /* 0x000bf40000000800 */
[----:B------:R-:W-:Y:S01]  /*c490*/  MUFU.EX2 R193, R193 ;  /* 0x000000c100c17308 */ /* 0x000fe20000000800 */
[C---:B-1----:R-:W-:Y:S03]  /*c4a0*/  HMMA.16816.F32 R68, R184.reuse, R132, R68 ;  /* 0x00000084b844723c */ /* 0x042fe60000001844 */
[--C-:B-----5:R-:W-:Y:S02]  /*c4b0*/  FFMA.FTZ R2, R196, c[0x0][0x2d0], -R189.reuse ;  /* 0x0000b400c4027a23 */ /* 0x120fe400000108bd */
[--C-:B------:R-:W-:Y:S04]  /*c4c0*/  FFMA.FTZ R196, R207, c[0x0][0x2d0], -R188.reuse ;  /* 0x0000b400cfc47a23 */ /* 0x100fe800000108bc */
[----:B------:R1:W-:Y:S01]  /*c4d0*/  MUFU.EX2 R154, R2 ;  /* 0x00000002009a7308 */ /* 0x0003e20000000800 */
[C---:B------:R-:W-:Y:S01]  /*c4e0*/  HMMA.16816.F32 R72, R184.reuse, R134, R72 ;  /* 0x00000086b848723c */ /* 0x040fe20000001848 */
[----:B------:R-:W5:Y:S08]  /*c4f0*/  LDSM.16.MT88.4 R132, [R218+0x6100] ;  /* 0x00610000da84783b */ /* 0x000f700000004200 */
[----:B------:R-:W-:Y:S03]  /*c500*/  MUFU.EX2 R196, R196 ;  /* 0x000000c400c47308 */ /* 0x000fe60000000800 */
[----:B-1----:R-:W-:Y:S07]  /*c510*/  FFMA.FTZ R2, R195, c[0x0][0x2d0], -R189 ;  /* 0x0000b400c3027a23 */ /* 0x002fee00000108bd */
[----:B------:R1:W-:Y:S01]  /*c520*/  MUFU.EX2 R155, R2 ;  /* 0x00000002009b7308 */ /* 0x0003e20000000800 */
[----:B--2---:R-:W-:Y:S02]  /*c530*/  FFMA.FTZ R191, R3, R140, R191 ;  /* 0x0000008c03bf7223 */ /* 0x004fe400000100bf */
[----:B------:R-:W-:Y:S01]  /*c540*/  LDSM.16.MT88.4 R140, [R218+0x900] ;  /* 0x00090000da8c783b */ /* 0x000fe20000004200 */
[C---:B-----5:R-:W-:Y:S08]  /*c550*/  HMMA.16816.F32 R76, R184.reuse, R132, R76 ;  /* 0x00000084b84c723c */ /* 0x060ff0000000184c */
[C---:B------:R-:W-:Y:S01]  /*c560*/  HMMA.16816.F32 R80, R184.reuse, R134, R80 ;  /* 0x00000086b850723c */ /* 0x040fe20000001850 */
[----:B------:R-:W2:Y:S03]  /*c570*/  LDSM.16.MT88.4 R132, [R220+0x6100] ;  /* 0x00610000dc84783b */ /* 0x000ea60000004200 */
[--C-:B-1----:R-:W-:Y:S02]  /*c580*/  FFMA.FTZ R2, R192, c[0x0][0x2d0], -R188.reuse ;  /* 0x0000b400c0027a23 */ /* 0x102fe400000108bc */
[--C-:B------:R-:W-:Y:S02]  /*c590*/  FFMA.FTZ R192, R205, c[0x0][0x2d0], -R188.reuse ;  /* 0x0000b400cdc07a23 */ /* 0x100fe400000108bc */
[----:B------:R1:W-:Y:S10]  /*c5a0*/  MUFU.EX2 R162, R2 ;  /* 0x0000000200a27308 */ /* 0x0003f40000000800 */
[----:B------:R-:W-:Y:S01]  /*c5b0*/  MUFU.EX2 R192, R192 ;  /* 0x000000c000c07308 */ /* 0x000fe20000000800 */
[----:B-1----:R-:W-:Y:S09]  /*c5c0*/  FFMA.FTZ R2, R197, c[0x0][0x2d0], -R188 ;  /* 0x0000b400c5027a23 */ /* 0x002ff200000108bc */
[----:B------:R1:W-:Y:S01]  /*c5d0*/  MUFU.EX2 R161, R2 ;  /* 0x0000000200a17308 */ /* 0x0003e20000000800 */
[C---:B--2---:R-:W-:Y:S08]  /*c5e0*/  HMMA.16816.F32 R84, R184.reuse, R132, R84 ;  /* 0x00000084b854723c */ /* 0x044ff00000001854 */
[C---:B------:R-:W-:Y:S01]  /*c5f0*/  HMMA.16816.F32 R88, R184.reuse, R134, R88 ;  /* 0x00000086b858723c */ /* 0x040fe20000001858 */
[----:B------:R-:W2:Y:S03]  /*c600*/  LDSM.16.MT88.4 R132, [R219+0x6100] ;  /* 0x00610000db84783b */ /* 0x000ea60000004200 */
[--C-:B-1----:R-:W-:Y:S04]  /*c610*/  FFMA.FTZ R2, R198, c[0x0][0x2d0], -R189.reuse ;  /* 0x0000b400c6027a23 */ /* 0x102fe800000108bd */
[----:B------:R1:W-:Y:S01]  /*c620*/  MUFU.EX2 R159, R2 ;  /* 0x00000002009f7308 */ /* 0x0003e20000000800 */
[----:B----4-:R-:W-:Y:S03]  /*c630*/  FFMA.FTZ R190, R0, R164, R190 ;  /* 0x000000a400be7223 */ /* 0x010fe600000100be */
[----:B------:R-:W-:Y:S02]  /*c640*/  IMAD.MOV.U32 R164, RZ, RZ, R156 ;  /* 0x000000ffffa47224 */ /* 0x000fe400078e009c */
[----:B------:R-:W-:Y:S02]  /*c650*/  FADD.FTZ R190, R200, R190 ;  /* 0x000000bec8be7221 */ /* 0x000fe40000010000 */
[--C-:B------:R-:W-:Y:S04]  /*c660*/  FFMA.FTZ R0, R211, c[0x0][0x2d0], -R188.reuse ;  /* 0x0000b400d3007a23 */ /* 0x100fe800000108bc */
[----:B------:R4:W-:Y:S01]  /*c670*/  MUFU.EX2 R157, R0 ;  /* 0x00000000009d7308 */ /* 0x0009e20000000800 */
[--C-:B-1----:R-:W-:Y:S01]  /*c680*/  FFMA.FTZ R2, R199, c[0x0][0x2d0], -R189.reuse ;  /* 0x0000b400c7027a23 */ /* 0x102fe200000108bd */
[C---:B--2---:R-:W-:Y:S03]  /*c690*/  HMMA.16816.F32 R92, R184.reuse, R132, R92 ;  /* 0x00000084b85c723c */ /* 0x044fe6000000185c */
[--C-:B------:R-:W-:Y:S05]  /*c6a0*/  FFMA.FTZ R199, R208, c[0x0][0x2d0], -R188.reuse ;  /* 0x0000b400d0c77a23 */ /* 0x100fea00000108bc */
[----:B------:R-:W-:Y:S01]  /*c6b0*/  MUFU.EX2 R160, R2 ;  /* 0x0000000200a07308 */ /* 0x000fe20000000800 */
[C---:B------:R-:W-:Y:S01]  /*c6c0*/  HMMA.16816.F32 R96, R184.reuse, R134, R96 ;  /* 0x00000086b860723c */ /* 0x040fe20000001860 */
[----:B------:R-:W1:Y:S08]  /*c6d0*/  LDSM.16.MT88.4 R132, [R217+0x9100] ;  /* 0x00910000d984783b */ /* 0x000e700000004200 */
[----:B------:R-:W-:Y:S03]  /*c6e0*/  MUFU.EX2 R208, R148 ;  /* 0x0000009400d07308 */ /* 0x000fe60000000800 */
[--C-:B----4-:R-:W-:Y:S07]  /*c6f0*/  FFMA.FTZ R0, R210, c[0x0][0x2d0], -R188.reuse ;  /* 0x0000b400d2007a23 */ /* 0x110fee00000108bc */
[----:B------:R2:W-:Y:S10]  /*c700*/  MUFU.EX2 R2, R0 ;  /* 0x0000000000027308 */ /* 0x0005f40000000800 */
[----:B------:R-:W-:Y:S01]  /*c710*/  MUFU.EX2 R199, R199 ;  /* 0x000000c700c77308 */ /* 0x000fe20000000800 */
[C---:B-1----:R-:W-:Y:S03]  /*c720*/  HMMA.16816.F32 R100, R184.reuse, R132, R100 ;  /* 0x00000084b864723c */ /* 0x042fe60000001864 */
[--C-:B--2---:R-:W-:Y:S06]  /*c730*/  FFMA.FTZ R0, R213, c[0x0][0x2d0], -R189.reuse ;  /* 0x0000b400d5007a23 */ /* 0x104fec00000108bd */
[----:B------:R1:W-:Y:S01]  /*c740*/  MUFU.EX2 R156, R0 ;  /* 0x00000000009c7308 */ /* 0x0003e20000000800 */
[C---:B------:R-:W-:Y:S01]  /*c750*/  HMMA.16816.F32 R104, R184.reuse, R134, R104 ;  /* 0x00000086b868723c */ /* 0x040fe20000001868 */
[----:B------:R-:W2:Y:S02]  /*c760*/  LDSM.16.MT88.4 R132, [R218+0x9100] ;  /* 0x00910000da84783b */ /* 0x000ea40000004200 */
[--C-:B-1----:R-:W-:Y:S06]  /*c770*/  FFMA.FTZ R0, R212, c[0x0][0x2d0], -R189.reuse ;  /* 0x0000b400d4007a23 */ /* 0x102fec00000108bd */
[----:B------:R1:W4:Y:S01]  /*c780*/  MUFU.EX2 R3, R0 ;  /* 0x0000000000037308 */ /* 0x0003220000000800 */
[C---:B--2---:R-:W-:Y:S08]  /*c790*/  HMMA.16816.F32 R108, R184.reuse, R132, R108 ;  /* 0x00000084b86c723c */ /* 0x044ff0000000186c */
[C---:B------:R-:W-:Y:S01]  /*c7a0*/  HMMA.16816.F32 R112, R184.reuse, R134, R112 ;  /* 0x00000086b870723c */ /* 0x040fe20000001870 */
[----:B------:R-:W2:Y:S03]  /*c7b0*/  LDSM.16.MT88.4 R132, [R220+0x9100] ;  /* 0x00910000dc84783b */ /* 0x000ea60000004200 */
[--C-:B-1----:R-:W-:Y:S04]  /*c7c0*/  FFMA.FTZ R0, R209, c[0x0][0x2d0], -R188.reuse ;  /* 0x0000b400d1007a23 */ /* 0x102fe800000108bc */
[----:B------:R1:W-:Y:S04]  /*c7d0*/  MUFU.EX2 R213, R0 ;  /* 0x0000000000d57308 */ /* 0x0003e80000000800 */
[--C-:B-1----:R-:W-:Y:S01]  /*c7e0*/  FFMA.FTZ R0, R214, c[0x0][0x2d0], -R188.reuse ;  /* 0x0000b400d6007a23 */ /* 0x102fe200000108bc */
[----:B----4-:R-:W-:Y:S01]  /*c7f0*/  MOV R214, R3 ;  /* 0x0000000300d67202 */ /* 0x010fe20000000f00 */
[--C-:B------:R-:W-:Y:S02]  /*c800*/  FFMA.FTZ R3, R163, c[0x0][0x2d0], -R188.reuse ;  /* 0x0000b400a3037a23 */ /* 0x100fe400000108bc */
[--C-:B------:R-:W-:Y:S02]  /*c810*/  FFMA.FTZ R163, R204, c[0x0][0x2d0], -R188.reuse ;  /* 0x0000b400cca37a23 */ /* 0x100fe400000108bc */
[----:B------:R1:W-:Y:S01]  /*c820*/  MUFU.EX2 R212, R0 ;  /* 0x0000000000d47308 */ /* 0x0003e20000000800 */
[C---:B--2---:R-:W-:Y:S09]  /*c830*/  HMMA.16816.F32 R116, R184.reuse, R132, R116 ;  /* 0x00000084b874723c */ /* 0x044ff20000001874 */
[----:B------:R-:W-:Y:S01]  /*c840*/  MUFU.EX2 R209, R3 ;  /* 0x0000000300d17308 */ /* 0x000fe20000000800 */
[C---:B------:R-:W-:Y:S01]  /*c850*/  HMMA.16816.F32 R120, R184.reuse, R134, R120 ;  /* 0x00000086b878723c */ /* 0x040fe20000001878 */
[----:B------:R-:W2:Y:S02]  /*c860*/  LDSM.16.MT88.4 R132, [R219+0x9100] ;  /* 0x00910000db84783b */ /* 0x000ea40000004200 */
[--C-:B-1----:R-:W-:Y:S01]  /*c870*/  FFMA.FTZ R0, R215, c[0x0][0x2d0], -R189.reuse ;  /* 0x0000b400d7007a23 */ /* 0x102fe200000108bd */
[----:B------:R-:W-:Y:S01]  /*c880*/  MOV R215, R2 ;  /* 0x0000000200d77202 */ /* 0x000fe20000000f00 */
[----:B------:R-:W-:Y:S01]  /*c890*/  FFMA.FTZ R2, R164, c[0x0][0x2d0], -R188 ;  /* 0x0000b400a4027a23 */ /* 0x000fe200000108bc */
[----:B------:R-:W-:Y:S03]  /*c8a0*/  MOV R164, R147 ;  /* 0x0000009300a47202 */ /* 0x000fe60000000f00 */
[----:B------:R1:W-:Y:S10]  /*c8b0*/  MUFU.EX2 R211, R0 ;  /* 0x0000000000d37308 */ /* 0x0003f40000000800 */
[----:B------:R-:W-:Y:S01]  /*c8c0*/  MUFU.EX2 R204, R2 ;  /* 0x0000000200cc7308 */ /* 0x000fe20000000800 */
[----:B-1----:R-:W-:Y:S01]  /*c8d0*/  FFMA.FTZ R0, R165, c[0x0][0x2d0], -R189 ;  /* 0x0000b400a5007a23 */ /* 0x002fe200000108bd */
[C---:B--2---:R-:W-:Y:S03]  /*c8e0*/  HMMA.16816.F32 R124, R184.reuse, R132, R124 ;  /* 0x00000084b87c723c */ /* 0x044fe6000000187c */
[----:B------:R-:W-:Y:S05]  /*c8f0*/  MOV R165, R146 ;  /* 0x0000009200a57202 */ /* 0x000fea0000000f00 */
[----:B------:R1:W-:Y:S01]  /*c900*/  MUFU.EX2 R210, R0 ;  /* 0x0000000000d27308 */ /* 0x0003e20000000800 */
[----:B------:R-:W-:Y:S03]  /*c910*/  LDSM.16.MT88.4 R144, [R220+0x1100] ;  /* 0x00110000dc90783b */ /* 0x000fe60000004200 */
[----:B------:R-:W-:Y:S01]  /*c920*/  F2FP.PACK_AB R133, R155, R154 ;  /* 0x0000009a9b85723e */ /* 0x000fe200000000ff */
[----:B------:R-:W-:Y:S03]  /*c930*/  HMMA.16816.F32 R128, R184, R134, R128 ;  /* 0x00000086b880723c */ /* 0x000fe60000001880 */
[----:B------:R-:W-:Y:S01]  /*c940*/  F2FP.PACK_AB R132, R158, R152 ;  /* 0x000000989e84723e */ /* 0x000fe200000000ff */
[----:B------:R-:W-:Y:S03]  /*c950*/  FADD.FTZ R3, R165, R190 ;  /* 0x000000bea5037221 */ /* 0x000fe60000010000 */
[----:B------:R-:W-:Y:S01]  /*c960*/  F2FP.PACK_AB R134, R161, R162 ;  /* 0x000000a2a186723e */ /* 0x000fe200000000ff */
[----:B------:R-:W-:Y:S01]  /*c970*/  MUFU.EX2 R190, R163 ;  /* 0x000000a300be7308 */ /* 0x000fe20000000800 */
[----:B------:R-:W-:Y:S03]  /*c980*/  F2FP.PACK_AB R135, R160, R159 ;  /* 0x0000009fa087723e */ /* 0x000fe600000000ff */
[----:B------:R-:W-:Y:S01]  /*c990*/  FADD.FTZ R3, R183, R3 ;  /* 0x00000003b7037221 */ /* 0x000fe20000010000 */
[----:B------:R-:W-:Y:S03]  /*c9a0*/  F2FP.PACK_AB R184, R192, R175 ;  /* 0x000000afc0b8723e */ /* 0x000fe600000000ff */
[C---:B------:R-:W-:Y:S05]  /*c9b0*/  HMMA.16816.F32 R4, R132.reuse, R136, R4 ;  /* 0x000000888404723c */ /* 0x040fea0000001804 */
[----:B-1----:R-:W-:Y:S02]  /*c9c0*/  FADD.FTZ R0, R201, R191 ;  /* 0x000000bfc9007221 */ /* 0x002fe40000010000 */
[--C-:B------:R-:W-:Y:S01]  /*c9d0*/  FFMA.FTZ R201, R153, c[0x0][0x2d0], -R188.reuse ;  /* 0x0000b40099c97a23 */ /* 0x100fe200000108bc */
[C---:B------:R-:W-:Y:S01]  /*c9e0*/  HMMA.16816.F32 R8, R132.reuse, R138, R8 ;  /* 0x0000008a8408723c */ /* 0x040fe20000001808 */
[----:B------:R-:W1:Y:S03]  /*c9f0*/  LDSM.16.MT88.4 R136, [R220+0x900] ;  /* 0x00090000dc88783b */ /* 0x000e660000004200 */
[----:B------:R-:W-:Y:S01]  /*ca00*/  FFMA.FTZ R153, R151, c[0x0][0x2d0], -R188 ;  /* 0x0000b40097997a23 */ /* 0x000fe200000108bc */
[----:B------:R-:W-:Y:S01]  /*ca10*/  MOV R151, R150 ;  /* 0x0000009600977202 */ /* 0x000fe20000000f00 */
[----:B------:R-:W-:Y:S01]  /*ca20*/  FADD.FTZ R150, R202, R0 ;  /* 0x00000000ca967221 */ /* 0x000fe20000010000 */
[----:B------:R-:W-:Y:S01]  /*ca30*/  MUFU.EX2 R201, R201 ;  /* 0x000000c900c97308 */ /* 0x000fe20000000800 */
[C---:B------:R-:W-:Y:S04]  /*ca40*/  HMMA.16816.F32 R12, R132.reuse, R140, R12 ;  /* 0x0000008c840c723c */ /* 0x040fe8000000180c */
[--C-:B------:R-:W-:Y:S02]  /*ca50*/  FFMA.FTZ R0, R168, c[0x0][0x2d0], -R189.reuse ;  /* 0x0000b400a8007a23 */ /* 0x100fe400000108bd */
[----:B------:R-:W-:Y:S01]  /*ca60*/  LDSM.16.MT88.4 R168, [R218+0x5900] ;  /* 0x00590000daa8783b */ /* 0x000fe20000004200 */
[----:B------:R-:W-:Y:S01]  /*ca70*/  FADD.FTZ R2, R164, R150 ;  /* 0x00000096a4027221 */ /* 0x000fe20000010000 */
[C---:B------:R-:W-:Y:S01]  /*ca80*/  HMMA.16816.F32 R16, R132.reuse, R142, R16 ;  /* 0x0000008e8410723c */ /* 0x040fe20000001810 */
[----:B------:R-:W-:Y:S03]  /*ca90*/  MUFU.EX2 R200, R153 ;  /* 0x0000009900c87308 */ /* 0x000fe60000000800 */
[----:B------:R-:W-:Y:S02]  /*caa0*/  FADD.FTZ R152, R152, R2 ;  /* 0x0000000298987221 */ /* 0x000fe40000010000 */
[----:B------:R-:W2:Y:S01]  /*cab0*/  LDSM.16.MT88.4 R140, [R219+0x900] ;  /* 0x00090000db8c783b */ /* 0x000ea20000004200 */
[--C-:B------:R-:W-:Y:S02]  /*cac0*/  FFMA.FTZ R191, R178, c[0x0][0x2d0], -R189.reuse ;  /* 0x0000b400b2bf7a23 */ /* 0x100fe400000108bd */
[--C-:B------:R-:W-:Y:S02]  /*cad0*/  FFMA.FTZ R2, R176, c[0x0][0x2d0], -R189.reuse ;  /* 0x0000b400b0027a23 */ /* 0x100fe400000108bd */
[----:B------:R4:W-:Y:S01]  /*cae0*/  MUFU.EX2 R205, R0 ;  /* 0x0000000000cd7308 */ /* 0x0009e20000000800 */
[----:B------:R-:W-:Y:S09]  /*caf0*/  FFMA.FTZ R188, R203, c[0x0][0x2d0], -R188 ;  /* 0x0000b400cbbc7a23 */ /* 0x000ff200000108bc */
[----:B------:R-:W5:Y:S01]  /*cb00*/  MUFU.EX2 R188, R188 ;  /* 0x000000bc00bc7308 */ /* 0x000f620000000800 */
[C---:B-1----:R-:W-:Y:S09]  /*cb10*/  HMMA.16816.F32 R20, R132.reuse, R136, R20 ;  /* 0x000000888414723c */ /* 0x042ff20000001814 */
[----:B------:R-:W1:Y:S01]  /*cb20*/  MUFU.EX2 R191, R191 ;  /* 0x000000bf00bf7308 */ /* 0x000e620000000800 */
[C---:B------:R-:W-:Y:S01]  /*cb30*/  HMMA.16816.F32 R24, R132.reuse, R138, R24 ;  /* 0x0000008a8418723c */ /* 0x040fe20000001818 */
[----:B------:R-:W3:Y:S02]  /*cb40*/  LDSM.16.MT88.4 R136, [R217+0x3900] ;  /* 0x00390000d988783b */ /* 0x000ee40000004200 */
[--C-:B----4-:R-:W-:Y:S06]  /*cb50*/  FFMA.FTZ R0, R167, c[0x0][0x2d0], -R189.reuse ;  /* 0x0000b400a7007a23 */ /* 0x110fec00000108bd */
[----:B------:R4:W-:Y:S03]  /*cb60*/  MUFU.EX2 R207, R0 ;  /* 0x0000000000cf7308 */ /* 0x0009e60000000800 */
[----:B-----5:R-:W-:Y:S01]  /*cb70*/  F2FP.PACK_AB R186, R188, R190 ;  /* 0x000000bebcba723e */ /* 0x020fe200000000ff */
[C---:B--2---:R-:W-:Y:S08]  /*cb80*/  HMMA.16816.F32 R28, R132.reuse, R140, R28 ;  /* 0x0000008c841c723c */ /* 0x044ff0000000181c */
[C---:B------:R-:W-:Y:S01]  /*cb90*/  HMMA.16816.F32 R32, R132.reuse, R142, R32 ;  /* 0x0000008e8420723c */ /* 0x040fe20000001820 */
[----:B------:R-:W2:Y:S03]  /*cba0*/  LDSM.16.MT88.4 R140, [R218+0x3900] ;  /* 0x00390000da8c783b */ /* 0x000ea60000004200 */
[----:B-1----:R-:W-:Y:S01]  /*cbb0*/  F2FP.PACK_AB R185, R193, R191 ;  /* 0x000000bfc1b9723e */ /* 0x002fe200000000ff */
[--C-:B----4-:R-:W-:Y:S04]  /*cbc0*/  FFMA.FTZ R0, R166, c[0x0][0x2d0], -R189.reuse ;  /* 0x0000b400a6007a23 */ /* 0x110fe800000108bd */
[----:B------:R1:W-:Y:S01]  /*cbd0*/  MUFU.EX2 R203, R0 ;  /* 0x0000000000cb7308 */ /* 0x0003e20000000800 */
[C---:B---3--:R-:W-:Y:S08]  /*cbe0*/  HMMA.16816.F32 R36, R132.reuse, R136, R36 ;  /* 0x000000888424723c */ /* 0x048ff00000001824 */
[C---:B------:R-:W-:Y:S01]  /*cbf0*/  HMMA.16816.F32 R40, R132.reuse, R138, R40 ;  /* 0x0000008a8428723c */ /* 0x040fe20000001828 */
[----:B------:R-:W3:Y:S03]  /*cc00*/  LDSM.16.MT88.4 R136, [R220+0x3900] ;  /* 0x00390000dc88783b */ /* 0x000ee60000004200 */
[--C-:B-1----:R-:W-:Y:S04]  /*cc10*/  FFMA.FTZ R0, R151, c[0x0][0x2d0], -R189.reuse ;  /* 0x0000b40097007a23 */ /* 0x102fe800000108bd */
[C---:B--2---:R-:W-:Y:S01]  /*cc20*/  HMMA.16816.F32 R44, R132.reuse, R140, R44 ;  /* 0x0000008c842c723c */ /* 0x044fe2000000182c */
[----:B------:R-:W-:Y:S01]  /*cc30*/  LDSM.16.MT88.4 R148, [R220+0x1900] ;  /* 0x00190000dc94783b */ /* 0x000fe20000004200 */
[----:B------:R1:W-:Y:S06]  /*cc40*/  MUFU.EX2 R202, R0 ;  /* 0x0000000000ca7308 */ /* 0x0003ec0000000800 */
[C---:B------:R-:W-:Y:S01]  /*cc50*/  HMMA.16816.F32 R48, R132.reuse, R142, R48 ;  /* 0x0000008e8430723c */ /* 0x040fe20000001830 */
[----:B------:R-:W2:Y:S03]  /*cc60*/  LDSM.16.MT88.4 R140, [R219+0x3900] ;  /* 0x00390000db8c783b */ /* 0x000ea60000004200 */
[--C-:B-1----:R-:W-:Y:S04]  /*cc70*/  FFMA.FTZ R0, R182, c[0x0][0x2d0], -R189.reuse ;  /* 0x0000b400b6007a23 */ /* 0x102fe800000108bd */
[C---:B---3--:R-:W-:Y:S01]  /*cc80*/  HMMA.16816.F32 R52, R132.reuse, R136, R52 ;  /* 0x000000888434723c */ /* 0x048fe20000001834 */
[----:B------:R1:W-:Y:S07]  /*cc90*/  MUFU.EX2 R197, R0 ;  /* 0x0000000000c57308 */ /* 0x0003ee0000000800 */
[C---:B------:R-:W-:Y:S01]  /*cca0*/  HMMA.16816.F32 R56, R132.reuse, R138, R56 ;  /* 0x0000008a8438723c */ /* 0x040fe20000001838 */
[----:B------:R-:W3:Y:S07]  /*ccb0*/  LDSM.16.MT88.4 R136, [R217+0x6900] ;  /* 0x00690000d988783b */ /* 0x000eee0000004200 */
[C---:B--2---:R-:W-:Y:S04]  /*ccc0*/  HMMA.16816.F32 R60, R132.reuse, R140, R60 ;  /* 0x0000008c843c723c */ /* 0x044fe8000000183c */
[--C-:B-1----:R-:W-:Y:S04]  /*ccd0*/  FFMA.FTZ R0, R181, c[0x0][0x2d0], -R189.reuse ;  /* 0x0000b400b5007a23 */ /* 0x102fe800000108bd */
[C---:B------:R-:W-:Y:S01]  /*cce0*/  HMMA.16816.F32 R64, R132.reuse, R142, R64 ;  /* 0x0000008e8440723c */ /* 0x040fe20000001840 */
[----:B------:R-:W1:Y:S01]  /*ccf0*/  LDSM.16.MT88.4 R140, [R218+0x6900] ;  /* 0x00690000da8c783b */ /* 0x000e620000004200 */
[----:B------:R2:W-:Y:S06]  /*cd00*/  MUFU.EX2 R198, R0 ;  /* 0x0000000000c67308 */ /* 0x0005ec0000000800 */
[C---:B---3--:R-:W-:Y:S04]  /*cd10*/  HMMA.16816.F32 R68, R132.reuse, R136, R68 ;  /* 0x000000888444723c */ /* 0x048fe80000001844 */
[--C-:B--2---:R-:W-:Y:S04]  /*cd20*/  FFMA.FTZ R0, R180, c[0x0][0x2d0], -R189.reuse ;  /* 0x0000b400b4007a23 */ /* 0x104fe800000108bd */
[C---:B------:R-:W-:Y:S01]  /*cd30*/  HMMA.16816.F32 R72, R132.reuse, R138, R72 ;  /* 0x0000008a8448723c */ /* 0x040fe20000001848 */
[----:B------:R-:W2:Y:S01]  /*cd40*/  LDSM.16.MT88.4 R136, [R220+0x6900] ;  /* 0x00690000dc88783b */ /* 0x000ea20000004200 */
[----:B------:R3:W-:Y:S07]  /*cd50*/  MUFU.EX2 R195, R0 ;  /* 0x0000000000c37308 */ /* 0x0007ee0000000800 */
[----:B------:R-:W-:Y:S01]  /*cd60*/  LDSM.16.MT88.4 R180, [R217+0x2900] ;  /* 0x00290000d9b4783b */ /* 0x000fe20000004200 */
[C---:B-1----:R-:W-:Y:S08]  /*cd70*/  HMMA.16816.F32 R76, R132.reuse, R140, R76 ;  /* 0x0000008c844c723c */ /* 0x042ff0000000184c */
[C---:B------:R-:W-:Y:S01]  /*cd80*/  HMMA.16816.F32 R80, R132.reuse, R142, R80 ;  /* 0x0000008e8450723c */ /* 0x040fe20000001850 */
[----:B------:R-:W1:Y:S03]  /*cd90*/  LDSM.16.MT88.4 R140, [R219+0x6900] ;  /* 0x00690000db8c783b */ /* 0x000e660000004200 */
[--C-:B---3--:R-:W-:Y:S02]  /*cda0*/  FFMA.FTZ R0, R179, c[0x0][0x2d0], -R189.reuse ;  /* 0x0000b400b3007a23 */ /* 0x108fe400000108bd */
[----:B------:R-:W-:Y:S02]  /*cdb0*/  FFMA.FTZ R189, R174, c[0x0][0x2d0], -R189 ;  /* 0x0000b400aebd7a23 */ /* 0x000fe400000108bd */
[----:B------:R3:W-:Y:S10]  /*cdc0*/  MUFU.EX2 R194, R0 ;  /* 0x0000000000c27308 */ /* 0x0007f40000000800 */
[----:B------:R4:W-:Y:S01]  /*cdd0*/  MUFU.EX2 R174, R2 ;  /* 0x0000000200ae7308 */ /* 0x0009e20000000800 */
[C---:B--2---:R-:W-:Y:S08]  /*cde0*/  HMMA.16816.F32 R84, R132.reuse, R136, R84 ;  /* 0x000000888454723c */ /* 0x044ff00000001854 */
[C---:B------:R-:W-:Y:S01]  /*cdf0*/  HMMA.16816.F32 R88, R132.reuse, R138, R88 ;  /* 0x0000008a8458723c */ /* 0x040fe20000001858 */
[----:B------:R-:W2:Y:S01]  /*ce00*/  LDSM.16.MT88.4 R136, [R217+0x9900] ;  /* 0x00990000d988783b */ /* 0x000ea20000004200 */
[----:B------:R-:W5:Y:S02]  /*ce10*/  MUFU.EX2 R189, R189 ;  /* 0x000000bd00bd7308 */ /* 0x000f640000000800 */
[----:B---3--:R-:W-:Y:S02]  /*ce20*/  FADD.FTZ R0, R154, R3 ;  /* 0x000000039a007221 */ /* 0x008fe40000010000 */
[----:B------:R-:W-:Y:S02]  /*ce30*/  FADD.FTZ R3, R158, R152 ;  /* 0x000000989e037221 */ /* 0x000fe40000010000 */
[----:B------:R-:W-:Y:S02]  /*ce40*/  FADD.FTZ R0, R155, R0 ;  /* 0x000000009b007221 */ /* 0x000fe40000010000 */
[----:B------:R-:W-:Y:S01]  /*ce50*/  LDSM.16.MT88.4 R152, [R219+0x2100] ;  /* 0x00210000db98783b */ /* 0x000fe20000004200 */
[C---:B-1----:R-:W-:Y:S03]  /*ce60*/  HMMA.16816.F32 R92, R132.reuse, R140, R92 ;  /* 0x0000008c845c723c */ /* 0x042fe6000000185c */
[----:B----4-:R-:W-:Y:S02]  /*ce70*/  FADD.FTZ R2, R162, R3 ;  /* 0x00000003a2027221 */ /* 0x010fe40000010000 */
[----:B------:R-:W-:Y:S02]  /*ce80*/  FADD.FTZ R0, R159, R0 ;  /* 0x000000009f007221 */ /* 0x000fe40000010000 */
[----:B------:R-:W-:Y:S01]  /*ce90*/  FADD.FTZ R2, R161, R2 ;  /* 0x00000002a1027221 */ /* 0x000fe20000010000 */
[C---:B------:R-:W-:Y:S01]  /*cea0*/  HMMA.16816.F32 R96, R132.reuse, R142, R96 ;  /* 0x0000008e8460723c */ /* 0x040fe20000001860 */
[----:B------:R-:W1:Y:S03]  /*ceb0*/  LDSM.16.MT88.4 R140, [R218+0x9900] ;  /* 0x00990000da8c783b */ /* 0x000e660000004200 */
[----:B------:R-:W-:Y:S01]  /*cec0*/  FADD.FTZ R0, R160, R0 ;  /* 0x00000000a0007221 */ /* 0x000fe20000010000 */
[----:B-----5:R-:W-:Y:S01]  /*ced0*/  F2FP.PACK_AB R187, R189, R174 ;  /* 0x000000aebdbb723e */ /* 0x020fe200000000ff */
[----:B------:R-:W-:Y:S02]  /*cee0*/  FADD.FTZ R3, R157, R2 ;  /* 0x000000029d037221 */ /* 0x000fe40000010000 */
[----:B------:R-:W-:Y:S01]  /*cef0*/  FADD.FTZ R2, R156, R0 ;  /* 0x000000009c027221 */ /* 0x000fe20000010000 */
[----:B------:R-:W-:Y:S03]  /*cf00*/  LDSM.16.MT88.4 R160, [R217+0x5900] ;  /* 0x00590000d9a0783b */ /* 0x000fe60000004200 */
[----:B------:R-:W-:Y:S02]  /*cf10*/  FADD.FTZ R0, R215, R3 ;  /* 0x00000003d7007221 */ /* 0x000fe40000010000 */
[----:B------:R-:W-:Y:S02]  /*cf20*/  FADD.FTZ R2, R214, R2 ;  /* 0x00000002d6027221 */ /* 0x000fe40000010000 */
[----:B------:R-:W-:Y:S02]  /*cf30*/  FADD.FTZ R0, R213, R0 ;  /* 0x00000000d5007221 */ /* 0x000fe40000010000 */
        /* <DEDUP_REMOVED lines=10> */
[----:B------:R-:W-:Y:S01]  /*cfe0*/  FADD.FTZ R2, R202, R2 ;  /* 0x00000002ca027221 */ /* 0x000fe20000010000 */
[C---:B-1----:R-:W-:Y:S03]  /*cff0*/  HMMA.16816.F32 R108, R132.reuse, R140, R108 ;  /* 0x0000008c846c723c */ /* 0x042fe6000000186c */
[----:B------:R-:W-:Y:S02]  /*d000*/  FADD.FTZ R2, R197, R2 ;  /* 0x00000002c5027221 */ /* 0x000fe40000010000 */
[----:B------:R-:W-:Y:S02]  /*d010*/  FADD.FTZ R0, R209, R0 ;  /* 0x00000000d1007221 */ /* 0x000fe40000010000 */
[----:B------:R-:W-:Y:S01]  /*d020*/  FADD.FTZ R2, R198, R2 ;  /* 0x00000002c6027221 */ /* 0x000fe20000010000 */
[C---:B------:R-:W-:Y:S01]  /*d030*/  HMMA.16816.F32 R112, R132.reuse, R142, R112 ;  /* 0x0000008e8470723c */ /* 0x040fe20000001870 */
[----:B------:R-:W1:Y:S03]  /*d040*/  LDSM.16.MT88.4 R140, [R219+0x9900] ;  /* 0x00990000db8c783b */ /* 0x000e660000004200 */
[----:B------:R-:W-:Y:S02]  /*d050*/  FADD.FTZ R2, R195, R2 ;  /* 0x00000002c3027221 */ /* 0x000fe40000010000 */
[----:B------:R-:W-:Y:S02]  /*d060*/  FADD.FTZ R0, R208, R0 ;  /* 0x00000000d0007221 */ /* 0x000fe40000010000 */
[----:B------:R-:W-:Y:S04]  /*d070*/  FADD.FTZ R3, R194, R2 ;  /* 0x00000002c2037221 */ /* 0x000fe80000010000 */
        /* <DEDUP_REMOVED lines=8> */
[----:B------:R-:W-:Y:S01]  /*d100*/  FADD.FTZ R2, R175, R0 ;  /* 0x00000000af027221 */ /* 0x000fe20000010000 */
[----:B------:R-:W-:Y:S03]  /*d110*/  MOV R175, R172 ;  /* 0x000000ac00af7202 */ /* 0x000fe60000000f00 */
[----:B------:R-:W-:Y:S01]  /*d120*/  FADD.FTZ R2, R192, R2 ;  /* 0x00000002c0027221 */ /* 0x000fe20000010000 */
[C---:B-1----:R-:W-:Y:S03]  /*d130*/  HMMA.16816.F32 R124, R132.reuse, R140, R124 ;  /* 0x0000008c847c723c */ /* 0x042fe6000000187c */
[----:B------:R-:W-:Y:S02]  /*d140*/  FADD.FTZ R2, R190, R2 ;  /* 0x00000002be027221 */ /* 0x000fe40000010000 */
[----:B------:R-:W-:Y:S01]  /*d150*/  FADD.FTZ R0, R191, R3 ;  /* 0x00000003bf007221 */ /* 0x000fe20000010000 */
[----:B------:R-:W-:Y:S01]  /*d160*/  MOV R3, R173 ;  /* 0x000000ad00037202 */ /* 0x000fe20000000f00 */
[----:B------:R-:W-:Y:S01]  /*d170*/  FADD.FTZ R2, R188, R2 ;  /* 0x00000002bc027221 */ /* 0x000fe20000010000 */
[----:B------:R-:W-:Y:S01]  /*d180*/  HMMA.16816.F32 R128, R132, R142, R128 ;  /* 0x0000008e8480723c */ /* 0x000fe20000001880 */
[----:B------:R-:W1:Y:S03]  /*d190*/  LDSM.16.MT88.4 R140, [R218+0x1100] ;  /* 0x00110000da8c783b */ /* 0x000e660000004200 */
[----:B------:R-:W-:Y:S03]  /*d1a0*/  FADD.FTZ R0, R193, R0 ;  /* 0x00000000c1007221 */ /* 0x000fe60000010000 */
[----:B------:R-:W-:Y:S01]  /*d1b0*/  F2FP.PACK_AB R132, R215, R157 ;  /* 0x0000009dd784723e */ /* 0x000fe200000000ff */
[----:B------:R-:W-:Y:S01]  /*d1c0*/  FADD.FTZ R0, R174, R0 ;  /* 0x00000000ae007221 */ /* 0x000fe20000010000 */
[----:B------:R-:W-:Y:S01]  /*d1d0*/  F2FP.PACK_AB R133, R214, R156 ;  /* 0x0000009cd685723e */ /* 0x000fe200000000ff */
[----:B------:R-:W-:Y:S02]  /*d1e0*/  STL [R1+0x20], R2 ;  /* 0x0000200201007387 */ /* 0x000fe40000100800 */
[----:B------:R-:W-:Y:S01]  /*d1f0*/  F2FP.PACK_AB R134, R212, R213 ;  /* 0x000000d5d486723e */ /* 0x000fe200000000ff */
[----:B------:R-:W-:Y:S01]  /*d200*/  FADD.FTZ R0, R189, R0 ;  /* 0x00000000bd007221 */ /* 0x000fe20000010000 */
[----:B------:R-:W-:Y:S04]  /*d210*/  F2FP.PACK_AB R135, R210, R211 ;  /* 0x000000d3d287723e */ /* 0x000fe800000000ff */
[----:B------:R-:W-:Y:S03]  /*d220*/  STL [R1+0x24], R0 ;  /* 0x0000240001007387 */ /* 0x000fe60000100800 */
        /* <DEDUP_REMOVED lines=46> */
[----:B------:R-:W-:Y:S01]  /*d510*/  HMMA.16816.F32 R128, R132, R138, R128 ;  /* 0x0000008a8480723c */ /* 0x000fe20000001880 */
[----:B------:R-:W2:Y:S06]  /*d520*/  LDSM.16.MT88.4 R136, [R219+0x1900] ;  /* 0x00190000db88783b */ /* 0x000eac0000004200 */
[----:B------:R-:W-:Y:S02]  /*d530*/  F2FP.PACK_AB R132, R209, R204 ;  /* 0x000000ccd184723e */ /* 0x000fe400000000ff */
[----:B------:R-:W-:Y:S03]  /*d540*/  F2FP.PACK_AB R133, R207, R205 ;  /* 0x000000cdcf85723e */ /* 0x000fe600000000ff */
[----:B------:R-:W-:Y:S02]  /*d550*/  F2FP.PACK_AB R134, R206, R208 ;  /* 0x000000d0ce86723e */ /* 0x000fe400000000ff */
[----:B------:R-:W-:Y:S07]  /*d560*/  F2FP.PACK_AB R135, R202, R203 ;  /* 0x000000cbca87723e */ /* 0x000fee00000000ff */
        /* <DEDUP_REMOVED lines=46> */
[----:B------:R-:W-:Y:S01]  /*d850*/  HMMA.16816.F32 R128, R132, R150, R128 ;  /* 0x000000968480723c */ /* 0x000fe20000001880 */
[----:B------:R-:W-:Y:S06]  /*d860*/  LDSM.16.MT88.4 R148, [R218+0x5100] ;  /* 0x00510000da94783b */ /* 0x000fec0000004200 */
[----:B------:R-:W-:Y:S02]  /*d870*/  F2FP.PACK_AB R132, R200, R201 ;  /* 0x000000c9c884723e */ /* 0x000fe400000000ff */
[----:B------:R-:W-:Y:S03]  /*d880*/  F2FP.PACK_AB R133, R198, R197 ;  /* 0x000000c5c685723e */ /* 0x000fe600000000ff */
[----:B------:R-:W-:Y:S02]  /*d890*/  F2FP.PACK_AB R134, R196, R199 ;  /* 0x000000c7c486723e */ /* 0x000fe400000000ff */
[----:B------:R-:W-:Y:S07]  /*d8a0*/  F2FP.PACK_AB R135, R194, R195 ;  /* 0x000000c3c287723e */ /* 0x000fee00000000ff */
        /* <DEDUP_REMOVED lines=34> */
[C---:B------:R-:W-:Y:S08]  /*dad0*/  HMMA.16816.F32 R96, R132.reuse, R142, R96 ;  /* 0x0000008e8460723c */ /* 0x040ff00000001860 */
        /* <DEDUP_REMOVED lines=10> */
[----:B------:R-:W-:Y:S08]  /*db80*/  HMMA.16816.F32 R128, R132, R150, R128 ;  /* 0x000000968480723c */ /* 0x000ff00000001880 */
[C---:B------:R-:W-:Y:S01]  /*db90*/  HMMA.16816.F32 R176, R184.reuse, R180, R4 ;  /* 0x000000b4b8b0723c */ /* 0x040fe20000001804 */
[----:B------:R-:W4:Y:S07]  /*dba0*/  LDSM.16.MT88.4 R4, [R220+0x5900] ;  /* 0x00590000dc04783b */ /* 0x000f2e0000004200 */
[C---:B------:R-:W-:Y:S01]  /*dbb0*/  HMMA.16816.F32 R180, R184.reuse, R182, R8 ;  /* 0x000000b6b8b4723c */ /* 0x040fe20000001808 */
[----:B------:R-:W5:Y:S07]  /*dbc0*/  LDSM.16.MT88.4 R8, [R219+0x5900] ;  /* 0x00590000db08783b */ /* 0x000f6e0000004200 */
[C---:B-1----:R-:W-:Y:S01]  /*dbd0*/  HMMA.16816.F32 R132, R184.reuse, R136, R12 ;  /* 0x00000088b884723c */ /* 0x042fe2000000180c */
[----:B------:R-:W1:Y:S07]  /*dbe0*/  LDSM.16.MT88.4 R12, [R217+0x8900] ;  /* 0x00890000d90c783b */ /* 0x000e6e0000004200 */
[C---:B------:R-:W-:Y:S01]  /*dbf0*/  HMMA.16816.F32 R136, R184.reuse, R138, R16 ;  /* 0x0000008ab888723c */ /* 0x040fe20000001810 */
[----:B------:R-:W1:Y:S07]  /*dc00*/  LDSM.16.MT88.4 R16, [R218+0x8900] ;  /* 0x00890000da10783b */ /* 0x000e6e0000004200 */
[C---:B---3--:R-:W-:Y:S01]  /*dc10*/  HMMA.16816.F32 R140, R184.reuse, R144, R20 ;  /* 0x00000090b88c723c */ /* 0x048fe20000001814 */
[----:B------:R-:W3:Y:S07]  /*dc20*/  LDSM.16.MT88.4 R20, [R220+0x8900] ;  /* 0x00890000dc14783b */ /* 0x000eee0000004200 */
[C---:B------:R-:W-:Y:S01]  /*dc30*/  HMMA.16816.F32 R144, R184.reuse, R146, R24 ;  /* 0x00000092b890723c */ /* 0x040fe20000001818 */
[----:B------:R-:W1:Y:S07]  /*dc40*/  LDSM.16.MT88.4 R24, [R219+0x8900] ;  /* 0x00890000db18783b */ /* 0x000e6e0000004200 */
[C---:B--2---:R-:W-:Y:S08]  /*dc50*/  HMMA.16816.F32 R148, R184.reuse, R152, R28 ;  /* 0x00000098b894723c */ /* 0x044ff0000000181c */
[C---:B------:R-:W-:Y:S08]  /*dc60*/  HMMA.16816.F32 R152, R184.reuse, R154, R32 ;  /* 0x0000009ab898723c */ /* 0x040ff00000001820 */
[C---:B------:R-:W-:Y:S08]  /*dc70*/  HMMA.16816.F32 R156, R184.reuse, R160, R36 ;  /* 0x000000a0b89c723c */ /* 0x040ff00000001824 */
[C---:B------:R-:W-:Y:S08]  /*dc80*/  HMMA.16816.F32 R160, R184.reuse, R162, R40 ;  /* 0x000000a2b8a0723c */ /* 0x040ff00000001828 */
[C---:B------:R-:W-:Y:S08]  /*dc90*/  HMMA.16816.F32 R164, R184.reuse, R168, R44 ;  /* 0x000000a8b8a4723c */ /* 0x040ff0000000182c */
[C---:B------:R-:W-:Y:S08]  /*dca0*/  HMMA.16816.F32 R168, R184.reuse, R170, R48 ;  /* 0x000000aab8a8723c */ /* 0x040ff00000001830 */
[C---:B----4-:R-:W-:Y:S08]  /*dcb0*/  HMMA.16816.F32 R52, R184.reuse, R4, R52 ;  /* 0x00000004b834723c */ /* 0x050ff00000001834 */
[C---:B------:R-:W-:Y:S01]  /*dcc0*/  HMMA.16816.F32 R56, R184.reuse, R6, R56 ;  /* 0x00000006b838723c */ /* 0x040fe20000001838 */
[----:B------:R-:W2:Y:S07]  /*dcd0*/  LDSM.16.MT88.4 R4, [R217+0xb900] ;  /* 0x00b90000d904783b */ /* 0x000eae0000004200 */
[C---:B-----5:R-:W-:Y:S08]  /*dce0*/  HMMA.16816.F32 R60, R184.reuse, R8, R60 ;  /* 0x00000008b83c723c */ /* 0x060ff0000000183c */
[C---:B------:R-:W-:Y:S01]  /*dcf0*/  HMMA.16816.F32 R64, R184.reuse, R10, R64 ;  /* 0x0000000ab840723c */ /* 0x040fe20000001840 */
[----:B------:R-:W4:Y:S07]  /*dd00*/  LDSM.16.MT88.4 R8, [R218+0xb900] ;  /* 0x00b90000da08783b */ /* 0x000f2e0000004200 */
[C---:B-1----:R-:W-:Y:S08]  /*dd10*/  HMMA.16816.F32 R68, R184.reuse, R12, R68 ;  /* 0x0000000cb844723c */ /* 0x042ff00000001844 */
[C---:B------:R-:W-:Y:S01]  /*dd20*/  HMMA.16816.F32 R72, R184.reuse, R14, R72 ;  /* 0x0000000eb848723c */ /* 0x040fe20000001848 */
[----:B------:R-:W1:Y:S07]  /*dd30*/  LDSM.16.MT88.4 R12, [R220+0xb900] ;  /* 0x00b90000dc0c783b */ /* 0x000e6e0000004200 */
[C---:B------:R-:W-:Y:S08]  /*dd40*/  HMMA.16816.F32 R76, R184.reuse, R16, R76 ;  /* 0x00000010b84c723c */ /* 0x040ff0000000184c */
[C---:B------:R-:W-:Y:S08]  /*dd50*/  HMMA.16816.F32 R80, R184.reuse, R18, R80 ;  /* 0x00000012b850723c */ /* 0x040ff00000001850 */
[C---:B---3--:R-:W-:Y:S08]  /*dd60*/  HMMA.16816.F32 R84, R184.reuse, R20, R84 ;  /* 0x00000014b854723c */ /* 0x048ff00000001854 */
[C---:B------:R-:W-:Y:S08]  /*dd70*/  HMMA.16816.F32 R88, R184.reuse, R22, R88 ;  /* 0x00000016b858723c */ /* 0x040ff00000001858 */
[C---:B------:R-:W-:Y:S08]  /*dd80*/  HMMA.16816.F32 R92, R184.reuse, R24, R92 ;  /* 0x00000018b85c723c */ /* 0x040ff0000000185c */
[C---:B------:R-:W-:Y:S08]  /*dd90*/  HMMA.16816.F32 R96, R184.reuse, R26, R96 ;  /* 0x0000001ab860723c */ /* 0x040ff00000001860 */
[C---:B--2---:R-:W-:Y:S08]  /*dda0*/  HMMA.16816.F32 R100, R184.reuse, R4, R100 ;  /* 0x00000004b864723c */ /* 0x044ff00000001864 */
[C---:B------:R-:W-:Y:S01]  /*ddb0*/  HMMA.16816.F32 R104, R184.reuse, R6, R104 ;  /* 0x00000006b868723c */ /* 0x040fe20000001868 */
[----:B------:R-:W2:Y:S07]  /*ddc0*/  LDSM.16.MT88.4 R4, [R219+0xb900] ;  /* 0x00b90000db04783b */ /* 0x000eae0000004200 */
[C---:B----4-:R-:W-:Y:S08]  /*ddd0*/  HMMA.16816.F32 R108, R184.reuse, R8, R108 ;  /* 0x00000008b86c723c */ /* 0x050ff0000000186c */
[C---:B------:R-:W-:Y:S08]  /*dde0*/  HMMA.16816.F32 R112, R184.reuse, R10, R112 ;  /* 0x0000000ab870723c */ /* 0x040ff00000001870 */
[C---:B-1----:R-:W-:Y:S08]  /*ddf0*/  HMMA.16816.F32 R116, R184.reuse, R12, R116 ;  /* 0x0000000cb874723c */ /* 0x042ff00000001874 */
[C---:B------:R-:W-:Y:S08]  /*de00*/  HMMA.16816.F32 R120, R184.reuse, R14, R120 ;  /* 0x0000000eb878723c */ /* 0x040ff00000001878 */
[C---:B--2---:R-:W-:Y:S08]  /*de10*/  HMMA.16816.F32 R124, R184.reuse, R4, R124 ;  /* 0x00000004b87c723c */ /* 0x044ff0000000187c */
[----:B------:R-:W-:Y:S01]  /*de20*/  HMMA.16816.F32 R128, R184, R6, R128 ;  /* 0x00000006b880723c */ /* 0x000fe20000001880 */
[----:B------:R-:W-:-:S07]  /*de30*/  @P0 BRA `(.L_x_1580) ;  /* 0xffffad9000000947 */ /* 0x000fce000383ffff */
.L_x_1577:
[----:B----4-:R-:W-:-:S13]  /*de40*/  ISETP.LE.AND P0, PT, RZ, UR6, PT ;  /* 0x00000006ff007c0c */ /* 0x010fda000bf03270 */
[----:B------:R-:W-:Y:S05]  /*de50*/  @!P0 BRA `(.L_x_1581) ;  /* 0x0000481000008947 */ /* 0x000fea0003800000 */
[----:B------:R-:W2:Y:S01]  /*de60*/  LDL.LU R2, [R1+0x44] ;  /* 0x0000440001027983 */ /* 0x000ea20000300800 */
[----:B------:R-:W-:Y:S02]  /*de70*/  IMAD.MOV.U32 R175, RZ, RZ, R172 ;  /* 0x000000ffffaf7224 */ /* 0x000fe400078e00ac */
[----:B------:R-:W-:Y:S01]  /*de80*/  IMAD.MOV.U32 R174, RZ, RZ, R173 ;  /* 0x000000ffffae7224 */ /* 0x000fe200078e00ad */
[----:B--2---:R-:W-:-:S04]  /*de90*/  SHF.R.S32.HI R0, RZ, 0x1f, R2 ;  /* 0x0000001fff007819 */ /* 0x004fc80000011402 */
[C---:B------:R-:W-:Y:S01]  /*dea0*/  SHF.L.U64.HI R3, R2.reuse, 0x1, R0 ;  /* 0x0000000102037819 */ /* 0x040fe20000010200 */
[----:B------:R-:W-:-:S05]  /*deb0*/  IMAD.SHL.U32 R0, R2, 0x2, RZ ;  /* 0x0000000202007824 */ /* 0x000fca00078e00ff */
[----:B------:R-:W-:Y:S04]  /*dec0*/  STL [R1+0x18], R0 ;  /* 0x0000180001007387 */ /* 0x000fe80000100800 */
[----:B------:R1:W-:Y:S04]  /*ded0*/  STL [R1+0x1c], R3 ;  /* 0x00001c0301007387 */ /* 0x0003e80000100800 */
[----:B------:R-:W2:Y:S04]  /*dee0*/  LDL.LU R8, [R1+0x6c] ;  /* 0x00006c0001087983 */ /* 0x000ea80000300800 */
[----:B------:R-:W2:Y:S04]  /*def0*/  LDL.LU R7, [R1+0x64] ;  /* 0x0000640001077983 */ /* 0x000ea80000300800 */
[----:B------:R-:W3:Y:S04]  /*df00*/  LDL.LU R6, [R1+0x70] ;  /* 0x0000700001067983 */ /* 0x000ee80000300800 */
[----:B------:R-:W3:Y:S04]  /*df10*/  LDL.LU R5, [R1+0x60] ;  /* 0x0000600001057983 */ /* 0x000ee80000300800 */
[----:B------:R-:W4:Y:S04]  /*df20*/  LDL.LU R4, [R1+0x50] ;  /* 0x0000500001047983 */ /* 0x000f280000300800 */
[----:B------:R-:W4:Y:S01]  /*df30*/  LDL.LU R2, [R1+0x48] ;  /* 0x0000480001027983 */ /* 0x000f220000300800 */
[----:B--2---:R-:W-:-:S02]  /*df40*/  SHF.L.U64.HI R8, R7, 0x1, R8 ;  /* 0x0000000107087819 */ /* 0x004fc40000010208 */
[----:B-1----:R-:W-:-:S03]  /*df50*/  SHF.L.U32 R3, R7, 0x1, RZ ;  /* 0x0000000107037819 */ /* 0x002fc600000006ff */
[----:B------:R-:W-:Y:S01]  /*df60*/  STL [R1+0x14], R8 ;  /* 0x0000140801007387 */ /* 0x000fe20000100800 */
[----:B---3--:R-:W-:-:S03]  /*df70*/  SHF.L.U64.HI R0, R5, 0x1, R6 ;  /* 0x0000000105007819 */ /* 0x008fc60000010206 */
[----:B------:R4:W-:Y:S01]  /*df80*/  STL [R1+0x10], R3 ;  /* 0x0000100301007387 */ /* 0x0009e20000100800 */
[----:B------:R-:W-:-:S03]  /*df90*/  IMAD.SHL.U32 R5, R5, 0x2, RZ ;  /* 0x0000000205057824 */ /* 0x000fc600078e00ff */
[----:B------:R1:W-:Y:S04]  /*dfa0*/  STL [R1+0xc], R0 ;  /* 0x00000c0001007387 */ /* 0x0003e80000100800 */
[----:B------:R2:W-:Y:S01]  /*dfb0*/  STL [R1+0x8], R5 ;  /* 0x0000080501007387 */ /* 0x0005e20000100800 */
[C---:B----4-:R-:W-:Y:S02]  /*dfc0*/  SHF.L.U64.HI R3, R2.reuse, 0x1, R4 ;  /* 0x0000000102037819 */ /* 0x050fe40000010204 */
[----:B-1----:R-:W-:-:S05]  /*dfd0*/  SHF.L.U32 R0, R2, 0x1, RZ ;  /* 0x0000000102007819 */ /* 0x002fca00000006ff */
[----:B------:R2:W-:Y:S04]  /*dfe0*/  STL [R1], R0 ;  /* 0x0000000001007387 */ /* 0x0005e80000100800 */
[----:B------:R2:W-:Y:S01]  /*dff0*/  STL [R1+0x4], R3 ;  /* 0x0000040301007387 */ /* 0x0005e20000100800 */
[----:B------:R-:W-:Y:S05]  /*e000*/  BRA `(.L_x_1582) ;  /* 0x0000053000007947 */ /* 0x000fea0003800000 */
.L_x_1584:
        /* <DEDUP_REMOVED lines=12> */
[----:B------:R-:W3:Y:S04]  /*e0d0*/  LDL R212, [R1] ;  /* 0x0000000001d47983 */ /* 0x000ee80000100800 */
        /* <DEDUP_REMOVED lines=11> */
[C---:B------:R-:W-:Y:S01]  /*e190*/  IMAD.WIDE.U32 R2, R185.reuse, c[0x0][0x1e0], RZ ;  /* 0x00007800b9027a25 */ /* 0x040fe200078e00ff */
[----:B------:R-:W-:Y:S01]  /*e1a0*/  STL [R1+0x2c], R185 ;  /* 0x00002cb901007387 */ /* 0x000fe20000100800 */
[----:B------:R-:W-:Y:S03]  /*e1b0*/  SHF.R.S32.HI R0, RZ, 0x1f, R185 ;  /* 0x0000001fff007819 */ /* 0x000fe600000114b9 */
[----:B------:R-:W2:Y:S02]  /*e1c0*/  @!P3 LDG.E R184, [R172.64] ;  /* 0x00000010acb8b981 */ /* 0x000ea4000c1e1900 */
[----:B------:R-:W-:Y:S04]  /*e1d0*/  IMAD R0, R0, c[0x0][0x1e0], RZ ;  /* 0x0000780000007a24 */ /* 0x000fe800078e02ff */
[----:B------:R-:W-:Y:S04]  /*e1e0*/  IMAD R0, R185, c[0x0][0x1e4], R0 ;  /* 0x00007900b9007a24 */ /* 0x000fe800078e0200 */
[----:B------:R-:W-:Y:S01]  /*e1f0*/  IMAD.IADD R3, R3, 0x1, R0 ;  /* 0x0000000103037824 */ /* 0x000fe200078e0200 */
[----:B--2---:R1:W-:Y:S01]  /*e200*/  STL [R1+0x28], R184 ;  /* 0x000028b801007387 */ /* 0x0043e20000100800 */
[----:B------:R-:W-:Y:S02]  /*e210*/  SHF.R.S32.HI R0, RZ, 0x1f, R184 ;  /* 0x0000001fff007819 */ /* 0x000fe400000114b8 */
[----:B------:R-:W-:Y:S04]  /*e220*/  IMAD.WIDE.U32 R2, R184, c[0x0][0x1f0], R2 ;  /* 0x00007c00b8027a25 */ /* 0x000fe800078e0002 */
[----:B------:R-:W-:Y:S04]  /*e230*/  IMAD R0, R0, c[0x0][0x1f0], RZ ;  /* 0x00007c0000007a24 */ /* 0x000fe800078e02ff */
[----:B------:R-:W-:Y:S01]  /*e240*/  IMAD R0, R184, c[0x0][0x1f4], R0 ;  /* 0x00007d00b8007a24 */ /* 0x000fe200078e0200 */
[----:B-1----:R-:W-:Y:S04]  /*e250*/  IADD3 R184, P0, R2, UR22, RZ ;  /* 0x0000001602b87c10 */ /* 0x002fe8000ff1e0ff */
[----:B------:R-:W-:Y:S02]  /*e260*/  IADD3.X R2, R3, UR19, R0, P0, !PT ;  /* 0x0000001303027c10 */ /* 0x000fe400087fe400 */
[C---:B------:R-:W-:Y:S04]  /*e270*/  LEA R173, P0, R184.reuse, c[0x0][0x1c8], 0x1 ;  /* 0x00007200b8ad7a11 */ /* 0x040fe800078008ff */
[----:B------:R-:W-:Y:S01]  /*e280*/  LEA.HI.X R184, R184, c[0x0][0x1cc], R2, 0x1, P0 ;  /* 0x00007300b8b87a11 */ /* 0x000fe200000f0c02 */
[----:B------:R-:W3:Y:S04]  /*e290*/  SHFL.IDX PT, R0, R173, RZ, 0x181f ;  /* 0x00181fffad007589 */ /* 0x000ee800000e0000 */
[----:B------:R-:W4:Y:S04]  /*e2a0*/  SHFL.IDX PT, R2, R184, RZ, 0x181f ;  /* 0x00181fffb8027589 */ /* 0x000f2800000e0000 */
[----:B------:R-:W1:Y:S04]  /*e2b0*/  SHFL.IDX PT, R3, R173, 0x1, 0x181f ;  /* 0x00381f00ad037f89 */ /* 0x000e6800000e0000 */
[----:B------:R-:W2:Y:S01]  /*e2c0*/  SHFL.IDX PT, R172, R184, 0x1, 0x181f ;  /* 0x00381f00b8ac7f89 */ /* 0x000ea200000e0000 */
[----:B---3--:R-:W-:Y:S05]  /*e2d0*/  IADD3 R200, P0, R0, R206, RZ ;  /* 0x000000ce00c87210 */ /* 0x008fea0007f1e0ff */
[----:B----4-:R-:W-:Y:S01]  /*e2e0*/  IMAD.X R201, R2, 0x1, R207, P0 ;  /* 0x0000000102c97824 */ /* 0x010fe200000e06cf */
[----:B-----5:R-:W-:Y:S04]  /*e2f0*/  IADD3 R186, P0, R0, R204, RZ ;  /* 0x000000cc00ba7210 */ /* 0x020fe80007f1e0ff */
[----:B------:R3:W-:Y:S01]  /*e300*/  LDGSTS.E.BYPASS.LTC128B.128 [R251+0xc100], [R200.64], !P2 ;  /* 0x0c100000c8fb7fae */ /* 0x0007e2000d101d50 */
[----:B------:R-:W-:Y:S01]  /*e310*/  IMAD.X R187, R2, 0x1, R205, P0 ;  /* 0x0000000102bb7824 */ /* 0x000fe200000e06cd */
[----:B------:R-:W-:Y:S04]  /*e320*/  IADD3 R202, P0, R0, R214, RZ ;  /* 0x000000d600ca7210 */ /* 0x000fe80007f1e0ff */
[----:B------:R4:W-:Y:S01]  /*e330*/  LDGSTS.E.BYPASS.LTC128B.128 [R251+0xf100], [R186.64], !P5 ;  /* 0x0f100000bafb7fae */ /* 0x0009e2000e901d50 */
[----:B------:R-:W-:Y:S01]  /*e340*/  IMAD.X R203, R2, 0x1, R215, P0 ;  /* 0x0000000102cb7824 */ /* 0x000fe200000e06d7 */
[----:B------:R-:W-:Y:S02]  /*e350*/  IADD3 R198, P0, R0, R212, RZ ;  /* 0x000000d400c67210 */ /* 0x000fe40007f1e0ff */
[----:B------:R-:W5:Y:S02]  /*e360*/  SHFL.IDX PT, R0, R173, 0x2, 0x181f ;  /* 0x00581f00ad007f89 */ /* 0x000f6400000e0000 */
[----:B------:R-:W-:Y:S02]  /*e370*/  IADD3.X R199, R2, R213, RZ, P0, !PT ;  /* 0x000000d502c77210 */ /* 0x000fe400007fe4ff */
[----:B------:R-:W3:Y:S01]  /*e380*/  SHFL.IDX PT, R2, R184, 0x2, 0x181f ;  /* 0x00581f00b8027f89 */ /* 0x000ee200000e0000 */
[C---:B-1----:R-:W-:Y:S03]  /*e390*/  IADD3 R196, P0, R3.reuse, R206, RZ ;  /* 0x000000ce03c47210 */ /* 0x042fe60007f1e0ff */
[----:B------:R1:W-:Y:S02]  /*e3a0*/  LDGSTS.E.BYPASS.LTC128B.128 [R251+0x12100], [R202.64], !P4 ;  /* 0x12100000cafb7fae */ /* 0x0003e4000e101d50 */
[C---:B--2---:R-:W-:Y:S01]  /*e3b0*/  IMAD.X R197, R172.reuse, 0x1, R207, P0 ;  /* 0x00000001acc57824 */ /* 0x044fe200000e06cf */
[C---:B------:R-:W-:Y:S01]  /*e3c0*/  IADD3 R192, P0, R3.reuse, R204, RZ ;  /* 0x000000cc03c07210 */ /* 0x040fe20007f1e0ff */
[----:B------:R1:W-:Y:S04]  /*e3d0*/  LDGSTS.E.BYPASS.LTC128B.128 [R251+0x15100], [R198.64], !P6 ;  /* 0x15100000c6fb7fae */ /* 0x0003e8000f101d50 */
        /* <DEDUP_REMOVED lines=8> */
[----:B-----5:R-:W-:Y:S04]  /*e460*/  IADD3 R188, P0, R0, R206, RZ ;  /* 0x000000ce00bc7210 */ /* 0x020fe80007f1e0ff */
[----:B------:R1:W-:Y:S01]  /*e470*/  LDGSTS.E.BYPASS.LTC128B.128 [R251+0x16100], [R190.64], !P6 ;  /* 0x16100000befb7fae */ /* 0x0003e2000f101d50 */
[----:B---3--:R-:W-:Y:S02]  /*e480*/  IADD3.X R189, R2, R207, RZ, P0, !PT ;  /* 0x000000cf02bd7210 */ /* 0x008fe400007fe4ff */
[----:B----4-:R-:W-:Y:S03]  /*e490*/  IADD3 R186, P0, R0, R204, RZ ;  /* 0x000000cc00ba7210 */ /* 0x010fe60007f1e0ff */
[----:B------:R1:W-:Y:S02]  /*e4a0*/  LDGSTS.E.BYPASS.LTC128B.128 [R251+0xe100], [R188.64], !P2 ;  /* 0x0e100000bcfb7fae */ /* 0x0003e4000d101d50 */
        /* <DEDUP_REMOVED lines=8> */
[----:B------:R-:W-:-:S05]  /*e530*/  BRA `(.L_x_1583) ;  /* 0x0000181000007947 */ /* 0x000fca0003800000 */
.L_x_1582:
[----:B--2---:R-:W2:Y:S01]  /*e540*/  LDL R5, [R1+0x2c] ;  /* 0x00002c0001057983 */ /* 0x004ea20000100800 */
[----:B------:R-:W-:Y:S04]  /*e550*/  DEPBAR.LE SB0, 0x0 ;  /* 0x000080000000791a */ /* 0x000fe80000000000 */
[----:B------:R-:W3:Y:S01]  /*e560*/  LDL R4, [R1+0x28] ;  /* 0x0000280001047983 */ /* 0x000ee20000100800 */
[----:B------:R-:W-:Y:S03]  /*e570*/  UISETP.GE.AND UP0, UPT, UR6, 0x1, UPT ;  /* 0x000000010600788c */ /* 0x000fe6000bf06270 */
[----:B------:R1:W-:Y:S04]  /*e580*/  STL [R1+0x84], R55 ;  /* 0x0000843701007387 */ /* 0x0003e80000100800 */
[----:B------:R4:W-:Y:S04]  /*e590*/  STL [R1+0x80], R54 ;  /* 0x0000803601007387 */ /* 0x0009e80000100800 */
[----:B------:R4:W-:Y:S04]  /*e5a0*/  STL [R1+0x7c], R53 ;  /* 0x00007c3501007387 */ /* 0x0009e80000100800 */
[----:B------:R4:W-:Y:S04]  /*e5b0*/  STL [R1+0x78], R52 ;  /* 0x0000783401007387 */ /* 0x0009e80000100800 */
[----:B------:R-:W3:Y:S04]  /*e5c0*/  LDL R29, [R1+0x10] ;  /* 0x00001000011d7983 */ /* 0x000ee80000100800 */
[----:B------:R-:W3:Y:S04]  /*e5d0*/  LDL R173, [R1+0xc] ;  /* 0x00000c0001ad7983 */ /* 0x000ee80000100800 */
[----:B------:R-:W3:Y:S04]  /*e5e0*/  LDL R37, [R1] ;  /* 0x0000000001257983 */ /* 0x000ee80000100800 */
[----:B-1----:R-:W3:Y:S04]  /*e5f0*/  LDL R55, [R1+0x18] ;  /* 0x0000180001377983 */ /* 0x002ee80000100800 */
[----:B----4-:R-:W4:Y:S04]  /*e600*/  LDL R54, [R1+0x1c] ;  /* 0x00001c0001367983 */ /* 0x010f280000100800 */
[----:B------:R-:W4:Y:S04]  /*e610*/  LDL R53, [R1+0x14] ;  /* 0x0000140001357983 */ /* 0x000f280000100800 */
[----:B------:R-:W4:Y:S04]  /*e620*/  LDL R52, [R1+0x8] ;  /* 0x0000080001347983 */ /* 0x000f280000100800 */
[----:B------:R-:W4:Y:S04]  /*e630*/  LDL R172, [R1+0x4] ;  /* 0x0000040001ac7983 */ /* 0x000f280000100800 */
[----:B------:R-:W-:Y:S06]  /*e640*/  BAR.SYNC.DEFER_BLOCKING 0x0 ;  /* 0x0000000000007b1d */ /* 0x000fec0000010000 */
[----:B-----5:R-:W-:Y:S04]  /*e650*/  LDSM.16.M88.4 R48, [R223+0x18100] ;  /* 0x01810000df30783b */ /* 0x020fe80000000200 */
[----:B------:R-:W1:Y:S04]  /*e660*/  LDSM.16.M88.4 R8, [R216+0xc100] ;  /* 0x00c10000d808783b */ /* 0x000e680000000200 */
[----:B------:R-:W1:Y:S04]  /*e670*/  LDSM.16.M88.4 R16, [R216+0xc900] ;  /* 0x00c90000d810783b */ /* 0x000e680000000200 */
[----:B------:R-:W-:Y:S04]  /*e680*/  LDSM.16.M88.4 R24, [R216+0xd100] ;  /* 0x00d10000d818783b */ /* 0x000fe80000000200 */
        /* <DEDUP_REMOVED lines=9> */
[----:B------:R-:W-:Y:S01]  /*e720*/  LDSM.16.M88.4 R212, [R246] ;  /* 0x00000000f6d4783b */ /* 0x000fe20000000200 */
[----:B--2---:R-:W-:Y:S01]  /*e730*/  SHF.R.S32.HI R0, RZ, 0x1f, R5 ;  /* 0x0000001fff007819 */ /* 0x004fe20000011405 */
[C---:B------:R-:W-:Y:S04]  /*e740*/  IMAD.WIDE.U32 R2, R5.reuse, c[0x0][0x208], RZ ;  /* 0x0000820005027a25 */ /* 0x040fe800078e00ff */
[----:B------:R-:W-:Y:S04]  /*e750*/  IMAD R0, R0, c[0x0][0x208], RZ ;  /* 0x0000820000007a24 */ /* 0x000fe800078e02ff */
[----:B------:R-:W-:Y:S04]  /*e760*/  IMAD R0, R5, c[0x0][0x20c], R0 ;  /* 0x0000830005007a24 */ /* 0x000fe800078e0200 */
[----:B------:R-:W-:Y:S01]  /*e770*/  IMAD.IADD R3, R3, 0x1, R0 ;  /* 0x0000000103037824 */ /* 0x000fe200078e0200 */
[----:B---3--:R-:W-:Y:S03]  /*e780*/  SHF.R.S32.HI R0, RZ, 0x1f, R4 ;  /* 0x0000001fff007819 */ /* 0x008fe60000011404 */
[----:B------:R-:W-:Y:S04]  /*e790*/  IMAD.WIDE.U32 R2, R4, c[0x0][0x218], R2 ;  /* 0x0000860004027a25 */ /* 0x000fe800078e0002 */
[----:B------:R-:W-:Y:S04]  /*e7a0*/  IMAD R0, R0, c[0x0][0x218], RZ ;  /* 0x0000860000007a24 */ /* 0x000fe800078e02ff */
[----:B------:R-:W-:Y:S01]  /*e7b0*/  IMAD R20, R4, c[0x0][0x21c], R0 ;  /* 0x0000870004147a24 */ /* 0x000fe200078e0200 */
[----:B------:R-:W-:Y:S01]  /*e7c0*/  IADD3 R0, P0, R2, UR24, RZ ;  /* 0x0000001802007c10 */ /* 0x000fe2000ff1e0ff */
[C---:B-1----:R-:W-:Y:S03]  /*e7d0*/  HMMA.16816.F32 R4, R48.reuse, R8, RZ ;  /* 0x000000083004723c */ /* 0x042fe600000018ff */
[----:B------:R-:W-:Y:S02]  /*e7e0*/  IADD3.X R20, R3, UR8, R20, P0, !PT ;  /* 0x0000000803147c10 */ /* 0x000fe400087fe414 */
[C---:B------:R-:W-:Y:S03]  /*e7f0*/  LEA R36, P0, R0.reuse, c[0x0][0x1f8], 0x1 ;  /* 0x00007e0000247a11 */ /* 0x040fe600078008ff */
[C---:B------:R-:W-:Y:S01]  /*e800*/  HMMA.16816.F32 R8, R48.reuse, R10, RZ ;  /* 0x0000000a3008723c */ /* 0x040fe200000018ff */
[----:B------:R-:W-:Y:S01]  /*e810*/  LEA.HI.X R20, R0, c[0x0][0x1fc], R20, 0x1, P0 ;  /* 0x00007f0000147a11 */ /* 0x000fe200000f0c14 */
[----:B------:R-:W-:Y:S04]  /*e820*/  SHFL.IDX PT, R3, R36, 0x1, 0x181f ;  /* 0x00381f0024037f89 */ /* 0x000fe800000e0000 */
[----:B------:R-:W1:Y:S02]  /*e830*/  SHFL.IDX PT, R0, R36, RZ, 0x181f ;  /* 0x00181fff24007589 */ /* 0x000e6400000e0000 */
[C---:B------:R-:W-:Y:S02]  /*e840*/  HMMA.16816.F32 R12, R48.reuse, R16, RZ ;  /* 0x00000010300c723c */ /* 0x040fe400000018ff */
[----:B------:R-:W4:Y:S04]  /*e850*/  SHFL.IDX PT, R2, R20, RZ, 0x181f ;  /* 0x00181fff14027589 */ /* 0x000f2800000e0000 */
[----:B------:R-:W2:Y:S02]  /*e860*/  SHFL.IDX PT, R28, R20, 0x1, 0x181f ;  /* 0x00381f00141c7f89 */ /* 0x000ea400000e0000 */
[C---:B------:R-:W-:Y:S02]  /*e870*/  HMMA.16816.F32 R16, R48.reuse, R18, RZ ;  /* 0x000000123010723c */ /* 0x040fe400000018ff */
[----:B------:R-:W3:Y:S02]  /*e880*/  SHFL.IDX PT, R36, R36, 0x2, 0x181f ;  /* 0x00581f0024247f89 */ /* 0x000ee400000e0000 */
[----:B-1----:R-:W-:Y:S05]  /*e890*/  IADD3 R22, P0, R0, R55, RZ ;  /* 0x0000003700167210 */ /* 0x002fea0007f1e0ff */
[----:B----4-:R-:W-:Y:S03]  /*e8a0*/  IMAD.X R23, R2, 0x1, R54, P0 ;  /* 0x0000000102177824 */ /* 0x010fe600000e0636 */
[----:B------:R-:W-:Y:S02]  /*e8b0*/  IADD3 R44, P0, R0, R29, RZ ;  /* 0x0000001d002c7210 */ /* 0x000fe40007f1e0ff */
[----:B------:R1:W-:Y:S03]  /*e8c0*/  LDGSTS.E.BYPASS.LTC128B.128 [R252], [R22.64], !P2 ;  /* 0x0000000016fc7fae */ /* 0x0003e6000d101d50 */
[----:B------:R-:W-:Y:S01]  /*e8d0*/  IMAD.X R45, R2, 0x1, R53, P0 ;  /* 0x00000001022d7824 */ /* 0x000fe200000e0635 */
[-C--:B------:R-:W-:Y:S04]  /*e8e0*/  IADD3 R38, P0, R0, R52.reuse, RZ ;  /* 0x0000003400267210 */ /* 0x080fe80007f1e0ff */
[----:B------:R4:W-:Y:S01]  /*e8f0*/  LDGSTS.E.BYPASS.LTC128B.128 [R252+0x3000], [R44.64], !P5 ;  /* 0x030000002cfc7fae */ /* 0x0009e2000e901d50 */
[----:B------:R-:W-:Y:S01]  /*e900*/  IMAD.X R39, R2, 0x1, R173, P0 ;  /* 0x0000000102277824 */ /* 0x000fe200000e06ad */
[----:B------:R-:W-:Y:S02]  /*e910*/  IADD3 R46, P0, R0, R37, RZ ;  /* 0x00000025002e7210 */ /* 0x000fe40007f1e0ff */
[----:B------:R1:W3:Y:S03]  /*e920*/  SHFL.IDX PT, R0, R20, 0x2, 0x181f ;  /* 0x00581f0014007f89 */ /* 0x0002e600000e0000 */
[----:B------:R-:W-:Y:S01]  /*e930*/  IMAD.X R47, R2, 0x1, R172, P0 ;  /* 0x00000001022f7824 */ /* 0x000fe200000e06ac */
[----:B------:R3:W-:Y:S01]  /*e940*/  LDGSTS.E.BYPASS.LTC128B.128 [R252+0x6000], [R38.64], !P4 ;  /* 0x0600000026fc7fae */ /* 0x0007e2000e101d50 */
[C---:B------:R-:W-:Y:S03]  /*e950*/  IADD3 R30, P0, R3.reuse, R55, RZ ;  /* 0x00000037031e7210 */ /* 0x040fe60007f1e0ff */
[----:B------:R3:W-:Y:S02]  /*e960*/  LDGSTS.E.BYPASS.LTC128B.128 [R252+0x9000], [R46.64], !P6 ;  /* 0x090000002efc7fae */ /* 0x0007e4000f101d50 */
[C---:B--2---:R-:W-:Y:S05]  /*e970*/  IMAD.X R31, R28.reuse, 0x1, R54, P0 ;  /* 0x000000011c1f7824 */ /* 0x044fea00000e0636 */
[----:B------:R2:W-:Y:S01]  /*e980*/  LDGSTS.E.BYPASS.LTC128B.128 [R252+0x1000], [R30.64], !P2 ;  /* 0x010000001efc7fae */ /* 0x0005e2000d101d50 */
[C---:B-1----:R-:W-:Y:S01]  /*e990*/  HMMA.16816.F32 R20, R48.reuse, R24, RZ ;  /* 0x000000183014723c */ /* 0x042fe200000018ff */
[C---:B----4-:R-:W-:Y:S05]  /*e9a0*/  IADD3 R44, P0, R3.reuse, R29, RZ ;  /* 0x0000001d032c7210 */ /* 0x050fea0007f1e0ff */
[C---:B------:R-:W-:Y:S02]  /*e9b0*/  IMAD.X R45, R28.reuse, 0x1, R53, P0 ;  /* 0x000000011c2d7824 */ /* 0x040fe400000e0635 */
[C---:B------:R-:W-:Y:S01]  /*e9c0*/  HMMA.16816.F32 R24, R48.reuse, R26, RZ ;  /* 0x0000001a3018723c */ /* 0x040fe200000018ff */
[CC--:B---3--:R-:W-:Y:S02]  /*e9d0*/  IADD3 R38, P0, R3.reuse, R52.reuse, RZ ;  /* 0x0000003403267210 */ /* 0x0c8fe40007f1e0ff */
[----:B------:R1:W-:Y:S03]  /*e9e0*/  LDGSTS.E.BYPASS.LTC128B.128 [R252+0x4000], [R44.64], !P5 ;  /* 0x040000002cfc7fae */ /* 0x0003e6000e901d50 */
[C---:B------:R-:W-:Y:S01]  /*e9f0*/  IMAD.X R39, R28.reuse, 0x1, R173, P0 ;  /* 0x000000011c277824 */ /* 0x040fe200000e06ad */
[----:B------:R-:W-:Y:S04]  /*ea00*/  IADD3 R46, P0, R3, R37, RZ ;  /* 0x00000025032e7210 */ /* 0x000fe80007f1e0ff */
[----:B------:R3:W-:Y:S01]  /*ea10*/  LDGSTS.E.BYPASS.LTC128B.128 [R252+0x7000], [R38.64], !P4 ;  /* 0x0700000026fc7fae */ /* 0x0007e2000e101d50 */
[----:B------:R-:W-:Y:S01]  /*ea20*/  IMAD.X R47, R28, 0x1, R172, P0 ;  /* 0x000000011c2f7824 */ /* 0x000fe200000e06ac */
[----:B------:R-:W-:Y:S02]  /*ea30*/  IADD3 R2, P0, R36, R55, RZ ;  /* 0x0000003724027210 */ /* 0x000fe40007f1e0ff */
[----:B------:R4:W5:Y:S03]  /*ea40*/  LDL.LU R55, [R1+0x84] ;  /* 0x0000840001377983 */ /* 0x0009660000300800 */
[----:B------:R-:W-:Y:S01]  /*ea50*/  IMAD.X R3, R0, 0x1, R54, P0 ;  /* 0x0000000100037824 */ /* 0x000fe200000e0636 */
[----:B------:R1:W-:Y:S04]  /*ea60*/  LDGSTS.E.BYPASS.LTC128B.128 [R252+0xa000], [R46.64], !P6 ;  /* 0x0a0000002efc7fae */ /* 0x0003e8000f101d50 */
[----:B------:R1:W-:Y:S04]  /*ea70*/  LDGSTS.E.BYPASS.LTC128B.128 [R252+0x2000], [R2.64], !P2 ;  /* 0x0200000002fc7fae */ /* 0x0003e8000d101d50 */
[----:B------:R4:W5:Y:S01]  /*ea80*/  LDL.LU R54, [R1+0x80] ;  /* 0x0000800001367983 */ /* 0x0009620000300800 */
[----:B---3--:R-:W-:Y:S02]  /*ea90*/  IADD3 R38, P0, R36, R29, RZ ;  /* 0x0000001d24267210 */ /* 0x008fe40007f1e0ff */
[C---:B--2---:R-:W-:Y:S03]  /*eaa0*/  HMMA.16816.F32 R28, R48.reuse, R32, RZ ;  /* 0x00000020301c723c */ /* 0x044fe600000018ff */
[----:B------:R-:W-:Y:S02]  /*eab0*/  IMAD.X R39, R0, 0x1, R53, P0 ;  /* 0x0000000100277824 */ /* 0x000fe400000e0635 */
[----:B------:R4:W5:Y:S03]  /*eac0*/  LDL.LU R53, [R1+0x7c] ;  /* 0x00007c0001357983 */ /* 0x0009660000300800 */
[C---:B------:R-:W-:Y:S01]  /*ead0*/  HMMA.16816.F32 R32, R48.reuse, R34, RZ ;  /* 0x000000223020723c */ /* 0x040fe200000018ff */
[----:B------:R2:W-:Y:S03]  /*eae0*/  LDGSTS.E.BYPASS.LTC128B.128 [R252+0x5000], [R38.64], !P5 ;  /* 0x0500000026fc7fae */ /* 0x0005e6000e901d50 */
[----:B-1----:R-:W-:Y:S02]  /*eaf0*/  IADD3 R2, P0, R36, R52, RZ ;  /* 0x0000003424027210 */ /* 0x002fe40007f1e0ff */
[----:B------:R4:W5:Y:S03]  /*eb00*/  LDL.LU R52, [R1+0x78] ;  /* 0x0000780001347983 */ /* 0x0009660000300800 */
[----:B------:R-:W-:Y:S03]  /*eb10*/  IMAD.X R3, R0, 0x1, R173, P0 ;  /* 0x0000000100037824 */ /* 0x000fe600000e06ad */
[----:B------:R-:W-:Y:S02]  /*eb20*/  IADD3 R44, P0, R36, R37, RZ ;  /* 0x00000025242c7210 */ /* 0x000fe40007f1e0ff */
[----:B------:R4:W-:Y:S03]  /*eb30*/  LDGSTS.E.BYPASS.LTC128B.128 [R252+0x8000], [R2.64], !P4 ;  /* 0x0800000002fc7fae */ /* 0x0009e6000e101d50 */
[----:B------:R-:W-:Y:S01]  /*eb40*/  IMAD.X R45, R0, 0x1, R172, P0 ;  /* 0x00000001002d7824 */ /* 0x000fe200000e06ac */
[----:B------:R-:W-:Y:S04]  /*eb50*/  PLOP3.LUT P0, PT, PT, PT, UP0, 0x80, 0x0 ;  /* 0x000000000000781c */ /* 0x000fe80003f0f008 */
[----:B------:R1:W-:Y:S04]  /*eb60*/  LDGSTS.E.BYPASS.LTC128B.128 [R252+0xb000], [R44.64], !P6 ;  /* 0x0b0000002cfc7fae */ /* 0x0003e8000f101d50 */
[----:B------:R-:W0:Y:S01]  /*eb70*/  LDGDEPBAR ;  /* 0x00000000000079af */ /* 0x000e220000000000 */
[C---:B--2---:R-:W-:Y:S08]  /*eb80*/  HMMA.16816.F32 R36, R48.reuse, R40, RZ ;  /* 0x000000283024723c */ /* 0x044ff000000018ff */
        /* <DEDUP_REMOVED lines=21> */
[----:B------:R-:W4:Y:S07]  /*ece0*/  LDSM.16.M88.4 R188, [R222+0xe100] ;  /* 0x00e10000debc783b */ /* 0x000f2e0000000200 */
        /* <DEDUP_REMOVED lines=9> */
[C---:B------:R-:W-:Y:S08]  /*ed80*/  HMMA.16816.F32 R28, R184.reuse, R204, R28 ;  /* 0x000000ccb81c723c */ /* 0x040ff0000000181c */
[C---:B------:R-:W-:Y:S01]  /*ed90*/  HMMA.16816.F32 R32, R184.reuse, R206, R32 ;  /* 0x000000ceb820723c */ /* 0x040fe20000001820 */
[----:B------:R-:W-:Y:S07]  /*eda0*/  LDSM.16.M88.4 R204, [R221+0x1800] ;  /* 0x00180000ddcc783b */ /* 0x000fee0000000200 */
[C---:B----4-:R-:W-:Y:S08]  /*edb0*/  HMMA.16816.F32 R36, R184.reuse, R188, R36 ;  /* 0x000000bcb824723c */ /* 0x050ff00000001824 */
        /* <DEDUP_REMOVED lines=249> */
.L_x_1583:
        /* <DEDUP_REMOVED lines=48> */
[----:B------:R-:W-:Y:S01]  /*10050*/  UIADD3 UR6, UR6, -0x1, URZ ;  /* 0xffffffff06067890 */ /* 0x000fe2000fffe03f */
[----:B------:R-:W-:Y:S02]  /*10060*/  FMNMX.FTZ R3, R48, R0, !PT ;  /* 0x0000000030037209 */ /* 0x000fe40007810000 */
[----:B------:R-:W-:Y:S02]  /*10070*/  FMNMX.FTZ R0, R47, R2, !PT ;  /* 0x000000022f007209 */ /* 0x000fe40007810000 */
[----:B------:R-:W-:Y:S02]  /*10080*/  FMNMX.FTZ R3, R49, R3, !PT ;  /* 0x0000000331037209 */ /* 0x000fe40007810000 */
[----:B------:R-:W-:Y:S03]  /*10090*/  FMNMX.FTZ R0, R50, R0, !PT ;  /* 0x0000000032007209 */ /* 0x000fe60007810000 */
[----:B------:R-:W-:Y:S01]  /*100a0*/  SHFL.BFLY PT, R173, R3, 0x2, 0x1f ;  /* 0x0c401f0003ad7f89 */ /* 0x000fe200000e0000 */
[----:B------:R-:W-:Y:S07]  /*100b0*/  FMNMX.FTZ R0, R51, R0, !PT ;  /* 0x0000000033007209 */ /* 0x000fee0007810000 */
[----:B------:R-:W1:Y:S02]  /*100c0*/  SHFL.BFLY PT, R2, R0, 0x2, 0x1f ;  /* 0x0c401f0000027f89 */ /* 0x000e6400000e0000 */
[----:B-1----:R-:W-:Y:S02]  /*100d0*/  FMNMX.FTZ R0, R0, R2, !PT ;  /* 0x0000000200007209 */ /* 0x002fe40007810000 */
[----:B------:R-:W-:Y:S04]  /*100e0*/  FMNMX.FTZ R173, R3, R173, !PT ;  /* 0x000000ad03ad7209 */ /* 0x000fe80007810000 */
[----:B------:R-:W-:Y:S08]  /*100f0*/  SHFL.BFLY PT, R3, R0, 0x1, 0x1f ;  /* 0x0c201f0000037f89 */ /* 0x000ff000000e0000 */
[----:B------:R-:W1:Y:S02]  /*10100*/  SHFL.BFLY PT, R172, R173, 0x1, 0x1f ;  /* 0x0c201f00adac7f89 */ /* 0x000e6400000e0000 */
[----:B-1----:R-:W-:Y:S02]  /*10110*/  FMNMX.FTZ R173, R173, R172, !PT ;  /* 0x000000acadad7209 */ /* 0x002fe40007810000 */
[----:B------:R-:W-:Y:S03]  /*10120*/  FMNMX.FTZ R172, R3, R0, !PT ;  /* 0x0000000003ac7209 */ /* 0x000fe60007810000 */
[C---:B------:R-:W-:Y:S02]  /*10130*/  FADD.FTZ R2, -R173.reuse, R174 ;  /* 0x000000aead027221 */ /* 0x040fe40000010100 */
[----:B------:R-:W-:Y:S02]  /*10140*/  FMUL.FTZ R174, R173, c[0x0][0x2d0] ;  /* 0x0000b400adae7a20 */ /* 0x000fe40000410000 */
[----:B------:R-:W-:Y:S02]  /*10150*/  FMUL.FTZ R0, R2, c[0x0][0x2d0] ;  /* 0x0000b40002007a20 */ /* 0x000fe40000410000 */
[----:B------:R-:W-:Y:S02]  /*10160*/  FMUL.FTZ R3, R172, c[0x0][0x2d0] ;  /* 0x0000b400ac037a20 */ /* 0x000fe40000410000 */
[----:B------:R1:W2:Y:S01]  /*10170*/  MUFU.EX2 R2, R0 ;  /* 0x0000000000027308 */ /* 0x0002a20000000800 */
[--C-:B------:R-:W-:Y:S02]  /*10180*/  FFMA.FTZ R8, R8, c[0x0][0x2d0], -R174.reuse ;  /* 0x0000b40008087a23 */ /* 0x100fe400000108ae */
[--C-:B------:R-:W-:Y:S02]  /*10190*/  FFMA.FTZ R9, R9, c[0x0][0x2d0], -R174.reuse ;  /* 0x0000b40009097a23 */ /* 0x100fe400000108ae */
[--C-:B------:R-:W-:Y:S02]  /*101a0*/  FFMA.FTZ R10, R10, c[0x0][0x2d0], -R3.reuse ;  /* 0x0000b4000a0a7a23 */ /* 0x100fe40000010803 */
[--C-:B------:R-:W-:Y:S02]  /*101b0*/  FFMA.FTZ R11, R11, c[0x0][0x2d0], -R3.reuse ;  /* 0x0000b4000b0b7a23 */ /* 0x100fe40000010803 */
[--C-:B------:R-:W-:Y:S01]  /*101c0*/  FFMA.FTZ R4, R4, c[0x0][0x2d0], -R174.reuse ;  /* 0x0000b40004047a23 */ /* 0x100fe200000108ae */
[----:B------:R3:W-:Y:S01]  /*101d0*/  MUFU.EX2 R212, R8 ;  /* 0x0000000800d47308 */ /* 0x0007e20000000800 */
[--C-:B------:R-:W-:Y:S02]  /*101e0*/  FFMA.FTZ R5, R5, c[0x0][0x2d0], -R174.reuse ;  /* 0x0000b40005057a23 */ /* 0x100fe400000108ae */
[--C-:B------:R-:W-:Y:S02]  /*101f0*/  FFMA.FTZ R6, R6, c[0x0][0x2d0], -R3.reuse ;  /* 0x0000b40006067a23 */ /* 0x100fe40000010803 */
[--C-:B------:R-:W-:Y:S02]  /*10200*/  FFMA.FTZ R7, R7, c[0x0][0x2d0], -R3.reuse ;  /* 0x0000b40007077a23 */ /* 0x100fe40000010803 */
[--C-:B------:R-:W-:Y:S02]  /*10210*/  FFMA.FTZ R12, R12, c[0x0][0x2d0], -R174.reuse ;  /* 0x0000b4000c0c7a23 */ /* 0x100fe400000108ae */
[--C-:B------:R-:W-:Y:S01]  /*10220*/  FFMA.FTZ R13, R13, c[0x0][0x2d0], -R174.reuse ;  /* 0x0000b4000d0d7a23 */ /* 0x100fe200000108ae */
[----:B------:R4:W-:Y:S01]  /*10230*/  MUFU.EX2 R200, R4 ;  /* 0x0000000400c87308 */ /* 0x0009e20000000800 */
[--C-:B------:R-:W-:Y:S02]  /*10240*/  FFMA.FTZ R14, R14, c[0x0][0x2d0], -R3.reuse ;  /* 0x0000b4000e0e7a23 */ /* 0x100fe40000010803 */
[----:B------:R-:W-:Y:S02]  /*10250*/  FFMA.FTZ R15, R15, c[0x0][0x2d0], -R3 ;  /* 0x0000b4000f0f7a23 */ /* 0x000fe40000010803 */
[----:B-1----:R-:W-:Y:S02]  /*10260*/  FADD.FTZ R0, -R172, R175 ;  /* 0x000000afac007221 */ /* 0x002fe40000010100 */
[----:B--2---:R-:W-:Y:S02]  /*10270*/  FMUL.FTZ R132, R2, R132 ;  /* 0x0000008402847220 */ /* 0x004fe40000410000 */
[----:B------:R-:W-:Y:S01]  /*10280*/  FMUL.FTZ R0, R0, c[0x0][0x2d0] ;  /* 0x0000b40000007a20 */ /* 0x000fe20000410000 */
[----:B------:R-:W1:Y:S01]  /*10290*/  MUFU.EX2 R211, R5 ;  /* 0x0000000500d37308 */ /* 0x000e620000000800 */
[C---:B------:R-:W-:Y:S02]  /*102a0*/  FMUL.FTZ R133, R2.reuse, R133 ;  /* 0x0000008502857220 */ /* 0x040fe40000410000 */
[C---:B------:R-:W-:Y:S02]  /*102b0*/  FMUL.FTZ R136, R2.reuse, R136 ;  /* 0x0000008802887220 */ /* 0x040fe40000410000 */
[C---:B---3--:R-:W-:Y:S02]  /*102c0*/  FMUL.FTZ R8, R2.reuse, R180 ;  /* 0x000000b402087220 */ /* 0x048fe40000410000 */
[C---:B------:R-:W-:Y:S02]  /*102d0*/  FMUL.FTZ R137, R2.reuse, R137 ;  /* 0x0000008902897220 */ /* 0x040fe40000410000 */
[C---:B------:R-:W-:Y:S01]  /*102e0*/  FMUL.FTZ R140, R2.reuse, R140 ;  /* 0x0000008c028c7220 */ /* 0x040fe20000410000 */
[----:B------:R-:W2:Y:S01]  /*102f0*/  MUFU.EX2 R0, R0 ;  /* 0x0000000000007308 */ /* 0x000ea20000000800 */
[C---:B------:R-:W-:Y:S02]  /*10300*/  FMUL.FTZ R141, R2.reuse, R141 ;  /* 0x0000008d028d7220 */ /* 0x040fe40000410000 */
[C---:B------:R-:W-:Y:S02]  /*10310*/  FMUL.FTZ R144, R2.reuse, R144 ;  /* 0x0000009002907220 */ /* 0x040fe40000410000 */
[C---:B----4-:R-:W-:Y:S02]  /*10320*/  FMUL.FTZ R4, R2.reuse, R176 ;  /* 0x000000b002047220 */ /* 0x050fe40000410000 */
[C---:B------:R-:W-:Y:S02]  /*10330*/  FMUL.FTZ R145, R2.reuse, R145 ;  /* 0x0000009102917220 */ /* 0x040fe40000410000 */
[C---:B------:R-:W-:Y:S01]  /*10340*/  FMUL.FTZ R148, R2.reuse, R148 ;  /* 0x0000009402947220 */ /* 0x040fe20000410000 */
[----:B------:R3:W4:Y:S01]  /*10350*/  MUFU.EX2 R214, R9 ;  /* 0x0000000900d67308 */ /* 0x0007220000000800 */
[----:B------:R-:W-:Y:S02]  /*10360*/  FMUL.FTZ R149, R2, R149 ;  /* 0x0000009502957220 */ /* 0x000fe40000410000 */
[--C-:B------:R-:W-:Y:S01]  /*10370*/  FFMA.FTZ R16, R16, c[0x0][0x2d0], -R174.reuse ;  /* 0x0000b40010107a23 */ /* 0x100fe200000108ae */
[----:B-1----:R-:W-:Y:S01]  /*10380*/  F2FP.PACK_AB R176, R211, R200 ;  /* 0x000000c8d3b0723e */ /* 0x002fe200000000ff */
[----:B------:R-:W-:Y:S02]  /*10390*/  FMUL.FTZ R5, R2, R177 ;  /* 0x000000b102057220 */ /* 0x000fe40000410000 */
[--C-:B------:R-:W-:Y:S02]  /*103a0*/  FFMA.FTZ R17, R17, c[0x0][0x2d0], -R174.reuse ;  /* 0x0000b40011117a23 */ /* 0x100fe400000108ae */
[--C-:B------:R-:W-:Y:S01]  /*103b0*/  FFMA.FTZ R18, R18, c[0x0][0x2d0], -R3.reuse ;  /* 0x0000b40012127a23 */ /* 0x100fe20000010803 */
[----:B------:R1:W-:Y:S01]  /*103c0*/  MUFU.EX2 R209, R6 ;  /* 0x0000000600d17308 */ /* 0x0003e20000000800 */
        /* <DEDUP_REMOVED lines=8> */
[----:B---3--:R-:W-:Y:S02]  /*10450*/  FMUL.FTZ R9, R2, R181 ;  /* 0x000000b502097220 */ /* 0x008fe40000410000 */
[C---:B------:R-:W-:Y:S02]  /*10460*/  FMUL.FTZ R143, R0.reuse, R143 ;  /* 0x0000008f008f7220 */ /* 0x040fe40000410000 */
[C---:B------:R-:W-:Y:S01]  /*10470*/  FMUL.FTZ R146, R0.reuse, R146 ;  /* 0x0000009200927220 */ /* 0x040fe20000410000 */
[----:B------:R3:W-:Y:S01]  /*10480*/  MUFU.EX2 R213, R10 ;  /* 0x0000000a00d57308 */ /* 0x0007e20000000800 */
[C---:B------:R-:W-:Y:S02]  /*10490*/  FMUL.FTZ R147, R0.reuse, R147 ;  /* 0x0000009300937220 */ /* 0x040fe40000410000 */
[C---:B------:R-:W-:Y:S02]  /*104a0*/  FMUL.FTZ R150, R0.reuse, R150 ;  /* 0x0000009600967220 */ /* 0x040fe40000410000 */
[----:B-1----:R-:W-:Y:S01]  /*104b0*/  FMUL.FTZ R6, R0, R178 ;  /* 0x000000b200067220 */ /* 0x002fe20000410000 */
[----:B----4-:R-:W-:Y:S01]  /*104c0*/  F2FP.PACK_AB R178, R214, R212 ;  /* 0x000000d4d6b2723e */ /* 0x010fe200000000ff */
[----:B------:R-:W-:Y:S02]  /*104d0*/  FMUL.FTZ R151, R0, R151 ;  /* 0x0000009700977220 */ /* 0x000fe40000410000 */
[--C-:B------:R-:W-:Y:S01]  /*104e0*/  FFMA.FTZ R21, R21, c[0x0][0x2d0], -R174.reuse ;  /* 0x0000b40015157a23 */ /* 0x100fe200000108ae */
[----:B------:R-:W1:Y:S01]  /*104f0*/  MUFU.EX2 R215, R11 ;  /* 0x0000000b00d77308 */ /* 0x000e620000000800 */
[--C-:B------:R-:W-:Y:S02]  /*10500*/  FFMA.FTZ R22, R22, c[0x0][0x2d0], -R3.reuse ;  /* 0x0000b40016167a23 */ /* 0x100fe40000010803 */
[--C-:B------:R-:W-:Y:S01]  /*10510*/  FFMA.FTZ R23, R23, c[0x0][0x2d0], -R3.reuse ;  /* 0x0000b40017177a23 */ /* 0x100fe20000010803 */
[----:B--2---:R-:W-:Y:S01]  /*10520*/  F2FP.PACK_AB R177, R210, R209 ;  /* 0x000000d1d2b1723e */ /* 0x004fe200000000ff */
[----:B------:R-:W-:Y:S02]  /*10530*/  FMUL.FTZ R7, R0, R179 ;  /* 0x000000b300077220 */ /* 0x000fe40000410000 */
[--C-:B------:R-:W-:Y:S02]  /*10540*/  FFMA.FTZ R24, R24, c[0x0][0x2d0], -R174.reuse ;  /* 0x0000b40018187a23 */ /* 0x100fe400000108ae */
[--C-:B------:R-:W-:Y:S01]  /*10550*/  FFMA.FTZ R25, R25, c[0x0][0x2d0], -R174.reuse ;  /* 0x0000b40019197a23 */ /* 0x100fe200000108ae */
[----:B------:R-:W-:Y:S01]  /*10560*/  MUFU.EX2 R208, R12 ;  /* 0x0000000c00d07308 */ /* 0x000fe20000000800 */
[--C-:B------:R-:W-:Y:S02]  /*10570*/  FFMA.FTZ R26, R26, c[0x0][0x2d0], -R3.reuse ;  /* 0x0000b4001a1a7a23 */ /* 0x100fe40000010803 */
[--C-:B------:R-:W-:Y:S02]  /*10580*/  FFMA.FTZ R27, R27, c[0x0][0x2d0], -R3.reuse ;  /* 0x0000b4001b1b7a23 */ /* 0x100fe40000010803 */
[----:B---3--:R-:W-:Y:S02]  /*10590*/  FMUL.FTZ R10, R0, R182 ;  /* 0x000000b6000a7220 */ /* 0x008fe40000410000 */
[--C-:B------:R-:W-:Y:S02]  /*105a0*/  FFMA.FTZ R28, R28, c[0x0][0x2d0], -R174.reuse ;  /* 0x0000b4001c1c7a23 */ /* 0x100fe400000108ae */
[--C-:B------:R-:W-:Y:S01]  /*105b0*/  FFMA.FTZ R29, R29, c[0x0][0x2d0], -R174.reuse ;  /* 0x0000b4001d1d7a23 */ /* 0x100fe200000108ae */
[----:B------:R-:W2:Y:S01]  /*105c0*/  MUFU.EX2 R207, R13 ;  /* 0x0000000d00cf7308 */ /* 0x000ea20000000800 */
[--C-:B------:R-:W-:Y:S02]  /*105d0*/  FFMA.FTZ R30, R30, c[0x0][0x2d0], -R3.reuse ;  /* 0x0000b4001e1e7a23 */ /* 0x100fe40000010803 */
[--C-:B------:R-:W-:Y:S01]  /*105e0*/  FFMA.FTZ R31, R31, c[0x0][0x2d0], -R3.reuse ;  /* 0x0000b4001f1f7a23 */ /* 0x100fe20000010803 */
[----:B-1----:R-:W-:Y:S01]  /*105f0*/  F2FP.PACK_AB R179, R215, R213 ;  /* 0x000000d5d7b3723e */ /* 0x002fe200000000ff */
[----:B------:R-:W-:Y:S02]  /*10600*/  FMUL.FTZ R11, R0, R183 ;  /* 0x000000b7000b7220 */ /* 0x000fe40000410000 */
[----:B------:R-:W1:Y:S01]  /*10610*/  LDSM.16.MT88.4 R180, [R219+0x100] ;  /* 0x00010000dbb4783b */ /* 0x000e620000004200 */
[--C-:B------:R-:W-:Y:S02]  /*10620*/  FFMA.FTZ R32, R32, c[0x0][0x2d0], -R174.reuse ;  /* 0x0000b40020207a23 */ /* 0x100fe400000108ae */
[----:B------:R-:W-:Y:S01]  /*10630*/  MUFU.EX2 R206, R14 ;  /* 0x0000000e00ce7308 */ /* 0x000fe20000000800 */
[C---:B------:R-:W-:Y:S05]  /*10640*/  HMMA.16816.F32 R4, R176.reuse, R184, R4 ;  /* 0x000000b8b004723c */ /* 0x040fea0000001804 */
[--C-:B------:R-:W-:Y:S02]  /*10650*/  FFMA.FTZ R33, R33, c[0x0][0x2d0], -R174.reuse ;  /* 0x0000b40021217a23 */ /* 0x100fe400000108ae */
[--C-:B------:R-:W-:Y:S01]  /*10660*/  FFMA.FTZ R34, R34, c[0x0][0x2d0], -R3.reuse ;  /* 0x0000b40022227a23 */ /* 0x100fe20000010803 */
[C---:B------:R-:W-:Y:S01]  /*10670*/  HMMA.16816.F32 R8, R176.reuse, R186, R8 ;  /* 0x000000bab008723c */ /* 0x040fe20000001808 */
[----:B------:R-:W3:Y:S01]  /*10680*/  LDSM.16.MT88.4 R184, [R217+0x3100] ;  /* 0x00310000d9b8783b */ /* 0x000ee20000004200 */
[----:B------:R4:W5:Y:S02]  /*10690*/  MUFU.EX2 R205, R15 ;  /* 0x0000000f00cd7308 */ /* 0x0009640000000800 */
[--C-:B------:R-:W-:Y:S02]  /*106a0*/  FFMA.FTZ R35, R35, c[0x0][0x2d0], -R3.reuse ;  /* 0x0000b40023237a23 */ /* 0x100fe40000010803 */
[C---:B------:R-:W-:Y:S02]  /*106b0*/  FMUL.FTZ R152, R2.reuse, R152 ;  /* 0x0000009802987220 */ /* 0x040fe40000410000 */
[C---:B------:R-:W-:Y:S04]  /*106c0*/  HMMA.16816.F32 R132, R176.reuse, R188, R132 ;  /* 0x000000bcb084723c */ /* 0x040fe80000001884 */
[----:B------:R-:W-:Y:S01]  /*106d0*/  MUFU.EX2 R204, R16 ;  /* 0x0000001000cc7308 */ /* 0x000fe20000000800 */
[----:B------:R-:W-:Y:S02]  /*106e0*/  FMUL.FTZ R153, R2, R153 ;  /* 0x0000009902997220 */ /* 0x000fe40000410000 */
[C---:B------:R-:W-:Y:S01]  /*106f0*/  FMUL.FTZ R154, R0.reuse, R154 ;  /* 0x0000009a009a7220 */ /* 0x040fe20000410000 */
[C---:B------:R-:W-:Y:S01]  /*10700*/  HMMA.16816.F32 R136, R176.reuse, R190, R136 ;  /* 0x000000beb088723c */ /* 0x040fe20000001888 */
[----:B------:R-:W2:Y:S03]  /*10710*/  LDSM.16.MT88.4 R188, [R218+0x3100] ;  /* 0x00310000dabc783b */ /* 0x000ea60000004200 */
[----:B------:R-:W-:Y:S02]  /*10720*/  FMUL.FTZ R155, R0, R155 ;  /* 0x0000009b009b7220 */ /* 0x000fe40000410000 */
[----:B------:R-:W2:Y:S01]  /*10730*/  MUFU.EX2 R203, R17 ;  /* 0x0000001100cb7308 */ /* 0x000ea20000000800 */
[C---:B------:R-:W-:Y:S01]  /*10740*/  FMUL.FTZ R156, R2.reuse, R156 ;  /* 0x0000009c029c7220 */ /* 0x040fe20000410000 */
[C---:B------:R-:W-:Y:S01]  /*10750*/  HMMA.16816.F32 R140, R176.reuse, R192, R140 ;  /* 0x000000c0b08c723c */ /* 0x040fe2000000188c */
[----:B----4-:R-:W-:Y:S03]  /*10760*/  LDSM.16.MT88.4 R12, [R219+0x9100] ;  /* 0x00910000db0c783b */ /* 0x010fe60000004200 */
[----:B------:R-:W-:Y:S02]  /*10770*/  FMUL.FTZ R157, R2, R157 ;  /* 0x0000009d029d7220 */ /* 0x000fe40000410000 */
[C---:B------:R-:W-:Y:S02]  /*10780*/  FMUL.FTZ R158, R0.reuse, R158 ;  /* 0x0000009e009e7220 */ /* 0x040fe40000410000 */
[C---:B------:R-:W-:Y:S01]  /*10790*/  HMMA.16816.F32 R144, R176.reuse, R194, R144 ;  /* 0x000000c2b090723c */ /* 0x040fe20000001890 */
[----:B------:R-:W-:Y:S03]  /*107a0*/  MUFU.EX2 R202, R18 ;  /* 0x0000001200ca7308 */ /* 0x000fe60000000800 */
[----:B------:R-:W-:Y:S02]  /*107b0*/  FMUL.FTZ R159, R0, R159 ;  /* 0x0000009f009f7220 */ /* 0x000fe40000410000 */
[C---:B------:R-:W-:Y:S02]  /*107c0*/  FMUL.FTZ R160, R2.reuse, R160 ;  /* 0x000000a002a07220 */ /* 0x040fe40000410000 */
[C---:B-1----:R-:W-:Y:S03]  /*107d0*/  HMMA.16816.F32 R148, R176.reuse, R180, R148 ;  /* 0x000000b4b094723c */ /* 0x042fe60000001894 */
[----:B------:R1:W4:Y:S01]  /*107e0*/  MUFU.EX2 R201, R19 ;  /* 0x0000001300c97308 */ /* 0x0003220000000800 */
[----:B------:R-:W-:Y:S02]  /*107f0*/  FMUL.FTZ R161, R2, R161 ;  /* 0x000000a102a17220 */ /* 0x000fe40000410000 */
[C---:B------:R-:W-:Y:S02]  /*10800*/  FMUL.FTZ R162, R0.reuse, R162 ;  /* 0x000000a200a27220 */ /* 0x040fe40000410000 */
[C---:B------:R-:W-:Y:S01]  /*10810*/  HMMA.16816.F32 R152, R176.reuse, R182, R152 ;  /* 0x000000b6b098723c */ /* 0x040fe20000001898 */
[----:B------:R-:W4:Y:S03]  /*10820*/  LDSM.16.MT88.4 R180, [R220+0x3100] ;  /* 0x00310000dcb4783b */ /* 0x000f260000004200 */
[----:B------:R-:W-:Y:S01]  /*10830*/  FMUL.FTZ R163, R0, R163 ;  /* 0x000000a300a37220 */ /* 0x000fe20000410000 */
[----:B------:R-:W-:Y:S01]  /*10840*/  MUFU.EX2 R199, R20 ;  /* 0x0000001400c77308 */ /* 0x000fe20000000800 */
[C---:B------:R-:W-:Y:S02]  /*10850*/  FMUL.FTZ R164, R2.reuse, R164 ;  /* 0x000000a402a47220 */ /* 0x040fe40000410000 */
[C---:B---3--:R-:W-:Y:S04]  /*10860*/  HMMA.16816.F32 R156, R176.reuse, R184, R156 ;  /* 0x000000b8b09c723c */ /* 0x048fe8000000189c */
[----:B------:R-:W-:Y:S02]  /*10870*/  FMUL.FTZ R165, R2, R165 ;  /* 0x000000a502a57220 */ /* 0x000fe40000410000 */
[C---:B------:R-:W-:Y:S01]  /*10880*/  FMUL.FTZ R166, R0.reuse, R166 ;  /* 0x000000a600a67220 */ /* 0x040fe20000410000 */
[----:B------:R-:W3:Y:S01]  /*10890*/  MUFU.EX2 R198, R21 ;  /* 0x0000001500c67308 */ /* 0x000ee20000000800 */
[C---:B------:R-:W-:Y:S01]  /*108a0*/  HMMA.16816.F32 R160, R176.reuse, R186, R160 ;  /* 0x000000bab0a0723c */ /* 0x040fe200000018a0 */
[----:B------:R-:W3:Y:S03]  /*108b0*/  LDSM.16.MT88.4 R184, [R219+0x3100] ;  /* 0x00310000dbb8783b */ /* 0x000ee60000004200 */
[----:B------:R-:W-:Y:S02]  /*108c0*/  FMUL.FTZ R167, R0, R167 ;  /* 0x000000a700a77220 */ /* 0x000fe40000410000 */
[C---:B------:R-:W-:Y:S02]  /*108d0*/  FMUL.FTZ R168, R2.reuse, R168 ;  /* 0x000000a802a87220 */ /* 0x040fe40000410000 */
[----:B------:R-:W-:Y:S01]  /*108e0*/  FMUL.FTZ R169, R2, R169 ;  /* 0x000000a902a97220 */ /* 0x000fe20000410000 */
[----:B-1----:R-:W-:Y:S01]  /*108f0*/  LDSM.16.MT88.4 R16, [R218+0x900] ;  /* 0x00090000da10783b */ /* 0x002fe20000004200 */
[----:B------:R-:W-:Y:S01]  /*10900*/  MUFU.EX2 R196, R22 ;  /* 0x0000001600c47308 */ /* 0x000fe20000000800 */
[C---:B--2---:R-:W-:Y:S03]  /*10910*/  HMMA.16816.F32 R164, R176.reuse, R188, R164 ;  /* 0x000000bcb0a4723c */ /* 0x044fe600000018a4 */
[C---:B------:R-:W-:Y:S02]  /*10920*/  FMUL.FTZ R170, R0.reuse, R170 ;  /* 0x000000aa00aa7220 */ /* 0x040fe40000410000 */
[----:B------:R-:W-:Y:S02]  /*10930*/  FMUL.FTZ R171, R0, R171 ;  /* 0x000000ab00ab7220 */ /* 0x000fe40000410000 */
[C---:B------:R-:W-:Y:S02]  /*10940*/  FMUL.FTZ R52, R2.reuse, R52 ;  /* 0x0000003402347220 */ /* 0x040fe40000410000 */
[----:B------:R1:W2:Y:S03]  /*10950*/  MUFU.EX2 R195, R23 ;  /* 0x0000001700c37308 */ /* 0x0002a60000000800 */
[C---:B------:R-:W-:Y:S01]  /*10960*/  HMMA.16816.F32 R168, R176.reuse, R190, R168 ;  /* 0x000000beb0a8723c */ /* 0x040fe200000018a8 */
[----:B------:R-:W2:Y:S02]  /*10970*/  LDSM.16.MT88.4 R188, [R217+0x6100] ;  /* 0x00610000d9bc783b */ /* 0x000ea40000004200 */
[----:B------:R-:W-:Y:S02]  /*10980*/  FMUL.FTZ R53, R2, R53 ;  /* 0x0000003502357220 */ /* 0x000fe40000410000 */
[C---:B------:R-:W-:Y:S02]  /*10990*/  FMUL.FTZ R54, R0.reuse, R54 ;  /* 0x0000003600367220 */ /* 0x040fe40000410000 */
[----:B------:R-:W-:Y:S01]  /*109a0*/  FMUL.FTZ R55, R0, R55 ;  /* 0x0000003700377220 */ /* 0x000fe20000410000 */
[----:B------:R-:W-:Y:S01]  /*109b0*/  MUFU.EX2 R197, R24 ;  /* 0x0000001800c57308 */ /* 0x000fe20000000800 */
[C---:B------:R-:W-:Y:S03]  /*109c0*/  FMUL.FTZ R56, R2.reuse, R56 ;  /* 0x0000003802387220 */ /* 0x040fe60000410000 */
[----:B------:R-:W-:Y:S02]  /*109d0*/  FMUL.FTZ R57, R2, R57 ;  /* 0x0000003902397220 */ /* 0x000fe40000410000 */
[C---:B----4-:R-:W-:Y:S03]  /*109e0*/  HMMA.16816.F32 R52, R176.reuse, R180, R52 ;  /* 0x000000b4b034723c */ /* 0x050fe60000001834 */
[C---:B------:R-:W-:Y:S01]  /*109f0*/  FMUL.FTZ R58, R0.reuse, R58 ;  /* 0x0000003a003a7220 */ /* 0x040fe20000410000 */
[----:B------:R-:W4:Y:S01]  /*10a00*/  MUFU.EX2 R194, R25 ;  /* 0x0000001900c27308 */ /* 0x000f220000000800 */
[----:B------:R-:W-:Y:S01]  /*10a10*/  FMUL.FTZ R59, R0, R59 ;  /* 0x0000003b003b7220 */ /* 0x000fe20000410000 */
[----:B-1----:R-:W-:Y:S01]  /*10a20*/  LDSM.16.MT88.4 R20, [R218+0x1100] ;  /* 0x00110000da14783b */ /* 0x002fe20000004200 */
[C---:B------:R-:W-:Y:S05]  /*10a30*/  FMUL.FTZ R60, R2.reuse, R60 ;  /* 0x0000003c023c7220 */ /* 0x040fea0000410000 */
[C---:B------:R-:W-:Y:S02]  /*10a40*/  HMMA.16816.F32 R56, R176.reuse, R182, R56 ;  /* 0x000000b6b038723c */ /* 0x040fe40000001838 */
[----:B------:R-:W-:Y:S01]  /*10a50*/  MUFU.EX2 R193, R26 ;  /* 0x0000001a00c17308 */ /* 0x000fe20000000800 */
[----:B------:R-:W1:Y:S01]  /*10a60*/  LDSM.16.MT88.4 R180, [R218+0x6100] ;  /* 0x00610000dab4783b */ /* 0x000e620000004200 */
[----:B------:R-:W-:Y:S02]  /*10a70*/  FMUL.FTZ R61, R2, R61 ;  /* 0x0000003d023d7220 */ /* 0x000fe40000410000 */
[C---:B------:R-:W-:Y:S02]  /*10a80*/  FMUL.FTZ R62, R0.reuse, R62 ;  /* 0x0000003e003e7220 */ /* 0x040fe40000410000 */
[----:B------:R-:W-:Y:S04]  /*10a90*/  FMUL.FTZ R63, R0, R63 ;  /* 0x0000003f003f7220 */ /* 0x000fe80000410000 */
[----:B------:R2:W1:Y:S01]  /*10aa0*/  MUFU.EX2 R192, R27 ;  /* 0x0000001b00c07308 */ /* 0x0004620000000800 */
[C---:B------:R-:W-:Y:S02]  /*10ab0*/  FMUL.FTZ R64, R2.reuse, R64 ;  /* 0x0000004002407220 */ /* 0x040fe40000410000 */
        /* <DEDUP_REMOVED lines=11> */
[----:B--2---:R-:W-:Y:S03]  /*10b70*/  LDSM.16.MT88.4 R24, [R220+0x1100] ;  /* 0x00110000dc18783b */ /* 0x004fe60000004200 */
[C---:B------:R-:W-:Y:S03]  /*10b80*/  HMMA.16816.F32 R68, R176.reuse, R188, R68 ;  /* 0x000000bcb044723c */ /* 0x040fe60000001844 */
        /* <DEDUP_REMOVED lines=55> */
[C---:B---3--:R-:W-:Y:S01]  /*10f00*/  HMMA.16816.F32 R108, R176.reuse, R184, R108 ;  /* 0x000000b8b06c723c */ /* 0x048fe2000000186c */
[----:B------:R-:W-:Y:S02]  /*10f10*/  MUFU.EX2 R185, R34 ;  /* 0x0000002200b97308 */ /* 0x000fe40000000800 */
[C---:B------:R-:W-:Y:S02]  /*10f20*/  FMUL.FTZ R114, R0.reuse, R114 ;  /* 0x0000007200727220 */ /* 0x040fe40000410000 */
[----:B------:R-:W-:Y:S02]  /*10f30*/  FMUL.FTZ R115, R0, R115 ;  /* 0x0000007300737220 */ /* 0x000fe40000410000 */
[C---:B------:R-:W-:Y:S02]  /*10f40*/  FMUL.FTZ R116, R2.reuse, R116 ;  /* 0x0000007402747220 */ /* 0x040fe40000410000 */
[----:B------:R-:W-:Y:S02]  /*10f50*/  FMUL.FTZ R117, R2, R117 ;  /* 0x0000007502757220 */ /* 0x000fe40000410000 */
[----:B------:R-:W-:Y:S01]  /*10f60*/  MUFU.EX2 R184, R35 ;  /* 0x0000002300b87308 */ /* 0x000fe20000000800 */
[C---:B------:R-:W-:Y:S03]  /*10f70*/  HMMA.16816.F32 R112, R176.reuse, R186, R112 ;  /* 0x000000bab070723c */ /* 0x040fe60000001870 */
[C---:B------:R-:W-:Y:S02]  /*10f80*/  FMUL.FTZ R118, R0.reuse, R118 ;  /* 0x0000007600767220 */ /* 0x040fe40000410000 */
[----:B------:R-:W-:Y:S02]  /*10f90*/  FMUL.FTZ R119, R0, R119 ;  /* 0x0000007700777220 */ /* 0x000fe40000410000 */
[C---:B------:R-:W-:Y:S02]  /*10fa0*/  FMUL.FTZ R120, R2.reuse, R120 ;  /* 0x0000007802787220 */ /* 0x040fe40000410000 */
[----:B------:R-:W-:Y:S03]  /*10fb0*/  MUFU.EX2 R187, R32 ;  /* 0x0000002000bb7308 */ /* 0x000fe60000000800 */
[C---:B--2---:R-:W-:Y:S03]  /*10fc0*/  HMMA.16816.F32 R116, R176.reuse, R188, R116 ;  /* 0x000000bcb074723c */ /* 0x044fe60000001874 */
[----:B------:R-:W-:Y:S02]  /*10fd0*/  FMUL.FTZ R121, R2, R121 ;  /* 0x0000007902797220 */ /* 0x000fe40000410000 */
[C---:B------:R-:W-:Y:S02]  /*10fe0*/  FMUL.FTZ R122, R0.reuse, R122 ;  /* 0x0000007a007a7220 */ /* 0x040fe40000410000 */
[----:B------:R-:W-:Y:S01]  /*10ff0*/  FMUL.FTZ R123, R0, R123 ;  /* 0x0000007b007b7220 */ /* 0x000fe20000410000 */
[----:B------:R-:W-:Y:S01]  /*11000*/  MUFU.EX2 R189, R30 ;  /* 0x0000001e00bd7308 */ /* 0x000fe20000000800 */
[C---:B------:R-:W-:Y:S03]  /*11010*/  FMUL.FTZ R124, R2.reuse, R124 ;  /* 0x0000007c027c7220 */ /* 0x040fe60000410000 */
[----:B------:R-:W-:Y:S02]  /*11020*/  FMUL.FTZ R125, R2, R125 ;  /* 0x0000007d027d7220 */ /* 0x000fe40000410000 */
[C---:B------:R-:W-:Y:S03]  /*11030*/  HMMA.16816.F32 R120, R176.reuse, R190, R120 ;  /* 0x000000beb078723c */ /* 0x040fe60000001878 */
[C---:B------:R-:W-:Y:S01]  /*11040*/  FMUL.FTZ R126, R0.reuse, R126 ;  /* 0x0000007e007e7220 */ /* 0x040fe20000410000 */
[----:B------:R-:W-:Y:S01]  /*11050*/  MUFU.EX2 R191, R28 ;  /* 0x0000001c00bf7308 */ /* 0x000fe20000000800 */
[----:B------:R-:W-:Y:S02]  /*11060*/  FMUL.FTZ R127, R0, R127 ;  /* 0x0000007f007f7220 */ /* 0x000fe40000410000 */
[C---:B------:R-:W-:Y:S02]  /*11070*/  FMUL.FTZ R128, R2.reuse, R128 ;  /* 0x0000008002807220 */ /* 0x040fe40000410000 */
[----:B------:R-:W-:Y:S03]  /*11080*/  FMUL.FTZ R129, R2, R129 ;  /* 0x0000008102817220 */ /* 0x000fe60000410000 */
[C---:B------:R-:W-:Y:S02]  /*11090*/  HMMA.16816.F32 R124, R176.reuse, R12, R124 ;  /* 0x0000000cb07c723c */ /* 0x040fe4000000187c */
[----:B------:R-:W2:Y:S01]  /*110a0*/  MUFU.EX2 R190, R29 ;  /* 0x0000001d00be7308 */ /* 0x000ea20000000800 */
[C---:B------:R-:W-:Y:S02]  /*110b0*/  FMUL.FTZ R130, R0.reuse, R130 ;  /* 0x0000008200827220 */ /* 0x040fe40000410000 */
[----:B------:R-:W-:Y:S02]  /*110c0*/  FMUL.FTZ R131, R0, R131 ;  /* 0x0000008300837220 */ /* 0x000fe40000410000 */
[----:B------:R-:W-:Y:S01]  /*110d0*/  F2FP.PACK_AB R12, R207, R208 ;  /* 0x000000d0cf0c723e */ /* 0x000fe200000000ff */
[--C-:B------:R-:W-:Y:S01]  /*110e0*/  FFMA.FTZ R36, R36, c[0x0][0x2d0], -R174.reuse ;  /* 0x0000b40024247a23 */ /* 0x100fe200000108ae */
[----:B-----5:R-:W-:Y:S03]  /*110f0*/  F2FP.PACK_AB R13, R205, R206 ;  /* 0x000000cecd0d723e */ /* 0x020fe600000000ff */
[----:B------:R-:W-:Y:S01]  /*11100*/  HMMA.16816.F32 R128, R176, R14, R128 ;  /* 0x0000000eb080723c */ /* 0x000fe20000001880 */
[----:B------:R-:W3:Y:S01]  /*11110*/  LDSM.16.MT88.4 R176, [R220+0x900] ;  /* 0x00090000dcb0783b */ /* 0x000ee20000004200 */
[----:B------:R5:W2:Y:S01]  /*11120*/  MUFU.EX2 R188, R31 ;  /* 0x0000001f00bc7308 */ /* 0x000aa20000000800 */
[--C-:B------:R-:W-:Y:S02]  /*11130*/  FFMA.FTZ R49, R49, c[0x0][0x2d0], -R174.reuse ;  /* 0x0000b40031317a23 */ /* 0x100fe400000108ae */
[--C-:B------:R-:W-:Y:S02]  /*11140*/  FFMA.FTZ R37, R37, c[0x0][0x2d0], -R174.reuse ;  /* 0x0000b40025257a23 */ /* 0x100fe400000108ae */
[----:B------:R-:W-:Y:S01]  /*11150*/  F2FP.PACK_AB R14, R203, R204 ;  /* 0x000000cccb0e723e */ /* 0x000fe200000000ff */
[--C-:B------:R-:W-:Y:S01]  /*11160*/  FFMA.FTZ R38, R38, c[0x0][0x2d0], -R3.reuse ;  /* 0x0000b40026267a23 */ /* 0x100fe20000010803 */
[----:B------:R-:W-:Y:S03]  /*11170*/  F2FP.PACK_AB R15, R201, R202 ;  /* 0x000000cac90f723e */ /* 0x000fe600000000ff */
[----:B------:R2:W2:Y:S01]  /*11180*/  MUFU.EX2 R186, R33 ;  /* 0x0000002100ba7308 */ /* 0x0004a20000000800 */
[--C-:B------:R-:W-:Y:S02]  /*11190*/  FFMA.FTZ R39, R39, c[0x0][0x2d0], -R3.reuse ;  /* 0x0000b40027277a23 */ /* 0x100fe40000010803 */
[--C-:B------:R-:W-:Y:S01]  /*111a0*/  FFMA.FTZ R40, R40, c[0x0][0x2d0], -R174.reuse ;  /* 0x0000b40028287a23 */ /* 0x100fe200000108ae */
[C---:B-1----:R-:W-:Y:S05]  /*111b0*/  HMMA.16816.F32 R4, R12.reuse, R180, R4 ;  /* 0x000000b40c04723c */ /* 0x042fea0000001804 */
[--C-:B------:R-:W-:Y:S01]  /*111c0*/  FFMA.FTZ R41, R41, c[0x0][0x2d0], -R174.reuse ;  /* 0x0000b40029297a23 */ /* 0x100fe200000108ae */
[----:B------:R-:W-:Y:S01]  /*111d0*/  MUFU.EX2 R49, R49 ;  /* 0x0000003100317308 */ /* 0x000fe20000000800 */
[--C-:B------:R-:W-:Y:S01]  /*111e0*/  FFMA.FTZ R42, R42, c[0x0][0x2d0], -R3.reuse ;  /* 0x0000b4002a2a7a23 */ /* 0x100fe20000010803 */
[C---:B------:R-:W-:Y:S01]  /*111f0*/  HMMA.16816.F32 R8, R12.reuse, R182, R8 ;  /* 0x000000b60c08723c */ /* 0x040fe20000001808 */
[----:B------:R-:W1:Y:S03]  /*11200*/  LDSM.16.MT88.4 R180, [R219+0x900] ;  /* 0x00090000dbb4783b */ /* 0x000e660000004200 */
[--C-:B------:R-:W-:Y:S02]  /*11210*/  FFMA.FTZ R43, R43, c[0x0][0x2d0], -R3.reuse ;  /* 0x0000b4002b2b7a23 */ /* 0x100fe40000010803 */
[--C-:B------:R-:W-:Y:S02]  /*11220*/  FFMA.FTZ R44, R44, c[0x0][0x2d0], -R174.reuse ;  /* 0x0000b4002c2c7a23 */ /* 0x100fe400000108ae */
[C---:B------:R-:W-:Y:S01]  /*11230*/  HMMA.16816.F32 R132, R12.reuse, R16, R132 ;  /* 0x000000100c84723c */ /* 0x040fe20000001884 */
[----:B-----5:R-:W-:Y:S01]  /*11240*/  LDSM.16.MT88.4 R28, [R220+0x2100] ;  /* 0x00210000dc1c783b */ /* 0x020fe20000004200 */
[----:B------:R-:W5:Y:S02]  /*11250*/  MUFU.EX2 R175, R36 ;  /* 0x0000002400af7308 */ /* 0x000f640000000800 */
[--C-:B------:R-:W-:Y:S02]  /*11260*/  FFMA.FTZ R45, R45, c[0x0][0x2d0], -R174.reuse ;  /* 0x0000b4002d2d7a23 */ /* 0x100fe400000108ae */
[----:B------:R-:W-:Y:S01]  /*11270*/  FFMA.FTZ R48, R48, c[0x0][0x2d0], -R174 ;  /* 0x0000b40030307a23 */ /* 0x000fe200000108ae */
[----:B------:R-:W-:Y:S01]  /*11280*/  MOV R174, R173 ;  /* 0x000000ad00ae7202 */ /* 0x000fe20000000f00 */
[C---:B------:R-:W-:Y:S01]  /*11290*/  HMMA.16816.F32 R136, R12.reuse, R18, R136 ;  /* 0x000000120c88723c */ /* 0x040fe20000001888 */
[----:B------:R-:W2:Y:S03]  /*112a0*/  LDSM.16.MT88.4 R16, [R217+0x3900] ;  /* 0x00390000d910783b */ /* 0x000ea60000004200 */
[----:B------:R-:W2:Y:S01]  /*112b0*/  MUFU.EX2 R37, R37 ;  /* 0x0000002500257308 */ /* 0x000ea20000000800 */
[--C-:B------:R-:W-:Y:S02]  /*112c0*/  FFMA.FTZ R46, R46, c[0x0][0x2d0], -R3.reuse ;  /* 0x0000b4002e2e7a23 */ /* 0x100fe40000010803 */
[--C-:B------:R-:W-:Y:S01]  /*112d0*/  FFMA.FTZ R47, R47, c[0x0][0x2d0], -R3.reuse ;  /* 0x0000b4002f2f7a23 */ /* 0x100fe20000010803 */
[C---:B---3--:R-:W-:Y:S04]  /*112e0*/  HMMA.16816.F32 R140, R12.reuse, R176, R140 ;  /* 0x000000b00c8c723c */ /* 0x048fe8000000188c */
[--C-:B------:R-:W-:Y:S02]  /*112f0*/  FFMA.FTZ R50, R50, c[0x0][0x2d0], -R3.reuse ;  /* 0x0000b40032327a23 */ /* 0x100fe40000010803 */
[----:B------:R-:W-:Y:S01]  /*11300*/  MUFU.EX2 R38, R38 ;  /* 0x0000002600267308 */ /* 0x000fe20000000800 */
[----:B------:R-:W-:Y:S01]  /*11310*/  FFMA.FTZ R3, R51, c[0x0][0x2d0], -R3 ;  /* 0x0000b40033037a23 */ /* 0x000fe20000010803 */
[C---:B------:R-:W-:Y:S01]  /*11320*/  HMMA.16816.F32 R144, R12.reuse, R178, R144 ;  /* 0x000000b20c90723c */ /* 0x040fe20000001890 */
[----:B------:R-:W3:Y:S07]  /*11330*/  LDSM.16.MT88.4 R176, [R218+0x3900] ;  /* 0x00390000dab0783b */ /* 0x000eee0000004200 */
[----:B------:R-:W-:Y:S01]  /*11340*/  MUFU.EX2 R36, R3 ;  /* 0x0000000300247308 */ /* 0x000fe20000000800 */
[C---:B-1----:R-:W-:Y:S08]  /*11350*/  HMMA.16816.F32 R148, R12.reuse, R180, R148 ;  /* 0x000000b40c94723c */ /* 0x042ff00000001894 */
[C---:B------:R-:W-:Y:S01]  /*11360*/  HMMA.16816.F32 R152, R12.reuse, R182, R152 ;  /* 0x000000b60c98723c */ /* 0x040fe20000001898 */
[----:B------:R-:W1:Y:S01]  /*11370*/  LDSM.16.MT88.4 R180, [R220+0x3900] ;  /* 0x00390000dcb4783b */ /* 0x000e620000004200 */
[----:B------:R-:W-:Y:S06]  /*11380*/  MUFU.EX2 R39, R39 ;  /* 0x0000002700277308 */ /* 0x000fec0000000800 */
[C---:B--2---:R-:W-:Y:S04]  /*11390*/  HMMA.16816.F32 R156, R12.reuse, R16, R156 ;  /* 0x000000100c9c723c */ /* 0x044fe8000000189c */
[----:B------:R-:W2:Y:S04]  /*113a0*/  MUFU.EX2 R40, R40 ;  /* 0x0000002800287308 */ /* 0x000ea80000000800 */
[C---:B------:R-:W-:Y:S01]  /*113b0*/  HMMA.16816.F32 R160, R12.reuse, R18, R160 ;  /* 0x000000120ca0723c */ /* 0x040fe200000018a0 */
[----:B------:R-:W2:Y:S05]  /*113c0*/  LDSM.16.MT88.4 R16, [R219+0x3900] ;  /* 0x00390000db10783b */ /* 0x000eaa0000004200 */
[----:B------:R-:W2:Y:S02]  /*113d0*/  MUFU.EX2 R41, R41 ;  /* 0x0000002900297308 */ /* 0x000ea40000000800 */
[C---:B---3--:R-:W-:Y:S08]  /*113e0*/  HMMA.16816.F32 R164, R12.reuse, R176, R164 ;  /* 0x000000b00ca4723c */ /* 0x048ff000000018a4 */
[C---:B------:R-:W-:Y:S01]  /*113f0*/  HMMA.16816.F32 R168, R12.reuse, R178, R168 ;  /* 0x000000b20ca8723c */ /* 0x040fe200000018a8 */
[----:B------:R-:W3:Y:S01]  /*11400*/  LDSM.16.MT88.4 R176, [R217+0x6900] ;  /* 0x00690000d9b0783b */ /* 0x000ee20000004200 */
[----:B------:R-:W3:Y:S06]  /*11410*/  MUFU.EX2 R42, R42 ;  /* 0x0000002a002a7308 */ /* 0x000eec0000000800 */
[C---:B-1----:R-:W-:Y:S04]  /*11420*/  HMMA.16816.F32 R52, R12.reuse, R180, R52 ;  /* 0x000000b40c34723c */ /* 0x042fe80000001834 */
[----:B------:R-:W1:Y:S04]  /*11430*/  MUFU.EX2 R43, R43 ;  /* 0x0000002b002b7308 */ /* 0x000e680000000800 */
[C---:B------:R-:W-:Y:S01]  /*11440*/  HMMA.16816.F32 R56, R12.reuse, R182, R56 ;  /* 0x000000b60c38723c */ /* 0x040fe20000001838 */
[----:B------:R-:W1:Y:S05]  /*11450*/  LDSM.16.MT88.4 R180, [R218+0x6900] ;  /* 0x00690000dab4783b */ /* 0x000e6a0000004200 */
[----:B------:R-:W1:Y:S02]  /*11460*/  MUFU.EX2 R44, R44 ;  /* 0x0000002c002c7308 */ /* 0x000e640000000800 */
[C---:B--2---:R-:W-:Y:S08]  /*11470*/  HMMA.16816.F32 R60, R12.reuse, R16, R60 ;  /* 0x000000100c3c723c */ /* 0x044ff0000000183c */
[----:B------:R-:W2:Y:S01]  /*11480*/  MUFU.EX2 R45, R45 ;  /* 0x0000002d002d7308 */ /* 0x000ea20000000800 */
[C---:B------:R-:W-:Y:S01]  /*11490*/  HMMA.16816.F32 R64, R12.reuse, R18, R64 ;  /* 0x000000120c40723c */ /* 0x040fe20000001840 */
[----:B------:R-:W2:Y:S07]  /*114a0*/  LDSM.16.MT88.4 R16, [R220+0x6900] ;  /* 0x00690000dc10783b */ /* 0x000eae0000004200 */
[C---:B---3--:R-:W-:Y:S01]  /*114b0*/  HMMA.16816.F32 R68, R12.reuse, R176, R68 ;  /* 0x000000b00c44723c */ /* 0x048fe20000001844 */
[----:B------:R-:W3:Y:S07]  /*114c0*/  MUFU.EX2 R46, R46 ;  /* 0x0000002e002e7308 */ /* 0x000eee0000000800 */
[C---:B------:R-:W-:Y:S01]  /*114d0*/  HMMA.16816.F32 R72, R12.reuse, R178, R72 ;  /* 0x000000b20c48723c */ /* 0x040fe20000001848 */
[----:B------:R-:W3:Y:S02]  /*114e0*/  LDSM.16.MT88.4 R176, [R219+0x6900] ;  /* 0x00690000dbb0783b */ /* 0x000ee40000004200 */
[----:B------:R-:W-:Y:S05]  /*114f0*/  MUFU.EX2 R47, R47 ;  /* 0x0000002f002f7308 */ /* 0x000fea0000000800 */
[C---:B-1----:R-:W-:Y:S05]  /*11500*/  HMMA.16816.F32 R76, R12.reuse, R180, R76 ;  /* 0x000000b40c4c723c */ /* 0x042fea000000184c */
[----:B------:R-:W1:Y:S03]  /*11510*/  MUFU.EX2 R48, R48 ;  /* 0x0000003000307308 */ /* 0x000e660000000800 */
[C---:B------:R-:W-:Y:S01]  /*11520*/  HMMA.16816.F32 R80, R12.reuse, R182, R80 ;  /* 0x000000b60c50723c */ /* 0x040fe20000001850 */
[----:B------:R-:W1:Y:S06]  /*11530*/  LDSM.16.MT88.4 R180, [R217+0x9900] ;  /* 0x00990000d9b4783b */ /* 0x000e6c0000004200 */
[----:B------:R-:W1:Y:S01]  /*11540*/  MUFU.EX2 R50, R50 ;  /* 0x0000003200327308 */ /* 0x000e620000000800 */
        /* <DEDUP_REMOVED lines=12> */
[C---:B---3--:R-:W-:Y:S01]  /*11610*/  HMMA.16816.F32 R116, R12.reuse, R176, R116 ;  /* 0x000000b00c74723c */ /* 0x048fe20000001874 */
[----:B------:R-:W3:Y:S04]  /*11620*/  LDL.LU R177, [R1+0x20] ;  /* 0x0000200001b17983 */ /* 0x000ee80000300800 */
[----:B------:R-:W5:Y:S03]  /*11630*/  LDL.LU R32, [R1+0x24] ;  /* 0x0000240001207983 */ /* 0x000f660000300800 */
[C---:B------:R-:W-:Y:S08]  /*11640*/  HMMA.16816.F32 R120, R12.reuse, R178, R120 ;  /* 0x000000b20c78723c */ /* 0x040ff00000001878 */
[C---:B-1----:R-:W-:Y:S08]  /*11650*/  HMMA.16816.F32 R124, R12.reuse, R180, R124 ;  /* 0x000000b40c7c723c */ /* 0x042ff0000000187c */
[----:B------:R-:W-:Y:S01]  /*11660*/  HMMA.16816.F32 R128, R12, R182, R128 ;  /* 0x000000b60c80723c */ /* 0x000fe20000001880 */
[----:B------:R-:W-:Y:S06]  /*11670*/  LDSM.16.MT88.4 R180, [R217+0x2900] ;  /* 0x00290000d9b4783b */ /* 0x000fec0000004200 */
[----:B------:R-:W-:Y:S02]  /*11680*/  F2FP.PACK_AB R12, R198, R199 ;  /* 0x000000c7c60c723e */ /* 0x000fe400000000ff */
[----:B------:R-:W-:Y:S03]  /*11690*/  F2FP.PACK_AB R13, R195, R196 ;  /* 0x000000c4c30d723e */ /* 0x000fe600000000ff */
[----:B----4-:R-:W-:Y:S02]  /*116a0*/  F2FP.PACK_AB R14, R194, R197 ;  /* 0x000000c5c20e723e */ /* 0x010fe400000000ff */
[----:B------:R-:W-:Y:S07]  /*116b0*/  F2FP.PACK_AB R15, R192, R193 ;  /* 0x000000c1c00f723e */ /* 0x000fee00000000ff */
[C---:B--2---:R-:W-:Y:S08]  /*116c0*/  HMMA.16816.F32 R4, R12.reuse, R16, R4 ;  /* 0x000000100c04723c */ /* 0x044ff00000001804 */
[C---:B------:R-:W-:Y:S01]  /*116d0*/  HMMA.16816.F32 R8, R12.reuse, R18, R8 ;  /* 0x000000120c08723c */ /* 0x040fe20000001808 */
[----:B------:R-:W1:Y:S07]  /*116e0*/  LDSM.16.MT88.4 R16, [R219+0x1100] ;  /* 0x00110000db10783b */ /* 0x000e6e0000004200 */
[C---:B------:R-:W-:Y:S08]  /*116f0*/  HMMA.16816.F32 R132, R12.reuse, R20, R132 ;  /* 0x000000140c84723c */ /* 0x040ff00000001884 */
        /* <DEDUP_REMOVED lines=42> */
[----:B------:R-:W-:Y:S01]  /*119a0*/  HMMA.16816.F32 R128, R12, R18, R128 ;  /* 0x000000120c80723c */ /* 0x000fe20000001880 */
[----:B------:R-:W1:Y:S03]  /*119b0*/  LDSM.16.MT88.4 R16, [R220+0x1900] ;  /* 0x00190000dc10783b */ /* 0x000e660000004200 */
[----:B---3--:R-:W-:Y:S02]  /*119c0*/  FFMA.FTZ R2, R2, R177, R200 ;  /* 0x000000b102027223 */ /* 0x008fe400000100c8 */
[----:B-----5:R-:W-:Y:S01]  /*119d0*/  FFMA.FTZ R0, R0, R32, R209 ;  /* 0x0000002000007223 */ /* 0x020fe200000100d1 */
[----:B------:R-:W-:Y:S01]  /*119e0*/  F2FP.PACK_AB R12, R190, R191 ;  /* 0x000000bfbe0c723e */ /* 0x000fe200000000ff */
[----:B------:R-:W-:Y:S01]  /*119f0*/  FADD.FTZ R2, R211, R2 ;  /* 0x00000002d3027221 */ /* 0x000fe20000010000 */
[----:B------:R-:W-:Y:S01]  /*11a00*/  F2FP.PACK_AB R13, R188, R189 ;  /* 0x000000bdbc0d723e */ /* 0x000fe200000000ff */
[----:B------:R-:W-:Y:S02]  /*11a10*/  LDSM.16.MT88.4 R32, [R217+0x5900] ;  /* 0x00590000d920783b */ /* 0x000fe40000004200 */
[----:B------:R-:W-:Y:S01]  /*11a20*/  F2FP.PACK_AB R14, R186, R187 ;  /* 0x000000bbba0e723e */ /* 0x000fe200000000ff */
[----:B------:R-:W-:Y:S01]  /*11a30*/  FADD.FTZ R2, R212, R2 ;  /* 0x00000002d4027221 */ /* 0x000fe20000010000 */
[----:B------:R-:W-:Y:S01]  /*11a40*/  F2FP.PACK_AB R15, R184, R185 ;  /* 0x000000b9b80f723e */ /* 0x000fe200000000ff */
[----:B------:R-:W-:Y:S02]  /*11a50*/  FADD.FTZ R0, R210, R0 ;  /* 0x00000000d2007221 */ /* 0x000fe40000010000 */
[----:B------:R-:W-:Y:S02]  /*11a60*/  FADD.FTZ R2, R214, R2 ;  /* 0x00000002d6027221 */ /* 0x000fe40000010000 */
[----:B------:R-:W-:Y:S02]  /*11a70*/  FADD.FTZ R0, R213, R0 ;  /* 0x00000000d5007221 */ /* 0x000fe40000010000 */
        /* <DEDUP_REMOVED lines=8> */
[C---:B----4-:R-:W-:Y:S04]  /*11b00*/  HMMA.16816.F32 R132, R12.reuse, R24, R132 ;  /* 0x000000180c84723c */ /* 0x050fe80000001884 */
[----:B------:R-:W-:Y:S02]  /*11b10*/  FADD.FTZ R2, R203, R2 ;  /* 0x00000002cb027221 */ /* 0x000fe40000010000 */
[----:B------:R-:W-:Y:S02]  /*11b20*/  FADD.FTZ R0, R205, R0 ;  /* 0x00000000cd007221 */ /* 0x000fe40000010000 */
[C---:B------:R-:W-:Y:S01]  /*11b30*/  HMMA.16816.F32 R136, R12.reuse, R26, R136 ;  /* 0x0000001a0c88723c */ /* 0x040fe20000001888 */
[----:B------:R-:W3:Y:S03]  /*11b40*/  LDSM.16.MT88.4 R24, [R217+0x4900] ;  /* 0x00490000d918783b */ /* 0x000ee60000004200 */
        /* <DEDUP_REMOVED lines=34> */
[----:B------:R-:W-:Y:S04]  /*11d70*/  FADD.FTZ R0, R184, R0 ;  /* 0x00000000b8007221 */ /* 0x000fe80000010000 */
[----:B------:R-:W-:Y:S01]  /*11d80*/  FADD.FTZ R0, R38, R0 ;  /* 0x0000000026007221 */ /* 0x000fe20000010000 */
[C---:B------:R-:W-:Y:S01]  /*11d90*/  HMMA.16816.F32 R56, R12.reuse, R22, R56 ;  /* 0x000000160c38723c */ /* 0x040fe20000001838 */
[----:B------:R-:W2:Y:S03]  /*11da0*/  LDSM.16.MT88.4 R20, [R218+0x7900] ;  /* 0x00790000da14783b */ /* 0x000ea60000004200 */
[----:B------:R-:W-:Y:S04]  /*11db0*/  FADD.FTZ R0, R39, R0 ;  /* 0x0000000027007221 */ /* 0x000fe80000010000 */
[C---:B---3--:R-:W-:Y:S04]  /*11dc0*/  HMMA.16816.F32 R60, R12.reuse, R24, R60 ;  /* 0x000000180c3c723c */ /* 0x048fe8000000183c */
[----:B------:R-:W-:Y:S04]  /*11dd0*/  FADD.FTZ R0, R42, R0 ;  /* 0x000000002a007221 */ /* 0x000fe80000010000 */
        /* <DEDUP_REMOVED lines=13> */
[----:B------:R-:W-:Y:S01]  /*11eb0*/  FADD.FTZ R0, R50, R3 ;  /* 0x0000000332007221 */ /* 0x000fe20000010000 */
[----:B------:R-:W-:Y:S03]  /*11ec0*/  STL [R1+0x20], R2 ;  /* 0x0000200201007387 */ /* 0x000fe60000100800 */
[C---:B------:R-:W-:Y:S01]  /*11ed0*/  FADD.FTZ R0, R36.reuse, R0 ;  /* 0x0000000024007221 */ /* 0x040fe20000010000 */
[C---:B------:R-:W-:Y:S01]  /*11ee0*/  HMMA.16816.F32 R80, R12.reuse, R22, R80 ;  /* 0x000000160c50723c */ /* 0x040fe20000001850 */
[----:B------:R-:W2:Y:S07]  /*11ef0*/  LDSM.16.MT88.4 R20, [R217+0xa900] ;  /* 0x00a90000d914783b */ /* 0x000eae0000004200 */
        /* <DEDUP_REMOVED lines=17> */
[----:B------:R-:W-:Y:S01]  /*12010*/  HMMA.16816.F32 R128, R12, R22, R128 ;  /* 0x000000160c80723c */ /* 0x000fe20000001880 */
[----:B------:R-:W2:Y:S06]  /*12020*/  LDSM.16.MT88.4 R20, [R219+0x2100] ;  /* 0x00210000db14783b */ /* 0x000eac0000004200 */
[----:B------:R-:W-:Y:S02]  /*12030*/  F2FP.PACK_AB R12, R37, R175 ;  /* 0x000000af250c723e */ /* 0x000fe400000000ff */
[----:B------:R-:W-:Y:S03]  /*12040*/  F2FP.PACK_AB R13, R39, R38 ;  /* 0x00000026270d723e */ /* 0x000fe600000000ff */
[----:B------:R-:W-:Y:S02]  /*12050*/  F2FP.PACK_AB R14, R41, R40 ;  /* 0x00000028290e723e */ /* 0x000fe400000000ff */
[----:B------:R-:W-:Y:S02]  /*12060*/  F2FP.PACK_AB R15, R43, R42 ;  /* 0x0000002a2b0f723e */ /* 0x000fe400000000ff */
[----:B------:R-:W-:Y:S05]  /*12070*/  MOV R175, R172 ;  /* 0x000000ac00af7202 */ /* 0x000fea0000000f00 */
        /* <DEDUP_REMOVED lines=52> */
[C---:B------:R-:W-:Y:S01]  /*123c0*/  HMMA.16816.F32 R176, R12.reuse, R180, R4 ;  /* 0x000000b40cb0723c */ /* 0x040fe20000001804 */
[----:B------:R-:W5:Y:S07]  /*123d0*/  LDSM.16.MT88.4 R4, [R220+0x5900] ;  /* 0x00590000dc04783b */ /* 0x000f6e0000004200 */
        /* <DEDUP_REMOVED lines=11> */
[C---:B------:R-:W-:Y:S08]  /*12490*/  HMMA.16816.F32 R156, R12.reuse, R32, R156 ;  /* 0x000000200c9c723c */ /* 0x040ff0000000189c */
[C---:B------:R-:W-:Y:S08]  /*124a0*/  HMMA.16816.F32 R160, R12.reuse, R34, R160 ;  /* 0x000000220ca0723c */ /* 0x040ff000000018a0 */
        /* <DEDUP_REMOVED lines=8> */
[----:B------:R-:W2:Y:S07]  /*12530*/  LDSM.16.MT88.4 R8, [R218+0xb900] ;  /* 0x00b90000da08783b */ /* 0x000eae0000004200 */
[C---:B-1----:R-:W-:Y:S08]  /*12540*/  HMMA.16816.F32 R68, R12.reuse, R16, R68 ;  /* 0x000000100c44723c */ /* 0x042ff00000001844 */
[C---:B------:R-:W-:Y:S01]  /*12550*/  HMMA.16816.F32 R72, R12.reuse, R18, R72 ;  /* 0x000000120c48723c */ /* 0x040fe20000001848 */
[----:B------:R-:W1:Y:S07]  /*12560*/  LDSM.16.MT88.4 R16, [R220+0xb900] ;  /* 0x00b90000dc10783b */ /* 0x000e6e0000004200 */
[C---:B----4-:R-:W-:Y:S08]  /*12570*/  HMMA.16816.F32 R76, R12.reuse, R24, R76 ;  /* 0x000000180c4c723c */ /* 0x050ff0000000184c */
[C---:B------:R-:W-:Y:S08]  /*12580*/  HMMA.16816.F32 R80, R12.reuse, R26, R80 ;  /* 0x0000001a0c50723c */ /* 0x040ff00000001850 */
[C---:B---3--:R-:W-:Y:S08]  /*12590*/  HMMA.16816.F32 R84, R12.reuse, R28, R84 ;  /* 0x0000001c0c54723c */ /* 0x048ff00000001854 */
[C---:B------:R-:W-:Y:S08]  /*125a0*/  HMMA.16816.F32 R88, R12.reuse, R30, R88 ;  /* 0x0000001e0c58723c */ /* 0x040ff00000001858 */
[C---:B--2---:R-:W-:Y:S08]  /*125b0*/  HMMA.16816.F32 R92, R12.reuse, R20, R92 ;  /* 0x000000140c5c723c */ /* 0x044ff0000000185c */
[C---:B------:R-:W-:Y:S08]  /*125c0*/  HMMA.16816.F32 R96, R12.reuse, R22, R96 ;  /* 0x000000160c60723c */ /* 0x040ff00000001860 */
[C---:B-----5:R-:W-:Y:S08]  /*125d0*/  HMMA.16816.F32 R100, R12.reuse, R4, R100 ;  /* 0x000000040c64723c */ /* 0x060ff00000001864 */
[C---:B------:R-:W-:Y:S01]  /*125e0*/  HMMA.16816.F32 R104, R12.reuse, R6, R104 ;  /* 0x000000060c68723c */ /* 0x040fe20000001868 */
[----:B------:R-:W2:Y:S07]  /*125f0*/  LDSM.16.MT88.4 R4, [R219+0xb900] ;  /* 0x00b90000db04783b */ /* 0x000eae0000004200 */
[C---:B------:R-:W-:Y:S08]  /*12600*/  HMMA.16816.F32 R108, R12.reuse, R8, R108 ;  /* 0x000000080c6c723c */ /* 0x040ff0000000186c */
[C---:B------:R-:W-:Y:S08]  /*12610*/  HMMA.16816.F32 R112, R12.reuse, R10, R112 ;  /* 0x0000000a0c70723c */ /* 0x040ff00000001870 */
[C---:B-1----:R-:W-:Y:S08]  /*12620*/  HMMA.16816.F32 R116, R12.reuse, R16, R116 ;  /* 0x000000100c74723c */ /* 0x042ff00000001874 */
[C---:B------:R-:W-:Y:S08]  /*12630*/  HMMA.16816.F32 R120, R12.reuse, R18, R120 ;  /* 0x000000120c78723c */ /* 0x040ff00000001878 */
[C---:B--2---:R-:W-:Y:S08]  /*12640*/  HMMA.16816.F32 R124, R12.reuse, R4, R124 ;  /* 0x000000040c7c723c */ /* 0x044ff0000000187c */
[----:B------:R-:W-:Y:S01]  /*12650*/  HMMA.16816.F32 R128, R12, R6, R128 ;  /* 0x000000060c80723c */ /* 0x000fe20000001880 */
[----:B------:R-:W-:-:S07]  /*12660*/  @P0 BRA `(.L_x_1582) ;  /* 0xffffbed000000947 */ /* 0x000fce000383ffff */
.L_x_1581:
[----:B------:R-:W2:Y:S04]  /*12670*/  LDL.LU R4, [R1+0x20] ;  /* 0x0000200001047983 */ /* 0x000ea80000300800 */
[----:B------:R-:W3:Y:S01]  /*12680*/  LDL.LU R2, [R1+0x24] ;  /* 0x0000240001027983 */ /* 0x000ee20000300800 */
[----:B------:R-:W-:-:S02]  /*12690*/  MOV R46, 0xff800000 ;  /* 0xff800000002e7802 */ /* 0x000fc40000000f00 */
[----:B------:R-:W-:Y:S02]  /*126a0*/  MOV R47, 0xff800000 ;  /* 0xff800000002f7802 */ /* 0x000fe40000000f00 */
[----:B------:R-:W-:Y:S01]  /*126b0*/  PLOP3.LUT P2, PT, PT, PT, PT, 0x8, 0x0 ;  /* 0x000000000000781c */ /* 0x000fe20003f4e170 */
        /* <DEDUP_REMOVED lines=152> */
.L_x_1569:
        /* <DEDUP_REMOVED lines=59> */
[----:B------:R-:W-:Y:S01]  /*133f0*/  F2FP.PACK_AB R170, R171, R170 ;  /* 0x000000aaabaa723e */ /* 0x000fe200000000ff */
[----:B------:R-:W-:Y:S01]  /*13400*/  IMAD.IADD R4, R4, 0x1, R2 ;  /* 0x0000000104047824 */ /* 0x000fe200078e0202 */
[----:B------:R-:W-:-:S02]  /*13410*/  F2FP.PACK_AB R35, R35, R52 ;  /* 0x000000342323723e */ /* 0x000fc400000000ff */
[----:B------:R-:W-:Y:S02]  /*13420*/  F2FP.PACK_AB R54, R55, R54 ;  /* 0x000000363736723e */ /* 0x000fe400000000ff */
[----:B------:R-:W-:Y:S02]  /*13430*/  F2FP.PACK_AB R34, R34, R56 ;  /* 0x000000382222723e */ /* 0x000fe400000000ff */
        /* <DEDUP_REMOVED lines=9> */
[----:B------:R-:W-:Y:S02]  /*134d0*/  F2FP.PACK_AB R70, R71, R70 ;  /* 0x000000464746723e */ /* 0x000fe400000000ff */
[----:B------:R-:W-:Y:S01]  /*134e0*/  F2FP.PACK_AB R30, R30, R72 ;  /* 0x000000481e1e723e */ /* 0x000fe200000000ff */
[----:B------:R-:W-:Y:S01]  /*134f0*/  STS [R2+0x400], R182 ;  /* 0x000400b602007388 */ /* 0x000fe20000000800 */
        /* <DEDUP_REMOVED lines=9> */
[----:B-1----:R-:W-:Y:S01]  /*13590*/  IMAD.MOV.U32 R44, RZ, RZ, 0x40 ;  /* 0x00000040ff2c7424 */ /* 0x002fe200078e00ff */
[----:B------:R-:W-:Y:S02]  /*135a0*/  F2FP.PACK_AB R86, R87, R86 ;  /* 0x000000565756723e */ /* 0x000fe400000000ff */
[----:B------:R-:W-:Y:S01]  /*135b0*/  STS [R4+0x400], R138 ;  /* 0x0004008a04007388 */ /* 0x000fe20000000800 */
[----:B------:R-:W-:-:S02]  /*135c0*/  F2FP.PACK_AB R26, R26, R88 ;  /* 0x000000581a1a723e */ /* 0x000fc400000000ff */
[----:B------:R-:W-:Y:S02]  /*135d0*/  F2FP.PACK_AB R90, R91, R90 ;  /* 0x0000005a5b5a723e */ /* 0x000fe400000000ff */
[----:B--2---:R-:W-:Y:S02]  /*135e0*/  SEL R7, R44, 0xffffffc0, !P2 ;  /* 0xffffffc02c077807 */ /* 0x004fe40005000000 */
[----:B------:R-:W-:Y:S02]  /*135f0*/  F2FP.PACK_AB R25, R25, R92 ;  /* 0x0000005c1919723e */ /* 0x000fe400000000ff */
[----:B------:R-:W-:Y:S02]  /*13600*/  F2FP.PACK_AB R94, R95, R94 ;  /* 0x0000005e5f5e723e */ /* 0x000fe400000000ff */
[----:B------:R-:W-:Y:S01]  /*13610*/  F2FP.PACK_AB R24, R24, R96 ;  /* 0x000000601818723e */ /* 0x000fe200000000ff */
[----:B---3--:R-:W-:Y:S01]  /*13620*/  IMAD.IADD R6, R0, 0x1, R7 ;  /* 0x0000000100067824 */ /* 0x008fe200078e0207 */
[----:B------:R-:W-:-:S02]  /*13630*/  F2FP.PACK_AB R98, R99, R98 ;  /* 0x000000626362723e */ /* 0x000fc400000000ff */
[----:B------:R-:W-:Y:S02]  /*13640*/  F2FP.PACK_AB R23, R23, R100 ;  /* 0x000000641717723e */ /* 0x000fe400000000ff */
[----:B------:R1:W-:Y:S01]  /*13650*/  STS [R6+0x80], R5 ;  /* 0x0000800506007388 */ /* 0x0003e20000000800 */
[----:B------:R-:W-:Y:S01]  /*13660*/  F2FP.PACK_AB R102, R103, R102 ;  /* 0x000000666766723e */ /* 0x000fe200000000ff */
[----:B----4-:R-:W-:Y:S02]  /*13670*/  IMAD.IADD R8, R7, 0x1, R2 ;  /* 0x0000000107087824 */ /* 0x010fe400078e0202 */
        /* <DEDUP_REMOVED lines=8> */
[----:B------:R-:W-:Y:S02]  /*13700*/  F2FP.PACK_AB R17, R17, R114 ;  /* 0x000000721111723e */ /* 0x000fe400000000ff */
[----:B------:R-:W-:Y:S02]  /*13710*/  F2FP.PACK_AB R16, R16, R116 ;  /* 0x000000741010723e */ /* 0x000fe400000000ff */
[----:B------:R-:W-:Y:S02]  /*13720*/  F2FP.PACK_AB R13, R13, R118 ;  /* 0x000000760d0d723e */ /* 0x000fe400000000ff */
[----:B------:R-:W-:-:S02]  /*13730*/  F2FP.PACK_AB R12, R12, R120 ;  /* 0x000000780c0c723e */ /* 0x000fc400000000ff */
[----:B------:R-:W-:Y:S01]  /*13740*/  F2FP.PACK_AB R11, R11, R122 ;  /* 0x0000007a0b0b723e */ /* 0x000fe200000000ff */
[----:B-1----:R-:W-:Y:S01]  /*13750*/  IMAD.IADD R5, R7, 0x1, R3 ;  /* 0x0000000107057824 */ /* 0x002fe200078e0203 */
[----:B------:R-:W-:Y:S01]  /*13760*/  F2FP.PACK_AB R9, R9, R124 ;  /* 0x0000007c0909723e */ /* 0x000fe200000000ff */
[----:B------:R-:W-:Y:S01]  /*13770*/  IMAD.IADD R7, R4, 0x1, R7 ;  /* 0x0000000104077824 */ /* 0x000fe200078e0207 */
[----:B------:R-:W-:Y:S02]  /*13780*/  F2FP.PACK_AB R15, R15, R126 ;  /* 0x0000007e0f0f723e */ /* 0x000fe400000000ff */
[----:B------:R-:W-:Y:S01]  /*13790*/  STS [R5+0x80], R42 ;  /* 0x0000802a05007388 */ /* 0x000fe20000000800 */
[----:B------:R-:W-:Y:S02]  /*137a0*/  F2FP.PACK_AB R14, R14, R128 ;  /* 0x000000800e0e723e */ /* 0x000fe400000000ff */
[----:B------:R-:W-:Y:S01]  /*137b0*/  F2FP.PACK_AB R10, R10, R130 ;  /* 0x000000820a0a723e */ /* 0x000fe200000000ff */
[----:B------:R-:W-:Y:S01]  /*137c0*/  STS [R5+0x480], R150 ;  /* 0x0004809605007388 */ /* 0x000fe20000000800 */
[----:B------:R-:W-:-:S03]  /*137d0*/  PLOP3.LUT P0, PT, PT, PT, UP1, 0x80, 0x0 ;  /* 0x000000000000781c */ /* 0x000fc60003f0f018 */
        /* <DEDUP_REMOVED lines=47> */
[----:B------:R3:W-:Y:S04]  /*13ad0*/  STS [R5+0xc480], R15 ;  /* 0x00c4800f05007388 */ /* 0x0007e80000000800 */
[----:B------:R3:W-:Y:S04]  /*13ae0*/  STS [R7+0xc000], R14 ;  /* 0x00c0000e07007388 */ /* 0x0007e80000000800 */
        /* <DEDUP_REMOVED lines=26> */
.L_x_1586:
        /* <DEDUP_REMOVED lines=83> */
[--C-:B------:R-:W-:Y:S01]  /*141c0*/  IMAD.MOV R8, RZ, RZ, -R4.reuse ;  /* 0x000000ffff087224 */ /* 0x100fe200078e0a04 */
[----:B------:R-:W-:Y:S01]  /*141d0*/  SHF.R.S32.HI R9, RZ, 0x1f, R4 ;  /* 0x0000001fff097819 */ /* 0x000fe20000011404 */
[----:B------:R1:W-:Y:S01]  /*141e0*/  SHFL.IDX PT, R10, R7, 0x1, 0x1c1f ;  /* 0x003c1f00070a7f89 */ /* 0x0003e200000e0000 */
[----:B------:R-:W-:Y:S01]  /*141f0*/  MOV R2, UR14 ;  /* 0x0000000e00027c02 */ /* 0x000fe20008000f00 */
[----:B------:R-:W-:-:S02]  /*14200*/  IMAD.U32 R3, RZ, RZ, UR15 ;  /* 0x0000000fff037e24 */ /* 0x000fc4000f8e00ff */
[----:B------:R-:W2:Y:S01]  /*14210*/  SHFL.IDX PT, R13, R5, RZ, 0x1c1f ;  /* 0x001c1fff050d7589 */ /* 0x000ea200000e0000 */
[----:B------:R-:W-:Y:S02]  /*14220*/  IMAD.U32 R3, RZ, RZ, UR7 ;  /* 0x00000007ff037e24 */ /* 0x000fe4000f8e00ff */
[----:B------:R-:W-:Y:S01]  /*14230*/  IMAD R6, R8, c[0x0][0x4e8], R6 ;  /* 0x00013a0008067a24 */ /* 0x000fe200078e0206 */
[----:B------:R3:W4:Y:S01]  /*14240*/  SHFL.IDX PT, R11, R5, 0x1, 0x1c1f ;  /* 0x003c1f00050b7f89 */ /* 0x00072200000e0000 */
        /* <DEDUP_REMOVED lines=9> */
[----:B------:R-:W-:Y:S01]  /*142e0*/  IMAD R7, R6, c[0x0][0x3dc], R4 ;  /* 0x0000f70006077a24 */ /* 0x000fe200078e0204 */
[-C--:B------:R-:W-:Y:S01]  /*142f0*/  ISETP.GE.OR P1, PT, R5, R29.reuse, P2 ;  /* 0x0000001d0500720c */ /* 0x080fe20001726670 */
[----:B------:R-:W-:Y:S01]  /*14300*/  IMAD.SHL.U32 R5, R18, 0x8, RZ ;  /* 0x0000000812057824 */ /* 0x000fe200078e00ff */
[----:B------:R-:W-:-:S04]  /*14310*/  ISETP.GE.OR P0, PT, R8, R29, P2 ;  /* 0x0000001d0800720c */ /* 0x000fc80001706670 */
[----:B------:R-:W-:Y:S01]  /*14320*/  LOP3.LUT R8, R17, 0x7ffffe00, R5, 0xf8, !PT ;  /* 0x7ffffe0011087812 */ /* 0x000fe200078ef805 */
[----:B------:R-:W-:-:S04]  /*14330*/  IMAD.WIDE.U32 R4, R6, c[0x0][0x3d8], R2 ;  /* 0x0000f60006047a25 */ /* 0x000fc800078e0002 */
        /* <DEDUP_REMOVED lines=50> */
.L_x_1588:
[----:B--234-:R-:W-:Y:S05]  /*14660*/  BSYNC B0 ;  /* 0x0000000000007941 */ /* 0x01cfea0003800000 */
.L_x_1587:
        /* <DEDUP_REMOVED lines=30> */
.L_x_1590:
[----:B------:R-:W-:Y:S05]  /*14850*/  BSYNC B0 ;  /* 0x0000000000007941 */ /* 0x000fea0003800000 */
.L_x_1589:
        /* <DEDUP_REMOVED lines=30> */
.L_x_1592:
[----:B------:R-:W-:Y:S05]  /*14a40*/  BSYNC B0 ;  /* 0x0000000000007941 */ /* 0x000fea0003800000 */
.L_x_1591:
        /* <DEDUP_REMOVED lines=31> */
.L_x_1585:
        /* <DEDUP_REMOVED lines=31> */
.L_x_1593:
        /* <DEDUP_REMOVED lines=43> */
.L_x_1595:
[----:B------:R-:W-:Y:S05]  /*150e0*/  BSYNC B0 ;  /* 0x0000000000007941 */ /* 0x000fea0003800000 */
.L_x_1594:
        /* <DEDUP_REMOVED lines=77> */
.L_x_1597:
[----:B------:R-:W-:Y:S05]  /*155c0*/  BSYNC B0 ;  /* 0x0000000000007941 */ /* 0x000fea0003800000 */
.L_x_1596:
        /* <DEDUP_REMOVED lines=27> */
.L_x_1599:
[----:B------:R-:W-:Y:S05]  /*15780*/  BSYNC B0 ;  /* 0x0000000000007941 */ /* 0x000fea0003800000 */
.L_x_1598:
        /* <DEDUP_REMOVED lines=27> */
.L_x_1601:
[----:B------:R-:W-:Y:S05]  /*15940*/  BSYNC B0 ;  /* 0x0000000000007941 */ /* 0x000fea0003800000 */
.L_x_1600:
        /* <DEDUP_REMOVED lines=28> */
.L_x_1602:
        /* <DEDUP_REMOVED lines=15> */
.L_x_1792:


//--------------------- .text._ZN7cutlass13device_kernelIN5flash19enable_sm80_to_sm89INS1_16FlashAttnFwdSm80INS1_25CollectiveMainloopFwdSm80ILi8ELi1ELb0EN4cute5tupleIJNS5_1CILi128EEENS7_ILi48EEENS7_ILi256EEEEEELi256ENS_6half_tEfNS_4arch4Sm80ELb1ELb0ELb0ELb1ELb1ELb1ELb1ELb0EEENS1_21CollectiveEpilogueFwdINS6_IJS8_SA_S9_EEENS6_IJNS7_ILi1EEESI_SI_EEESC_SE_Li256ELb1ELb1ELb0ELb0EEENS1_19SingleTileSchedulerILb1ELb0ELb1ELi128EEEEEEEEEvNT_6ParamsE --------------------------
	.section	.text._ZN7cutlass13device_kernelIN5flash19enable_sm80_to_sm89INS1_16FlashAttnFwdSm80INS1_25CollectiveMainloopFwdSm80ILi8ELi1ELb0EN4cute5tupleIJNS5_1CILi128EEENS7_ILi48EEENS7_ILi256EEEEEELi256ENS_6half_tEfNS_4arch4Sm80ELb1ELb0ELb0ELb1ELb1ELb1ELb1ELb0EEENS1_21CollectiveEpilogueFwdINS6_IJS8_SA_S9_EEENS6_IJNS7_ILi1EEESI_SI_EEESC_SE_Li256ELb1ELb1ELb0ELb0EEENS1_19SingleTileSchedulerILb1ELb0ELb1ELi128EEEEEEEEEvNT_6ParamsE,"ax",@progbits
	.sectioninfo	@"SHI_REGISTERS=253"
	.align	128
.text._ZN7cutlass13device_kernelIN5flash19enable_sm80_to_sm89INS1_16FlashAttnFwdSm80INS1_25CollectiveMainloopFwdSm80ILi8ELi1ELb0EN4cute5tupleIJNS5_1CILi128EEENS7_ILi48EEENS7_ILi256EEEEEELi256ENS_6half_tEfNS_4arch4Sm80ELb1ELb0ELb0ELb1ELb1ELb1ELb1ELb0EEENS1_21CollectiveEpilogueFwdINS6_IJS8_SA_S9_EEENS6_IJNS7_ILi1EEESI_SI_EEESC_SE_Li256ELb1ELb1ELb0ELb0EEENS1_19SingleTileSchedulerILb1ELb0ELb1ELi128EEEEEEEEEvNT_6ParamsE:
        .type           _ZN7cutlass13device_kernelIN5flash19enable_sm80_to_sm89INS1_16FlashAttnFwdSm80INS1_25CollectiveMainloopFwdSm80ILi8ELi1ELb0EN4cute5tupleIJNS5_1CILi128EEENS7_ILi48EEENS7_ILi256EEEEEELi256ENS_6half_tEfNS_4arch4Sm80ELb1ELb0ELb0ELb1ELb1ELb1ELb1ELb0EEENS1_21CollectiveEpilogueFwdINS6_IJS8_SA_S9_EEENS6_IJNS7_ILi1EEESI_SI_EEESC_SE_Li256ELb1ELb1ELb0ELb0EEENS1_19SingleTileSchedulerILb1ELb0ELb1ELi128EEEEEEEEEvNT_6ParamsE,@function
        .size           _ZN7cutlass13device_kernelIN5flash19enable_sm80_to_sm89INS1_16FlashAttnFwdSm80INS1_25CollectiveMainloopFwdSm80ILi8ELi1ELb0EN4cute5tupleIJNS5_1CILi128EEENS7_ILi48EEENS7_ILi256EEEEEELi256ENS_6half_tEfNS_4arch4Sm80ELb1ELb0ELb0ELb1ELb1ELb1ELb1ELb0EEENS1_21CollectiveEpilogueFwdINS6_IJS8_SA_S9_EEENS6_IJNS7_ILi1EEESI_SI_EEESC_SE_Li256ELb1ELb1ELb0ELb0EEENS1_19SingleTileSchedulerILb1ELb0ELb1ELi128EEEEEEEEEvNT_6ParamsE,(.L_x_1793 - _ZN7cutlass13device_kernelIN5flash19enable_sm80_to_sm89INS1_16FlashAttnFwdSm80INS1_25CollectiveMainloopFwdSm80ILi8ELi1ELb0EN4cute5tupleIJNS5_1CILi128EEENS7_ILi48EEENS7_ILi256EEEEEELi256ENS_6half_tEfNS_4arch4Sm80ELb1ELb0ELb0ELb1ELb1ELb1ELb1ELb0EEENS1_21CollectiveEpilogueFwdINS6_IJS8_SA_S9_EEENS6_IJNS7_ILi1EEESI_SI_EEESC_SE_Li256ELb1ELb1ELb0ELb0EEENS1_19SingleTileSchedulerILb1ELb0ELb1ELi128EEEEEEEEEvNT_6ParamsE)
        .other          _ZN7cutlass13device_kernelIN5flash19enable_sm80_to_sm89INS1_16FlashAttnFwdSm80INS1_25CollectiveMainloopFwdSm80ILi8ELi1ELb0EN4cute5tupleIJNS5_1CILi128EEENS7_ILi48EEENS7_ILi256EEEEEELi256ENS_6half_tEfNS_4arch4Sm80ELb1ELb0ELb0ELb1ELb1ELb1ELb1ELb0EEENS1_21CollectiveEpilogueFwdINS6_IJS8_SA_S9_EEENS6_IJNS7_ILi1EEESI_SI_EEESC_SE_Li256ELb1ELb1ELb0ELb0EEENS1_19SingleTileSchedulerILb1ELb0ELb1ELi128EEEEEEEEEvNT_6ParamsE,@"STO_CUDA_ENTRY STV_DEFAULT"
_ZN7cutlass13device_kernelIN5flash19enable_sm80_to_sm89INS1_16FlashAttnFwdSm80INS1_25CollectiveMainloopFwdSm80ILi8ELi1ELb0EN4cute5tupleIJNS5_1CILi128EEENS7_ILi48EEENS7_ILi256EEEEEELi256ENS_6half_tEfNS_4arch4Sm80ELb1ELb0ELb0ELb1ELb1ELb1ELb1ELb0EEENS1_21CollectiveEpilogueFwdINS6_IJS8_SA_S9_EEENS6_IJNS7_ILi1EEESI_SI_EEESC_SE_Li256ELb1ELb1ELb0ELb0EEENS1_19SingleTileSchedulerILb1ELb0ELb1ELi128EEEEEEEEEvNT_6ParamsE:
        /* <DEDUP_REMOVED lines=20> */
.L_x_1604:
        /* <DEDUP_REMOVED lines=13> */
.L_x_1606:
[----:B------:R-:W-:Y:S02]  /*0210*/  ULDC UR5, c[0x0][0x54c] ;  /* 0x0001530000057ab9 */ /* 0x000fe40000000800 */
.L_x_1605:
[----:B------:R-:W-:Y:S02]  /*0220*/  ULDC UR4, c[0x0][0x548] ;  /* 0x0001520000047ab9 */ /* 0x000fe40000000800 */
[----:B------:R-:W-:-:S02]  /*0230*/  USHF.L.U32 UR18, UR17, 0x7, URZ ;  /* 0x0000000711127899 */ /* 0x000fc4000800063f */
[----:B------:R-:W-:-:S04]  /*0240*/  UIMAD UR4, UR5, UR4, URZ ;  /* 0x00000004050472a4 */ /* 0x000fc8000f8e023f */
[----:B------:R-:W-:-:S04]  /*0250*/  UISETP.GE.AND UP0, UPT, UR18, UR4, UPT ;  /* 0x000000041200728c */ /* 0x000fc8000bf06270 */
[----:B------:R-:W-:Y:S01]  /*0260*/  USEL UR22, UR22, 0xffffffff, !UP0 ;  /* 0xffffffff16167887 */ /* 0x000fe2000c000000 */
[----:B------:R-:W-:Y:S05]  /*0270*/  BRA `(.L_x_1607) ;  /* 0x000001b000007947 */ /* 0x000fea0003800000 */
.L_x_1603:
        /* <DEDUP_REMOVED lines=8> */
.L_x_1608:
        /* <DEDUP_REMOVED lines=13> */
.L_x_1610:
[----:B------:R-:W-:Y:S02]  /*03d0*/  ULDC UR5, c[0x0][0x54c] ;  /* 0x0001530000057ab9 */ /* 0x000fe40000000800 */
.L_x_1609:
[----:B------:R-:W-:Y:S02]  /*03e0*/  ULDC UR4, c[0x0][0x548] ;  /* 0x0001520000047ab9 */ /* 0x000fe40000000800 */
[----:B------:R-:W-:-:S02]  /*03f0*/  USHF.L.U32 UR18, UR17, 0x7, URZ ;  /* 0x0000000711127899 */ /* 0x000fc4000800063f */
[----:B------:R-:W-:-:S04]  /*0400*/  UIMAD UR4, UR5, UR4, URZ ;  /* 0x00000004050472a4 */ /* 0x000fc8000f8e023f */
[----:B------:R-:W-:-:S04]  /*0410*/  UISETP.GE.AND UP0, UPT, UR18, UR4, UPT ;  /* 0x000000041200728c */ /* 0x000fc8000bf06270 */
[----:B------:R-:W-:-:S06]  /*0420*/  USEL UR22, UR22, 0xffffffff, !UP0 ;  /* 0xffffffff16167887 */ /* 0x000fcc000c000000 */
.L_x_1607:
        /* <DEDUP_REMOVED lines=51> */
[----:B------:R-:W-:-:S03]  /*0760*/  UIMAD UR5, UR4, UR5, URZ ;  /* 0x00000005040572a4 */ /* 0x000fc6000f8e023f */
        /* <DEDUP_REMOVED lines=12> */
.L_x_1611:
        /* <DEDUP_REMOVED lines=8> */
[----:B----4-:R1:W4:Y:S02]  /*08b0*/  R2UR UR5, R0 ;  /* 0x00000000000573c2 */ /* 0x01032400000e0000 */
[----:B-1--4-:R-:W-:Y:S05]  /*08c0*/  BRA `(.L_x_1613) ;  /* 0x0000006000007947 */ /* 0x012fea0003800000 */
.L_x_1612:
[----:B------:R-:W-:Y:S05]  /*08d0*/  @!P4 BRA `(.L_x_1613) ;  /* 0x000000500000c947 */ /* 0x000fea0003800000 */
[----:B-1--4-:R-:W4:Y:S04]  /*08e0*/  LDG.E R0, [R8.64] ;  /* 0x0000001a08007981 */ /* 0x012f28000c1e1900 */
[----:B---3--:R-:W3:Y:S01]  /*08f0*/  LDG.E R3, [R8.64+0x4] ;  /* 0x0000041a08037981 */ /* 0x008ee2000c1e1900 */
[----:B----4-:R-:W1:Y:S08]  /*0900*/  R2UR UR5, R0 ;  /* 0x00000000000573c2 */ /* 0x010e7000000e0000 */
[----:B---3--:R-:W1:Y:S02]  /*0910*/  R2UR UR6, R3 ;  /* 0x00000000030673c2 */ /* 0x008e6400000e0000 */
[----:B-1----:R-:W-:-:S06]  /*0920*/  UIADD3 UR5, -UR5, UR6, URZ ;  /* 0x0000000605057290 */ /* 0x002fcc000fffe13f */
.L_x_1613:
        /* <DEDUP_REMOVED lines=23> */
[----:B------:R-:W-:Y:S02]  /*0aa0*/  @UP2 USHF.R.U32.HI UR6, URZ, UR7, UR25 ;  /* 0x000000073f062299 */ /* 0x000fe40008011619 */
[----:B------:R-:W-:-:S02]  /*0ab0*/  UIADD3 UR7, UR14, 0x2f, URZ ;  /* 0x0000002f0e077890 */ /* 0x000fc4000fffe03f */
[----:B--2---:R-:W-:Y:S02]  /*0ac0*/  UIADD3 UR12, UR14, 0x30, -UR21 ;  /* 0x000000300e0c7890 */ /* 0x004fe4000fffe815 */
[----:B------:R-:W-:Y:S02]  /*0ad0*/  UIMAD.WIDE UR24, UR7, 0x2aaaaaab, URZ ;  /* 0x2aaaaaab071878a5 */ /* 0x000fe4000f8e023f */
[----:B------:R-:W-:-:S04]  /*0ae0*/  UIADD3 UR6, UR12, UR6, URZ ;  /* 0x000000060c067290 */ /* 0x000fc8000fffe03f */
[----:B------:R-:W-:Y:S02]  /*0af0*/  UIMAD.WIDE UR6, UR6, 0x2aaaaaab, URZ ;  /* 0x2aaaaaab060678a5 */ /* 0x000fe4000f8e023f */
[----:B------:R-:W-:Y:S02]  /*0b00*/  UMOV UR9, UR25 ;  /* 0x0000001900097c82 */ /* 0x000fe40008000000 */
[----:B------:R-:W-:Y:S02]  /*0b10*/  USHF.R.U32.HI UR13, URZ, 0x1f, UR9 ;  /* 0x0000001f3f0d7899 */ /* 0x000fe40008011609 */
[----:B------:R-:W-:Y:S02]  /*0b20*/  USHF.R.U32.HI UR6, URZ, 0x1f, UR7 ;  /* 0x0000001f3f067899 */ /* 0x000fe40008011607 */
[----:B------:R-:W-:Y:S02]  /*0b30*/  ULEA.HI.SX32 UR13, UR9, UR13, 0x1d ;  /* 0x0000000d090d7291 */ /* 0x000fe4000f8fea3f */
[----:B------:R-:W-:-:S04]  /*0b40*/  ULEA.HI.SX32 UR6, UR7, UR6, 0x1d ;  /* 0x0000000607067291 */ /* 0x000fc8000f8fea3f */
[----:B------:R-:W-:-:S04]  /*0b50*/  UISETP.LT.AND UP0, UPT, UR13, UR6, UPT ;  /* 0x000000060d00728c */ /* 0x000fc8000bf01270 */
[----:B------:R-:W-:Y:S02]  /*0b60*/  USEL UR7, UR13, UR6, UP0 ;  /* 0x000000060d077287 */ /* 0x000fe40008000000 */
[----:B------:R-:W-:Y:S02]  /*0b70*/  UIADD3 UR6, -UR8, URZ, URZ ;  /* 0x0000003f08067290 */ /* 0x000fe4000fffe13f */
[----:B------:R-:W-:Y:S02]  /*0b80*/  UIMAD UR7, UR7, 0x30, -UR8 ;  /* 0x00000030070778a4 */ /* 0x000fe4000f8e0a08 */
[----:B------:R-:W-:Y:S02]  /*0b90*/  UISETP.LT.AND UP1, UPT, URZ, UR6, UPT ;  /* 0x000000063f00728c */ /* 0x000fe4000bf21270 */
[----:B------:R-:W-:Y:S02]  /*0ba0*/  UISETP.LT.AND UP0, UPT, UR7, UR4, UPT ;  /* 0x000000040700728c */ /* 0x000fe4000bf01270 */
[----:B------:R-:W-:-:S02]  /*0bb0*/  USEL UR6, URZ, UR6, !UP1 ;  /* 0x000000063f067287 */ /* 0x000fc4000c800000 */
[----:B------:R-:W-:Y:S02]  /*0bc0*/  USEL UR7, UR7, UR4, UP0 ;  /* 0x0000000407077287 */ /* 0x000fe40008000000 */
[----:B------:R-:W-:Y:S02]  /*0bd0*/  UIMAD.WIDE.U32 UR24, UR6, -0x55555555, URZ ;  /* 0xaaaaaaab061878a5 */ /* 0x000fe4000f8e003f */
[----:B------:R-:W-:-:S11]  /*0be0*/  UISETP.GT.AND UP0, UPT, UR7, UR6, UPT ;  /* 0x000000060700728c */ /* 0x000fd6000bf04270 */
[----:B------:R-:W-:-:S04]  /*0bf0*/  @UP0 UIADD3 UR7, UR7, 0x2f, URZ ;  /* 0x0000002f07070890 */ /* 0x000fc8000fffe03f */
[----:B------:R-:W-:Y:S02]  /*0c00*/  UIMAD.WIDE UR8, UR7, 0x2aaaaaab, URZ ;  /* 0x2aaaaaab070878a5 */ /* 0x000fe4000f8e023f */
[----:B------:R-:W-:Y:S02]  /*0c10*/  USHF.R.U32.HI UR7, URZ, 0x5, UR25 ;  /* 0x000000053f077899 */ /* 0x000fe40008011619 */
[----:B------:R-:W-:-:S05]  /*0c20*/  @UP0 USHF.R.U32.HI UR8, URZ, 0x1f, UR9 ;  /* 0x0000001f3f080899 */ /* 0x000fca0008011609 */
[----:B------:R-:W-:Y:S02]  /*0c30*/  UMOV UR6, UR7 ;  /* 0x0000000700067c82 */ /* 0x000fe40008000000 */
[----:B------:R-:W-:-:S04]  /*0c40*/  @UP0 ULEA.HI.SX32 UR6, UR9, UR8, 0x1d ;  /* 0x0000000809060291 */ /* 0x000fc8000f8fea3f */
[----:B------:R-:W-:-:S06]  /*0c50*/  UISETP.GT.AND UP0, UPT, UR6, UR7, UPT ;  /* 0x000000070600728c */ /* 0x000fcc000bf04270 */
[----:B------:R-:W-:-:S13]  /*0c60*/  PLOP3.LUT P0, PT, PT, PT, UP0, 0x80, 0x0 ;  /* 0x000000000000781c */ /* 0x000fda0003f0f008 */
[----:B------:R-:W-:Y:S05]  /*0c70*/  @!P0 BRA `(.L_x_1614) ;  /* 0x00006dc000008947 */ /* 0x000fea0003800000 */
[----:B-1----:R-:W-:Y:S02]  /*0c80*/  ULDC.64 UR8, c[0x0][0x340] ;  /* 0x0000d00000087ab9 */ /* 0x002fe40000000a00 */
[----:B------:R-:W-:Y:S01]  /*0c90*/  UISETP.NE.U32.AND UP1, UPT, URZ, UR8, UPT ;  /* 0x000000083f00728c */ /* 0x000fe2000bf25070 */
[----:B------:R-:W-:Y:S01]  /*0ca0*/  SHF.R.S32.HI R6, RZ, 0x1f, R215 ;  /* 0x0000001fff067819 */ /* 0x000fe200000114d7 */
[----:B------:R-:W-:Y:S02]  /*0cb0*/  UMOV UR39, 0x30 ;  /* 0x0000003000277882 */ /* 0x000fe40000000000 */
[----:B------:R-:W-:Y:S02]  /*0cc0*/  UISETP.NE.AND.EX UP1, UPT, URZ, UR9, UPT, UP1 ;  /* 0x000000093f00728c */ /* 0x000fe4000bf25310 */
[----:B------:R-:W-:Y:S02]  /*0cd0*/  ULDC.64 UR24, c[0x0][0x238] ;  /* 0x00008e0000187ab9 */ /* 0x000fe40000000a00 */
[----:B------:R-:W-:-:S02]  /*0ce0*/  ULDC.64 UR8, c[0x0][0x340] ;  /* 0x0000d00000087ab9 */ /* 0x000fc40000000a00 */
[----:B------:R-:W-:-:S05]  /*0cf0*/  PLOP3.LUT P1, PT, PT, PT, UP1, 0x80, 0x0 ;  /* 0x000000000000781c */ /* 0x000fca0003f2f018 */
[----:B------:R-:W-:Y:S01]  /*0d00*/  @UP1 UIMAD.WIDE UR8, UR22, UR10, UR8 ;  /* 0x0000000a160812a5 */ /* 0x000fe2000f8e0208 */
[-C--:B------:R-:W-:Y:S01]  /*0d10*/  LEA.HI R4, R6, R215.reuse, RZ, 0x3 ;  /* 0x000000d706047211 */ /* 0x080fe200078f18ff */
[----:B------:R-:W-:Y:S02]  /*0d20*/  UIADD3 UR6, UR6, -0x1, URZ ;  /* 0xffffffff06067890 */ /* 0x000fe4000fffe03f */
[----:B------:R-:W-:Y:S02]  /*0d30*/  ULDC.64 UR10, c[0x0][0x240] ;  /* 0x00009000000a7ab9 */ /* 0x000fe40000000a00 */
[----:B------:R-:W-:Y:S02]  /*0d40*/  IMAD.U32 R8, RZ, RZ, UR8 ;  /* 0x00000008ff087e24 */ /* 0x000fe4000f8e00ff */
[----:B------:R-:W-:Y:S01]  /*0d50*/  IMAD.U32 R9, RZ, RZ, UR9 ;  /* 0x00000009ff097e24 */ /* 0x000fe2000f8e00ff */
[----:B------:R-:W-:Y:S01]  /*0d60*/  SHF.R.S32.HI R16, RZ, 0x3, R4 ;  /* 0x00000003ff107819 */ /* 0x000fe20000011404 */
[----:B------:R-:W-:Y:S01]  /*0d70*/  UIMAD UR28, UR6, -0x30, UR4 ;  /* 0xffffffd0061c78a4 */ /* 0x000fe2000f8e0204 */
[----:B------:R-:W-:Y:S01]  /*0d80*/  LOP3.LUT R4, R4, 0xfffffff8, RZ, 0xc0, !PT ;  /* 0xfffffff804047812 */ /* 0x000fe200078ec0ff */
[----:B------:R-:W-:Y:S01]  /*0d90*/  ULDC.64 UR8, c[0x0][0x260] ;  /* 0x0000980000087ab9 */ /* 0x000fe20000000a00 */
[----:B------:R-:W-:Y:S01]  /*0da0*/  SHF.R.S32.HI R5, RZ, 0x1f, R16 ;  /* 0x0000001fff057819 */ /* 0x000fe20000011410 */
[----:B------:R1:W2:Y:S01]  /*0db0*/  @P1 LDG.E R0, [R8.64] ;  /* 0x0000001a08001981 */ /* 0x0002a2000c1e1900 */
[----:B-----5:R-:W-:Y:S01]  /*0dc0*/  IADD3 R134, P0, R16, R2, RZ ;  /* 0x0000000210867210 */ /* 0x020fe20007f1e0ff */
[----:B------:R-:W-:Y:S01]  /*0dd0*/  IMAD.IADD R3, R215, 0x1, -R4 ;  /* 0x00000001d7037824 */ /* 0x000fe200078e0a04 */
[----:B------:R-:W-:Y:S01]  /*0de0*/  UISETP.LT.AND UP0, UPT, UR28, 0x30, UPT ;  /* 0x000000301c00788c */ /* 0x000fe2000bf01270 */
[----:B------:R-:W-:Y:S01]  /*0df0*/  LEA.HI R6, R6, R215, RZ, 0x6 ;  /* 0x000000d706067211 */ /* 0x000fe200078f30ff */
[----:B------:R-:W-:Y:S01]  /*0e00*/  UIMAD UR10, UR15, UR10, URZ ;  /* 0x0000000a0f0a72a4 */ /* 0x000fe2000f8e023f */
[C---:B------:R-:W-:Y:S01]  /*0e10*/  IMAD.SHL.U32 R18, R3.reuse, 0x8, RZ ;  /* 0x0000000803127824 */ /* 0x040fe200078e00ff */
[----:B------:R-:W-:Y:S01]  /*0e20*/  LEA.HI.X.SX32 R135, R2, R5, 0x1, P0 ;  /* 0x0000000502877211 */ /* 0x000fe200000f0eff */
[----:B------:R-:W-:Y:S01]  /*0e30*/  USEL UR29, UR28, 0x30, UP0 ;  /* 0x000000301c1d7887 */ /* 0x000fe20008000000 */
[----:B------:R-:W-:Y:S01]  /*0e40*/  IMAD.SHL.U32 R20, R3, 0x4, RZ ;  /* 0x0000000403147824 */ /* 0x000fe200078e00ff */
[----:B------:R-:W-:Y:S01]  /*0e50*/  UIMAD UR8, UR15, UR8, URZ ;  /* 0x000000080f0872a4 */ /* 0x000fe2000f8e023f */
[--C-:B------:R-:W-:Y:S01]  /*0e60*/  SHF.R.S32.HI R19, RZ, 0x1f, R18.reuse ;  /* 0x0000001fff137819 */ /* 0x100fe20000011412 */
[----:B------:R-:W-:Y:S01]  /*0e70*/  IMAD R7, R135, c[0x0][0x238], RZ ;  /* 0x00008e0087077a24 */ /* 0x000fe200078e02ff */
[----:B------:R-:W-:Y:S01]  /*0e80*/  USHF.R.S32.HI UR31, URZ, 0x1f, UR22 ;  /* 0x0000001f3f1f7899 */ /* 0x000fe20008011416 */
[----:B------:R-:W-:Y:S01]  /*0e90*/  IADD3 R2, -R16, UR29, RZ ;  /* 0x0000001d10027c10 */ /* 0x000fe2000fffe1ff */
[----:B------:R-:W-:Y:S01]  /*0ea0*/  UIMAD UR28, UR16, UR11, UR10 ;  /* 0x0000000b101c72a4 */ /* 0x000fe2000f8e020a */
[----:B------:R-:W-:Y:S01]  /*0eb0*/  IMAD R10, R134, c[0x0][0x23c], R7 ;  /* 0x00008f00860a7a24 */ /* 0x000fe200078e0207 */
[----:B------:R-:W-:Y:S01]  /*0ec0*/  USEL UR34, UR22, URZ, !UP3 ;  /* 0x0000003f16227287 */ /* 0x000fe2000d800000 */
[C---:B------:R-:W-:Y:S01]  /*0ed0*/  ISETP.GE.AND P0, PT, R2.reuse, 0x1, PT ;  /* 0x000000010200780c */ /* 0x040fe20003f06270 */
[----:B------:R-:W-:Y:S01]  /*0ee0*/  USEL UR33, UR31, URZ, !UP3 ;  /* 0x0000003f1f217287 */ /* 0x000fe2000d800000 */
[----:B------:R-:W-:Y:S01]  /*0ef0*/  ISETP.GT.AND P3, PT, R2, 0x20, PT ;  /* 0x000000200200780c */ /* 0x000fe20003f64270 */
[----:B------:R-:W-:Y:S01]  /*0f00*/  IMAD.U32 R2, RZ, RZ, UR16 ;  /* 0x00000010ff027e24 */ /* 0x000fe2000f8e00ff */
[----:B------:R-:W-:Y:S01]  /*0f10*/  UIMAD UR10, UR16, UR9, UR8 ;  /* 0x00000009100a72a4 */ /* 0x000fe2000f8e0208 */
[----:B------:R-:W-:Y:S01]  /*0f20*/  IMAD.U32 R136, RZ, RZ, UR34 ;  /* 0x00000022ff887e24 */ /* 0x000fe2000f8e00ff */
[----:B------:R-:W-:Y:S01]  /*0f30*/  UIMAD UR23, UR39, UR25, URZ ;  /* 0x00000019271772a4 */ /* 0x000fe2000f8e023f */
[----:B-1----:R-:W-:Y:S01]  /*0f40*/  IMAD.WIDE.U32 R8, R134, c[0x0][0x238], R18 ;  /* 0x00008e0086087a25 */ /* 0x002fe200078e0012 */
[----:B------:R-:W-:Y:S01]  /*0f50*/  ULDC.64 UR8, c[0x0][0x248] ;  /* 0x0000920000087ab9 */ /* 0x000fe20000000a00 */
[----:B------:R-:W-:Y:S01]  /*0f60*/  IADD3 R15, R20, 0x40, RZ ;  /* 0x00000040140f7810 */ /* 0x000fe20007ffe0ff */
[----:B------:R-:W-:Y:S01]  /*0f70*/  UIMAD UR8, UR33, UR8, URZ ;  /* 0x00000008210872a4 */ /* 0x000fe2000f8e023f */
[----:B------:R-:W-:Y:S01]  /*0f80*/  IMAD.IADD R11, R9, 0x1, R10 ;  /* 0x00000001090b7824 */ /* 0x000fe200078e020a */
[----:B------:R-:W-:Y:S01]  /*0f90*/  UIMAD.WIDE.U32 UR24, UR39, UR24, URZ ;  /* 0x00000018271872a5 */ /* 0x000fe2000f8e003f */
[----:B------:R-:W-:Y:S01]  /*0fa0*/  IMAD.MOV.U32 R10, RZ, RZ, R8 ;  /* 0x000000ffff0a7224 */ /* 0x000fe200078e0008 */
[----:B------:R-:W-:Y:S01]  /*0fb0*/  UIMAD UR11, UR34, UR9, UR8 ;  /* 0x00000009220b72a4 */ /* 0x000fe2000f8e0208 */
[----:B------:R-:W-:Y:S01]  /*0fc0*/  IMAD.SHL.U32 R99, R16, 0x40, RZ ;  /* 0x0000004010637824 */ /* 0x000fe200078e00ff */
[----:B------:R-:W-:Y:S01]  /*0fd0*/  UIADD3 UR23, UR25, UR23, URZ ;  /* 0x0000001719177290 */ /* 0x000fe2000fffe03f */
[----:B------:R-:W-:Y:S01]  /*0fe0*/  IMAD.WIDE.U32 R138, R2, c[0x0][0x240], R10 ;  /* 0x00009000028a7a25 */ /* 0x000fe200078e000a */
[----:B------:R-:W-:Y:S01]  /*0ff0*/  USHF.R.S32.HI UR30, URZ, 0x1f, UR6 ;  /* 0x0000001f3f1e7899 */ /* 0x000fe20008011406 */
[----:B------:R-:W-:Y:S01]  /*1000*/  IADD3 R100, R18, 0x80, RZ ;  /* 0x0000008012647810 */ /* 0x000fe20007ffe0ff */
[----:B------:R-:W-:Y:S01]  /*1010*/  UIMAD UR32, UR23, UR6, URZ ;  /* 0x00000006172072a4 */ /* 0x000fe2000f8e023f */
[----:B------:R-:W-:Y:S01]  /*1020*/  IMAD R9, R5, c[0x0][0x280], RZ ;  /* 0x0000a00005097a24 */ /* 0x000fe200078e02ff */
[----:B------:R-:W-:Y:S01]  /*1030*/  IADD3 R139, R139, UR28, RZ ;  /* 0x0000001c8b8b7c10 */ /* 0x000fe2000fffe0ff */
[----:B------:R-:W-:Y:S01]  /*1040*/  IMAD.SHL.U32 R6, R6, 0x8, RZ ;  /* 0x0000000806067824 */ /* 0x000fe200078e00ff */
[----:B------:R-:W-:Y:S01]  /*1050*/  LOP3.LUT R99, R99, 0x1c0, RZ, 0xc0, !PT ;  /* 0x000001c063637812 */ /* 0x000fe200078ec0ff */
[----:B------:R-:W-:Y:S01]  /*1060*/  IMAD R5, R5, c[0x0][0x290], RZ ;  /* 0x0000a40005057a24 */ /* 0x000fe200078e02ff */
[----:B------:R-:W-:Y:S01]  /*1070*/  UIMAD UR30, UR30, UR24, UR32 ;  /* 0x000000181e1e72a4 */ /* 0x000fe2000f8e0220 */
[----:B------:R-:W-:Y:S01]  /*1080*/  IMAD.WIDE.U32 R138, R136, c[0x0][0x248], R138 ;  /* 0x00009200888a7a25 */ /* 0x000fe200078e008a */
[----:B------:R-:W-:Y:S01]  /*1090*/  LOP3.LUT R6, R6, 0xfffffe00, RZ, 0xc0, !PT ;  /* 0xfffffe0006067812 */ /* 0x000fe200078ec0ff */
[----:B------:R-:W-:Y:S01]  /*10a0*/  UMOV UR35, 0x5 ;  /* 0x0000000500237882 */ /* 0x000fe20000000000 */
[----:B------:R-:W-:Y:S01]  /*10b0*/  LOP3.LUT R96, R99, 0x38, R18, 0xf8, !PT ;  /* 0x0000003863607812 */ /* 0x000fe200078ef812 */
[----:B------:R-:W-:Y:S01]  /*10c0*/  IMAD.U32 R94, RZ, RZ, UR24 ;  /* 0x00000018ff5e7e24 */ /* 0x000fe2000f8e00ff */
[----:B------:R-:W-:Y:S01]  /*10d0*/  IADD3 R141, R139, UR11, RZ ;  /* 0x0000000b8b8d7c10 */ /* 0x000fe2000fffe0ff */
[----:B------:R-:W-:Y:S01]  /*10e0*/  IMAD.U32 R7, RZ, RZ, UR16 ;  /* 0x00000010ff077e24 */ /* 0x000fe2000f8e00ff */
[----:B------:R-:W-:Y:S01]  /*10f0*/  SHF.R.U32.HI R97, RZ, 0x3, R99 ;  /* 0x00000003ff617819 */ /* 0x000fe20000011663 */
[----:B------:R-:W-:Y:S01]  /*1100*/  IMAD.MOV.U32 R140, RZ, RZ, R138 ;  /* 0x000000ffff8c7224 */ /* 0x000fe200078e008a */
[----:B------:R-:W-:Y:S01]  /*1110*/  IADD3 R98, R18, 0xc0, RZ ;  /* 0x000000c012627810 */ /* 0x000fe20007ffe0ff */
[----:B------:R-:W-:Y:S01]  /*1120*/  IMAD.IADD R14, R20, 0x1, R15 ;  /* 0x00000001140e7824 */ /* 0x000fe200078e020f */
[----:B------:R-:W-:Y:S01]  /*1130*/  ISETP.GE.AND P2, PT, R18, c[0x0][0x1d4], PT ;  /* 0x0000750012007a0c */ /* 0x000fe20003f46270 */
[----:B------:R-:W-:Y:S01]  /*1140*/  IMAD R144, R16, c[0x0][0x284], R9 ;  /* 0x0000a10010907a24 */ /* 0x000fe200078e0209 */
[----:B------:R-:W-:Y:S01]  /*1150*/  ISETP.GE.AND P5, PT, R100, c[0x0][0x1d4], PT ;  /* 0x0000750064007a0c */ /* 0x000fe20003fa6270 */
[----:B------:R-:W-:Y:S01]  /*1160*/  IMAD R142, R16, c[0x0][0x294], R5 ;  /* 0x0000a500108e7a24 */ /* 0x000fe200078e0205 */
[----:B------:R-:W-:Y:S01]  /*1170*/  ISETP.GE.AND P6, PT, R14, c[0x0][0x1d4], PT ;  /* 0x000075000e007a0c */ /* 0x000fe20003fc6270 */
[----:B------:R-:W-:Y:S01]  /*1180*/  IMAD.WIDE.U32 R8, R7, c[0x0][0x260], R18 ;  /* 0x0000980007087a25 */ /* 0x000fe200078e0012 */
[----:B------:R-:W-:Y:S01]  /*1190*/  ISETP.GE.AND P4, PT, R98, c[0x0][0x1d4], PT ;  /* 0x0000750062007a0c */ /* 0x000fe20003f86270 */
[----:B------:R-:W-:Y:S01]  /*11a0*/  ULDC UR28, c[0x0][0x23c] ;  /* 0x00008f00001c7ab9 */ /* 0x000fe20000000800 */
[----:B------:R-:W-:Y:S01]  /*11b0*/  LOP3.LUT R96, R6, R96, R97, 0xf6, !PT ;  /* 0x0000006006607212 */ /* 0x000fe200078ef661 */
[----:B------:R-:W-:Y:S01]  /*11c0*/  IMAD.WIDE.U32 R4, R94, UR6, R140 ;  /* 0x000000065e047c25 */ /* 0x000fe2000f8e008c */
[----:B------:R-:W-:Y:S01]  /*11d0*/  IADD3 R9, R9, UR10, RZ ;  /* 0x0000000a09097c10 */ /* 0x000fe2000fffe0ff */
[----:B------:R-:W-:Y:S01]  /*11e0*/  ULDC UR10, c[0x0][0x238] ;  /* 0x00008e00000a7ab9 */ /* 0x000fe20000000800 */
[--C-:B------:R-:W-:Y:S01]  /*11f0*/  SHF.R.S32.HI R21, RZ, 0x1f, R20.reuse ;  /* 0x0000001fff157819 */ /* 0x100fe20000011414 */
[----:B------:R-:W-:Y:S01]  /*1200*/  USHF.L.U32 UR29, UR10, 0x5, URZ ;  /* 0x000000050a1d7899 */ /* 0x000fe2000800063f */
[----:B------:R-:W-:Y:S01]  /*1210*/  IMAD.SHL.U32 R96, R96, 0x2, RZ ;  /* 0x0000000260607824 */ /* 0x000fe200078e00ff */
[----:B------:R-:W-:Y:S01]  /*1220*/  USHF.L.U64.HI UR28, UR10, UR35, UR28 ;  /* 0x000000230a1c7299 */ /* 0x000fe2000801021c */
[----:B------:R-:W-:Y:S01]  /*1230*/  P2R R104, PR, RZ, 0x4 ;  /* 0x00000004ff687803 */ /* 0x000fe20000000000 */
[----:B------:R-:W-:Y:S01]  /*1240*/  IMAD.U32 R95, RZ, RZ, UR25 ;  /* 0x00000019ff5f7e24 */ /* 0x000fe2000f8e00ff */
[C---:B------:R-:W-:Y:S01]  /*1250*/  IADD3 R95, R16.reuse, 0x20, RZ ;  /* 0x00000020105f7810 */ /* 0x040fe20007ffe0ff */
[C---:B------:R-:W-:Y:S01]  /*1260*/  IMAD.WIDE.U32 R146, R16.reuse, c[0x0][0x290], R20 ;  /* 0x0000a40010927a25 */ /* 0x040fe200078e0014 */
[----:B------:R-:W-:Y:S01]  /*1270*/  ULDC.64 UR8, c[0x0][0x280] ;  /* 0x0000a00000087ab9 */ /* 0x000fe20000000a00 */
[----:B------:R-:W-:Y:S01]  /*1280*/  SHF.R.S32.HI R113, RZ, 0x1f, R92 ;  /* 0x0000001fff717819 */ /* 0x000fe2000001145c */
[----:B------:R-:W-:Y:S01]  /*1290*/  UIMAD UR37, UR39, UR9, URZ ;  /* 0x00000009272572a4 */ /* 0x000fe2000f8e023f */
[----:B------:R-:W-:Y:S01]  /*12a0*/  IMAD.WIDE.U32 R10, R16, c[0x0][0x290], R18 ;  /* 0x0000a400100a7a25 */ /* 0x000fe200078e0012 */
[----:B------:R-:W-:Y:S01]  /*12b0*/  USHF.L.U32 UR32, UR8, 0x5, URZ ;  /* 0x0000000508207899 */ /* 0x000fe2000800063f */
[----:B------:R-:W-:Y:S01]  /*12c0*/  SHF.R.S32.HI R111, RZ, 0x1f, R98 ;  /* 0x0000001fff6f7819 */ /* 0x000fe20000011462 */
[----:B------:R-:W-:Y:S01]  /*12d0*/  UIMAD.WIDE.U32 UR40, UR8, 0x30, URZ ;  /* 0x00000030082878a5 */ /* 0x000fe2000f8e003f */
[----:B------:R-:W-:Y:S01]  /*12e0*/  IMAD.IADD R147, R147, 0x1, R142 ;  /* 0x0000000193937824 */ /* 0x000fe200078e028e */
[----:B------:R-:W-:Y:S01]  /*12f0*/  ULDC.64 UR10, c[0x0][0x268] ;  /* 0x00009a00000a7ab9 */ /* 0x000fe20000000a00 */
[----:B------:R-:W-:Y:S01]  /*1300*/  IMAD.IADD R143, R142, 0x1, R11 ;  /* 0x000000018e8f7824 */ /* 0x000fe200078e020b */
[----:B------:R-:W-:Y:S01]  /*1310*/  UIMAD UR10, UR33, UR10, URZ ;  /* 0x0000000a210a72a4 */ /* 0x000fe2000f8e023f */
[----:B------:R-:W-:Y:S01]  /*1320*/  IMAD.WIDE.U32 R136, R136, c[0x0][0x268], R8 ;  /* 0x00009a0088887a25 */ /* 0x000fe200078e0008 */
[----:B------:R-:W-:Y:S01]  /*1330*/  SHF.R.S32.HI R8, RZ, 0x1f, R95 ;  /* 0x0000001fff087819 */ /* 0x000fe2000001145f */
[----:B------:R-:W-:Y:S01]  /*1340*/  UIADD3 UR37, UR41, UR37, URZ ;  /* 0x0000002529257290 */ /* 0x000fe2000fffe03f */
[----:B------:R-:W-:Y:S01]  /*1350*/  LEA.HI R111, R111, R98, RZ, 0x3 ;  /* 0x000000626f6f7211 */ /* 0x000fe200078f18ff */
[----:B------:R-:W-:Y:S01]  /*1360*/  IMAD.MOV.U32 R142, RZ, RZ, R10 ;  /* 0x000000ffff8e7224 */ /* 0x000fe200078e000a */
[----:B------:R-:W-:Y:S01]  /*1370*/  LEA.HI R8, R8, R95, RZ, 0x3 ;  /* 0x0000005f08087211 */ /* 0x000fe200078f18ff */
[----:B------:R-:W-:Y:S01]  /*1380*/  IMAD.SHL.U32 R93, R95, 0x40, RZ ;  /* 0x000000405f5d7824 */ /* 0x000fe200078e00ff */
[----:B------:R-:W-:Y:S01]  /*1390*/  UIMAD UR11, UR34, UR11, UR10 ;  /* 0x0000000b220b72a4 */ /* 0x000fe2000f8e020a */
[----:B------:R-:W-:Y:S01]  /*13a0*/  IMAD.WIDE.U32 R148, R16, c[0x0][0x280], R20 ;  /* 0x0000a00010947a25 */ /* 0x000fe200078e0014 */
[----:B------:R-:W-:-:S02]  /*13b0*/  LOP3.LUT R111, R111, 0xfffffff8, RZ, 0xc0, !PT ;  /* 0xfffffff86f6f7812 */ /* 0x000fc400078ec0ff */
[----:B------:R-:W-:Y:S01]  /*13c0*/  LOP3.LUT R93, R93, 0x1c0, RZ, 0xc0, !PT ;  /* 0x000001c05d5d7812 */ /* 0x000fe200078ec0ff */
[----:B------:R-:W-:Y:S01]  /*13d0*/  IMAD.SHL.U32 R11, R8, 0x40, RZ ;  /* 0x00000040080b7824 */ /* 0x000fe200078e00ff */
[----:B------:R-:W-:Y:S01]  /*13e0*/  P2R R102, PR, RZ, 0x20 ;  /* 0x00000020ff667803 */ /* 0x000fe20000000000 */
[----:B------:R-:W-:Y:S01]  /*13f0*/  IMAD.WIDE.U32 R22, R16, c[0x0][0x280], R18 ;  /* 0x0000a00010167a25 */ /* 0x000fe200078e0012 */
[----:B------:R-:W-:Y:S02]  /*1400*/  SHF.R.U32.HI R106, RZ, 0x3, R93 ;  /* 0x00000003ff6a7819 */ /* 0x000fe4000001165d */
[----:B------:R-:W-:Y:S01]  /*1410*/  LOP3.LUT R11, R11, 0xfffffe00, RZ, 0xc0, !PT ;  /* 0xfffffe000b0b7812 */ /* 0x000fe200078ec0ff */
[----:B------:R-:W-:Y:S01]  /*1420*/  IMAD.MOV.U32 R120, RZ, RZ, c[0x0][0x27c] ;  /* 0x00009f00ff787624 */ /* 0x000fe200078e00ff */
[----:B------:R-:W-:Y:S01]  /*1430*/  P2R R101, PR, RZ, 0x10 ;  /* 0x00000010ff657803 */ /* 0x000fe20000000000 */
[----:B------:R-:W-:Y:S01]  /*1440*/  IMAD.IADD R149, R149, 0x1, R144 ;  /* 0x0000000195957824 */ /* 0x000fe200078e0290 */
[----:B------:R-:W-:Y:S01]  /*1450*/  P2R R103, PR, RZ, 0x40 ;  /* 0x00000040ff677803 */ /* 0x000fe20000000000 */
[----:B------:R-:W-:Y:S01]  /*1460*/  IMAD.IADD R145, R144, 0x1, R23 ;  /* 0x0000000190917824 */ /* 0x000fe200078e0217 */
[----:B------:R-:W-:Y:S01]  /*1470*/  IADD3 R105, R105, UR5, RZ ;  /* 0x0000000569697c10 */ /* 0x000fe2000fffe0ff */
[----:B------:R-:W-:Y:S01]  /*1480*/  IMAD.MOV.U32 R122, RZ, RZ, c[0x0][0x2b8] ;  /* 0x0000ae00ff7a7624 */ /* 0x000fe200078e00ff */
[----:B------:R-:W-:Y:S01]  /*1490*/  IADD3 R107, -R16, 0x30, RZ ;  /* 0x00000030106b7810 */ /* 0x000fe20007ffe1ff */
[----:B------:R-:W-:Y:S01]  /*14a0*/  IMAD.MOV.U32 R144, RZ, RZ, R22 ;  /* 0x000000ffff907224 */ /* 0x000fe200078e0016 */
[----:B------:R-:W-:Y:S01]  /*14b0*/  SHF.R.S32.HI R108, RZ, 0x1f, R111 ;  /* 0x0000001fff6c7819 */ /* 0x000fe2000001146f */
[----:B------:R-:W-:Y:S01]  /*14c0*/  IMAD.WIDE.U32 R146, R92, c[0x0][0x290], R146 ;  /* 0x0000a4005c927a25 */ /* 0x000fe200078e0092 */
[----:B------:R-:W-:-:S03]  /*14d0*/  IADD3 R115, R137, UR11, RZ ;  /* 0x0000000b89737c10 */ /* 0x000fc6000fffe0ff */
[----:B------:R-:W-:Y:S02]  /*14e0*/  IMAD.MOV.U32 R66, RZ, RZ, c[0x0][0x27c] ;  /* 0x00009f00ff427624 */ /* 0x000fe400078e00ff */
[----:B------:R-:W-:-:S04]  /*14f0*/  IMAD.WIDE.U32 R148, R92, c[0x0][0x280], R148 ;  /* 0x0000a0005c947a25 */ /* 0x000fc800078e0094 */
[----:B------:R-:W-:-:S04]  /*1500*/  IMAD.WIDE.U32 R144, R92, c[0x0][0x280], R144 ;  /* 0x0000a0005c907a25 */ /* 0x000fc800078e0090 */
[----:B------:R-:W-:-:S04]  /*1510*/  IMAD.WIDE.U32 R142, R92, c[0x0][0x290], R142 ;  /* 0x0000a4005c8e7a25 */ /* 0x000fc800078e008e */
[----:B------:R-:W-:Y:S01]  /*1520*/  IMAD.SHL.U32 R66, R66, 0x2, RZ ;  /* 0x0000000242427824 */ /* 0x000fe200078e00ff */
[----:B--2---:R1:W2:Y:S01]  /*1530*/  @P1 R2UR UR36, R0 ;  /* 0x00000000002413c2 */ /* 0x0042a200000e0000 */
[C---:B------:R-:W-:Y:S02]  /*1540*/  @P0 LEA R24, P1, R4.reuse, c[0x0][0x220], 0x1 ;  /* 0x0000880004180a11 */ /* 0x040fe400078208ff */
[----:B-1----:R-:W-:Y:S01]  /*1550*/  IADD3 R0, R5, UR30, RZ ;  /* 0x0000001e05007c10 */ /* 0x002fe2000fffe0ff */
[----:B------:R-:W-:Y:S02]  /*1560*/  USHF.L.U64.HI UR30, UR8, UR35, UR9 ;  /* 0x00000023081e7299 */ /* 0x000fe40008010209 */
[----:B--2---:R-:W-:Y:S01]  /*1570*/  @UP1 USHF.R.S32.HI UR53, URZ, 0x1f, UR36 ;  /* 0x0000001f3f351899 */ /* 0x004fe20008011424 */
[C---:B------:R-:W-:Y:S01]  /*1580*/  @P0 LEA.HI.X R25, R4.reuse, c[0x0][0x224], R0, 0x1, P1 ;  /* 0x0000890004190a11 */ /* 0x040fe200008f0c00 */
[----:B------:R-:W-:Y:S01]  /*1590*/  ULDC.64 UR8, c[0x0][0x290] ;  /* 0x0000a40000087ab9 */ /* 0x000fe20000000a00 */
[----:B------:R-:W-:Y:S01]  /*15a0*/  @P3 IADD3 R5, P1, R4, UR29, RZ ;  /* 0x0000001d04053c10 */ /* 0x000fe2000ff3e0ff */
[----:B------:R-:W-:-:S02]  /*15b0*/  USHF.L.U64.HI UR35, UR8, UR35, UR9 ;  /* 0x0000002308237299 */ /* 0x000fc40008010209 */
[----:B------:R-:W-:Y:S01]  /*15c0*/  @!PT LDS RZ, [RZ] ;  /* 0x00000000fffff984 */ /* 0x000fe20000000800 */
[----:B------:R-:W-:Y:S01]  /*15d0*/  @!PT LDS RZ, [RZ] ;  /* 0x00000000fffff984 */ /* 0x000fe20000000800 */
[----:B------:R-:W-:Y:S01]  /*15e0*/  @!PT LDS RZ, [RZ] ;  /* 0x00000000fffff984 */ /* 0x000fe20000000800 */
[----:B------:R1:W-:Y:S01]  /*15f0*/  @P0 LDGSTS.E.BYPASS.LTC128B.128 [R96+0xa080], [R24.64], !P2 ;  /* 0x0a08000018600fae */ /* 0x0003e2000d101d5a */
[----:B------:R-:W-:Y:S01]  /*1600*/  @P3 IADD3.X R0, R0, UR28, RZ, P1, !PT ;  /* 0x0000001c00003c10 */ /* 0x000fe20008ffe4ff */
[----:B------:R-:W-:Y:S01]  /*1610*/  UIMAD UR39, UR39, UR9, URZ ;  /* 0x00000009272772a4 */ /* 0x000fe2000f8e023f */
[----:B------:R-:W-:Y:S01]  /*1620*/  ISETP.GE.AND P1, PT, R18, c[0x0][0x27c], PT ;  /* 0x00009f0012007a0c */ /* 0x000fe20003f26270 */
[----:B------:R1:W-:Y:S01]  /*1630*/  @P0 LDGSTS.E.BYPASS.LTC128B.128 [R96+0xb880], [R24.64+0x80], !P6 ;  /* 0x0b88008018600fae */ /* 0x0003e2000f101d5a */
[----:B------:R-:W-:Y:S01]  /*1640*/  ISETP.GE.AND P2, PT, R14, c[0x0][0x27c], PT ;  /* 0x00009f000e007a0c */ /* 0x000fe20003f46270 */
[----:B------:R-:W-:Y:S02]  /*1650*/  USHF.L.U32 UR38, UR8, 0x5, URZ ;  /* 0x0000000508267899 */ /* 0x000fe4000800063f */
[----:B------:R1:W-:Y:S01]  /*1660*/  @P0 LDGSTS.E.BYPASS.LTC128B.128 [R96+0xd080], [R24.64+0x100], !P5 ;  /* 0x0d08010018600fae */ /* 0x0003e2000e901d5a */
[----:B------:R-:W-:Y:S01]  /*1670*/  SEL R7, RZ, c[0x0][0x27c], !P2 ;  /* 0x00009f00ff077a07 */ /* 0x000fe20005000000 */
[----:B------:R-:W-:-:S02]  /*1680*/  UIMAD.WIDE.U32 UR42, UR8, 0x30, URZ ;  /* 0x00000030082a78a5 */ /* 0x000fc4000f8e003f */
[----:B------:R1:W-:Y:S01]  /*1690*/  @P0 LDGSTS.E.BYPASS.LTC128B.128 [R96+0xe880], [R24.64+0x180], !P4 ;  /* 0x0e88018018600fae */ /* 0x0003e2000e101d5a */
[C---:B------:R-:W-:Y:S01]  /*16a0*/  @P3 LEA R12, P0, R5.reuse, c[0x0][0x220], 0x1 ;  /* 0x00008800050c3a11 */ /* 0x040fe200078008ff */
[----:B------:R-:W-:Y:S01]  /*16b0*/  IMAD.IADD R10, R14, 0x1, R7 ;  /* 0x000000010e0a7824 */ /* 0x000fe200078e0207 */
[----:B------:R-:W-:Y:S02]  /*16c0*/  ULDC.64 UR8, c[0x0][0x1e8] ;  /* 0x00007a0000087ab9 */ /* 0x000fe40000000a00 */
[----:B------:R-:W-:Y:S01]  /*16d0*/  @P3 LEA.HI.X R13, R5, c[0x0][0x224], R0, 0x1, P0 ;  /* 0x00008900050d3a11 */ /* 0x000fe200000f0c00 */
[----:B------:R-:W-:Y:S01]  /*16e0*/  UIMAD UR44, UR15, UR8, URZ ;  /* 0x000000080f2c72a4 */ /* 0x000fe2000f8e023f */
[----:B------:R-:W-:Y:S01]  /*16f0*/  SEL R5, RZ, c[0x0][0x27c], !P1 ;  /* 0x00009f00ff057a07 */ /* 0x000fe20004800000 */
[----:B------:R-:W-:Y:S01]  /*1700*/  UIMAD.WIDE.U32 UR46, UR16, UR8, URZ ;  /* 0x00000008102e72a5 */ /* 0x000fe2000f8e003f */
[----:B------:R-:W-:Y:S01]  /*1710*/  ISETP.NE.AND P0, PT, R104, RZ, PT ;  /* 0x000000ff6800720c */ /* 0x000fe20003f05270 */
[----:B------:R-:W-:-:S02]  /*1720*/  UIMAD UR44, UR16, UR9, UR44 ;  /* 0x00000009102c72a4 */ /* 0x000fc4000f8e022c */
[----:B------:R-:W-:Y:S01]  /*1730*/  IMAD.IADD R5, R18, 0x1, R5 ;  /* 0x0000000112057824 */ /* 0x000fe200078e0205 */
[----:B------:R-:W-:Y:S02]  /*1740*/  ULDC.64 UR8, c[0x0][0x210] ;  /* 0x0000840000087ab9 */ /* 0x000fe40000000a00 */
[----:B------:R-:W-:Y:S02]  /*1750*/  UIMAD UR45, UR15, UR8, URZ ;  /* 0x000000080f2d72a4 */ /* 0x000fe4000f8e023f */
[----:B------:R-:W-:Y:S01]  /*1760*/  SHF.R.S32.HI R0, RZ, 0x1f, R5 ;  /* 0x0000001fff007819 */ /* 0x000fe20000011405 */
[----:B------:R-:W-:Y:S02]  /*1770*/  UIMAD.WIDE.U32 UR48, UR16, UR8, URZ ;  /* 0x00000008103072a5 */ /* 0x000fe4000f8e003f */
[----:B------:R-:W-:Y:S01]  /*1780*/  UIMAD UR45, UR16, UR9, UR45 ;  /* 0x00000009102d72a4 */ /* 0x000fe2000f8e022d */
[CC--:B------:R-:W-:Y:S01]  /*1790*/  LEA.HI R4, R0.reuse, R5.reuse, RZ, 0x3 ;  /* 0x0000000500047211 */ /* 0x0c0fe200078f18ff */
[----:B------:R2:W-:Y:S01]  /*17a0*/  @P3 LDGSTS.E.BYPASS.LTC128B.128 [R96+0xb080], [R12.64], !P0 ;  /* 0x0b0800000c603fae */ /* 0x0005e2000c101d5a */
[----:B------:R-:W-:Y:S01]  /*17b0*/  LEA.HI R0, R0, R5, RZ, 0x6 ;  /* 0x0000000500007211 */ /* 0x000fe200078f30ff */
[----:B------:R-:W-:Y:S01]  /*17c0*/  ULDC.64 UR8, c[0x0][0x2b0] ;  /* 0x0000ac0000087ab9 */ /* 0x000fe20000000a00 */
[----:B------:R-:W-:Y:S01]  /*17d0*/  SHF.R.S32.HI R5, RZ, 0x1f, R10 ;  /* 0x0000001fff057819 */ /* 0x000fe2000001140a */
[----:B------:R2:W-:Y:S01]  /*17e0*/  @P3 LDGSTS.E.BYPASS.LTC128B.128 [R96+0xc880], [R12.64+0x80], !P6 ;  /* 0x0c8800800c603fae */ /* 0x0005e2000f101d5a */
[----:B------:R-:W-:Y:S01]  /*17f0*/  SHF.R.S32.HI R0, RZ, 0x6, R0 ;  /* 0x00000006ff007819 */ /* 0x000fe20000011400 */
[----:B------:R-:W-:Y:S01]  /*1800*/  @!UP1 UMOV UR53, UR31 ;  /* 0x0000001f00359c82 */ /* 0x000fe20008000000 */
        /* <DEDUP_REMOVED lines=8> */
[--C-:B------:R-:W-:Y:S01]  /*1890*/  LOP3.LUT R126, R99, 0x38, R2.reuse, 0xf8, !PT ;  /* 0x00000038637e7812 */ /* 0x100fe200078ef802 */
[----:B------:R-:W0:Y:S01]  /*18a0*/  LDGDEPBAR ;  /* 0x00000000000079af */ /* 0x000e220000000000 */
[----:B------:R-:W-:Y:S01]  /*18b0*/  LOP3.LUT R9, R93, 0x38, R2, 0xf8, !PT ;  /* 0x000000385d097812 */ /* 0x000fe200078ef802 */
[----:B------:R-:W-:Y:S01]  /*18c0*/  IMAD R7, R5, 0xc00, R6 ;  /* 0x00000c0005077824 */ /* 0x000fe200078e0206 */
[-C--:B------:R-:W-:Y:S01]  /*18d0*/  LOP3.LUT R125, R125, R106.reuse, RZ, 0x3c, !PT ;  /* 0x0000006a7d7d7212 */ /* 0x080fe200078e3cff */
[----:B------:R-:W-:Y:S01]  /*18e0*/  IMAD R5, R5, 0xc00, R11 ;  /* 0x00000c0005057824 */ /* 0x000fe200078e020b */
[-C--:B------:R-:W-:Y:S01]  /*18f0*/  LOP3.LUT R126, R126, R97.reuse, RZ, 0x3c, !PT ;  /* 0x000000617e7e7212 */ /* 0x080fe200078e3cff */
[----:B------:R-:W-:Y:S01]  /*1900*/  UIMAD UR10, UR53, UR8, URZ ;  /* 0x00000008350a72a4 */ /* 0x000fe2000f8e023f */
[----:B------:R-:W-:Y:S01]  /*1910*/  LOP3.LUT R124, R9, R106, RZ, 0x3c, !PT ;  /* 0x0000006a097c7212 */ /* 0x000fe200078e3cff */
[----:B------:R-:W-:Y:S01]  /*1920*/  IMAD.IADD R125, R0, 0x1, R125 ;  /* 0x00000001007d7824 */ /* 0x000fe200078e027d */
[----:B------:R-:W-:Y:S01]  /*1930*/  LOP3.LUT R10, R99, 0x38, R4, 0xf8, !PT ;  /* 0x00000038630a7812 */ /* 0x000fe200078ef804 */
[----:B------:R-:W-:Y:S01]  /*1940*/  IMAD.IADD R126, R7, 0x1, R126 ;  /* 0x00000001077e7824 */ /* 0x000fe200078e027e */
[----:B------:R-:W-:Y:S01]  /*1950*/  SHF.R.S32.HI R7, RZ, 0x1f, R100 ;  /* 0x0000001fff077819 */ /* 0x000fe20000011464 */
[----:B------:R-:W-:Y:S01]  /*1960*/  IMAD R0, R3, 0x20, R16 ;  /* 0x0000002003007824 */ /* 0x000fe200078e0210 */
[----:B------:R-:W-:Y:S01]  /*1970*/  SHF.R.S32.HI R3, RZ, 0x1f, R14 ;  /* 0x0000001fff037819 */ /* 0x000fe2000001140e */
[----:B------:R-:W-:Y:S01]  /*1980*/  IMAD.IADD R124, R5, 0x1, R124 ;  /* 0x00000001057c7824 */ /* 0x000fe200078e027c */
[----:B------:R-:W-:Y:S01]  /*1990*/  LOP3.LUT R127, R10, R97, RZ, 0x3c, !PT ;  /* 0x000000610a7f7212 */ /* 0x000fe200078e3cff */
[----:B------:R-:W-:Y:S01]  /*19a0*/  IMAD R5, R113, c[0x0][0x280], RZ ;  /* 0x0000a00071057a24 */ /* 0x000fe200078e02ff */
[----:B------:R-:W-:Y:S01]  /*19b0*/  LEA.HI R110, R7, R100, RZ, 0x3 ;  /* 0x00000064076e7211 */ /* 0x000fe200078f18ff */
[----:B------:R-:W-:Y:S01]  /*19c0*/  IMAD R113, R113, c[0x0][0x290], RZ ;  /* 0x0000a40071717a24 */ /* 0x000fe200078e02ff */
[----:B------:R-:W-:Y:S01]  /*19d0*/  LEA.HI R112, R3, R14, RZ, 0x3 ;  /* 0x0000000e03707211 */ /* 0x000fe200078f18ff */
[----:B------:R-:W-:Y:S01]  /*19e0*/  IMAD.IADD R127, R8, 0x1, R127 ;  /* 0x00000001087f7824 */ /* 0x000fe200078e027f */
[----:B------:R-:W-:Y:S01]  /*19f0*/  ISETP.GE.AND P0, PT, R120, 0x1, PT ;  /* 0x000000017800780c */ /* 0x000fe20003f06270 */
[C---:B------:R-:W-:Y:S01]  /*1a00*/  IMAD R113, R92.reuse, c[0x0][0x294], R113 ;  /* 0x0000a5005c717a24 */ /* 0x040fe200078e0271 */
[----:B------:R-:W-:Y:S01]  /*1a10*/  @UP1 UMOV UR52, UR36 ;  /* 0x0000002400341c82 */ /* 0x000fe20008000000 */
[----:B------:R-:W-:Y:S01]  /*1a20*/  IMAD R5, R92, c[0x0][0x284], R5 ;  /* 0x0000a1005c057a24 */ /* 0x000fe200078e0205 */
[----:B------:R-:W-:Y:S01]  /*1a30*/  LOP3.LUT R110, R110, 0xfffffff8, RZ, 0xc0, !PT ;  /* 0xfffffff86e6e7812 */ /* 0x000fe200078ec0ff */
[----:B------:R-:W-:Y:S01]  /*1a40*/  @!UP1 UMOV UR52, UR22 ;  /* 0x0000001600349c82 */ /* 0x000fe20008000000 */
[----:B------:R-:W-:Y:S01]  /*1a50*/  LOP3.LUT R112, R112, 0xfffffff8, RZ, 0xc0, !PT ;  /* 0xfffffff870707812 */ /* 0x000fe200078ec0ff */
[----:B------:R-:W-:Y:S01]  /*1a60*/  UIMAD.WIDE.U32 UR50, UR52, UR8, URZ ;  /* 0x00000008343272a5 */ /* 0x000fe2000f8e003f */
[----:B------:R-:W-:Y:S01]  /*1a70*/  LOP3.LUT R121, R4, 0xfffffff8, RZ, 0xc0, !PT ;  /* 0xfffffff804797812 */ /* 0x000fe200078ec0ff */
[----:B------:R-:W-:Y:S01]  /*1a80*/  UIMAD UR9, UR52, UR9, UR10 ;  /* 0x00000009340972a4 */ /* 0x000fe2000f8e020a */
[----:B------:R-:W-:Y:S01]  /*1a90*/  LOP3.LUT R128, R2, 0xfffffff8, RZ, 0xc0, !PT ;  /* 0xfffffff802807812 */ /* 0x000fe200078ec0ff */
[----:B------:R-:W-:Y:S01]  /*1aa0*/  IMAD.IADD R116, R147, 0x1, R113 ;  /* 0x0000000193747824 */ /* 0x000fe200078e0271 */
[----:B------:R-:W-:Y:S01]  /*1ab0*/  ISETP.NE.AND P3, PT, R122, 0x1, PT ;  /* 0x000000017a00780c */ /* 0x000fe20003f65270 */
[----:B------:R-:W-:Y:S01]  /*1ac0*/  IMAD.IADD R117, R149, 0x1, R5 ;  /* 0x0000000195757824 */ /* 0x000fe200078e0205 */
[----:B------:R-:W-:Y:S01]  /*1ad0*/  SHF.R.S32.HI R67, RZ, 0x3, R2 ;  /* 0x00000003ff437819 */ /* 0x000fe20000011402 */
[----:B------:R-:W-:Y:S01]  /*1ae0*/  IMAD.IADD R114, R5, 0x1, R145 ;  /* 0x0000000105727824 */ /* 0x000fe200078e0291 */
[----:B------:R-:W-:Y:S01]  /*1af0*/  P2R R2, PR, RZ, 0x1 ;  /* 0x00000001ff027803 */ /* 0x000fe20000000000 */
[----:B------:R-:W-:Y:S01]  /*1b00*/  IMAD.IADD R113, R113, 0x1, R143 ;  /* 0x0000000171717824 */ /* 0x000fe200078e028f */
[C---:B--2---:R-:W-:Y:S01]  /*1b10*/  IADD3 R13, R20.reuse, 0x20, RZ ;  /* 0x00000020140d7810 */ /* 0x044fe20007ffe0ff */
[----:B------:R-:W-:Y:S01]  /*1b20*/  IMAD.SHL.U32 R127, R127, 0x2, RZ ;  /* 0x000000027f7f7824 */ /* 0x000fe200078e00ff */
[----:B------:R-:W-:Y:S01]  /*1b30*/  IADD3 R12, R20, 0x60, RZ ;  /* 0x00000060140c7810 */ /* 0x000fe20007ffe0ff */
[----:B------:R-:W-:Y:S01]  /*1b40*/  IMAD.SHL.U32 R125, R125, 0x2, RZ ;  /* 0x000000027d7d7824 */ /* 0x000fe200078e00ff */
[----:B------:R-:W-:Y:S01]  /*1b50*/  SHF.R.S32.HI R109, RZ, 0x1f, R110 ;  /* 0x0000001fff6d7819 */ /* 0x000fe2000001146e */
[----:B------:R-:W-:Y:S01]  /*1b60*/  IMAD.SHL.U32 R126, R126, 0x2, RZ ;  /* 0x000000027e7e7824 */ /* 0x000fe200078e00ff */
[----:B------:R-:W-:Y:S01]  /*1b70*/  SHF.R.S32.HI R68, RZ, 0x3, R4 ;  /* 0x00000003ff447819 */ /* 0x000fe20000011404 */
[----:B------:R-:W-:Y:S01]  /*1b80*/  IMAD.SHL.U32 R124, R124, 0x2, RZ ;  /* 0x000000027c7c7824 */ /* 0x000fe200078e00ff */
[----:B------:R-:W-:Y:S01]  /*1b90*/  SHF.R.S32.HI R119, RZ, 0x1f, R112 ;  /* 0x0000001fff777819 */ /* 0x000fe20000011470 */
[----:B------:R-:W-:Y:S01]  /*1ba0*/  UIADD3 UR39, UR43, UR39, URZ ;  /* 0x000000272b277290 */ /* 0x000fe2000fffe03f */
[----:B------:R-:W-:Y:S01]  /*1bb0*/  SHF.R.S32.HI R118, RZ, 0x1f, R121 ;  /* 0x0000001fff767819 */ /* 0x000fe20000011479 */
[----:B------:R-:W-:Y:S01]  /*1bc0*/  UIADD3 UR44, UR47, UR44, URZ ;  /* 0x0000002c2f2c7290 */ /* 0x000fe2000fffe03f */
[----:B------:R-:W-:Y:S01]  /*1bd0*/  SHF.R.S32.HI R123, RZ, 0x1f, R128 ;  /* 0x0000001fff7b7819 */ /* 0x000fe20000011480 */
[----:B------:R-:W-:Y:S01]  /*1be0*/  UIADD3 UR45, UR49, UR45, URZ ;  /* 0x0000002d312d7290 */ /* 0x000fe2000fffe03f */
[----:B------:R-:W-:Y:S01]  /*1bf0*/  P2R R2, PR, RZ, 0x8 ;  /* 0x00000008ff027803 */ /* 0x000fe20000000000 */
[----:B------:R-:W-:-:S02]  /*1c00*/  UIADD3 UR9, UR51, UR9, URZ ;  /* 0x0000000933097290 */ /* 0x000fc4000fffe03f */
[----:B------:R-:W-:Y:S01]  /*1c10*/  ULDC.U8 UR8, c[0x0][0x298] ;  /* 0x0000a60000087ab9 */ /* 0x000fe20000000000 */
[----:B-1----:R-:W-:Y:S06]  /*1c20*/  BAR.SYNC.DEFER_BLOCKING 0x0 ;  /* 0x0000000000007b1d */ /* 0x002fec0000010000 */
.L_x_1654:
[----:B------:R-:W-:Y:S01]  /*1c30*/  ISETP.NE.AND P3, PT, R122, 0x1, PT ;  /* 0x000000017a00780c */ /* 0x000fe20003f65270 */
[----:B-1-3--:R-:W-:Y:S01]  /*1c40*/  IMAD.U32 R3, RZ, RZ, UR6 ;  /* 0x00000006ff037e24 */ /* 0x00afe2000f8e00ff */
[----:B------:R-:W-:Y:S01]  /*1c50*/  MOV R132, RZ ;  /* 0x000000ff00847202 */ /* 0x000fe20000000f00 */
[----:B------:R-:W-:Y:S04]  /*1c60*/  DEPBAR.LE SB0, 0x0 ;  /* 0x000080000000791a */ /* 0x000fe80000000000 */
[----:B------:R-:W-:Y:S01]  /*1c70*/  IMAD R2, R3, 0x30, R0 ;  /* 0x0000003003027824 */ /* 0x000fe200078e0200 */
[----:B------:R-:W-:Y:S01]  /*1c80*/  ISETP.GE.AND P4, PT, R120, 0x1, PT ;  /* 0x000000017800780c */ /* 0x000fe20003f86270 */
[----:B------:R-:W-:Y:S02]  /*1c90*/  BSSY B2, `(.L_x_1615) ;  /* 0x0000542000027945 */ /* 0x000fe40003800000 */
[----:B------:R-:W-:Y:S01]  /*1ca0*/  IMAD.IADD R131, R105, 0x1, R2 ;  /* 0x0000000169837824 */ /* 0x000fe200078e0202 */
[----:B------:R-:W-:Y:S03]  /*1cb0*/  ISETP.GE.AND P0, PT, R2, UR4, PT ;  /* 0x0000000402007c0c */ /* 0x000fe6000bf06270 */
[----:B--2---:R-:W-:Y:S01]  /*1cc0*/  @P3 IMAD.HI.U32 R5, R131, c[0x0][0x2bc], RZ ;  /* 0x0000af0083053a27 */ /* 0x004fe200078e00ff */
[----:B------:R-:W-:Y:S03]  /*1cd0*/  ISETP.GT.OR P0, PT, R0, 0x2f, P0 ;  /* 0x0000002f0000780c */ /* 0x000fe60000704670 */
[----:B------:R-:W-:Y:S01]  /*1ce0*/  IMAD.MOV.U32 R4, RZ, RZ, R131 ;  /* 0x000000ffff047224 */ /* 0x000fe200078e0083 */
[----:B------:R-:W-:Y:S09]  /*1cf0*/  @P3 SHF.R.U32.HI R4, RZ, c[0x0][0x2c0], R5 ;  /* 0x0000b000ff043a19 */ /* 0x000ff20000011605 */
[C---:B------:R-:W-:Y:S04]  /*1d00*/  @!P0 IADD3 R8, P3, R4.reuse, UR50, RZ ;  /* 0x0000003204088c10 */ /* 0x040fe8000ff7e0ff */
[----:B------:R-:W-:Y:S01]  /*1d10*/  @!P0 LEA.HI.X.SX32 R5, R4, UR9, 0x1, P3 ;  /* 0x0000000904058c11 */ /* 0x000fe200098f0eff */
[----:B------:R-:W-:Y:S01]  /*1d20*/  IMAD.MOV R4, RZ, RZ, -R4 ;  /* 0x000000ffff047224 */ /* 0x000fe200078e0a04 */
[----:B------:R-:W-:Y:S03]  /*1d30*/  @!P0 LEA R22, P3, R8, c[0x0][0x2a0], 0x2 ;  /* 0x0000a80008168a11 */ /* 0x000fe600078610ff */
        /* <DEDUP_REMOVED lines=9> */
[----:B------:R-:W-:Y:S02]  /*1dd0*/  MOV R4, R8 ;  /* 0x0000000800047202 */ /* 0x000fe40000000f00 */
[----:B--2---:R-:W-:Y:S03]  /*1de0*/  SHF.R.S32.HI R129, RZ, 0x1f, R132 ;  /* 0x0000001fff817819 */ /* 0x004fe60000011484 */
[----:B------:R-:W-:Y:S04]  /*1df0*/  IMAD.WIDE.U32 R4, R132, c[0x0][0x1f0], R4 ;  /* 0x00007c0084047a25 */ /* 0x000fe800078e0004 */
[----:B------:R-:W-:Y:S01]  /*1e00*/  IMAD R133, R129, c[0x0][0x1f0], RZ ;  /* 0x00007c0081857a24 */ /* 0x000fe200078e02ff */
[----:B------:R-:W-:Y:S03]  /*1e10*/  IADD3 R4, P0, R4, UR46, RZ ;  /* 0x0000002e04047c10 */ /* 0x000fe6000ff1e0ff */
[----:B------:R-:W-:Y:S05]  /*1e20*/  IMAD R133, R132, c[0x0][0x1f4], R133 ;  /* 0x00007d0084857a24 */ /* 0x000fea00078e0285 */
[----:B------:R-:W-:Y:S02]  /*1e30*/  IADD3.X R133, R5, UR44, R133, P0, !PT ;  /* 0x0000002c05857c10 */ /* 0x000fe400087fe485 */
[C---:B------:R-:W-:Y:S04]  /*1e40*/  LEA R150, P0, R4.reuse, c[0x0][0x1c8], 0x1 ;  /* 0x0000720004967a11 */ /* 0x040fe800078008ff */
[----:B------:R-:W-:Y:S01]  /*1e50*/  LEA.HI.X R133, R4, c[0x0][0x1cc], R133, 0x1, P0 ;  /* 0x0000730004857a11 */ /* 0x000fe200000f0c85 */
[----:B----4-:R-:W-:-:S05]  /*1e60*/  @!P4 BRA `(.L_x_1616) ;  /* 0x00004eb00000c947 */ /* 0x010fca0003800000 */
[----:B------:R-:W-:Y:S01]  /*1e70*/  USHF.R.S32.HI UR31, URZ, 0x1f, UR6 ;  /* 0x0000001f3f1f7899 */ /* 0x000fe20008011406 */
[----:B------:R-:W-:Y:S01]  /*1e80*/  ISETP.NE.AND P0, PT, RZ, UR8, PT ;  /* 0x00000008ff007c0c */ /* 0x000fe2000bf05270 */
[----:B------:R-:W-:Y:S02]  /*1e90*/  UIMAD UR11, UR37, UR6, URZ ;  /* 0x00000006250b72a4 */ /* 0x000fe4000f8e023f */
[----:B------:R-:W-:Y:S02]  /*1ea0*/  UIMAD UR10, UR39, UR6, URZ ;  /* 0x00000006270a72a4 */ /* 0x000fe4000f8e023f */
[----:B------:R-:W-:Y:S02]  /*1eb0*/  UIMAD UR5, UR6, -0x30, UR4 ;  /* 0xffffffd0060578a4 */ /* 0x000fe4000f8e0204 */
[----:B------:R-:W-:Y:S02]  /*1ec0*/  UIMAD.WIDE.U32 UR54, UR40, UR6, URZ ;  /* 0x00000006283672a5 */ /* 0x000fe4000f8e003f */
[----:B------:R-:W-:Y:S02]  /*1ed0*/  UIMAD.WIDE.U32 UR52, UR42, UR6, URZ ;  /* 0x000000062a3472a5 */ /* 0x000fe4000f8e003f */
[----:B------:R-:W-:Y:S02]  /*1ee0*/  UIMAD UR11, UR31, UR40, UR11 ;  /* 0x000000281f0b72a4 */ /* 0x000fe4000f8e020b */
[----:B------:R-:W-:Y:S02]  /*1ef0*/  UIMAD UR10, UR31, UR42, UR10 ;  /* 0x0000002a1f0a72a4 */ /* 0x000fe4000f8e020a */
[----:B------:R-:W-:Y:S02]  /*1f00*/  UISETP.LT.AND UP0, UPT, UR5, 0x30, UPT ;  /* 0x000000300500788c */ /* 0x000fe4000bf01270 */
[----:B------:R-:W-:Y:S02]  /*1f10*/  UIADD3 UR11, UR55, UR11, URZ ;  /* 0x0000000b370b7290 */ /* 0x000fe4000fffe03f */
[----:B------:R-:W-:Y:S02]  /*1f20*/  UIADD3 UR10, UR53, UR10, URZ ;  /* 0x0000000a350a7290 */ /* 0x000fe4000fffe03f */
[----:B------:R-:W-:Y:S01]  /*1f30*/  USEL UR31, UR5, 0x30, UP0 ;  /* 0x00000030051f7887 */ /* 0x000fe20008000000 */
[----:B------:R-:W-:-:S05]  /*1f40*/  @!P0 BRA `(.L_x_1617) ;  /* 0x000026b000008947 */ /* 0x000fca0003800000 */
[----:B------:R-:W-:Y:S01]  /*1f50*/  ISETP.GE.AND P4, PT, R16, UR31, PT ;  /* 0x0000001f10007c0c */ /* 0x000fe2000bf86270 */
        /* <DEDUP_REMOVED lines=11> */
[----:B------:R-:W-:Y:S01]  /*2010*/  IADD3 R3, P0, R148, UR54, RZ ;  /* 0x0000003694037c10 */ /* 0x000fe2000ff1e0ff */
[----:B------:R-:W-:Y:S01]  /*2020*/  CS2R R80, SRZ ;  /* 0x0000000000507805 */ /* 0x000fe2000001ff00 */
[----:B------:R-:W-:Y:S01]  /*2030*/  CS2R R50, SRZ ;  /* 0x0000000000327805 */ /* 0x000fe2000001ff00 */
[----:B------:R-:W-:Y:S01]  /*2040*/  CS2R R78, SRZ ;  /* 0x00000000004e7805 */ /* 0x000fe2000001ff00 */
[----:B------:R-:W-:Y:S01]  /*2050*/  IADD3.X R2, R117, UR11, RZ, P0, !PT ;  /* 0x0000000b75027c10 */ /* 0x000fe200087fe4ff */
[----:B------:R-:W-:Y:S01]  /*2060*/  CS2R R46, SRZ ;  /* 0x00000000002e7805 */ /* 0x000fe2000001ff00 */
[----:B------:R-:W-:Y:S01]  /*2070*/  IADD3 R5, P0, R146, UR52, RZ ;  /* 0x0000003492057c10 */ /* 0x000fe2000ff1e0ff */
[----:B------:R-:W-:Y:S01]  /*2080*/  CS2R R76, SRZ ;  /* 0x00000000004c7805 */ /* 0x000fe2000001ff00 */
[----:B------:R-:W-:Y:S01]  /*2090*/  CS2R R42, SRZ ;  /* 0x00000000002a7805 */ /* 0x000fe2000001ff00 */
[----:B------:R-:W-:Y:S01]  /*20a0*/  CS2R R74, SRZ ;  /* 0x00000000004a7805 */ /* 0x000fe2000001ff00 */
[----:B------:R-:W-:Y:S01]  /*20b0*/  IADD3.X R4, R116, UR10, RZ, P0, !PT ;  /* 0x0000000a74047c10 */ /* 0x000fe200087fe4ff */
        /* <DEDUP_REMOVED lines=21> */
.L_x_1619:
[----:B------:R-:W-:Y:S05]  /*2210*/  BSYNC B0 ;  /* 0x0000000000007941 */ /* 0x000fea0003800000 */
.L_x_1618:
[----:B------:R-:W-:Y:S01]  /*2220*/  ISETP.GE.AND P5, PT, R95, UR31, PT ;  /* 0x0000001f5f007c0c */ /* 0x000fe2000bfa6270 */
[----:B-----5:R-:W-:Y:S01]  /*2230*/  IMAD.MOV.U32 R10, RZ, RZ, R74 ;  /* 0x000000ffff0a7224 */ /* 0x020fe200078e004a */
[----:B------:R-:W-:Y:S01]  /*2240*/  MOV R5, R36 ;  /* 0x0000002400057202 */ /* 0x000fe20000000f00 */
[----:B-1----:R-:W-:Y:S01]  /*2250*/  IMAD.MOV.U32 R9, RZ, RZ, R75 ;  /* 0x000000ffff097224 */ /* 0x002fe200078e004b */
[----:B------:R-:W-:Y:S01]  /*2260*/  MOV R2, R43 ;  /* 0x0000002b00027202 */ /* 0x000fe20000000f00 */
[----:B------:R-:W-:Y:S01]  /*2270*/  IMAD.MOV.U32 R8, RZ, RZ, R76 ;  /* 0x000000ffff087224 */ /* 0x000fe200078e004c */
        /* <DEDUP_REMOVED lines=30> */
[----:B------:R-:W-:Y:S01]  /*2460*/  IMAD.U32 R7, RZ, RZ, UR32 ;  /* 0x00000020ff077e24 */ /* 0x000fe2000f8e00ff */
[----:B------:R-:W-:Y:S01]  /*2470*/  CS2R R70, SRZ ;  /* 0x0000000000467805 */ /* 0x000fe2000001ff00 */
[----:B------:R-:W-:Y:S01]  /*2480*/  IMAD.U32 R2, RZ, RZ, UR30 ;  /* 0x0000001eff027e24 */ /* 0x000fe2000f8e00ff */
[----:B------:R-:W-:Y:S01]  /*2490*/  CS2R R34, SRZ ;  /* 0x0000000000227805 */ /* 0x000fe2000001ff00 */
[----:B------:R-:W-:Y:S01]  /*24a0*/  IMAD.U32 R5, RZ, RZ, UR38 ;  /* 0x00000026ff057e24 */ /* 0x000fe2000f8e00ff */
[----:B------:R-:W-:Y:S01]  /*24b0*/  IADD3 R7, P3, P0, R148, UR54, R7 ;  /* 0x0000003694077c10 */ /* 0x000fe2000f87e007 */
[----:B------:R-:W-:Y:S01]  /*24c0*/  IMAD.U32 R3, RZ, RZ, UR35 ;  /* 0x00000023ff037e24 */ /* 0x000fe2000f8e00ff */
        /* <DEDUP_REMOVED lines=8> */
[----:B------:R-:W-:Y:S02]  /*2550*/  IADD3.X R4, R116, UR10, R3, P3, P0 ;  /* 0x0000000a74047c10 */ /* 0x000fe40009fe0403 */
        /* <DEDUP_REMOVED lines=20> */
.L_x_1621:
[----:B------:R-:W-:Y:S05]  /*26a0*/  BSYNC B0 ;  /* 0x0000000000007941 */ /* 0x000fea0003800000 */
.L_x_1620:
[----:B-----5:R-:W-:Y:S01]  /*26b0*/  MOV R4, R23 ;  /* 0x0000001700047202 */ /* 0x020fe20000000f00 */
[----:B------:R2:W3:Y:S01]  /*26c0*/  SHFL.IDX PT, R85, R133, RZ, 0x181f ;  /* 0x00181fff85557589 */ /* 0x0004e200000e0000 */
[----:B------:R-:W-:Y:S01]  /*26d0*/  IMAD.MOV.U32 R26, RZ, RZ, R58 ;  /* 0x000000ffff1a7224 */ /* 0x000fe200078e003a */
[----:B------:R-:W-:Y:S01]  /*26e0*/  BSSY B1, `(.L_x_1622) ;  /* 0x0000103000017945 */ /* 0x000fe20003800000 */
[----:B------:R-:W-:Y:S02]  /*26f0*/  IMAD.MOV.U32 R25, RZ, RZ, R59 ;  /* 0x000000ffff197224 */ /* 0x000fe400078e003b */
[----:B------:R-:W-:Y:S02]  /*2700*/  IMAD.MOV.U32 R24, RZ, RZ, R62 ;  /* 0x000000ffff187224 */ /* 0x000fe400078e003e */
[----:B------:R-:W-:Y:S01]  /*2710*/  IMAD.MOV.U32 R5, RZ, RZ, R22 ;  /* 0x000000ffff057224 */ /* 0x000fe200078e0016 */
[----:B------:R-:W-:Y:S01]  /*2720*/  PRMT R54, R25, 0x5410, R26 ;  /* 0x0000541019367816 */ /* 0x000fe2000000001a */
[----:B------:R2:W4:Y:S01]  /*2730*/  SHFL.IDX PT, R83, R150, RZ, 0x181f ;  /* 0x00181fff96537589 */ /* 0x00052200000e0000 */
[----:B------:R-:W-:Y:S01]  /*2740*/  MOV R25, R63 ;  /* 0x0000003f00197202 */ /* 0x000fe20000000f00 */
[----:B------:R-:W-:Y:S01]  /*2750*/  IMAD.MOV.U32 R26, RZ, RZ, R64 ;  /* 0x000000ffff1a7224 */ /* 0x000fe200078e0040 */
[----:B------:R-:W-:Y:S01]  /*2760*/  PRMT R7, R4, 0x5410, R5 ;  /* 0x0000541004077816 */ /* 0x000fe20000000005 */
[----:B-1----:R-:W-:Y:S01]  /*2770*/  IMAD.MOV.U32 R3, RZ, RZ, R28 ;  /* 0x000000ffff037224 */ /* 0x002fe200078e001c */
        /* <DEDUP_REMOVED lines=15> */
[----:B---3--:R-:W-:Y:S01]  /*2870*/  ISETP.GE.AND P0, PT, R18, c[0x0][0x1d4], PT ;  /* 0x0000750012007a0c */ /* 0x008fe20003f06270 */
[----:B------:R-:W-:Y:S01]  /*2880*/  @!UPT UIADD3 URZ, URZ, URZ, URZ ;  /* 0x0000003f3f3ff290 */ /* 0x000fe2000fffe03f */
[----:B------:R-:W-:Y:S11]  /*2890*/  BSSY B0, `(.L_x_1624) ;  /* 0x0000038000007945 */ /* 0x000ff60003800000 */
[----:B------:R-:W-:-:S05]  /*28a0*/  @P0 BRA `(.L_x_1625) ;  /* 0x0000036000000947 */ /* 0x000fca0003800000 */
[C---:B----4-:R-:W-:Y:S01]  /*28b0*/  LEA R90, P0, R18.reuse, R83, 0x1 ;  /* 0x00000053125a7211 */ /* 0x050fe200078008ff */
[----:B------:R-:W1:Y:S03]  /*28c0*/  LDS.128 R24, [R96+0xa080] ;  /* 0x00a0800060187984 */ /* 0x000e660000000c00 */
[----:B------:R-:W-:Y:S02]  /*28d0*/  LEA.HI.X R91, R18, R85, R19, 0x1, P0 ;  /* 0x00000055125b7211 */ /* 0x000fe400000f0c13 */
[----:B------:R-:W-:Y:S11]  /*28e0*/  ISETP.GE.AND P0, PT, R20, c[0x0][0x27c], PT ;  /* 0x00009f0014007a0c */ /* 0x000ff60003f06270 */
[----:B------:R-:W-:Y:S02]  /*28f0*/  @!UPT UIADD3 URZ, URZ, URZ, URZ ;  /* 0x0000003f3f3ff290 */ /* 0x000fe4000fffe03f */
[----:B------:R-:W-:Y:S01]  /*2900*/  @!P0 HADD2.F32 R49, -RZ, R49.H0_H0 ;  /* 0x20000031ff318230 */ /* 0x000fe20000004100 */
[----:B------:R-:W-:Y:S01]  /*2910*/  @!P0 SHF.R.U64 R45, R50, 0x10, R51 ;  /* 0x00000010322d8819 */ /* 0x000fe20000001233 */
[----:B------:R-:W-:Y:S01]  /*2920*/  @!P0 HADD2.F32 R53, -RZ, R53.H0_H0 ;  /* 0x20000035ff358230 */ /* 0x000fe20000004100 */
        /* <DEDUP_REMOVED lines=22> */
[----:B------:R-:W-:Y:S01]  /*2a90*/  @!P0 FFMA.FTZ R82, R38, R55, -R82 ;  /* 0x0000003726528223 */ /* 0x000fe20000010852 */
        /* <DEDUP_REMOVED lines=23> */
.L_x_1625:
[----:B------:R-:W-:Y:S05]  /*2c10*/  BSYNC B0 ;  /* 0x0000000000007941 */ /* 0x000fea0003800000 */
.L_x_1624:
[----:B------:R-:W-:Y:S01]  /*2c20*/  ISETP.GE.AND P0, PT, R14, c[0x0][0x1d4], PT ;  /* 0x000075000e007a0c */ /* 0x000fe20003f06270 */
[----:B------:R-:W-:Y:S01]  /*2c30*/  @!UPT UIADD3 URZ, URZ, URZ, URZ ;  /* 0x0000003f3f3ff290 */ /* 0x000fe2000fffe03f */
[----:B------:R-:W-:Y:S11]  /*2c40*/  BSSY B0, `(.L_x_1626) ;  /* 0x0000038000007945 */ /* 0x000ff60003800000 */
[----:B------:R-:W-:-:S05]  /*2c50*/  @P0 BRA `(.L_x_1627) ;  /* 0x0000036000000947 */ /* 0x000fca0003800000 */
[C---:B----4-:R-:W-:Y:S01]  /*2c60*/  LEA R86, P0, R112.reuse, R83, 0x1 ;  /* 0x0000005370567211 */ /* 0x050fe200078008ff */
[----:B-1----:R-:W1:Y:S03]  /*2c70*/  LDS.128 R24, [R96+0xb880] ;  /* 0x00b8800060187984 */ /* 0x002e660000000c00 */
        /* <DEDUP_REMOVED lines=20> */
[CC--:B------:R-:W-:Y:S02]  /*2dc0*/  @!P0 FMUL.FTZ R53, R45.reuse, R41.reuse ;  /* 0x000000292d358220 */ /* 0x0c0fe40000410000 */
        /* <DEDUP_REMOVED lines=20> */
[----:B------:R-:W-:Y:S01]  /*2f10*/  @!P0 FMUL.FTZ R5, R39, R46 ;  /* 0x0000002e27058220 */ /* 0x000fe20000410000 */
        /* <DEDUP_REMOVED lines=10> */
.L_x_1627:
[----:B------:R-:W-:Y:S05]  /*2fc0*/  BSYNC B0 ;  /* 0x0000000000007941 */ /* 0x000fea0003800000 */
.L_x_1626:
        /* <DEDUP_REMOVED lines=31> */
[-C--:B------:R-:W-:Y:S01]  /*31c0*/  @!P0 FFMA.FTZ R2, R45, R44.reuse, R2 ;  /* 0x0000002c2d028223 */ /* 0x080fe20000010002 */
        /* <DEDUP_REMOVED lines=14> */
[CC--:B------:R-:W-:Y:S02]  /*32b0*/  @!P0 FMUL.FTZ R53, R48.reuse, R42.reuse ;  /* 0x0000002a30358220 */ /* 0x0c0fe40000410000 */
        /* <DEDUP_REMOVED lines=11> */
.L_x_1629:
[----:B------:R-:W-:Y:S05]  /*3370*/  BSYNC B0 ;  /* 0x0000000000007941 */ /* 0x000fea0003800000 */
.L_x_1628:
[----:B------:R-:W-:Y:S11]  /*3380*/  ISETP.GE.AND P0, PT, R98, c[0x0][0x1d4], PT ;  /* 0x0000750062007a0c */ /* 0x000ff60003f06270 */
[----:B------:R-:W-:Y:S02]  /*3390*/  @!UPT UIADD3 URZ, URZ, URZ, URZ ;  /* 0x0000003f3f3ff290 */ /* 0x000fe4000fffe03f */
[----:B------:R-:W-:-:S05]  /*33a0*/  @P0 BRA `(.L_x_1623) ;  /* 0x0000036000000947 */ /* 0x000fca0003800000 */
[C---:B----4-:R-:W-:Y:S01]  /*33b0*/  LEA R48, P0, R111.reuse, R83, 0x1 ;  /* 0x000000536f307211 */ /* 0x050fe200078008ff */
[----:B-1----:R-:W1:Y:S03]  /*33c0*/  LDS.128 R24, [R96+0xe880] ;  /* 0x00e8800060187984 */ /* 0x002e660000000c00 */
[----:B------:R-:W-:Y:S02]  /*33d0*/  LEA.HI.X R49, R111, R85, R108, 0x1, P0 ;  /* 0x000000556f317211 */ /* 0x000fe400000f0c6c */
[----:B------:R-:W-:Y:S11]  /*33e0*/  ISETP.GE.AND P0, PT, R12, c[0x0][0x27c], PT ;  /* 0x00009f000c007a0c */ /* 0x000ff60003f06270 */
[----:B------:R-:W-:Y:S02]  /*33f0*/  @!UPT UIADD3 URZ, URZ, URZ, URZ ;  /* 0x0000003f3f3ff290 */ /* 0x000fe4000fffe03f */
[----:B------:R-:W-:Y:S01]  /*3400*/  @!P0 HADD2.F32 R38, -RZ, R17.H1_H1 ;  /* 0x30000011ff268230 */ /* 0x000fe20000004100 */
        /* <DEDUP_REMOVED lines=38> */
[-C--:B------:R-:W-:Y:S02]  /*3670*/  @!P0 FFMA.FTZ R4, R39, R43.reuse, R4 ;  /* 0x0000002b27048223 */ /* 0x080fe40000010004 */
[C---:B------:R-:W-:Y:S02]  /*3680*/  @!P0 FMUL.FTZ R5, R33.reuse, R36 ;  /* 0x0000002421058220 */ /* 0x040fe40000410000 */
        /* <DEDUP_REMOVED lines=8> */
.L_x_1623:
[----:B---3--:R-:W-:Y:S05]  /*3710*/  BSYNC B1 ;  /* 0x0000000000017941 */ /* 0x008fea0003800000 */
.L_x_1622:
[----:B--2---:R-:W2:Y:S04]  /*3720*/  SHFL.IDX PT, R133, R133, 0x1, 0x181f ;  /* 0x00381f0085857f89 */ /* 0x004ea800000e0000 */
[----:B------:R3:W1:Y:S01]  /*3730*/  SHFL.IDX PT, R43, R150, 0x1, 0x181f ;  /* 0x00381f00962b7f89 */ /* 0x00066200000e0000 */
[----:B------:R-:W-:-:S05]  /*3740*/  @P5 BRA `(.L_x_1630) ;  /* 0x0000396000005947 */ /* 0x000fca0003800000 */
[----:B------:R-:W-:Y:S01]  /*3750*/  ISETP.GE.AND P0, PT, R18, c[0x0][0x1d4], PT ;  /* 0x0000750012007a0c */ /* 0x000fe20003f06270 */
[----:B------:R-:W-:Y:S01]  /*3760*/  @!UPT UIADD3 URZ, URZ, URZ, URZ ;  /* 0x0000003f3f3ff290 */ /* 0x000fe2000fffe03f */
[----:B------:R-:W-:Y:S11]  /*3770*/  BSSY B0, `(.L_x_1631) ;  /* 0x0000038000007945 */ /* 0x000ff60003800000 */
[----:B------:R-:W-:-:S05]  /*3780*/  @P0 BRA `(.L_x_1632) ;  /* 0x0000036000000947 */ /* 0x000fca0003800000 */
[C---:B-1----:R-:W-:Y:S01]  /*3790*/  LEA R46, P0, R18.reuse, R43, 0x1 ;  /* 0x0000002b122e7211 */ /* 0x042fe200078008ff */
[----:B------:R-:W1:Y:S03]  /*37a0*/  LDS.128 R24, [R96+0xb080] ;  /* 0x00b0800060187984 */ /* 0x000e660000000c00 */
[----:B--2---:R-:W-:Y:S02]  /*37b0*/  LEA.HI.X R47, R18, R133, R19, 0x1, P0 ;  /* 0x00000085122f7211 */ /* 0x004fe400000f0c13 */
[----:B------:R-:W-:Y:S11]  /*37c0*/  ISETP.GE.AND P0, PT, R20, c[0x0][0x27c], PT ;  /* 0x00009f0014007a0c */ /* 0x000ff60003f06270 */
[----:B------:R-:W-:Y:S02]  /*37d0*/  @!UPT UIADD3 URZ, URZ, URZ, URZ ;  /* 0x0000003f3f3ff290 */ /* 0x000fe4000fffe03f */
        /* <DEDUP_REMOVED lines=49> */
.L_x_1632:
[----:B------:R-:W-:Y:S05]  /*3af0*/  BSYNC B0 ;  /* 0x0000000000007941 */ /* 0x000fea0003800000 */
.L_x_1631:
        /* <DEDUP_REMOVED lines=58> */
.L_x_1634:
[----:B------:R-:W-:Y:S05]  /*3ea0*/  BSYNC B0 ;  /* 0x0000000000007941 */ /* 0x000fea0003800000 */
.L_x_1633:
        /* <DEDUP_REMOVED lines=58> */
.L_x_1636:
[----:B------:R-:W-:Y:S05]  /*4250*/  BSYNC B0 ;  /* 0x0000000000007941 */ /* 0x000fea0003800000 */
.L_x_1635:
[----:B------:R-:W-:Y:S11]  /*4260*/  ISETP.GE.AND P0, PT, R98, c[0x0][0x1d4], PT ;  /* 0x0000750062007a0c */ /* 0x000ff60003f06270 */
[----:B------:R-:W-:Y:S02]  /*4270*/  @!UPT UIADD3 URZ, URZ, URZ, URZ ;  /* 0x0000003f3f3ff290 */ /* 0x000fe4000fffe03f */
[----:B------:R-:W-:-:S05]  /*4280*/  @P0 BRA `(.L_x_1630) ;  /* 0x00002e2000000947 */ /* 0x000fca0003800000 */
[C---:B-1----:R-:W-:Y:S01]  /*4290*/  LEA R36, P0, R111.reuse, R43, 0x1 ;  /* 0x0000002b6f247211 */ /* 0x042fe200078008ff */
[----:B------:R-:W1:Y:S03]  /*42a0*/  LDS.128 R24, [R96+0xf880] ;  /* 0x00f8800060187984 */ /* 0x000e660000000c00 */
[----:B--2---:R-:W-:Y:S02]  /*42b0*/  LEA.HI.X R37, R111, R133, R108, 0x1, P0 ;  /* 0x000000856f257211 */ /* 0x004fe400000f0c6c */
        /* <DEDUP_REMOVED lines=52> */
.L_x_1617:
        /* <DEDUP_REMOVED lines=36> */
.L_x_1638:
[----:B------:R-:W-:Y:S05]  /*4840*/  BSYNC B0 ;  /* 0x0000000000007941 */ /* 0x000fea0003800000 */
.L_x_1637:
        /* <DEDUP_REMOVED lines=39> */
[----:B------:R-:W-:Y:S01]  /*4ac0*/  CS2R R30, SRZ ;  /* 0x00000000001e7805 */ /* 0x000fe2000001ff00 */
[----:B------:R-:W-:Y:S01]  /*4ad0*/  IADD3 R5, P3, P0, R144, UR54, R5 ;  /* 0x0000003690057c10 */ /* 0x000fe2000f87e005 */
[----:B------:R-:W-:Y:S01]  /*4ae0*/  CS2R R28, SRZ ;  /* 0x00000000001c7805 */ /* 0x000fe2000001ff00 */
[----:B------:R-:W-:Y:S01]  /*4af0*/  CS2R R74, SRZ ;  /* 0x00000000004a7805 */ /* 0x000fe2000001ff00 */
[----:B------:R-:W-:Y:S01]  /*4b00*/  CS2R R72, SRZ ;  /* 0x0000000000487805 */ /* 0x000fe2000001ff00 */
[----:B------:R-:W-:Y:S01]  /*4b10*/  IADD3.X R4, R114, UR11, R3, P3, P0 ;  /* 0x0000000b72047c10 */ /* 0x000fe20009fe0403 */
[----:B------:R-:W-:Y:S01]  /*4b20*/  IMAD.U32 R3, RZ, RZ, UR38 ;  /* 0x00000026ff037e24 */ /* 0x000fe2000f8e00ff */
[----:B------:R-:W-:Y:S01]  /*4b30*/  CS2R R26, SRZ ;  /* 0x00000000001a7805 */ /* 0x000fe2000001ff00 */
[----:B------:R-:W-:Y:S01]  /*4b40*/  IMAD.U32 R2, RZ, RZ, UR35 ;  /* 0x00000023ff027e24 */ /* 0x000fe2000f8e00ff */
[----:B------:R-:W-:Y:S02]  /*4b50*/  CS2R R24, SRZ ;  /* 0x0000000000187805 */ /* 0x000fe4000001ff00 */
[----:B------:R-:W-:Y:S04]  /*4b60*/  IADD3 R3, P3, P0, R142, UR52, R3 ;  /* 0x000000348e037c10 */ /* 0x000fe8000f87e003 */
[----:B------:R-:W-:Y:S02]  /*4b70*/  IADD3.X R2, R113, UR10, R2, P3, P0 ;  /* 0x0000000a71027c10 */ /* 0x000fe40009fe0402 */
        /* <DEDUP_REMOVED lines=12> */
.L_x_1640:
[----:B------:R-:W-:Y:S05]  /*4c40*/  BSYNC B0 ;  /* 0x0000000000007941 */ /* 0x000fea0003800000 */
.L_x_1639:
[----:B-----5:R-:W-:Y:S01]  /*4c50*/  MOV R7, R73 ;  /* 0x0000004900077202 */ /* 0x020fe20000000f00 */
[----:B------:R2:W3:Y:S01]  /*4c60*/  SHFL.IDX PT, R153, R133, RZ, 0x181f ;  /* 0x00181fff85997589 */ /* 0x0004e200000e0000 */
[----:B-1----:R-:W-:Y:S01]  /*4c70*/  MOV R4, R27 ;  /* 0x0000001b00047202 */ /* 0x002fe20000000f00 */
[----:B------:R-:W-:Y:S01]  /*4c80*/  IMAD.MOV.U32 R10, RZ, RZ, R74 ;  /* 0x000000ffff0a7224 */ /* 0x000fe200078e004a */
[----:B------:R-:W-:Y:S01]  /*4c90*/  IADD3 R71, -R66, c[0x0][0x1d4], RZ ;  /* 0x0000750042477a10 */ /* 0x000fe20007ffe1ff */
[----:B------:R-:W-:Y:S01]  /*4ca0*/  IMAD.MOV.U32 R9, RZ, RZ, R75 ;  /* 0x000000ffff097224 */ /* 0x000fe200078e004b */
[----:B------:R-:W-:Y:S01]  /*4cb0*/  BSSY B1, `(.L_x_1641) ;  /* 0x000010b000017945 */ /* 0x000fe20003800000 */
[----:B------:R-:W-:Y:S02]  /*4cc0*/  IMAD.MOV.U32 R8, RZ, RZ, R72 ;  /* 0x000000ffff087224 */ /* 0x000fe400078e0048 */
[----:B------:R2:W1:Y:S01]  /*4cd0*/  SHFL.IDX PT, R152, R150, RZ, 0x181f ;  /* 0x00181fff96987589 */ /* 0x00046200000e0000 */
        /* <DEDUP_REMOVED lines=24> */
[----:B------:R-:W-:Y:S01]  /*4e60*/  SEL R62, R66, R71, !P1 ;  /* 0x00000047423e7207 */ /* 0x000fe20004800000 */
[----:B------:R-:W3:Y:S01]  /*4e70*/  LDS.128 R32, [R127+0xa080] ;  /* 0x00a080007f207984 */ /* 0x000ee20000000c00 */
        /* <DEDUP_REMOVED lines=15> */
[----:B------:R-:W-:Y:S01]  /*4f70*/  @!P0 SHF.R.U64 R63, R56, 0x10, R57 ;  /* 0x00000010383f8819 */ /* 0x000fe20000001239 */
[----:B------:R-:W-:Y:S01]  /*4f80*/  IMAD R53, R55, 0xc00, R6 ;  /* 0x00000c0037357824 */ /* 0x000fe200078e0206 */
[--C-:B------:R-:W-:Y:S02]  /*4f90*/  @!P0 SHF.R.U32.HI R44, RZ, 0x10, R47.reuse ;  /* 0x00000010ff2c8819 */ /* 0x100fe4000001162f */
[----:B------:R-:W-:Y:S01]  /*4fa0*/  @!P0 SHF.R.U64 R46, R46, 0x10, R47 ;  /* 0x000000102e2e8819 */ /* 0x000fe2000000122f */
[----:B------:R-:W-:Y:S01]  /*4fb0*/  IMAD.IADD R156, R53, 0x1, R156 ;  /* 0x00000001359c7824 */ /* 0x000fe200078e029c */
[----:B------:R-:W-:Y:S01]  /*4fc0*/  @!P0 SHF.R.U64 R62, R58, 0x10, R59 ;  /* 0x000000103a3e8819 */ /* 0x000fe2000000123b */
[----:B------:R-:W-:Y:S01]  /*4fd0*/  @!P0 HADD2.F32 R58, -RZ, R63.H0_H0 ;  /* 0x2000003fff3a8230 */ /* 0x000fe20000004100 */
[----:B------:R-:W-:Y:S01]  /*4fe0*/  @!P0 SHF.R.U32.HI R45, RZ, 0x10, R45 ;  /* 0x00000010ff2d8819 */ /* 0x000fe2000001162d */
[----:B------:R-:W-:Y:S01]  /*4ff0*/  @!P0 HADD2.F32 R46, -RZ, R46.H0_H0 ;  /* 0x2000002eff2e8230 */ /* 0x000fe20000004100 */
[----:B------:R-:W-:Y:S01]  /*5000*/  SHF.L.U32 R154, R156, 0x1, RZ ;  /* 0x000000019c9a7819 */ /* 0x000fe200000006ff */
[----:B------:R-:W-:Y:S01]  /*5010*/  @!P0 HADD2.F32 R62, -RZ, R62.H0_H0 ;  /* 0x2000003eff3e8230 */ /* 0x000fe20000004100 */
[----:B---3--:R-:W-:Y:S01]  /*5020*/  @!P0 IMAD.MOV.U32 R51, RZ, RZ, R32 ;  /* 0x000000ffff338224 */ /* 0x008fe200078e0020 */
[----:B------:R-:W-:Y:S02]  /*5030*/  @!P0 SHF.R.U32.HI R65, RZ, 0x10, R59 ;  /* 0x00000010ff418819 */ /* 0x000fe4000001163b */
[----:B------:R-:W3:Y:S01]  /*5040*/  LDS.128 R88, [R154+0xa080] ;  /* 0x00a080009a587984 */ /* 0x000ee20000000c00 */
[----:B------:R-:W-:Y:S01]  /*5050*/  @!P0 SHF.R.U32.HI R57, RZ, 0x10, R57 ;  /* 0x00000010ff398819 */ /* 0x000fe20000011639 */
[--C-:B------:R-:W-:Y:S02]  /*5060*/  @!P0 HADD2.F32 R47, -RZ, R51.reuse.H0_H0 ;  /* 0x20000033ff2f8230 */ /* 0x100fe40000004100 */
[----:B------:R-:W-:Y:S02]  /*5070*/  @!P0 HADD2.F32 R49, -RZ, R51.H1_H1 ;  /* 0x30000033ff318230 */ /* 0x000fe40000004100 */
[----:B------:R-:W-:Y:S01]  /*5080*/  @!P0 HADD2.F32 R65, -RZ, R65.H0_H0 ;  /* 0x20000041ff418230 */ /* 0x000fe20000004100 */
[----:B------:R-:W-:Y:S02]  /*5090*/  @!P0 FMUL.FTZ R2, R47, R50 ;  /* 0x000000322f028220 */ /* 0x000fe40000410000 */
[----:B------:R-:W-:Y:S02]  /*50a0*/  @!P0 FMUL.FTZ R3, R49, R52 ;  /* 0x0000003431038220 */ /* 0x000fe40000410000 */
[----:B---3--:R-:W-:Y:S01]  /*50b0*/  @!P0 IMAD.MOV.U32 R59, RZ, RZ, R89 ;  /* 0x000000ffff3b8224 */ /* 0x008fe200078e0059 */
[----:B------:R-:W-:Y:S05]  /*50c0*/  @!P0 MOV R56, R88 ;  /* 0x0000005800388202 */ /* 0x000fea0000000f00 */
[--C-:B------:R-:W-:Y:S02]  /*50d0*/  @!P0 HADD2.F32 R55, -RZ, R56.reuse.H0_H0 ;  /* 0x20000038ff378230 */ /* 0x100fe40000004100 */
[----:B------:R-:W-:Y:S03]  /*50e0*/  @!P0 HADD2.F32 R56, -RZ, R56.H1_H1 ;  /* 0x30000038ff388230 */ /* 0x000fe60000004100 */
[C---:B------:R-:W-:Y:S02]  /*50f0*/  @!P0 FMUL.FTZ R154, R55.reuse, R50 ;  /* 0x00000032379a8220 */ /* 0x040fe40000410000 */
[C---:B------:R-:W-:Y:S02]  /*5100*/  @!P0 FMUL.FTZ R155, R56.reuse, R52 ;  /* 0x00000034389b8220 */ /* 0x040fe40000410000 */
[----:B------:R-:W-:Y:S01]  /*5110*/  @!P0 FFMA.FTZ R2, R55, R54, R2 ;  /* 0x0000003637028223 */ /* 0x000fe20000010002 */
[----:B------:R-:W-:Y:S01]  /*5120*/  @!P0 HADD2.F32 R55, -RZ, R60.H1_H1 ;  /* 0x3000003cff378230 */ /* 0x000fe20000004100 */
[----:B------:R-:W-:Y:S01]  /*5130*/  @!P0 FFMA.FTZ R155, R49, R58, -R155 ;  /* 0x0000003a319b8223 */ /* 0x000fe2000001089b */
[----:B------:R-:W-:Y:S01]  /*5140*/  @!P0 MOV R49, R33 ;  /* 0x0000002100318202 */ /* 0x000fe20000000f00 */
[----:B------:R-:W-:Y:S01]  /*5150*/  @!P0 FFMA.FTZ R154, R47, R54, -R154 ;  /* 0x000000362f9a8223 */ /* 0x000fe2000001089a */
[----:B------:R-:W-:Y:S01]  /*5160*/  @!P0 HADD2.F32 R47, -RZ, R48.H0_H0 ;  /* 0x20000030ff2f8230 */ /* 0x000fe20000004100 */
[----:B------:R-:W-:Y:S01]  /*5170*/  @!P0 FFMA.FTZ R3, R56, R58, R3 ;  /* 0x0000003a38038223 */ /* 0x000fe20000010003 */
[----:B------:R-:W-:Y:S02]  /*5180*/  @!P0 HADD2.F32 R48, -RZ, R45.H0_H0 ;  /* 0x2000002dff308230 */ /* 0x000fe40000004100 */
[----:B------:R-:W-:Y:S01]  /*5190*/  @!P0 HADD2.F32 R56, -RZ, R59.H1_H1 ;  /* 0x3000003bff388230 */ /* 0x000fe20000004100 */
[----:B------:R-:W-:Y:S01]  /*51a0*/  @!P0 F2FP.PACK_AB R155, R155, R154 ;  /* 0x0000009a9b9b823e */ /* 0x000fe200000000ff */
[----:B------:R-:W-:Y:S01]  /*51b0*/  @!P0 HADD2.F32 R45, -RZ, R49.H1_H1 ;  /* 0x30000031ff2d8230 */ /* 0x000fe20000004100 */
[----:B------:R-:W-:Y:S01]  /*51c0*/  @!P0 F2FP.PACK_AB R154, R3, R2 ;  /* 0x00000002039a823e */ /* 0x000fe200000000ff */
[----:B------:R-:W-:Y:S01]  /*51d0*/  @!P0 HADD2.F32 R58, -RZ, R57.H0_H0 ;  /* 0x20000039ff3a8230 */ /* 0x000fe20000004100 */
[----:B------:R-:W-:Y:S01]  /*51e0*/  @!P0 IMAD.MOV.U32 R57, RZ, RZ, R91 ;  /* 0x000000ffff398224 */ /* 0x000fe200078e005b */
[----:B------:R-:W-:Y:S01]  /*51f0*/  @!P0 MOV R32, R155 ;  /* 0x0000009b00208202 */ /* 0x000fe20000000f00 */
[-C--:B------:R-:W-:Y:S01]  /*5200*/  @!P0 FMUL.FTZ R157, R56, R48.reuse ;  /* 0x00000030389d8220 */ /* 0x080fe20000410000 */
[----:B------:R-:W-:Y:S01]  /*5210*/  @!P0 HADD2.F32 R50, -RZ, R49.H0_H0 ;  /* 0x20000031ff328230 */ /* 0x000fe20000004100 */
[C---:B------:R-:W-:Y:S01]  /*5220*/  @!P0 FMUL.FTZ R5, R45.reuse, R48 ;  /* 0x000000302d058220 */ /* 0x040fe20000410000 */
[----:B------:R-:W-:Y:S01]  /*5230*/  @!P0 MOV R49, R35 ;  /* 0x0000002300318202 */ /* 0x000fe20000000f00 */
[----:B------:R-:W-:Y:S01]  /*5240*/  @!P0 FFMA.FTZ R157, R45, R58, -R157 ;  /* 0x0000003a2d9d8223 */ /* 0x000fe2000001089d */
[----:B------:R-:W-:Y:S01]  /*5250*/  @!P0 HADD2.F32 R45, -RZ, R44.H0_H0 ;  /* 0x2000002cff2d8230 */ /* 0x000fe20000004100 */
[----:B------:R-:W-:Y:S01]  /*5260*/  @!P0 FMUL.FTZ R4, R50, R47 ;  /* 0x0000002f32048220 */ /* 0x000fe20000410000 */
[----:B------:R-:W-:Y:S01]  /*5270*/  @!P0 HADD2.F32 R63, -RZ, R57.H1_H1 ;  /* 0x30000039ff3f8230 */ /* 0x000fe20000004100 */
[----:B------:R-:W-:Y:S01]  /*5280*/  @!P0 MOV R88, R154 ;  /* 0x0000009a00588202 */ /* 0x000fe20000000f00 */
[----:B------:R-:W-:Y:S01]  /*5290*/  @!P0 HADD2.F32 R54, -RZ, R59.H0_H0 ;  /* 0x2000003bff368230 */ /* 0x000fe20000004100 */
[----:B------:R-:W-:Y:S01]  /*52a0*/  @!P0 MOV R59, R90 ;  /* 0x0000005a003b8202 */ /* 0x000fe20000000f00 */
[----:B------:R-:W-:Y:S01]  /*52b0*/  @!P0 HADD2.F32 R44, -RZ, R49.H1_H1 ;  /* 0x30000031ff2c8230 */ /* 0x000fe20000004100 */
[----:B------:R-:W-:Y:S01]  /*52c0*/  @!P0 FMUL.FTZ R159, R63, R45 ;  /* 0x0000002d3f9f8220 */ /* 0x000fe20000410000 */
[----:B------:R-:W-:Y:S01]  /*52d0*/  @!P0 HADD2.F32 R64, -RZ, R57.H0_H0 ;  /* 0x20000039ff408230 */ /* 0x000fe20000004100 */
        /* <DEDUP_REMOVED lines=8> */
[----:B------:R-:W-:Y:S01]  /*5360*/  @!P0 FFMA.FTZ R4, R54, R55, R4 ;  /* 0x0000003736048223 */ /* 0x000fe20000010004 */
[----:B------:R-:W-:Y:S01]  /*5370*/  @!P0 HADD2.F32 R57, -RZ, R59.H0_H0 ;  /* 0x2000003bff398230 */ /* 0x000fe20000004100 */
[----:B------:R-:W-:Y:S01]  /*5380*/  @!P0 FFMA.FTZ R5, R56, R58, R5 ;  /* 0x0000003a38058223 */ /* 0x000fe20000010005 */
[--C-:B------:R-:W-:Y:S01]  /*5390*/  @!P0 HADD2.F32 R45, -RZ, R43.reuse.H0_H0 ;  /* 0x2000002bff2d8230 */ /* 0x100fe20000004100 */
[-C--:B------:R-:W-:Y:S01]  /*53a0*/  @!P0 FMUL.FTZ R9, R48, R47.reuse ;  /* 0x0000002f30098220 */ /* 0x080fe20000410000 */
[----:B------:R-:W-:Y:S01]  /*53b0*/  @!P0 HADD2.F32 R43, -RZ, R43.H1_H1 ;  /* 0x3000002bff2b8230 */ /* 0x000fe20000004100 */
[-C--:B------:R-:W-:Y:S01]  /*53c0*/  @!P0 FMUL.FTZ R160, R57, R44.reuse ;  /* 0x0000002c39a08220 */ /* 0x080fe20000410000 */
[----:B------:R-:W-:Y:S01]  /*53d0*/  @!P0 HADD2.F32 R59, -RZ, R59.H1_H1 ;  /* 0x3000003bff3b8230 */ /* 0x000fe20000004100 */
[----:B------:R-:W-:Y:S02]  /*53e0*/  @!P0 FMUL.FTZ R7, R45, R44 ;  /* 0x0000002c2d078220 */ /* 0x000fe40000410000 */
[----:B------:R-:W-:Y:S02]  /*53f0*/  @!P0 FMUL.FTZ R8, R43, R46 ;  /* 0x0000002e2b088220 */ /* 0x000fe40000410000 */
[----:B------:R-:W-:Y:S02]  /*5400*/  @!P0 FFMA.FTZ R7, R57, R60, R7 ;  /* 0x0000003c39078223 */ /* 0x000fe40000010007 */
[C---:B------:R-:W-:Y:S02]  /*5410*/  @!P0 FMUL.FTZ R161, R59.reuse, R46 ;  /* 0x0000002e3ba18220 */ /* 0x040fe40000410000 */
        /* <DEDUP_REMOVED lines=20> */
[C---:B-1----:R-:W-:Y:S04]  /*5560*/  LEA R154, P0, R121.reuse, R152, 0x1 ;  /* 0x00000098799a7211 */ /* 0x042fe800078008ff */
[----:B------:R-:W-:Y:S02]  /*5570*/  LEA.HI.X R155, R121, R153, R118, 0x1, P0 ;  /* 0x00000099799b7211 */ /* 0x000fe400000f0c76 */
[C---:B------:R-:W-:Y:S03]  /*5580*/  ISETP.GE.AND P0, PT, R151.reuse, c[0x0][0x1d4], PT ;  /* 0x0000750097007a0c */ /* 0x040fe60003f06270 */
[----:B------:R1:W-:Y:S10]  /*5590*/  ST.E.128 [R154.64], R32 ;  /* 0x000000209a007985 */ /* 0x0003f4000c101d1a */
[----:B------:R-:W-:Y:S05]  /*55a0*/  @!P0 IMAD.WIDE R156, R151, 0x2, R152 ;  /* 0x00000002979c8825 */ /* 0x000fea00078e0298 */
[----:B------:R1:W-:Y:S02]  /*55b0*/  @!P0 ST.E.128 [R156.64], R88 ;  /* 0x000000589c008985 */ /* 0x0003e4000c101d1a */
.L_x_1644:
[----:B------:R-:W-:Y:S05]  /*55c0*/  BSYNC B0 ;  /* 0x0000000000007941 */ /* 0x000fea0003800000 */
.L_x_1643:
[----:B------:R-:W-:Y:S11]  /*55d0*/  ISETP.GE.AND P0, PT, R14, c[0x0][0x1d4], PT ;  /* 0x000075000e007a0c */ /* 0x000ff60003f06270 */
[----:B------:R-:W-:Y:S02]  /*55e0*/  @!UPT UIADD3 URZ, URZ, URZ, URZ ;  /* 0x0000003f3f3ff290 */ /* 0x000fe4000fffe03f */
[----:B------:R-:W-:-:S05]  /*55f0*/  @P0 BRA `(.L_x_1642) ;  /* 0x0000076000000947 */ /* 0x000fca0003800000 */
[----:B------:R-:W-:Y:S01]  /*5600*/  SEL R49, R66, R71, !P2 ;  /* 0x0000004742317207 */ /* 0x000fe20005000000 */
[----:B-1----:R-:W1:Y:S01]  /*5610*/  LDS.128 R32, [R126+0xa080] ;  /* 0x00a080007e207984 */ /* 0x002e620000000c00 */
        /* <DEDUP_REMOVED lines=10> */
[----:B------:R-:W-:Y:S01]  /*56c0*/  LEA.HI R49, R49, R48, RZ, 0x3 ;  /* 0x0000003031317211 */ /* 0x000fe200078f18ff */
[----:B------:R-:W-:Y:S01]  /*56d0*/  @!P0 HADD2.F32 R48, -RZ, R87.H1_H1 ;  /* 0x30000057ff308230 */ /* 0x000fe20000004100 */
        /* <DEDUP_REMOVED lines=8> */
[----:B------:R-:W-:Y:S01]  /*5760*/  @!P0 HADD2.F32 R52, -RZ, R52.H0_H0 ;  /* 0x20000034ff348230 */ /* 0x000fe20000004100 */
[----:B------:R-:W-:Y:S02]  /*5770*/  @!P0 SHF.R.U32.HI R37, RZ, 0x10, R37 ;  /* 0x00000010ff258819 */ /* 0x000fe40000011625 */
[----:B------:R-:W-:Y:S02]  /*5780*/  @!P0 SHF.R.U32.HI R80, RZ, 0x10, R81 ;  /* 0x00000010ff508819 */ /* 0x000fe40000011651 */
[----:B------:R-:W-:Y:S01]  /*5790*/  SHF.L.U32 R65, R88, 0x1, RZ ;  /* 0x0000000158417819 */ /* 0x000fe200000006ff */
[----:B-1----:R-:W-:Y:S01]  /*57a0*/  @!P0 IMAD.MOV.U32 R45, RZ, RZ, R32 ;  /* 0x000000ffff2d8224 */ /* 0x002fe200078e0020 */
[--C-:B------:R-:W-:Y:S02]  /*57b0*/  @!P0 SHF.R.U32.HI R59, RZ, 0x10, R83.reuse ;  /* 0x00000010ff3b8819 */ /* 0x100fe40000011653 */
[----:B------:R-:W-:Y:S01]  /*57c0*/  @!P0 SHF.R.U64 R55, R82, 0x10, R83 ;  /* 0x0000001052378819 */ /* 0x000fe20000001253 */
[----:B------:R-:W1:Y:S01]  /*57d0*/  LDS.128 R60, [R65+0xa080] ;  /* 0x00a08000413c7984 */ /* 0x000e620000000c00 */
[--C-:B------:R-:W-:Y:S02]  /*57e0*/  @!P0 HADD2.F32 R39, -RZ, R45.reuse.H0_H0 ;  /* 0x2000002dff278230 */ /* 0x100fe40000004100 */
[----:B------:R-:W-:Y:S02]  /*57f0*/  @!P0 HADD2.F32 R43, -RZ, R45.H1_H1 ;  /* 0x3000002dff2b8230 */ /* 0x000fe40000004100 */
[----:B------:R-:W-:Y:S01]  /*5800*/  @!P0 HADD2.F32 R59, -RZ, R59.H0_H0 ;  /* 0x2000003bff3b8230 */ /* 0x000fe20000004100 */
[----:B------:R-:W-:Y:S01]  /*5810*/  @!P0 FMUL.FTZ R2, R39, R44 ;  /* 0x0000002c27028220 */ /* 0x000fe20000410000 */
[----:B------:R-:W-:Y:S01]  /*5820*/  @!P0 HADD2.F32 R55, -RZ, R55.H0_H0 ;  /* 0x20000037ff378230 */ /* 0x000fe20000004100 */
[----:B------:R-:W-:Y:S02]  /*5830*/  @!P0 FMUL.FTZ R3, R43, R46 ;  /* 0x0000002e2b038220 */ /* 0x000fe40000410000 */
[----:B-1----:R-:W-:Y:S01]  /*5840*/  @!P0 IMAD.MOV.U32 R51, RZ, RZ, R61 ;  /* 0x000000ffff338224 */ /* 0x002fe200078e003d */
[----:B------:R-:W-:Y:S02]  /*5850*/  @!P0 MOV R50, R60 ;  /* 0x0000003c00328202 */ /* 0x000fe40000000f00 */
[----:B------:R-:W-:Y:S03]  /*5860*/  @!P0 MOV R53, R62 ;  /* 0x0000003e00358202 */ /* 0x000fe60000000f00 */
[--C-:B------:R-:W-:Y:S02]  /*5870*/  @!P0 HADD2.F32 R49, -RZ, R50.reuse.H0_H0 ;  /* 0x20000032ff318230 */ /* 0x100fe40000004100 */
[----:B------:R-:W-:Y:S02]  /*5880*/  @!P0 HADD2.F32 R50, -RZ, R50.H1_H1 ;  /* 0x30000032ff328230 */ /* 0x000fe40000004100 */
[--C-:B------:R-:W-:Y:S01]  /*5890*/  @!P0 HADD2.F32 R54, -RZ, R53.reuse.H0_H0 ;  /* 0x20000035ff368230 */ /* 0x100fe20000004100 */
[C---:B------:R-:W-:Y:S01]  /*58a0*/  @!P0 FMUL.FTZ R65, R49.reuse, R44 ;  /* 0x0000002c31418220 */ /* 0x040fe20000410000 */
[----:B------:R-:W-:Y:S01]  /*58b0*/  @!P0 HADD2.F32 R53, -RZ, R53.H1_H1 ;  /* 0x30000035ff358230 */ /* 0x000fe20000004100 */
[C---:B------:R-:W-:Y:S02]  /*58c0*/  @!P0 FMUL.FTZ R88, R50.reuse, R46 ;  /* 0x0000002e32588220 */ /* 0x040fe40000410000 */
[----:B------:R-:W-:Y:S01]  /*58d0*/  @!P0 FFMA.FTZ R2, R49, R48, R2 ;  /* 0x0000003031028223 */ /* 0x000fe20000010002 */
[----:B------:R-:W-:Y:S01]  /*58e0*/  @!P0 HADD2.F32 R49, -RZ, R87.H0_H0 ;  /* 0x20000057ff318230 */ /* 0x000fe20000004100 */
[----:B------:R-:W-:Y:S01]  /*58f0*/  @!P0 FFMA.FTZ R88, R43, R52, -R88 ;  /* 0x000000342b588223 */ /* 0x000fe20000010858 */
[----:B------:R-:W-:Y:S01]  /*5900*/  @!P0 MOV R43, R33 ;  /* 0x00000021002b8202 */ /* 0x000fe20000000f00 */
[----:B------:R-:W-:Y:S01]  /*5910*/  @!P0 FFMA.FTZ R65, R39, R48, -R65 ;  /* 0x0000003027418223 */ /* 0x000fe20000010841 */
[----:B------:R-:W-:Y:S01]  /*5920*/  @!P0 HADD2.F32 R39, -RZ, R42.H0_H0 ;  /* 0x2000002aff278230 */ /* 0x000fe20000004100 */
[----:B------:R-:W-:Y:S01]  /*5930*/  @!P0 FFMA.FTZ R3, R50, R52, R3 ;  /* 0x0000003432038223 */ /* 0x000fe20000010003 */
[----:B------:R-:W-:Y:S02]  /*5940*/  @!P0 HADD2.F32 R42, -RZ, R37.H0_H0 ;  /* 0x20000025ff2a8230 */ /* 0x000fe40000004100 */
[--C-:B------:R-:W-:Y:S01]  /*5950*/  @!P0 HADD2.F32 R50, -RZ, R51.reuse.H1_H1 ;  /* 0x30000033ff328230 */ /* 0x100fe20000004100 */
[----:B------:R-:W-:Y:S01]  /*5960*/  @!P0 F2FP.PACK_AB R88, R88, R65 ;  /* 0x000000415858823e */ /* 0x000fe200000000ff */
[----:B------:R-:W-:Y:S01]  /*5970*/  @!P0 HADD2.F32 R48, -RZ, R51.H0_H0 ;  /* 0x20000033ff308230 */ /* 0x000fe20000004100 */
[----:B------:R-:W-:Y:S01]  /*5980*/  @!P0 IMAD.MOV.U32 R51, RZ, RZ, R63 ;  /* 0x000000ffff338224 */ /* 0x000fe200078e003f */
[--C-:B------:R-:W-:Y:S01]  /*5990*/  @!P0 HADD2.F32 R37, -RZ, R43.reuse.H1_H1 ;  /* 0x3000002bff258230 */ /* 0x100fe20000004100 */
[-C--:B------:R-:W-:Y:S01]  /*59a0*/  @!P0 FMUL.FTZ R90, R50, R42.reuse ;  /* 0x0000002a325a8220 */ /* 0x080fe20000410000 */
[----:B------:R-:W-:Y:S01]  /*59b0*/  @!P0 HADD2.F32 R52, -RZ, R80.H0_H0 ;  /* 0x20000050ff348230 */ /* 0x000fe20000004100 */
[----:B------:R-:W-:Y:S01]  /*59c0*/  @!P0 FMUL.FTZ R89, R48, R39 ;  /* 0x0000002730598220 */ /* 0x000fe20000410000 */
[----:B------:R-:W-:Y:S01]  /*59d0*/  @!P0 HADD2.F32 R44, -RZ, R43.H0_H0 ;  /* 0x2000002bff2c8230 */ /* 0x000fe20000004100 */
[C---:B------:R-:W-:Y:S01]  /*59e0*/  @!P0 FMUL.FTZ R5, R37.reuse, R42 ;  /* 0x0000002a25058220 */ /* 0x040fe20000410000 */
[----:B------:R-:W-:Y:S01]  /*59f0*/  @!P0 MOV R43, R35 ;  /* 0x00000023002b8202 */ /* 0x000fe20000000f00 */
[----:B------:R-:W-:Y:S01]  /*5a00*/  @!P0 FFMA.FTZ R90, R37, R52, -R90 ;  /* 0x00000034255a8223 */ /* 0x000fe2000001085a */
[----:B------:R-:W-:Y:S01]  /*5a10*/  @!P0 HADD2.F32 R37, -RZ, R36.H0_H0 ;  /* 0x20000024ff258230 */ /* 0x000fe20000004100 */
[C---:B------:R-:W-:Y:S01]  /*5a20*/  @!P0 FMUL.FTZ R4, R44.reuse, R39 ;  /* 0x000000272c048220 */ /* 0x040fe20000410000 */
[----:B------:R-:W-:Y:S01]  /*5a30*/  @!P0 HADD2.F32 R58, -RZ, R51.H1_H1 ;  /* 0x30000033ff3a8230 */ /* 0x000fe20000004100 */
[-C--:B------:R-:W-:Y:S01]  /*5a40*/  @!P0 FFMA.FTZ R89, R44, R49.reuse, -R89 ;  /* 0x000000312c598223 */ /* 0x080fe20000010859 */
[----:B------:R-:W-:Y:S01]  /*5a50*/  @!P0 HADD2.F32 R36, -RZ, R43.H1_H1 ;  /* 0x3000002bff248230 */ /* 0x000fe20000004100 */
[----:B------:R-:W-:Y:S01]  /*5a60*/  @!P0 FFMA.FTZ R4, R48, R49, R4 ;  /* 0x0000003130048223 */ /* 0x000fe20000010004 */
[----:B------:R-:W-:Y:S01]  /*5a70*/  @!P0 MOV R32, R88 ;  /* 0x0000005800208202 */ /* 0x000fe20000000f00 */
[-C--:B------:R-:W-:Y:S01]  /*5a80*/  @!P0 FMUL.FTZ R154, R58, R37.reuse ;  /* 0x000000253a9a8220 */ /* 0x080fe20000410000 */
        /* <DEDUP_REMOVED lines=13> */
[----:B------:R-:W-:Y:S01]  /*5b60*/  @!P0 FMUL.FTZ R156, R53, R37 ;  /* 0x00000025359c8220 */ /* 0x000fe20000410000 */
[----:B------:R-:W-:Y:S01]  /*5b70*/  @!P0 F2FP.PACK_AB R65, R3, R2 ;  /* 0x000000020341823e */ /* 0x000fe200000000ff */
[----:B------:R-:W-:Y:S01]  /*5b80*/  @!P0 FMUL.FTZ R151, R54, R39 ;  /* 0x0000002736978220 */ /* 0x000fe20000410000 */
[----:B------:R-:W-:Y:S01]  /*5b90*/  @!P0 F2FP.PACK_AB R90, R5, R4 ;  /* 0x00000004055a823e */ /* 0x000fe200000000ff */
[----:B------:R-:W-:Y:S01]  /*5ba0*/  @!P0 FFMA.FTZ R91, R42, R57, -R91 ;  /* 0x000000392a5b8223 */ /* 0x000fe2000001085b */
[----:B------:R-:W-:Y:S01]  /*5bb0*/  @!P0 MOV R33, R89 ;  /* 0x0000005900218202 */ /* 0x000fe20000000f00 */
[--C-:B------:R-:W-:Y:S01]  /*5bc0*/  @!P0 HADD2.F32 R38, -RZ, R36.reuse.H0_H0 ;  /* 0x20000024ff268230 */ /* 0x100fe20000004100 */
[----:B------:R-:W-:Y:S01]  /*5bd0*/  @!P0 MOV R60, R65 ;  /* 0x00000041003c8202 */ /* 0x000fe20000000f00 */
[----:B------:R-:W-:Y:S01]  /*5be0*/  @!P0 IMAD.MOV.U32 R61, RZ, RZ, R90 ;  /* 0x000000ffff3d8224 */ /* 0x000fe200078e005a */
[----:B------:R-:W-:Y:S01]  /*5bf0*/  @!P0 HADD2.F32 R36, -RZ, R36.H1_H1 ;  /* 0x30000024ff248230 */ /* 0x000fe20000004100 */
[----:B------:R-:W-:Y:S01]  /*5c00*/  @!P0 F2FP.PACK_AB R91, R154, R91 ;  /* 0x0000005b9a5b823e */ /* 0x000fe200000000ff */
[C---:B------:R-:W-:Y:S02]  /*5c10*/  @!P0 FMUL.FTZ R7, R38.reuse, R39 ;  /* 0x0000002726078220 */ /* 0x040fe40000410000 */
[----:B------:R-:W-:Y:S01]  /*5c20*/  @!P0 FFMA.FTZ R151, R38, R51, -R151 ;  /* 0x0000003326978223 */ /* 0x000fe20000010897 */
[----:B------:R-:W-:Y:S01]  /*5c30*/  @!P0 MOV R35, R91 ;  /* 0x0000005b00238202 */ /* 0x000fe20000000f00 */
[----:B------:R-:W-:Y:S02]  /*5c40*/  @!P0 FMUL.FTZ R8, R36, R37 ;  /* 0x0000002524088220 */ /* 0x000fe40000410000 */
[----:B------:R-:W-:Y:S02]  /*5c50*/  @!P0 FFMA.FTZ R7, R54, R51, R7 ;  /* 0x0000003336078223 */ /* 0x000fe40000010007 */
[----:B------:R-:W-:Y:S02]  /*5c60*/  @!P0 FFMA.FTZ R8, R53, R55, R8 ;  /* 0x0000003735088223 */ /* 0x000fe40000010008 */
[----:B------:R-:W-:Y:S02]  /*5c70*/  @!P0 FFMA.FTZ R9, R56, R57, R9 ;  /* 0x0000003938098223 */ /* 0x000fe40000010009 */
[----:B------:R-:W-:Y:S02]  /*5c80*/  @!P0 FFMA.FTZ R156, R36, R55, -R156 ;  /* 0x00000037249c8223 */ /* 0x000fe4000001089c */
[----:B------:R-:W-:Y:S03]  /*5c90*/  @!P0 FFMA.FTZ R10, R58, R59, R10 ;  /* 0x0000003b3a0a8223 */ /* 0x000fe6000001000a */
[----:B------:R-:W-:Y:S02]  /*5ca0*/  @!P0 F2FP.PACK_AB R156, R156, R151 ;  /* 0x000000979c9c823e */ /* 0x000fe400000000ff */
[----:B------:R-:W-:Y:S02]  /*5cb0*/  @!P0 F2FP.PACK_AB R151, R8, R7 ;  /* 0x000000070897823e */ /* 0x000fe400000000ff */
[----:B------:R-:W-:Y:S01]  /*5cc0*/  @!P0 F2FP.PACK_AB R154, R10, R9 ;  /* 0x000000090a9a823e */ /* 0x000fe200000000ff */
[----:B------:R-:W-:Y:S01]  /*5cd0*/  @!P0 IMAD.MOV.U32 R34, RZ, RZ, R156 ;  /* 0x000000ffff228224 */ /* 0x000fe200078e009c */
[----:B------:R-:W-:Y:S02]  /*5ce0*/  @!P0 MOV R62, R151 ;  /* 0x00000097003e8202 */ /* 0x000fe40000000f00 */
[----:B------:R-:W-:Y:S02]  /*5cf0*/  @!P0 MOV R63, R154 ;  /* 0x0000009a003f8202 */ /* 0x000fe40000000f00 */
[C---:B------:R-:W-:Y:S04]  /*5d00*/  LEA R88, P0, R128.reuse, R152, 0x1 ;  /* 0x0000009880587211 */ /* 0x040fe800078008ff */
[----:B------:R-:W-:Y:S02]  /*5d10*/  LEA.HI.X R89, R128, R153, R123, 0x1, P0 ;  /* 0x0000009980597211 */ /* 0x000fe400000f0c7b */
[C---:B------:R-:W-:Y:S03]  /*5d20*/  ISETP.GE.AND P0, PT, R64.reuse, c[0x0][0x1d4], PT ;  /* 0x0000750040007a0c */ /* 0x040fe60003f06270 */
[----:B------:R1:W-:Y:S10]  /*5d30*/  ST.E.128 [R88.64], R32 ;  /* 0x0000002058007985 */ /* 0x0003f4000c101d1a */
[----:B------:R-:W-:Y:S05]  /*5d40*/  @!P0 IMAD.WIDE R152, R64, 0x2, R152 ;  /* 0x0000000240988825 */ /* 0x000fea00078e0298 */
[----:B------:R1:W-:Y:S02]  /*5d50*/  @!P0 ST.E.128 [R152.64], R60 ;  /* 0x0000003c98008985 */ /* 0x0003e4000c101d1a */
.L_x_1642:
[----:B---3--:R-:W-:Y:S05]  /*5d60*/  BSYNC B1 ;  /* 0x0000000000017941 */ /* 0x008fea0003800000 */
.L_x_1641:
[----:B------:R3:W4:Y:S04]  /*5d70*/  SHFL.IDX PT, R55, R133, 0x1, 0x181f ;  /* 0x00381f0085377f89 */ /* 0x00072800000e0000 */
[----:B------:R3:W2:Y:S01]  /*5d80*/  SHFL.IDX PT, R54, R150, 0x1, 0x181f ;  /* 0x00381f0096367f89 */ /* 0x0006a200000e0000 */
[----:B------:R-:W-:-:S05]  /*5d90*/  @P5 BRA `(.L_x_1630) ;  /* 0x0000131000005947 */ /* 0x000fca0003800000 */
[----:B------:R-:W-:Y:S01]  /*5da0*/  ISETP.GE.AND P0, PT, R18, c[0x0][0x1d4], PT ;  /* 0x0000750012007a0c */ /* 0x000fe20003f06270 */
[----:B------:R-:W-:Y:S01]  /*5db0*/  @!UPT UIADD3 URZ, URZ, URZ, URZ ;  /* 0x0000003f3f3ff290 */ /* 0x000fe2000fffe03f */
[----:B------:R-:W-:Y:S11]  /*5dc0*/  BSSY B0, `(.L_x_1645) ;  /* 0x0000078000007945 */ /* 0x000ff60003800000 */
        /* <DEDUP_REMOVED lines=24> */
[----:B------:R-:W-:Y:S01]  /*5f50*/  @!P0 SHF.R.U32.HI R29, RZ, 0x10, R29 ;  /* 0x00000010ff1d8819 */ /* 0x000fe2000001161d */
[----:B------:R-:W-:Y:S01]  /*5f60*/  @!P0 HADD2.F32 R30, -RZ, R30.H0_H0 ;  /* 0x2000001eff1e8230 */ /* 0x000fe20000004100 */
[----:B------:R-:W-:Y:S01]  /*5f70*/  @!P0 SHF.R.U32.HI R46, RZ, 0x10, R77 ;  /* 0x00000010ff2e8819 */ /* 0x000fe2000001164d */
[----:B------:R-:W-:Y:S01]  /*5f80*/  @!P0 HADD2.F32 R45, -RZ, R45.H0_H0 ;  /* 0x2000002dff2d8230 */ /* 0x000fe20000004100 */
[----:B------:R-:W-:Y:S01]  /*5f90*/  SHF.L.U32 R61, R62, 0x1, RZ ;  /* 0x000000013e3d7819 */ /* 0x000fe200000006ff */
[----:B-1----:R-:W-:Y:S02]  /*5fa0*/  @!P0 IMAD.MOV.U32 R39, RZ, RZ, R32 ;  /* 0x000000ffff278224 */ /* 0x002fe400078e0020 */
[----:B------:R-:W-:Y:S01]  /*5fb0*/  @!P0 HADD2.F32 R46, -RZ, R46.H0_H0 ;  /* 0x2000002eff2e8230 */ /* 0x000fe20000004100 */
[--C-:B------:R-:W-:Y:S01]  /*5fc0*/  @!P0 SHF.R.U32.HI R53, RZ, 0x10, R79.reuse ;  /* 0x00000010ff358819 */ /* 0x100fe2000001164f */
[----:B------:R-:W1:Y:S01]  /*5fd0*/  LDS.128 R56, [R61+0xa080] ;  /* 0x00a080003d387984 */ /* 0x000e620000000c00 */
[----:B------:R-:W-:Y:S01]  /*5fe0*/  @!P0 SHF.R.U64 R50, R78, 0x10, R79 ;  /* 0x000000104e328819 */ /* 0x000fe2000000124f */
[--C-:B------:R-:W-:Y:S02]  /*5ff0*/  @!P0 HADD2.F32 R31, -RZ, R39.reuse.H0_H0 ;  /* 0x20000027ff1f8230 */ /* 0x100fe40000004100 */
[----:B------:R-:W-:Y:S02]  /*6000*/  @!P0 HADD2.F32 R36, -RZ, R39.H1_H1 ;  /* 0x30000027ff248230 */ /* 0x000fe40000004100 */
[----:B------:R-:W-:Y:S01]  /*6010*/  @!P0 HADD2.F32 R53, -RZ, R53.H0_H0 ;  /* 0x20000035ff358230 */ /* 0x000fe20000004100 */
[----:B------:R-:W-:Y:S01]  /*6020*/  @!P0 FMUL.FTZ R2, R31, R38 ;  /* 0x000000261f028220 */ /* 0x000fe20000410000 */
[----:B------:R-:W-:Y:S01]  /*6030*/  @!P0 HADD2.F32 R50, -RZ, R50.H0_H0 ;  /* 0x20000032ff328230 */ /* 0x000fe20000004100 */
[-C--:B------:R-:W-:Y:S02]  /*6040*/  @!P0 FMUL.FTZ R3, R36, R37.reuse ;  /* 0x0000002524038220 */ /* 0x080fe40000410000 */
[----:B-1----:R-:W-:Y:S01]  /*6050*/  @!P0 IMAD.MOV.U32 R47, RZ, RZ, R57 ;  /* 0x000000ffff2f8224 */ /* 0x002fe200078e0039 */
[----:B------:R-:W-:Y:S05]  /*6060*/  @!P0 MOV R44, R56 ;  /* 0x00000038002c8202 */ /* 0x000fea0000000f00 */
[--C-:B------:R-:W-:Y:S02]  /*6070*/  @!P0 HADD2.F32 R43, -RZ, R44.reuse.H0_H0 ;  /* 0x2000002cff2b8230 */ /* 0x100fe40000004100 */
[----:B------:R-:W-:Y:S03]  /*6080*/  @!P0 HADD2.F32 R44, -RZ, R44.H1_H1 ;  /* 0x3000002cff2c8230 */ /* 0x000fe60000004100 */
[C---:B------:R-:W-:Y:S02]  /*6090*/  @!P0 FFMA.FTZ R2, R43.reuse, R42, R2 ;  /* 0x0000002a2b028223 */ /* 0x040fe40000010002 */
        /* <DEDUP_REMOVED lines=35> */
[----:B------:R-:W-:Y:S01]  /*62d0*/  @!P0 FMUL.FTZ R65, R52, R31 ;  /* 0x0000001f34418220 */ /* 0x000fe20000410000 */
[----:B------:R-:W-:Y:S01]  /*62e0*/  @!P0 F2FP.PACK_AB R62, R62, R61 ;  /* 0x0000003d3e3e823e */ /* 0x000fe200000000ff */
[----:B------:R-:W-:Y:S01]  /*62f0*/  @!P0 FMUL.FTZ R9, R36, R31 ;  /* 0x0000001f24098220 */ /* 0x000fe20000410000 */
[----:B------:R-:W-:Y:S01]  /*6300*/  @!P0 F2FP.PACK_AB R61, R3, R2 ;  /* 0x00000002033d823e */ /* 0x000fe200000000ff */
[----:B------:R-:W-:Y:S01]  /*6310*/  @!P0 FMUL.FTZ R7, R29, R28 ;  /* 0x0000001c1d078220 */ /* 0x000fe20000410000 */
[----:B------:R-:W-:Y:S01]  /*6320*/  @!P0 MOV R32, R62 ;  /* 0x0000003e00208202 */ /* 0x000fe20000000f00 */
[----:B------:R-:W-:Y:S01]  /*6330*/  @!P0 FFMA.FTZ R63, R38, R43, -R63 ;  /* 0x0000002b263f8223 */ /* 0x000fe2000001083f */
[----:B------:R-:W-:Y:S01]  /*6340*/  @!P0 MOV R56, R61 ;  /* 0x0000003d00388202 */ /* 0x000fe20000000f00 */
[----:B------:R-:W-:Y:S01]  /*6350*/  @!P0 FFMA.FTZ R65, R36, R49, -R65 ;  /* 0x0000003124418223 */ /* 0x000fe20000010841 */
[----:B------:R-:W-:Y:S02]  /*6360*/  @!P0 HADD2.F32 R23, -RZ, R23.H1_H1 ;  /* 0x30000017ff178230 */ /* 0x000fe40000004100 */
[----:B------:R-:W-:Y:S01]  /*6370*/  @!P0 F2FP.PACK_AB R63, R64, R63 ;  /* 0x0000003f403f823e */ /* 0x000fe200000000ff */
[--C-:B------:R-:W-:Y:S01]  /*6380*/  @!P0 HADD2.F32 R45, -RZ, R47.reuse.H0_H0 ;  /* 0x2000002fff2d8230 */ /* 0x100fe20000004100 */
[----:B------:R-:W-:Y:S01]  /*6390*/  @!P0 F2FP.PACK_AB R64, R5, R4 ;  /* 0x000000040540823e */ /* 0x000fe200000000ff */
[----:B------:R-:W-:Y:S01]  /*63a0*/  @!P0 FMUL.FTZ R8, R23, R30 ;  /* 0x0000001e17088220 */ /* 0x000fe20000410000 */
[----:B------:R-:W-:Y:S01]  /*63b0*/  @!P0 HADD2.F32 R47, -RZ, R47.H1_H1 ;  /* 0x3000002fff2f8230 */ /* 0x000fe20000004100 */
[----:B------:R-:W-:Y:S01]  /*63c0*/  @!P0 MOV R33, R63 ;  /* 0x0000003f00218202 */ /* 0x000fe20000000f00 */
[C---:B------:R-:W-:Y:S01]  /*63d0*/  @!P0 FFMA.FTZ R7, R45.reuse, R48, R7 ;  /* 0x000000302d078223 */ /* 0x040fe20000010007 */
[----:B------:R-:W-:Y:S01]  /*63e0*/  @!P0 F2FP.PACK_AB R65, R80, R65 ;  /* 0x000000415041823e */ /* 0x000fe200000000ff */
[----:B------:R-:W-:Y:S02]  /*63f0*/  @!P0 FMUL.FTZ R81, R45, R28 ;  /* 0x0000001c2d518220 */ /* 0x000fe40000410000 */
[C---:B------:R-:W-:Y:S01]  /*6400*/  @!P0 FMUL.FTZ R82, R47.reuse, R30 ;  /* 0x0000001e2f528220 */ /* 0x040fe20000410000 */
[----:B------:R-:W-:Y:S01]  /*6410*/  @!P0 MOV R35, R65 ;  /* 0x0000004100238202 */ /* 0x000fe20000000f00 */
[----:B------:R-:W-:Y:S02]  /*6420*/  @!P0 FFMA.FTZ R8, R47, R50, R8 ;  /* 0x000000322f088223 */ /* 0x000fe40000010008 */
[----:B------:R-:W-:Y:S02]  /*6430*/  @!P0 FFMA.FTZ R9, R52, R49, R9 ;  /* 0x0000003134098223 */ /* 0x000fe40000010009 */
[----:B------:R-:W-:Y:S01]  /*6440*/  @!P0 FFMA.FTZ R81, R29, R48, -R81 ;  /* 0x000000301d518223 */ /* 0x000fe20000010851 */
[----:B------:R-:W-:Y:S01]  /*6450*/  @!P0 F2FP.PACK_AB R80, R8, R7 ;  /* 0x000000070850823e */ /* 0x000fe200000000ff */
[----:B------:R-:W-:Y:S02]  /*6460*/  @!P0 FFMA.FTZ R82, R23, R50, -R82 ;  /* 0x0000003217528223 */ /* 0x000fe40000010852 */
[----:B------:R-:W-:Y:S01]  /*6470*/  @!P0 FFMA.FTZ R10, R51, R53, R10 ;  /* 0x00000035330a8223 */ /* 0x000fe2000001000a */
[----:B------:R-:W-:Y:S01]  /*6480*/  @!P0 MOV R58, R80 ;  /* 0x00000050003a8202 */ /* 0x000fe20000000f00 */
[----:B------:R-:W-:Y:S01]  /*6490*/  @!P0 IMAD.MOV.U32 R57, RZ, RZ, R64 ;  /* 0x000000ffff398224 */ /* 0x000fe200078e0040 */
[----:B------:R-:W-:Y:S02]  /*64a0*/  @!P0 F2FP.PACK_AB R82, R82, R81 ;  /* 0x000000515252823e */ /* 0x000fe400000000ff */
[----:B------:R-:W-:Y:S03]  /*64b0*/  @!P0 F2FP.PACK_AB R81, R10, R9 ;  /* 0x000000090a51823e */ /* 0x000fe600000000ff */
[----:B------:R-:W-:Y:S01]  /*64c0*/  @!P0 IMAD.MOV.U32 R34, RZ, RZ, R82 ;  /* 0x000000ffff228224 */ /* 0x000fe200078e0052 */
[----:B------:R-:W-:Y:S02]  /*64d0*/  @!P0 MOV R59, R81 ;  /* 0x00000051003b8202 */ /* 0x000fe40000000f00 */
[C---:B--2---:R-:W-:Y:S04]  /*64e0*/  LEA R62, P0, R121.reuse, R54, 0x1 ;  /* 0x00000036793e7211 */ /* 0x044fe800078008ff */
[----:B----4-:R-:W-:Y:S02]  /*64f0*/  LEA.HI.X R63, R121, R55, R118, 0x1, P0 ;  /* 0x00000037793f7211 */ /* 0x010fe400000f0c76 */
[C---:B------:R-:W-:Y:S03]  /*6500*/  ISETP.GE.AND P0, PT, R60.reuse, c[0x0][0x1d4], PT ;  /* 0x000075003c007a0c */ /* 0x040fe60003f06270 */
[----:B------:R1:W-:Y:S10]  /*6510*/  ST.E.128 [R62.64], R32 ;  /* 0x000000203e007985 */ /* 0x0003f4000c101d1a */
[----:B------:R-:W-:Y:S05]  /*6520*/  @!P0 IMAD.WIDE R60, R60, 0x2, R54 ;  /* 0x000000023c3c8825 */ /* 0x000fea00078e0236 */
[----:B------:R1:W-:Y:S02]  /*6530*/  @!P0 ST.E.128 [R60.64], R56 ;  /* 0x000000383c008985 */ /* 0x0003e4000c101d1a */
.L_x_1646:
[----:B------:R-:W-:Y:S05]  /*6540*/  BSYNC B0 ;  /* 0x0000000000007941 */ /* 0x000fea0003800000 */
.L_x_1645:
[----:B------:R-:W-:Y:S11]  /*6550*/  ISETP.GE.AND P0, PT, R14, c[0x0][0x1d4], PT ;  /* 0x000075000e007a0c */ /* 0x000ff60003f06270 */
[----:B------:R-:W-:Y:S02]  /*6560*/  @!UPT UIADD3 URZ, URZ, URZ, URZ ;  /* 0x0000003f3f3ff290 */ /* 0x000fe4000fffe03f */
[----:B------:R-:W-:-:S05]  /*6570*/  @P0 BRA `(.L_x_1630) ;  /* 0x00000b3000000947 */ /* 0x000fca0003800000 */
[----:B------:R-:W-:Y:S01]  /*6580*/  SEL R71, R66, R71, !P2 ;  /* 0x0000004742477207 */ /* 0x000fe20005000000 */
[----:B------:R-:W5:Y:S01]  /*6590*/  LDS.128 R28, [R124+0xa080] ;  /* 0x00a080007c1c7984 */ /* 0x000f620000000c00 */
[C---:B-12---:R-:W-:Y:S02]  /*65a0*/  LEA R56, P0, R128.reuse, R54, 0x1 ;  /* 0x0000003680387211 */ /* 0x046fe400078008ff */
        /* <DEDUP_REMOVED lines=11> */
[--C-:B------:R-:W-:Y:S01]  /*6660*/  @!P0 HADD2.F32 R42, -RZ, R69.reuse.H0_H0 ;  /* 0x20000045ff2a8230 */ /* 0x100fe20000004100 */
[----:B------:R-:W-:Y:S01]  /*6670*/  LOP3.LUT R58, R59, R106, RZ, 0x3c, !PT ;  /* 0x0000006a3b3a7212 */ /* 0x000fe200078e3cff */
[----:B------:R-:W-:Y:S01]  /*6680*/  @!P0 HADD2.F32 R46, -RZ, R69.H1_H1 ;  /* 0x30000045ff2e8230 */ /* 0x000fe20000004100 */
[----:B------:R-:W-:Y:S01]  /*6690*/  @!P0 SHF.R.U64 R32, R24, 0x10, R25 ;  /* 0x0000001018208819 */ /* 0x000fe20000001219 */
[----:B------:R-:W-:Y:S01]  /*66a0*/  IMAD R35, R36, 0xc00, R11 ;  /* 0x00000c0024237824 */ /* 0x000fe200078e020b */
[----:B------:R-:W-:Y:S02]  /*66b0*/  @!P0 SHF.R.U32.HI R24, RZ, 0x10, R27 ;  /* 0x00000010ff188819 */ /* 0x000fe4000001161b */
[----:B------:R-:W-:Y:S01]  /*66c0*/  @!P0 SHF.R.U64 R39, R72, 0x10, R73 ;  /* 0x0000001048278819 */ /* 0x000fe20000001249 */
[----:B------:R-:W-:Y:S01]  /*66d0*/  IMAD.IADD R58, R35, 0x1, R58 ;  /* 0x00000001233a7824 */ /* 0x000fe200078e023a */
[----:B------:R-:W-:Y:S01]  /*66e0*/  @!P0 HADD2.F32 R33, -RZ, R32.H0_H0 ;  /* 0x20000020ff218230 */ /* 0x000fe20000004100 */
[----:B------:R-:W-:Y:S01]  /*66f0*/  @!P0 SHF.R.U64 R23, R26, 0x10, R27 ;  /* 0x000000101a178819 */ /* 0x000fe2000000121b */
[----:B------:R-:W-:Y:S01]  /*6700*/  @!P0 HADD2.F32 R27, -RZ, R22.H1_H1 ;  /* 0x30000016ff1b8230 */ /* 0x000fe20000004100 */
[----:B------:R-:W-:Y:S01]  /*6710*/  @!P0 SHF.R.U32.HI R25, RZ, 0x10, R25 ;  /* 0x00000010ff198819 */ /* 0x000fe20000011619 */
[----:B------:R-:W-:Y:S01]  /*6720*/  @!P0 HADD2.F32 R39, -RZ, R39.H0_H0 ;  /* 0x20000027ff278230 */ /* 0x000fe20000004100 */
[----:B------:R-:W-:Y:S01]  /*6730*/  SHF.L.U32 R52, R58, 0x1, RZ ;  /* 0x000000013a347819 */ /* 0x000fe200000006ff */
[----:B-----5:R-:W-:Y:S02]  /*6740*/  @!P0 IMAD.MOV.U32 R34, RZ, RZ, R28 ;  /* 0x000000ffff228224 */ /* 0x020fe400078e001c */
[----:B------:R-:W-:Y:S01]  /*6750*/  @!P0 HADD2.F32 R25, -RZ, R25.H0_H0 ;  /* 0x20000019ff198230 */ /* 0x000fe20000004100 */
[----:B------:R-:W-:Y:S01]  /*6760*/  @!P0 SHF.R.U32.HI R72, RZ, 0x10, R73 ;  /* 0x00000010ff488819 */ /* 0x000fe20000011649 */
[----:B------:R-:W1:Y:S01]  /*6770*/  LDS.128 R48, [R52+0xa080] ;  /* 0x00a0800034307984 */ /* 0x000e620000000c00 */
[--C-:B------:R-:W-:Y:S01]  /*6780*/  @!P0 SHF.R.U32.HI R47, RZ, 0x10, R75.reuse ;  /* 0x00000010ff2f8819 */ /* 0x100fe2000001164b */
[--C-:B------:R-:W-:Y:S01]  /*6790*/  @!P0 HADD2.F32 R26, -RZ, R34.reuse.H0_H0 ;  /* 0x20000022ff1a8230 */ /* 0x100fe20000004100 */
[----:B------:R-:W-:Y:S01]  /*67a0*/  @!P0 SHF.R.U64 R44, R74, 0x10, R75 ;  /* 0x000000104a2c8819 */ /* 0x000fe2000000124b */
        /* <DEDUP_REMOVED lines=9> */
[----:B------:R-:W-:Y:S03]  /*6840*/  @!P0 HADD2.F32 R38, -RZ, R38.H1_H1 ;  /* 0x30000026ff268230 */ /* 0x000fe60000004100 */
[----:B------:R-:W-:Y:S02]  /*6850*/  @!P0 FFMA.FTZ R2, R36, R37, R2 ;  /* 0x0000002524028223 */ /* 0x000fe40000010002 */
[----:B------:R-:W-:Y:S02]  /*6860*/  @!P0 FMUL.FTZ R59, R38, R33 ;  /* 0x00000021263b8220 */ /* 0x000fe40000410000 */
[----:B------:R-:W-:Y:S01]  /*6870*/  @!P0 FMUL.FTZ R52, R36, R27 ;  /* 0x0000001b24348220 */ /* 0x000fe20000410000 */
[----:B------:R-:W-:Y:S01]  /*6880*/  @!P0 HADD2.F32 R36, -RZ, R70.H0_H0 ;  /* 0x20000046ff248230 */ /* 0x000fe20000004100 */
[----:B------:R-:W-:Y:S01]  /*6890*/  @!P0 FFMA.FTZ R59, R32, R39, -R59 ;  /* 0x00000027203b8223 */ /* 0x000fe2000001083b */
[----:B------:R-:W-:Y:S01]  /*68a0*/  @!P0 MOV R32, R29 ;  /* 0x0000001d00208202 */ /* 0x000fe20000000f00 */
[----:B------:R-:W-:Y:S01]  /*68b0*/  @!P0 FFMA.FTZ R3, R38, R39, R3 ;  /* 0x0000002726038223 */ /* 0x000fe20000010003 */
[----:B------:R-:W-:Y:S01]  /*68c0*/  @!P0 HADD2.F32 R38, -RZ, R40.H1_H1 ;  /* 0x30000028ff268230 */ /* 0x000fe20000004100 */
[----:B------:R-:W-:Y:S01]  /*68d0*/  @!P0 FFMA.FTZ R52, R26, R37, -R52 ;  /* 0x000000251a348223 */ /* 0x000fe20000010834 */
[----:B------:R-:W-:Y:S02]  /*68e0*/  @!P0 HADD2.F32 R26, -RZ, R22.H0_H0 ;  /* 0x20000016ff1a8230 */ /* 0x000fe40000004100 */
[----:B------:R-:W-:Y:S01]  /*68f0*/  @!P0 HADD2.F32 R22, -RZ, R32.H1_H1 ;  /* 0x30000020ff168230 */ /* 0x000fe20000004100 */
[-C--:B------:R-:W-:Y:S01]  /*6900*/  @!P0 FMUL.FTZ R61, R38, R25.reuse ;  /* 0x00000019263d8220 */ /* 0x080fe20000410000 */
[----:B------:R-:W-:Y:S01]  /*6910*/  @!P0 HADD2.F32 R39, -RZ, R72.H0_H0 ;  /* 0x20000048ff278230 */ /* 0x000fe20000004100 */
[----:B------:R-:W-:Y:S01]  /*6920*/  @!P0 F2FP.PACK_AB R59, R59, R52 ;  /* 0x000000343b3b823e */ /* 0x000fe200000000ff */
[----:B------:R-:W-:Y:S01]  /*6930*/  @!P0 HADD2.F32 R37, -RZ, R40.H0_H0 ;  /* 0x20000028ff258230 */ /* 0x000fe20000004100 */
[----:B------:R-:W-:Y:S01]  /*6940*/  @!P0 IMAD.MOV.U32 R40, RZ, RZ, R51 ;  /* 0x000000ffff288224 */ /* 0x000fe200078e0033 */
[----:B------:R-:W-:Y:S01]  /*6950*/  @!P0 HADD2.F32 R27, -RZ, R32.H0_H0 ;  /* 0x20000020ff1b8230 */ /* 0x000fe20000004100 */
[C---:B------:R-:W-:Y:S01]  /*6960*/  @!P0 FMUL.FTZ R5, R22.reuse, R25 ;  /* 0x0000001916058220 */ /* 0x040fe20000410000 */
[----:B------:R-:W-:Y:S01]  /*6970*/  @!P0 MOV R28, R59 ;  /* 0x0000003b001c8202 */ /* 0x000fe20000000f00 */
[----:B------:R-:W-:Y:S01]  /*6980*/  @!P0 FFMA.FTZ R61, R22, R39, -R61 ;  /* 0x00000027163d8223 */ /* 0x000fe2000001083d */
[----:B------:R-:W-:Y:S01]  /*6990*/  @!P0 MOV R22, R31 ;  /* 0x0000001f00168202 */ /* 0x000fe20000000f00 */
[-C--:B------:R-:W-:Y:S01]  /*69a0*/  @!P0 FMUL.FTZ R58, R37, R26.reuse ;  /* 0x0000001a253a8220 */ /* 0x080fe20000410000 */
[----:B------:R-:W-:Y:S01]  /*69b0*/  @!P0 HADD2.F32 R25, -RZ, R24.H0_H0 ;  /* 0x20000018ff198230 */ /* 0x000fe20000004100 */
[C---:B------:R-:W-:Y:S01]  /*69c0*/  @!P0 FMUL.FTZ R4, R27.reuse, R26 ;  /* 0x0000001a1b048220 */ /* 0x040fe20000410000 */
[----:B------:R-:W-:Y:S01]  /*69d0*/  @!P0 HADD2.F32 R45, -RZ, R40.H1_H1 ;  /* 0x30000028ff2d8230 */ /* 0x000fe20000004100 */
[-C--:B------:R-:W-:Y:S01]  /*69e0*/  @!P0 FFMA.FTZ R58, R27, R36.reuse, -R58 ;  /* 0x000000241b3a8223 */ /* 0x080fe2000001083a */
[--C-:B------:R-:W-:Y:S01]  /*69f0*/  @!P0 HADD2.F32 R27, -RZ, R22.reuse.H0_H0 ;  /* 0x20000016ff1b8230 */ /* 0x100fe20000004100 */
[----:B------:R-:W-:Y:S01]  /*6a00*/  @!P0 FFMA.FTZ R4, R37, R36, R4 ;  /* 0x0000002425048223 */ /* 0x000fe20000010004 */
[----:B------:R-:W-:Y:S01]  /*6a10*/  @!P0 HADD2.F32 R22, -RZ, R22.H1_H1 ;  /* 0x30000016ff168230 */ /* 0x000fe20000004100 */
[----:B------:R-:W-:Y:S01]  /*6a20*/  @!P0 FMUL.FTZ R63, R45, R25 ;  /* 0x000000192d3f8220 */ /* 0x000fe20000410000 */
[--C-:B------:R-:W-:Y:S01]  /*6a30*/  @!P0 HADD2.F32 R26, -RZ, R17.reuse.H1_H1 ;  /* 0x30000011ff1a8230 */ /* 0x100fe20000004100 */
[----:B------:R-:W-:Y:S01]  /*6a40*/  @!P0 FFMA.FTZ R5, R38, R39, R5 ;  /* 0x0000002726058223 */ /* 0x000fe20000010005 */
[----:B------:R-:W-:Y:S01]  /*6a50*/  @!P0 HADD2.F32 R24, -RZ, R17.H0_H0 ;  /* 0x20000011ff188230 */ /* 0x000fe20000004100 */
[----:B------:R-:W-:Y:S01]  /*6a60*/  @!P0 IMAD.MOV.U32 R17, RZ, RZ, R30 ;  /* 0x000000ffff118224 */ /* 0x000fe200078e001e */
[----:B------:R-:W-:Y:S01]  /*6a70*/  @!P0 F2FP.PACK_AB R58, R61, R58 ;  /* 0x0000003a3d3a823e */ /* 0x000fe200000000ff */
[C---:B------:R-:W-:Y:S01]  /*6a80*/  @!P0 FMUL.FTZ R10, R22.reuse, R25 ;  /* 0x00000019160a8220 */ /* 0x040fe20000410000 */
[----:B------:R-:W-:Y:S01]  /*6a90*/  @!P0 HADD2.F32 R43, -RZ, R40.H0_H0 ;  /* 0x20000028ff2b8230 */ /* 0x000fe20000004100 */
[----:B------:R-:W-:Y:S01]  /*6aa0*/  @!P0 FFMA.FTZ R63, R22, R47, -R63 ;  /* 0x0000002f163f8223 */ /* 0x000fe2000001083f */
[----:B------:R-:W-:Y:S01]  /*6ab0*/  @!P0 HADD2.F32 R40, -RZ, R41.H0_H0 ;  /* 0x20000029ff288230 */ /* 0x000fe20000004100 */
[-C--:B------:R-:W-:Y:S01]  /*6ac0*/  @!P0 FMUL.FTZ R9, R27, R26.reuse ;  /* 0x0000001a1b098220 */ /* 0x080fe20000410000 */
[----:B------:R-:W-:Y:S01]  /*6ad0*/  @!P0 HADD2.F32 R22, -RZ, R23.H0_H0 ;  /* 0x20000017ff168230 */ /* 0x000fe20000004100 */
[----:B------:R-:W-:Y:S01]  /*6ae0*/  @!P0 FMUL.FTZ R60, R43, R26 ;  /* 0x0000001a2b3c8220 */ /* 0x000fe20000410000 */
[----:B------:R-:W-:Y:S01]  /*6af0*/  @!P0 HADD2.F32 R41, -RZ, R41.H1_H1 ;  /* 0x30000029ff298230 */ /* 0x000fe20000004100 */
[C---:B------:R-:W-:Y:S01]  /*6b00*/  @!P0 FMUL.FTZ R62, R40.reuse, R24 ;  /* 0x00000018283e8220 */ /* 0x040fe20000410000 */
[----:B------:R-:W-:Y:S01]  /*6b10*/  @!P0 MOV R29, R58 ;  /* 0x0000003a001d8202 */ /* 0x000fe20000000f00 */
[----:B------:R-:W-:Y:S01]  /*6b20*/  @!P0 FFMA.FTZ R60, R27, R46, -R60 ;  /* 0x0000002e1b3c8223 */ /* 0x000fe2000001083c */
[----:B------:R-:W-:Y:S01]  /*6b30*/  @!P0 F2FP.PACK_AB R61, R5, R4 ;  /* 0x00000004053d823e */ /* 0x000fe200000000ff */
[----:B------:R-:W-:Y:S01]  /*6b40*/  @!P0 FMUL.FTZ R65, R41, R22 ;  /* 0x0000001629418220 */ /* 0x000fe20000410000 */
[----:B------:R-:W-:Y:S01]  /*6b50*/  @!P0 F2FP.PACK_AB R52, R3, R2 ;  /* 0x000000020334823e */ /* 0x000fe200000000ff */
[--C-:B------:R-:W-:Y:S01]  /*6b60*/  @!P0 HADD2.F32 R23, -RZ, R17.reuse.H0_H0 ;  /* 0x20000011ff178230 */ /* 0x100fe20000004100 */
[----:B------:R-:W-:Y:S01]  /*6b70*/  @!P0 F2FP.PACK_AB R60, R63, R60 ;  /* 0x0000003c3f3c823e */ /* 0x000fe200000000ff */
[----:B------:R-:W-:Y:S01]  /*6b80*/  @!P0 IMAD.MOV.U32 R49, RZ, RZ, R61 ;  /* 0x000000ffff318224 */ /* 0x000fe200078e003d */
[----:B------:R-:W-:Y:S01]  /*6b90*/  @!P0 HADD2.F32 R17, -RZ, R17.H1_H1 ;  /* 0x30000011ff118230 */ /* 0x000fe20000004100 */
[----:B------:R-:W-:Y:S01]  /*6ba0*/  @!P0 MOV R48, R52 ;  /* 0x0000003400308202 */ /* 0x000fe20000000f00 */
[C---:B------:R-:W-:Y:S01]  /*6bb0*/  @!P0 FFMA.FTZ R62, R23.reuse, R42, -R62 ;  /* 0x0000002a173e8223 */ /* 0x040fe2000001083e */
[----:B------:R-:W-:Y:S01]  /*6bc0*/  @!P0 MOV R31, R60 ;  /* 0x0000003c001f8202 */ /* 0x000fe20000000f00 */
[----:B------:R-:W-:Y:S02]  /*6bd0*/  @!P0 FMUL.FTZ R7, R23, R24 ;  /* 0x0000001817078220 */ /* 0x000fe40000410000 */
[C---:B------:R-:W-:Y:S02]  /*6be0*/  @!P0 FFMA.FTZ R65, R17.reuse, R44, -R65 ;  /* 0x0000002c11418223 */ /* 0x040fe40000010841 */
[----:B------:R-:W-:Y:S02]  /*6bf0*/  @!P0 FMUL.FTZ R8, R17, R22 ;  /* 0x0000001611088220 */ /* 0x000fe40000410000 */
[----:B------:R-:W-:Y:S01]  /*6c00*/  @!P0 FFMA.FTZ R7, R40, R42, R7 ;  /* 0x0000002a28078223 */ /* 0x000fe20000010007 */
[----:B------:R-:W-:Y:S01]  /*6c10*/  @!P0 F2FP.PACK_AB R65, R65, R62 ;  /* 0x0000003e4141823e */ /* 0x000fe200000000ff */
[----:B------:R-:W-:Y:S02]  /*6c20*/  @!P0 FFMA.FTZ R8, R41, R44, R8 ;  /* 0x0000002c29088223 */ /* 0x000fe40000010008 */
[----:B------:R-:W-:Y:S02]  /*6c30*/  @!P0 FFMA.FTZ R9, R43, R46, R9 ;  /* 0x0000002e2b098223 */ /* 0x000fe40000010009 */
        /* <DEDUP_REMOVED lines=14> */
.L_x_1616:
[----:B------:R1:W2:Y:S01]  /*6d20*/  SHFL.IDX PT, R5, R133, RZ, 0x181f ;  /* 0x00181fff85057589 */ /* 0x0002a200000e0000 */
[----:B------:R-:W-:Y:S01]  /*6d30*/  UIMAD UR5, UR6, -0x30, UR4 ;  /* 0xffffffd0060578a4 */ /* 0x000fe2000f8e0204 */
[----:B------:R-:W-:Y:S02]  /*6d40*/  BSSY B0, `(.L_x_1647) ;  /* 0x000001d000007945 */ /* 0x000fe40003800000 */
[----:B------:R1:W3:Y:S01]  /*6d50*/  SHFL.IDX PT, R3, R150, RZ, 0x181f ;  /* 0x00181fff96037589 */ /* 0x0002e200000e0000 */
[----:B------:R-:W-:Y:S04]  /*6d60*/  UISETP.LT.AND UP0, UPT, UR5, 0x30, UPT ;  /* 0x000000300500788c */ /* 0x000fe8000bf01270 */
[----:B------:R-:W-:Y:S06]  /*6d70*/  USEL UR31, UR5, 0x30, UP0 ;  /* 0x00000030051f7887 */ /* 0x000fec0008000000 */
[----:B------:R-:W-:Y:S04]  /*6d80*/  IADD3 R2, -R16, UR31, RZ ;  /* 0x0000001f10027c10 */ /* 0x000fe8000fffe1ff */
[----:B------:R-:W-:Y:S11]  /*6d90*/  ISETP.GE.AND P0, PT, R2, 0x1, PT ;  /* 0x000000010200780c */ /* 0x000ff60003f06270 */
[----:B------:R-:W-:Y:S02]  /*6da0*/  @!UPT UIADD3 URZ, URZ, URZ, URZ ;  /* 0x0000003f3f3ff290 */ /* 0x000fe4000fffe03f */
[----:B------:R-:W-:-:S05]  /*6db0*/  @!P0 BRA `(.L_x_1648) ;  /* 0x0000015000008947 */ /* 0x000fca0003800000 */
[----:B-123--:R-:W-:Y:S02]  /*6dc0*/  ISETP.GE.AND P0, PT, R18, c[0x0][0x1d4], PT ;  /* 0x0000750012007a0c */ /* 0x00efe40003f06270 */
        /* <DEDUP_REMOVED lines=20> */
.L_x_1648:
[----:B-123--:R-:W-:Y:S05]  /*6f10*/  BSYNC B0 ;  /* 0x0000000000007941 */ /* 0x00efea0003800000 */
.L_x_1647:
[----:B------:R-:W1:Y:S01]  /*6f20*/  SHFL.IDX PT, R133, R133, 0x1, 0x181f ;  /* 0x00381f0085857f89 */ /* 0x000e6200000e0000 */
[----:B------:R-:W-:Y:S03]  /*6f30*/  ISETP.GE.AND P0, PT, R2, 0x21, PT ;  /* 0x000000210200780c */ /* 0x000fe60003f06270 */
[----:B------:R2:W3:Y:S10]  /*6f40*/  SHFL.IDX PT, R3, R150, 0x1, 0x181f ;  /* 0x00381f0096037f89 */ /* 0x0004f400000e0000 */
[----:B------:R-:W-:-:S05]  /*6f50*/  @!P0 BRA `(.L_x_1630) ;  /* 0x0000015000008947 */ /* 0x000fca0003800000 */
[----:B------:R-:W-:Y:S02]  /*6f60*/  ISETP.GE.AND P0, PT, R18, c[0x0][0x1d4], PT ;  /* 0x0000750012007a0c */ /* 0x000fe40003f06270 */
[----:B------:R-:W-:Y:S11]  /*6f70*/  ISETP.GE.AND P4, PT, R14, c[0x0][0x1d4], PT ;  /* 0x000075000e007a0c */ /* 0x000ff60003f86270 */
[----:B------:R-:W4:Y:S01]  /*6f80*/  @!P0 LDS.128 R36, [R96+0xb080] ;  /* 0x00b0800060248984 */ /* 0x000f220000000c00 */
[C---:B---3--:R-:W-:Y:S04]  /*6f90*/  @!P0 LEA R22, P3, R18.reuse, R3, 0x1 ;  /* 0x0000000312168211 */ /* 0x048fe800078608ff */
[----:B-1----:R-:W-:Y:S02]  /*6fa0*/  @!P0 LEA.HI.X R23, R18, R133, R19, 0x1, P3 ;  /* 0x0000008512178211 */ /* 0x002fe400018f0c13 */
[C---:B------:R-:W-:Y:S04]  /*6fb0*/  @!P4 LEA R8, P3, R112.reuse, R3, 0x1 ;  /* 0x000000037008c211 */ /* 0x040fe800078608ff */
[----:B------:R-:W-:Y:S02]  /*6fc0*/  @!P4 LEA.HI.X R9, R112, R133, R119, 0x1, P3 ;  /* 0x000000857009c211 */ /* 0x000fe400018f0c77 */
[----:B------:R-:W-:Y:S11]  /*6fd0*/  ISETP.GE.AND P3, PT, R100, c[0x0][0x1d4], PT ;  /* 0x0000750064007a0c */ /* 0x000ff60003f66270 */
[----:B------:R-:W-:Y:S02]  /*6fe0*/  @!UPT UIADD3 URZ, URZ, URZ, URZ ;  /* 0x0000003f3f3ff290 */ /* 0x000fe4000fffe03f */
[C---:B------:R-:W-:Y:S04]  /*6ff0*/  @!P3 LEA R4, P5, R110.reuse, R3, 0x1 ;  /* 0x000000036e04b211 */ /* 0x040fe800078a08ff */
[----:B------:R-:W-:Y:S01]  /*7000*/  @!P3 LEA.HI.X R5, R110, R133, R109, 0x1, P5 ;  /* 0x000000856e05b211 */ /* 0x000fe200028f0c6d */
        /* <DEDUP_REMOVED lines=10> */
.L_x_1630:
[----:B------:R-:W-:Y:S05]  /*70b0*/  BSYNC B2 ;  /* 0x0000000000027941 */ /* 0x000fea0003800000 */
.L_x_1615:
[----:B-12---:R-:W-:Y:S01]  /*70c0*/  IADD3 R2, -R16, UR31, RZ ;  /* 0x0000001f10027c10 */ /* 0x006fe2000fffe1ff */
[----:B---3--:R-:W-:Y:S01]  /*70d0*/  IMAD.U32 R3, RZ, RZ, UR6 ;  /* 0x00000006ff037e24 */ /* 0x008fe2000f8e00ff */
[----:B------:R-:W-:Y:S01]  /*70e0*/  P2R R4, PR, RZ, 0x2 ;  /* 0x00000002ff047803 */ /* 0x000fe20000000000 */
[----:B------:R-:W-:Y:S01]  /*70f0*/  BSSY B0, `(.L_x_1649) ;  /* 0x000004c000007945 */ /* 0x000fe20003800000 */
[----:B------:R-:W-:Y:S01]  /*7100*/  ISETP.GE.AND P3, PT, R2, 0x21, PT ;  /* 0x000000210200780c */ /* 0x000fe20003f66270 */
[----:B------:R-:W-:Y:S01]  /*7110*/  IMAD.WIDE R8, R3, 0x30, R134 ;  /* 0x0000003003087825 */ /* 0x000fe200078e0286 */
[----:B------:R-:W-:Y:S02]  /*7120*/  ISETP.NE.AND P1, PT, R104, RZ, PT ;  /* 0x000000ff6800720c */ /* 0x000fe40003f25270 */
[----:B------:R-:W-:Y:S02]  /*7130*/  ISETP.NE.AND P6, PT, R102, RZ, PT ;  /* 0x000000ff6600720c */ /* 0x000fe40003fc5270 */
[----:B------:R-:W-:Y:S07]  /*7140*/  ISETP.NE.AND P5, PT, R101, RZ, PT ;  /* 0x000000ff6500720c */ /* 0x000fee0003fa5270 */
[----:B------:R-:W-:Y:S05]  /*7150*/  @P3 IADD3 R5, P0, R8, 0x20, RZ ;  /* 0x0000002008053810 */ /* 0x000fea0007f1e0ff */
[----:B------:R-:W-:Y:S01]  /*7160*/  @P3 IMAD.X R3, RZ, RZ, R9, P0 ;  /* 0x000000ffff033224 */ /* 0x000fe200000e0609 */
[----:B------:R-:W-:Y:S03]  /*7170*/  ISETP.GE.AND P0, PT, R2, 0x1, PT ;  /* 0x000000010200780c */ /* 0x000fe60003f06270 */
[----:B------:R-:W-:Y:S04]  /*7180*/  @P3 IMAD R10, R3, c[0x0][0x258], RZ ;  /* 0x00009600030a3a24 */ /* 0x000fe800078e02ff */
[----:B------:R-:W-:Y:S06]  /*7190*/  @P3 IMAD R10, R5, c[0x0][0x25c], R10 ;  /* 0x00009700050a3a24 */ /* 0x000fec00078e020a */
[----:B------:R-:W-:Y:S01]  /*71a0*/  @P0 MOV R23, R115 ;  /* 0x0000007300170202 */ /* 0x000fe20000000f00 */
[----:B------:R-:W-:Y:S02]  /*71b0*/  @P0 IMAD R2, R9, c[0x0][0x258], RZ ;  /* 0x0000960009020a24 */ /* 0x000fe400078e02ff */
[----:B------:R-:W-:Y:S02]  /*71c0*/  @P0 IMAD.MOV.U32 R22, RZ, RZ, R136 ;  /* 0x000000ffff160224 */ /* 0x000fe400078e0088 */
[C---:B------:R-:W-:Y:S02]  /*71d0*/  @P0 IMAD R2, R8.reuse, c[0x0][0x25c], R2 ;  /* 0x0000970008020a24 */ /* 0x040fe400078e0202 */
[----:B------:R-:W-:Y:S04]  /*71e0*/  @P0 IMAD.WIDE.U32 R22, R8, c[0x0][0x258], R22 ;  /* 0x0000960008160a25 */ /* 0x000fe800078e0016 */
[----:B------:R-:W-:Y:S01]  /*71f0*/  @P0 IMAD.IADD R2, R23, 0x1, R2 ;  /* 0x0000000117020824 */ /* 0x000fe200078e0202 */
[C---:B------:R-:W-:Y:S04]  /*7200*/  @P0 LEA R8, P4, R22.reuse, c[0x0][0x250], 0x1 ;  /* 0x0000940016080a11 */ /* 0x040fe800078808ff */
[----:B------:R-:W-:Y:S01]  /*7210*/  @P0 LEA.HI.X R9, R22, c[0x0][0x254], R2, 0x1, P4 ;  /* 0x0000950016090a11 */ /* 0x000fe200020f0c02 */
[----:B------:R-:W-:Y:S02]  /*7220*/  IMAD R2, R130, c[0x0][0x208], RZ ;  /* 0x0000820082027a24 */ /* 0x000fe400078e02ff */
[C---:B------:R-:W-:Y:S02]  /*7230*/  IMAD.WIDE.U32 R22, R131.reuse, c[0x0][0x208], RZ ;  /* 0x0000820083167a25 */ /* 0x040fe400078e00ff */
[----:B------:R-:W-:Y:S01]  /*7240*/  @!PT LDS RZ, [RZ] ;  /* 0x00000000fffff984 */ /* 0x000fe20000000800 */
[----:B------:R-:W-:Y:S01]  /*7250*/  @!PT LDS RZ, [RZ] ;  /* 0x00000000fffff984 */ /* 0x000fe20000000800 */
[----:B------:R-:W-:Y:S01]  /*7260*/  @!PT LDS RZ, [RZ] ;  /* 0x00000000fffff984 */ /* 0x000fe20000000800 */
[----:B------:R1:W-:Y:S02]  /*7270*/  @P0 LDGSTS.E.BYPASS.LTC128B.128 [R96+0x4080], [R8.64], !P1 ;  /* 0x0408000008600fae */ /* 0x0003e4000c901d5a */
[----:B------:R-:W-:Y:S04]  /*7280*/  IMAD R2, R131, c[0x0][0x20c], R2 ;  /* 0x0000830083027a24 */ /* 0x000fe800078e0202 */
[----:B------:R-:W-:Y:S02]  /*7290*/  IMAD.IADD R23, R23, 0x1, R2 ;  /* 0x0000000117177824 */ /* 0x000fe400078e0202 */
[----:B------:R-:W-:Y:S02]  /*72a0*/  IMAD R2, R129, c[0x0][0x218], RZ ;  /* 0x0000860081027a24 */ /* 0x000fe400078e02ff */
[C---:B------:R-:W-:Y:S04]  /*72b0*/  IMAD.WIDE.U32 R22, R132.reuse, c[0x0][0x218], R22 ;  /* 0x0000860084167a25 */ /* 0x040fe800078e0016 */
[----:B------:R-:W-:Y:S01]  /*72c0*/  IMAD R2, R132, c[0x0][0x21c], R2 ;  /* 0x0000870084027a24 */ /* 0x000fe200078e0202 */
[----:B------:R-:W-:Y:S02]  /*72d0*/  IADD3 R7, P4, R22, UR48, RZ ;  /* 0x0000003016077c10 */ /* 0x000fe4000ff9e0ff */
[----:B------:R-:W-:Y:S02]  /*72e0*/  @P3 MOV R22, R136 ;  /* 0x0000008800163202 */ /* 0x000fe40000000f00 */
[----:B------:R-:W-:Y:S01]  /*72f0*/  IADD3.X R2, R23, UR45, R2, P4, !PT ;  /* 0x0000002d17027c10 */ /* 0x000fe2000a7fe402 */
[----:B------:R-:W-:Y:S04]  /*7300*/  @P3 IMAD.MOV.U32 R23, RZ, RZ, R115 ;  /* 0x000000ffff173224 */ /* 0x000fe800078e0073 */
[----:B------:R-:W-:Y:S05]  /*7310*/  @P3 IMAD.WIDE.U32 R22, R5, c[0x0][0x258], R22 ;  /* 0x0000960005163a25 */ /* 0x000fea00078e0016 */
[C---:B------:R-:W-:Y:S02]  /*7320*/  @P3 LEA R24, P4, R22.reuse, c[0x0][0x250], 0x1 ;  /* 0x0000940016183a11 */ /* 0x040fe400078808ff */
[----:B------:R-:W-:Y:S04]  /*7330*/  @P3 IADD3 R10, R23, R10, RZ ;  /* 0x0000000a170a3210 */ /* 0x000fe80007ffe0ff */
[----:B------:R-:W-:Y:S02]  /*7340*/  @P3 LEA.HI.X R25, R22, c[0x0][0x254], R10, 0x1, P4 ;  /* 0x0000950016193a11 */ /* 0x000fe400020f0c0a */
[C---:B------:R-:W-:Y:S04]  /*7350*/  LEA R3, P4, R7.reuse, c[0x0][0x1f8], 0x1 ;  /* 0x00007e0007037a11 */ /* 0x040fe800078808ff */
[----:B------:R-:W-:Y:S01]  /*7360*/  LEA.HI.X R2, R7, c[0x0][0x1fc], R2, 0x1, P4 ;  /* 0x00007f0007027a11 */ /* 0x000fe200020f0c02 */
[----:B------:R1:W2:Y:S01]  /*7370*/  SHFL.IDX PT, R5, R3, RZ, 0x181f ;  /* 0x00181fff03057589 */ /* 0x0002a200000e0000 */
        /* <DEDUP_REMOVED lines=10> */
[----:B------:R-:W0:Y:S01]  /*7420*/  LDGDEPBAR ;  /* 0x00000000000079af */ /* 0x000e220000000000 */
[----:B------:R-:W-:Y:S04]  /*7430*/  DEPBAR.LE SB0, 0x0 ;  /* 0x000080000000791a */ /* 0x000fe80000000000 */
[----:B------:R-:W-:Y:S06]  /*7440*/  BAR.SYNC.DEFER_BLOCKING 0x0 ;  /* 0x0000000000007b1d */ /* 0x000fec0000010000 */
        /* <DEDUP_REMOVED lines=22> */
.L_x_1650:
[----:B-123--:R-:W-:Y:S05]  /*75b0*/  BSYNC B0 ;  /* 0x0000000000007941 */ /* 0x00efea0003800000 */
.L_x_1649:
[----:B------:R1:W2:Y:S01]  /*75c0*/  SHFL.IDX PT, R5, R2, 0x1, 0x181f ;  /* 0x00381f0002057f89 */ /* 0x0002a200000e0000 */
[----:B------:R-:W-:Y:S03]  /*75d0*/  BSSY B0, `(.L_x_1651) ;  /* 0x0000018000007945 */ /* 0x000fe60003800000 */
[----:B------:R-:W3:Y:S01]  /*75e0*/  SHFL.IDX PT, R3, R3, 0x1, 0x181f ;  /* 0x00381f0003037f89 */ /* 0x000ee200000e0000 */
[----:B------:R-:W-:-:S05]  /*75f0*/  @!P3 BRA `(.L_x_1652) ;  /* 0x000001500000b947 */ /* 0x000fca0003800000 */
[----:B------:R-:W-:Y:S02]  /*7600*/  ISETP.GE.AND P0, PT, R18, c[0x0][0x1d4], PT ;  /* 0x0000750012007a0c */ /* 0x000fe40003f06270 */
[----:B------:R-:W-:Y:S11]  /*7610*/  ISETP.GE.AND P4, PT, R14, c[0x0][0x1d4], PT ;  /* 0x000075000e007a0c */ /* 0x000ff60003f86270 */
[----:B------:R-:W5:Y:S01]  /*7620*/  @!P0 LDS.128 R36, [R96+0x5080] ;  /* 0x0050800060248984 */ /* 0x000f620000000c00 */
[C---:B---3--:R-:W-:Y:S04]  /*7630*/  @!P0 LEA R40, P3, R18.reuse, R3, 0x1 ;  /* 0x0000000312288211 */ /* 0x048fe800078608ff */
[----:B--2---:R-:W-:Y:S02]  /*7640*/  @!P0 LEA.HI.X R41, R18, R5, R19, 0x1, P3 ;  /* 0x0000000512298211 */ /* 0x004fe400018f0c13 */
[C---:B------:R-:W-:Y:S04]  /*7650*/  @!P4 LEA R22, P3, R112.reuse, R3, 0x1 ;  /* 0x000000037016c211 */ /* 0x040fe800078608ff */
[----:B------:R-:W-:Y:S02]  /*7660*/  @!P4 LEA.HI.X R23, R112, R5, R119, 0x1, P3 ;  /* 0x000000057017c211 */ /* 0x000fe400018f0c77 */
[----:B------:R-:W-:Y:S11]  /*7670*/  ISETP.GE.AND P3, PT, R100, c[0x0][0x1d4], PT ;  /* 0x0000750064007a0c */ /* 0x000ff60003f66270 */
[----:B------:R-:W-:Y:S02]  /*7680*/  @!UPT UIADD3 URZ, URZ, URZ, URZ ;  /* 0x0000003f3f3ff290 */ /* 0x000fe4000fffe03f */
[C---:B------:R-:W-:Y:S04]  /*7690*/  @!P3 LEA R8, P5, R110.reuse, R3, 0x1 ;  /* 0x000000036e08b211 */ /* 0x040fe800078a08ff */
[----:B------:R-:W-:Y:S01]  /*76a0*/  @!P3 LEA.HI.X R9, R110, R5, R109, 0x1, P5 ;  /* 0x000000056e09b211 */ /* 0x000fe200028f0c6d */
[----:B-----5:R-:W-:Y:S01]  /*76b0*/  @!P0 ST.E.128 [R40.64], R36 ;  /* 0x0000002428008985 */ /* 0x020fe2000c101d1a */
[----:B------:R-:W-:Y:S03]  /*76c0*/  ISETP.GE.AND P0, PT, R98, c[0x0][0x1d4], PT ;  /* 0x0000750062007a0c */ /* 0x000fe60003f06270 */
[----:B------:R-:W2:Y:S10]  /*76d0*/  @!P4 LDS.128 R32, [R96+0x6880] ;  /* 0x006880006020c984 */ /* 0x000eb40000000c00 */
[C---:B-1----:R-:W-:Y:S04]  /*76e0*/  @!P0 LEA R2, P5, R111.reuse, R3, 0x1 ;  /* 0x000000036f028211 */ /* 0x042fe800078a08ff */
[----:B------:R-:W-:Y:S01]  /*76f0*/  @!P0 LEA.HI.X R3, R111, R5, R108, 0x1, P5 ;  /* 0x000000056f038211 */ /* 0x000fe200028f0c6c */
[----:B--2---:R-:W-:Y:S04]  /*7700*/  @!P4 ST.E.128 [R22.64], R32 ;  /* 0x000000201600c985 */ /* 0x004fe8000c101d1a */
[----:B------:R-:W1:Y:S04]  /*7710*/  @!P3 LDS.128 R28, [R96+0x8080] ;  /* 0x00808000601cb984 */ /* 0x000e680000000c00 */
[----:B-1----:R-:W-:Y:S04]  /*7720*/  @!P3 ST.E.128 [R8.64], R28 ;  /* 0x0000001c0800b985 */ /* 0x002fe8000c101d1a */
[----:B------:R-:W1:Y:S04]  /*7730*/  @!P0 LDS.128 R24, [R96+0x9880] ;  /* 0x0098800060188984 */ /* 0x000e680000000c00 */
[----:B-1----:R1:W-:Y:S02]  /*7740*/  @!P0 ST.E.128 [R2.64], R24 ;  /* 0x0000001802008985 */ /* 0x0023e4000c101d1a */
.L_x_1652:
[----:B------:R-:W-:Y:S05]  /*7750*/  BSYNC B0 ;  /* 0x0000000000007941 */ /* 0x000fea0003800000 */
.L_x_1651:
[----:B------:R-:W-:Y:S06]  /*7760*/  UISETP.GT.AND UP0, UPT, UR6, UR7, UPT ;  /* 0x000000070600728c */ /* 0x000fec000bf04270 */
[----:B------:R-:W-:Y:S11]  /*7770*/  PLOP3.LUT P0, PT, PT, PT, UP0, 0x80, 0x0 ;  /* 0x000000000000781c */ /* 0x000ff60003f0f008 */
[----:B------:R-:W-:Y:S02]  /*7780*/  @!UPT UIADD3 URZ, URZ, URZ, URZ ;  /* 0x0000003f3f3ff290 */ /* 0x000fe4000fffe03f */
[----:B------:R-:W-:-:S05]  /*7790*/  @!P0 BRA `(.L_x_1653) ;  /* 0x0000024000008947 */ /* 0x000fca0003800000 */
[----:B------:R-:W-:Y:S01]  /*77a0*/  UIADD3 UR11, UR6, -0x1, URZ ;  /* 0xffffffff060b7890 */ /* 0x000fe2000fffe03f */
[----:B------:R-:W-:Y:S01]  /*77b0*/  ISETP.GE.AND P3, PT, R107, 0x1, PT ;  /* 0x000000016b00780c */ /* 0x000fe20003f66270 */
[----:B------:R-:W-:Y:S01]  /*77c0*/  IMAD.MOV.U32 R22, RZ, RZ, R138 ;  /* 0x000000ffff167224 */ /* 0x000fe200078e008a */
[----:B------:R-:W-:Y:S01]  /*77d0*/  P2R R4, PR, RZ, 0x2 ;  /* 0x00000002ff047803 */ /* 0x000fe20000000000 */
[----:B------:R-:W-:Y:S01]  /*77e0*/  USHF.R.S32.HI UR10, URZ, 0x1f, UR11 ;  /* 0x0000001f3f0a7899 */ /* 0x000fe2000801140b */
[----:B------:R-:W-:Y:S01]  /*77f0*/  IMAD.MOV.U32 R23, RZ, RZ, R141 ;  /* 0x000000ffff177224 */ /* 0x000fe200078e008d */
[----:B------:R-:W-:Y:S01]  /*7800*/  UIMAD UR5, UR23, UR11, URZ ;  /* 0x0000000b170572a4 */ /* 0x000fe2000f8e023f */
[----:B------:R-:W-:Y:S02]  /*7810*/  ISETP.NE.AND P1, PT, R104, RZ, PT ;  /* 0x000000ff6800720c */ /* 0x000fe40003f25270 */
[----:B------:R-:W-:Y:S01]  /*7820*/  IMAD.WIDE.U32 R22, R94, UR11, R22 ;  /* 0x0000000b5e167c25 */ /* 0x000fe2000f8e0016 */
[----:B------:R-:W-:Y:S01]  /*7830*/  UIMAD UR5, UR10, UR24, UR5 ;  /* 0x000000180a0572a4 */ /* 0x000fe2000f8e0205 */
[----:B------:R-:W-:Y:S02]  /*7840*/  ISETP.NE.AND P6, PT, R102, RZ, PT ;  /* 0x000000ff6600720c */ /* 0x000fe40003fc5270 */
[----:B------:R-:W-:Y:S02]  /*7850*/  ISETP.NE.AND P5, PT, R101, RZ, PT ;  /* 0x000000ff6500720c */ /* 0x000fe40003fa5270 */
[C---:B------:R-:W-:Y:S02]  /*7860*/  @P3 LEA R8, P0, R22.reuse, c[0x0][0x220], 0x1 ;  /* 0x0000880016083a11 */ /* 0x040fe400078008ff */
[----:B-1----:R-:W-:Y:S04]  /*7870*/  IADD3 R2, R23, UR5, RZ ;  /* 0x0000000517027c10 */ /* 0x002fe8000fffe0ff */
[----:B------:R-:W-:Y:S02]  /*7880*/  @P3 LEA.HI.X R9, R22, c[0x0][0x224], R2, 0x1, P0 ;  /* 0x0000890016093a11 */ /* 0x000fe400000f0c02 */
[----:B------:R-:W-:Y:S03]  /*7890*/  ISETP.GE.AND P0, PT, R107, 0x21, PT ;  /* 0x000000216b00780c */ /* 0x000fe60003f06270 */
[----:B------:R-:W-:Y:S01]  /*78a0*/  @!PT LDS RZ, [RZ] ;  /* 0x00000000fffff984 */ /* 0x000fe20000000800 */
[----:B------:R-:W-:Y:S01]  /*78b0*/  @!PT LDS RZ, [RZ] ;  /* 0x00000000fffff984 */ /* 0x000fe20000000800 */
[----:B------:R-:W-:Y:S01]  /*78c0*/  @!PT LDS RZ, [RZ] ;  /* 0x00000000fffff984 */ /* 0x000fe20000000800 */
[----:B------:R1:W-:Y:S01]  /*78d0*/  @P3 LDGSTS.E.BYPASS.LTC128B.128 [R96+0xa080], [R8.64], !P1 ;  /* 0x0a08000008603fae */ /* 0x0003e2000c901d5a */
[----:B------:R-:W-:Y:S09]  /*78e0*/  ISETP.NE.AND P1, PT, R4, RZ, PT ;  /* 0x000000ff0400720c */ /* 0x000ff20003f25270 */
[----:B---3--:R-:W-:Y:S04]  /*78f0*/  @P0 IADD3 R3, P4, R22, UR29, RZ ;  /* 0x0000001d16030c10 */ /* 0x008fe8000ff9e0ff */
[----:B------:R-:W-:Y:S02]  /*7900*/  @P0 IADD3.X R2, R2, UR28, RZ, P4, !PT ;  /* 0x0000001c02020c10 */ /* 0x000fe4000a7fe4ff */
[C---:B------:R-:W-:Y:S04]  /*7910*/  @P0 LEA R22, P4, R3.reuse, c[0x0][0x220], 0x1 ;  /* 0x0000880003160a11 */ /* 0x040fe800078808ff */
[----:B------:R-:W-:Y:S02]  /*7920*/  @P0 LEA.HI.X R23, R3, c[0x0][0x224], R2, 0x1, P4 ;  /* 0x0000890003170a11 */ /* 0x000fe400020f0c02 */
[----:B------:R-:W-:Y:S11]  /*7930*/  ISETP.NE.AND P4, PT, R103, RZ, PT ;  /* 0x000000ff6700720c */ /* 0x000ff60003f85270 */
[----:B------:R-:W-:Y:S02]  /*7940*/  @!UPT UIADD3 URZ, URZ, URZ, URZ ;  /* 0x0000003f3f3ff290 */ /* 0x000fe4000fffe03f */
[----:B------:R1:W-:Y:S04]  /*7950*/  @P3 LDGSTS.E.BYPASS.LTC128B.128 [R96+0xb880], [R8.64+0x80], !P4 ;  /* 0x0b88008008603fae */ /* 0x0003e8000e101d5a */
[----:B------:R1:W-:Y:S04]  /*7960*/  @P3 LDGSTS.E.BYPASS.LTC128B.128 [R96+0xd080], [R8.64+0x100], !P6 ;  /* 0x0d08010008603fae */ /* 0x0003e8000f101d5a */
[----:B------:R1:W-:Y:S01]  /*7970*/  @P3 LDGSTS.E.BYPASS.LTC128B.128 [R96+0xe880], [R8.64+0x180], !P5 ;  /* 0x0e88018008603fae */ /* 0x0003e2000e901d5a */
[----:B------:R-:W-:Y:S11]  /*7980*/  ISETP.NE.AND P3, PT, R104, RZ, PT ;  /* 0x000000ff6800720c */ /* 0x000ff60003f65270 */
[----:B------:R-:W-:Y:S02]  /*7990*/  @!UPT UIADD3 URZ, URZ, URZ, URZ ;  /* 0x0000003f3f3ff290 */ /* 0x000fe4000fffe03f */
[----:B------:R1:W-:Y:S04]  /*79a0*/  @P0 LDGSTS.E.BYPASS.LTC128B.128 [R96+0xb080], [R22.64], !P3 ;  /* 0x0b08000016600fae */ /* 0x0003e8000d901d5a */
[----:B------:R1:W-:Y:S04]  /*79b0*/  @P0 LDGSTS.E.BYPASS.LTC128B.128 [R96+0xc880], [R22.64+0x80], !P4 ;  /* 0x0c88008016600fae */ /* 0x0003e8000e101d5a */
[----:B------:R1:W-:Y:S04]  /*79c0*/  @P0 LDGSTS.E.BYPASS.LTC128B.128 [R96+0xe080], [R22.64+0x100], !P6 ;  /* 0x0e08010016600fae */ /* 0x0003e8000f101d5a */
[----:B------:R1:W-:Y:S02]  /*79d0*/  @P0 LDGSTS.E.BYPASS.LTC128B.128 [R96+0xf880], [R22.64+0x180], !P5 ;  /* 0x0f88018016600fae */ /* 0x0003e4000e901d5a */
.L_x_1653:
[----:B------:R-:W0:Y:S01]  /*79e0*/  LDGDEPBAR ;  /* 0x00000000000079af */ /* 0x000e220000000000 */
[----:B------:R-:W-:Y:S01]  /*79f0*/  UIADD3 UR6, UR6, -0x1, URZ ;  /* 0xffffffff06067890 */ /* 0x000fe2000fffe03f */
[----:B------:R-:W-:Y:S11]  /*7a00*/  PLOP3.LUT P0, PT, PT, PT, UP0, 0x80, 0x0 ;  /* 0x000000000000781c */ /* 0x000ff60003f0f008 */
[----:B------:R-:W-:Y:S02]  /*7a10*/  @!UPT UIADD3 URZ, URZ, URZ, URZ ;  /* 0x0000003f3f3ff290 */ /* 0x000fe4000fffe03f */
[----:B------:R-:W-:-:S05]  /*7a20*/  @P0 BRA `(.L_x_1654) ;  /* 0xffffa20000000947 */ /* 0x000fca000383ffff */
[----:B------:R-:W-:Y:S06]  /*7a30*/  BAR.SYNC.DEFER_BLOCKING 0x0 ;  /* 0x0000000000007b1d */ /* 0x000fec0000010000 */
.L_x_1614:
[----:B-1----:R-:W-:Y:S01]  /*7a40*/  UIADD3 UR6, UR18, 0x7f, URZ ;  /* 0x0000007f12067890 */ /* 0x002fe2000fffe03f */
[----:B------:R-:W-:Y:S01]  /*7a50*/  PLOP3.LUT P2, PT, PT, PT, PT, 0x80, 0x0 ;  /* 0x000000000000781c */ /* 0x000fe20003f4f070 */
[----:B------:R-:W-:Y:S01]  /*7a60*/  ULDC.64 UR4, c[0x0][0x2c8] ;  /* 0x0000b20000047ab9 */ /* 0x000fe20000000a00 */
[----:B------:R-:W-:Y:S01]  /*7a70*/  CS2R R130, SRZ ;  /* 0x0000000000827805 */ /* 0x000fe2000001ff00 */
[----:B------:R-:W-:Y:S01]  /*7a80*/  UIMAD.WIDE.U32 UR8, UR6, UR4, URZ ;  /* 0x00000004060872a5 */ /* 0x000fe2000f8e003f */
[----:B------:R-:W-:Y:S01]  /*7a90*/  CS2R R128, SRZ ;  /* 0x0000000000807805 */ /* 0x000fe2000001ff00 */
[----:B------:R-:W-:Y:S01]  /*7aa0*/  CS2R R126, SRZ ;  /* 0x00000000007e7805 */ /* 0x000fe2000001ff00 */
[----:B------:R-:W-:Y:S01]  /*7ab0*/  CS2R R124, SRZ ;  /* 0x00000000007c7805 */ /* 0x000fe2000001ff00 */
[----:B------:R-:W-:Y:S01]  /*7ac0*/  @UP2 USHF.R.U32.HI UR6, URZ, UR5, UR9 ;  /* 0x000000053f062299 */ /* 0x000fe20008011609 */
[----:B------:R-:W-:Y:S01]  /*7ad0*/  CS2R R122, SRZ ;  /* 0x00000000007a7805 */ /* 0x000fe2000001ff00 */
[----:B------:R-:W-:Y:S01]  /*7ae0*/  CS2R R120, SRZ ;  /* 0x0000000000787805 */ /* 0x000fe2000001ff00 */
[----:B------:R-:W-:Y:S01]  /*7af0*/  CS2R R118, SRZ ;  /* 0x0000000000767805 */ /* 0x000fe2000001ff00 */
[----:B------:R-:W-:Y:S01]  /*7b00*/  UIADD3 UR6, UR12, UR6, URZ ;  /* 0x000000060c067290 */ /* 0x000fe2000fffe03f */
[----:B------:R-:W-:Y:S01]  /*7b10*/  CS2R R116, SRZ ;  /* 0x0000000000747805 */ /* 0x000fe2000001ff00 */
[----:B------:R-:W-:Y:S01]  /*7b20*/  CS2R R114, SRZ ;  /* 0x0000000000727805 */ /* 0x000fe2000001ff00 */
[----:B------:R-:W-:Y:S01]  /*7b30*/  CS2R R112, SRZ ;  /* 0x0000000000707805 */ /* 0x000fe2000001ff00 */
[----:B------:R-:W-:Y:S01]  /*7b40*/  UIMAD.WIDE UR4, UR6, 0x2aaaaaab, URZ ;  /* 0x2aaaaaab060478a5 */ /* 0x000fe2000f8e023f */
[----:B------:R-:W-:Y:S01]  /*7b50*/  CS2R R110, SRZ ;  /* 0x00000000006e7805 */ /* 0x000fe2000001ff00 */
[----:B------:R-:W-:Y:S01]  /*7b60*/  CS2R R108, SRZ ;  /* 0x00000000006c7805 */ /* 0x000fe2000001ff00 */
[----:B------:R-:W-:Y:S01]  /*7b70*/  CS2R R106, SRZ ;  /* 0x00000000006a7805 */ /* 0x000fe2000001ff00 */
[----:B------:R-:W-:Y:S01]  /*7b80*/  USHF.R.U32.HI UR4, URZ, 0x1f, UR5 ;  /* 0x0000001f3f047899 */ /* 0x000fe20008011605 */
[----:B-----5:R-:W-:Y:S01]  /*7b90*/  CS2R R104, SRZ ;  /* 0x0000000000687805 */ /* 0x020fe2000001ff00 */
[----:B------:R-:W-:Y:S01]  /*7ba0*/  CS2R R102, SRZ ;  /* 0x0000000000667805 */ /* 0x000fe2000001ff00 */
[----:B------:R-:W-:Y:S01]  /*7bb0*/  CS2R R100, SRZ ;  /* 0x0000000000647805 */ /* 0x000fe2000001ff00 */
[----:B------:R-:W-:Y:S01]  /*7bc0*/  ULEA.HI.SX32 UR4, UR5, UR4, 0x1d ;  /* 0x0000000405047291 */ /* 0x000fe2000f8fea3f */
[----:B------:R-:W-:Y:S01]  /*7bd0*/  CS2R R98, SRZ ;  /* 0x0000000000627805 */ /* 0x000fe2000001ff00 */
[----:B------:R-:W-:Y:S01]  /*7be0*/  CS2R R96, SRZ ;  /* 0x0000000000607805 */ /* 0x000fe2000001ff00 */
[----:B------:R-:W-:Y:S01]  /*7bf0*/  CS2R R94, SRZ ;  /* 0x00000000005e7805 */ /* 0x000fe2000001ff00 */
[----:B------:R-:W-:Y:S01]  /*7c00*/  UISETP.LT.AND UP0, UPT, UR13, UR4, UPT ;  /* 0x000000040d00728c */ /* 0x000fe2000bf01270 */
[----:B------:R-:W-:Y:S01]  /*7c10*/  IMAD.MOV.U32 R93, RZ, RZ, RZ ;  /* 0x000000ffff5d7224 */ /* 0x000fe200078e00ff */
[----:B------:R-:W-:Y:S01]  /*7c20*/  CS2R R6, SRZ ;  /* 0x0000000000067805 */ /* 0x000fe2000001ff00 */
[----:B------:R-:W-:Y:S01]  /*7c30*/  CS2R R90, SRZ ;  /* 0x00000000005a7805 */ /* 0x000fe2000001ff00 */
[----:B------:R-:W-:Y:S01]  /*7c40*/  USEL UR13, UR13, UR4, UP0 ;  /* 0x000000040d0d7287 */ /* 0x000fe20008000000 */
[----:B------:R-:W-:Y:S01]  /*7c50*/  CS2R R88, SRZ ;  /* 0x0000000000587805 */ /* 0x000fe2000001ff00 */
[----:B------:R-:W-:Y:S01]  /*7c60*/  CS2R R86, SRZ ;  /* 0x0000000000567805 */ /* 0x000fe2000001ff00 */
[----:B------:R-:W-:Y:S01]  /*7c70*/  CS2R R84, SRZ ;  /* 0x0000000000547805 */ /* 0x000fe2000001ff00 */
[----:B------:R-:W-:Y:S01]  /*7c80*/  UISETP.GE.AND UP0, UPT, UR13, 0x1, UPT ;  /* 0x000000010d00788c */ /* 0x000fe2000bf06270 */
[----:B----4-:R-:W-:Y:S01]  /*7c90*/  CS2R R82, SRZ ;  /* 0x0000000000527805 */ /* 0x010fe2000001ff00 */
        /* <DEDUP_REMOVED lines=50> */
[----:B--2---:R-:W-:Y:S01]  /*7fc0*/  IMAD.U32 R5, RZ, RZ, UR5 ;  /* 0x00000005ff057e24 */ /* 0x004fe2000f8e00ff */
        /* <DEDUP_REMOVED lines=23> */
[----:B---3--:R-:W-:Y:S01]  /*8140*/  IADD3 R3, R217, UR18, RZ ;  /* 0x00000012d9037c10 */ /* 0x008fe2000fffe0ff */
        /* <DEDUP_REMOVED lines=9> */
[--C-:B------:R-:W-:Y:S01]  /*81e0*/  IMAD.MOV.U32 R8, RZ, RZ, R3.reuse ;  /* 0x000000ffff087224 */ /* 0x100fe200078e0003 */
        /* <DEDUP_REMOVED lines=15> */
[----:B------:R-:W-:Y:S01]  /*82e0*/  UIMAD UR10, UR21, UR10, URZ ;  /* 0x0000000a150a72a4 */ /* 0x000fe2000f8e023f */
[----:B------:R-:W-:Y:S01]  /*82f0*/  IMAD.U32 R6, RZ, RZ, UR8 ;  /* 0x00000008ff067e24 */ /* 0x000fe2000f8e00ff */
[----:B------:R-:W-:Y:S01]  /*8300*/  SHF.R.S32.HI R3, RZ, 0x1f, R4 ;  /* 0x0000001fff037819 */ /* 0x000fe20000011404 */
[----:B------:R-:W-:Y:S01]  /*8310*/  IMAD R5, R8, c[0x0][0x1b4], R5 ;  /* 0x00006d0008057a24 */ /* 0x000fe200078e0205 */
[C---:B------:R-:W-:Y:S01]  /*8320*/  IADD3 R65, R188.reuse, 0x80, RZ ;  /* 0x00000080bc417810 */ /* 0x040fe20007ffe0ff */
[----:B------:R-:W-:Y:S01]  /*8330*/  IMAD.U32 R7, RZ, RZ, UR5 ;  /* 0x00000005ff077e24 */ /* 0x000fe2000f8e00ff */
[----:B------:R-:W-:Y:S01]  /*8340*/  ISETP.GE.AND P4, PT, R188, c[0x0][0x198], PT ;  /* 0x00006600bc007a0c */ /* 0x000fe20003f86270 */
[----:B------:R-:W-:Y:S01]  /*8350*/  IMAD R3, R3, c[0x0][0x1a8], RZ ;  /* 0x00006a0003037a24 */ /* 0x000fe200078e02ff */
[----:B------:R-:W-:Y:S01]  /*8360*/  SHF.R.U32.HI R117, RZ, 0x3, R119 ;  /* 0x00000003ff757819 */ /* 0x000fe20000011677 */
[----:B------:R-:W-:Y:S01]  /*8370*/  IMAD.WIDE.U32 R8, R8, c[0x0][0x1b0], R6 ;  /* 0x00006c0008087a25 */ /* 0x000fe200078e0006 */
[----:B------:R-:W-:-:S02]  /*8380*/  LOP3.LUT R6, R59, 0xfffffff0, RZ, 0xc0, !PT ;  /* 0xfffffff03b067812 */ /* 0x000fc400078ec0ff */
[----:B------:R-:W-:Y:S01]  /*8390*/  ISETP.GE.AND P3, PT, R221, c[0x0][0x198], PT ;  /* 0x00006600dd007a0c */ /* 0x000fe20003f66270 */
[----:B------:R-:W-:Y:S01]  /*83a0*/  IMAD.IADD R9, R9, 0x1, R5 ;  /* 0x0000000109097824 */ /* 0x000fe200078e0205 */
[----:B------:R-:W-:Y:S01]  /*83b0*/  ISETP.GE.AND P5, PT, R68, c[0x0][0x198], PT ;  /* 0x0000660044007a0c */ /* 0x000fe20003fa6270 */
[----:B------:R-:W-:Y:S02]  /*83c0*/  IMAD.IADD R7, R215, 0x1, -R6 ;  /* 0x00000001d7077824 */ /* 0x000fe400078e0a06 */
[C---:B------:R-:W-:Y:S02]  /*83d0*/  IMAD R3, R4.reuse, c[0x0][0x1ac], R3 ;  /* 0x00006b0004037a24 */ /* 0x040fe400078e0203 */
[----:B------:R-:W-:Y:S01]  /*83e0*/  IMAD.WIDE.U32 R4, R4, c[0x0][0x1a8], R8 ;  /* 0x00006a0004047a25 */ /* 0x000fe200078e0008 */
[----:B------:R-:W-:Y:S02]  /*83f0*/  SHF.R.S32.HI R6, RZ, 0x1f, R7 ;  /* 0x0000001fff067819 */ /* 0x000fe40000011407 */
[----:B------:R-:W-:Y:S01]  /*8400*/  IADD3 R9, R189, UR18, RZ ;  /* 0x00000012bd097c10 */ /* 0x000fe2000fffe0ff */
[----:B------:R-:W-:Y:S01]  /*8410*/  IMAD.IADD R3, R5, 0x1, R3 ;  /* 0x0000000105037824 */ /* 0x000fe200078e0203 */
[----:B------:R-:W-:Y:S01]  /*8420*/  LEA.HI R6, R6, R7, RZ, 0x3 ;  /* 0x0000000706067211 */ /* 0x000fe200078f18ff */
[----:B------:R-:W-:Y:S01]  /*8430*/  IMAD.SHL.U32 R116, R116, 0x8, RZ ;  /* 0x0000000874747824 */ /* 0x000fe200078e00ff */
[----:B------:R-:W-:Y:S01]  /*8440*/  ISETP.GE.AND P6, PT, R9, UR10, PT ;  /* 0x0000000a09007c0c */ /* 0x000fe2000bfc6270 */
[----:B------:R-:W-:Y:S01]  /*8450*/  IMAD.MOV.U32 R5, RZ, RZ, 0x20 ;  /* 0x00000020ff057424 */ /* 0x000fe200078e00ff */
[----:B------:R-:W-:Y:S01]  /*8460*/  LOP3.LUT R58, R6, 0xfffffff8, RZ, 0xc0, !PT ;  /* 0xfffffff8063a7812 */ /* 0x000fe200078ec0ff */
[----:B------:R-:W-:Y:S01]  /*8470*/  IMAD.MOV.U32 R218, RZ, RZ, -0x1 ;  /* 0xffffffffffda7424 */ /* 0x000fe200078e00ff */
[----:B------:R-:W-:-:S02]  /*8480*/  LEA R16, P0, R4, c[0x0][0x160], 0x1 ;  /* 0x0000580004107a11 */ /* 0x000fc400078008ff */
[----:B------:R-:W-:Y:S01]  /*8490*/  LOP3.LUT R116, R116, 0xfffffe00, RZ, 0xc0, !PT ;  /* 0xfffffe0074747812 */ /* 0x000fe200078ec0ff */
[----:B------:R-:W-:Y:S01]  /*84a0*/  IMAD.IADD R58, R7, 0x1, -R58 ;  /* 0x00000001073a7824 */ /* 0x000fe200078e0a3a */
[----:B------:R-:W-:Y:S01]  /*84b0*/  LEA.HI.X R3, R4, c[0x0][0x164], R3, 0x1, P0 ;  /* 0x0000590004037a11 */ /* 0x000fe200000f0c03 */
[----:B------:R-:W-:Y:S01]  /*84c0*/  IMAD.MOV.U32 R7, RZ, RZ, 0x10 ;  /* 0x00000010ff077424 */ /* 0x000fe200078e00ff */
[----:B------:R-:W-:Y:S01]  /*84d0*/  ISETP.GE.AND P0, PT, R65, c[0x0][0x198], PT ;  /* 0x0000660041007a0c */ /* 0x000fe20003f06270 */
[----:B------:R1:W3:Y:S01]  /*84e0*/  SHFL.IDX PT, R14, R16, RZ, 0x181f ;  /* 0x00181fff100e7589 */ /* 0x0002e200000e0000 */
[----:B------:R-:W-:-:S03]  /*84f0*/  P2R R10, PR, RZ, 0x40 ;  /* 0x00000040ff0a7803 */ /* 0x000fc60000000000 */
[----:B------:R1:W4:Y:S01]  /*8500*/  SHFL.IDX PT, R15, R3, RZ, 0x181f ;  /* 0x00181fff030f7589 */ /* 0x00032200000e0000 */
[----:B--2---:R2:W5:Y:S01]  /*8510*/  @P2 R2UR UR11, R0 ;  /* 0x00000000000b23c2 */ /* 0x00456200000e0000 */
[----:B------:R-:W-:Y:S01]  /*8520*/  R2P PR, R58, 0x6 ;  /* 0x000000063a007804 */ /* 0x000fe20000000000 */
[----:B-----5:R-:W-:-:S04]  /*8530*/  @!UP1 UMOV UR11, UR22 ;  /* 0x00000016000b9c82 */ /* 0x020fc80008000000 */
[----:B------:R-:W-:Y:S02]  /*8540*/  SEL R7, R7, 0xfffffff0, !P1 ;  /* 0xfffffff007077807 */ /* 0x000fe40004800000 */
[----:B------:R-:W-:Y:S02]  /*8550*/  SEL R5, R5, 0xffffffe0, !P2 ;  /* 0xffffffe005057807 */ /* 0x000fe40005000000 */
[----:B--2---:R-:W-:-:S04]  /*8560*/  LOP3.LUT R0, R119, 0x38, R188, 0xf8, !PT ;  /* 0x0000003877007812 */ /* 0x004fc800078ef8bc */
[----:B------:R-:W-:-:S05]  /*8570*/  LOP3.LUT R11, R0, R117, RZ, 0x3c, !PT ;  /* 0x00000075000b7212 */ /* 0x000fca00078e3cff */
[----:B------:R-:W-:Y:S01]  /*8580*/  IMAD.IADD R0, R11, 0x1, R116 ;  /* 0x000000010b007824 */ /* 0x000fe200078e0274 */
        /* <DEDUP_REMOVED lines=20> */
.L_x_1657:
[----:B-1-34-:R-:W-:Y:S05]  /*86d0*/  BSYNC B0 ;  /* 0x0000000000007941 */ /* 0x01afea0003800000 */
.L_x_1656:
        /* <DEDUP_REMOVED lines=26> */
.L_x_1659:
[----:B------:R-:W-:Y:S05]  /*8880*/  BSYNC B0 ;  /* 0x0000000000007941 */ /* 0x000fea0003800000 */
.L_x_1658:
        /* <DEDUP_REMOVED lines=26> */
.L_x_1661:
[----:B------:R-:W-:Y:S05]  /*8a30*/  BSYNC B0 ;  /* 0x0000000000007941 */ /* 0x000fea0003800000 */
.L_x_1660:
[----:B------:R-:W-:Y:S01]  /*8a40*/  IADD3 R4, R9, 0x60, RZ ;  /* 0x0000006009047810 */ /* 0x000fe20007ffe0ff */
[----:B-1-3--:R-:W-:Y:S01]  /*8a50*/  SHFL.IDX PT, R14, R16, 0x3, 0x181f ;  /* 0x00781f00100e7f89 */ /* 0x00afe200000e0000 */
[----:B------:R-:W-:Y:S01]  /*8a60*/  UMOV UR6, 0x30 ;  /* 0x0000003000067882 */ /* 0x000fe20000000000 */
[----:B------:R-:W-:Y:S01]  /*8a70*/  IMAD.MOV.U32 R216, RZ, RZ, c[0x0][0x2b8] ;  /* 0x0000ae00ffd87624 */ /* 0x000fe200078e00ff */
[----:B------:R-:W-:Y:S01]  /*8a80*/  ISETP.GE.AND P2, PT, R4, UR10, PT ;  /* 0x0000000a04007c0c */ /* 0x000fe2000bf46270 */
[----:B------:R1:W3:Y:S01]  /*8a90*/  SHFL.IDX PT, R15, R3, 0x3, 0x181f ;  /* 0x00781f00030f7f89 */ /* 0x0002e200000e0000 */
[----:B------:R-:W-:Y:S01]  /*8aa0*/  UIMAD UR6, UR13, UR6, -0x30 ;  /* 0xffffffd00d0674a4 */ /* 0x000fe2000f8e0206 */
        /* <DEDUP_REMOVED lines=10> */
[----:B------:R-:W-:Y:S02]  /*8b50*/  UIMAD UR7, UR11, UR5, UR7 ;  /* 0x000000050b0772a4 */ /* 0x000fe4000f8e0207 */
[----:B----4-:R-:W-:Y:S01]  /*8b60*/  @!P2 LEA.HI R19, R4, R221, RZ, 0x3 ;  /* 0x000000dd0413a211 */ /* 0x010fe200078f18ff */
[----:B------:R-:W-:Y:S01]  /*8b70*/  ULDC.64 UR4, c[0x0][0x1e8] ;  /* 0x00007a0000047ab9 */ /* 0x000fe20000000a00 */
[----:B------:R-:W-:Y:S01]  /*8b80*/  @!P2 SHF.R.S32.HI R4, RZ, 0x1f, R65 ;  /* 0x0000001fff04a819 */ /* 0x000fe20000011441 */
[----:B------:R-:W-:Y:S01]  /*8b90*/  UIADD3 UR7, UR9, UR7, URZ ;  /* 0x0000000709077290 */ /* 0x000fe2000fffe03f */
[----:B------:R-:W-:-:S02]  /*8ba0*/  @!P2 LOP3.LUT R19, R19, 0xfffffff8, RZ, 0xc0, !PT ;  /* 0xfffffff81313a812 */ /* 0x000fc400078ec0ff */
[----:B------:R-:W-:Y:S02]  /*8bb0*/  @!P2 LEA.HI R17, R4, R65, RZ, 0x3 ;  /* 0x000000410411a211 */ /* 0x000fe400078f18ff */
[----:B-12---:R-:W-:Y:S01]  /*8bc0*/  @!P2 SHF.R.S32.HI R3, RZ, 0x1f, R68 ;  /* 0x0000001fff03a819 */ /* 0x006fe20000011444 */
[--C-:B---3--:R-:W-:Y:S01]  /*8bd0*/  @!P2 IMAD.WIDE R20, R188, 0x2, R14.reuse ;  /* 0x00000002bc14a825 */ /* 0x108fe200078e020e */
[----:B------:R-:W-:Y:S02]  /*8be0*/  @!P2 LOP3.LUT R17, R17, 0xfffffff8, RZ, 0xc0, !PT ;  /* 0xfffffff81111a812 */ /* 0x000fe400078ec0ff */
[----:B------:R-:W-:Y:S01]  /*8bf0*/  @!P2 LEA.HI R4, R3, R68, RZ, 0x3 ;  /* 0x000000440304a211 */ /* 0x000fe200078f18ff */
[--C-:B------:R-:W-:Y:S01]  /*8c00*/  @!P2 IMAD.WIDE R18, R19, 0x2, R14.reuse ;  /* 0x000000021312a825 */ /* 0x100fe200078e020e */
[----:B------:R-:W-:Y:S01]  /*8c10*/  @!PT LDS RZ, [RZ] ;  /* 0x00000000fffff984 */ /* 0x000fe20000000800 */
[----:B------:R1:W-:Y:S01]  /*8c20*/  @!P2 LDGSTS.E.BYPASS.LTC128B.128 [R11+0x13080], [R20.64], !P4 ;  /* 0x13080000140bafae */ /* 0x0003e2000e101d5a */
[----:B------:R-:W-:Y:S02]  /*8c30*/  @P1 LOP3.LUT R67, R67, 0x8, RZ, 0xfc, !PT ;  /* 0x0000000843431812 */ /* 0x000fe400078efcff */
[----:B------:R-:W-:Y:S01]  /*8c40*/  @!P2 IMAD.WIDE R16, R17, 0x2, R14 ;  /* 0x000000021110a825 */ /* 0x000fe200078e020e */
[----:B------:R-:W-:Y:S01]  /*8c50*/  @!P2 LOP3.LUT R4, R4, 0xfffffff8, RZ, 0xc0, !PT ;  /* 0xfffffff80404a812 */ /* 0x000fe200078ec0ff */
        /* <DEDUP_REMOVED lines=8> */
[----:B--2---:R-:W-:-:S04]  /*8ce0*/  @!P2 IMAD.WIDE R18, R4, 0x2, R14 ;  /* 0x000000020412a825 */ /* 0x004fc800078e020e */
[C---:B------:R-:W-:Y:S01]  /*8cf0*/  @!P0 IADD3 R15, P1, R3.reuse, UR8, RZ ;  /* 0x00000008030f8c10 */ /* 0x040fe2000ff3e0ff */
[----:B------:R2:W-:Y:S03]  /*8d00*/  @!P2 LDGSTS.E.BYPASS.LTC128B.128 [R11+0x1f080], [R18.64], !P5 ;  /* 0x1f080000120bafae */ /* 0x0005e6000e901d5a */
[----:B------:R-:W-:Y:S02]  /*8d10*/  @!P0 LEA.HI.X.SX32 R4, R3, UR7, 0x1, P1 ;  /* 0x0000000703048c11 */ /* 0x000fe400088f0eff */
[C---:B---3--:R-:W-:Y:S01]  /*8d20*/  @!P0 LEA R16, P1, R15.reuse, c[0x0][0x2a0], 0x2 ;  /* 0x0000a8000f108a11 */ /* 0x048fe200078210ff */
[----:B------:R-:W0:Y:S03]  /*8d30*/  LDGDEPBAR ;  /* 0x00000000000079af */ /* 0x000e260000000000 */
[----:B------:R-:W-:Y:S01]  /*8d40*/  @!P0 LEA.HI.X R17, R15, c[0x0][0x2a4], R4, 0x2, P1 ;  /* 0x0000a9000f118a11 */ /* 0x000fe200008f1404 */
[----:B------:R-:W-:Y:S06]  /*8d50*/  BAR.SYNC.DEFER_BLOCKING 0x0 ;  /* 0x0000000000007b1d */ /* 0x000fec0000010000 */
[----:B------:R-:W3:Y:S01]  /*8d60*/  @!P0 LDG.E R219, [R16.64] ;  /* 0x0000001a10db8981 */ /* 0x000ee2000c1e1900 */
[----:B------:R-:W-:Y:S01]  /*8d70*/  IMAD.MOV R3, RZ, RZ, -R3 ;  /* 0x000000ffff037224 */ /* 0x000fe200078e0a03 */
[----:B------:R-:W-:Y:S01]  /*8d80*/  UIMAD UR11, UR15, UR4, URZ ;  /* 0x000000040f0b72a4 */ /* 0x000fe2000f8e023f */
[----:B------:R-:W-:Y:S01]  /*8d90*/  ISETP.GE.AND P6, PT, R188, c[0x0][0x1d4], PT ;  /* 0x00007500bc007a0c */ /* 0x000fe20003fc6270 */
[----:B------:R-:W-:Y:S01]  /*8da0*/  UIADD3 UR20, UR13, -0x1, URZ ;  /* 0xffffffff0d147890 */ /* 0x000fe2000fffe03f */
[----:B------:R-:W-:Y:S01]  /*8db0*/  IMAD R220, R3, c[0x0][0x2b8], R220 ;  /* 0x0000ae0003dc7a24 */ /* 0x000fe200078e02dc */
[----:B------:R-:W-:Y:S01]  /*8dc0*/  UIMAD.WIDE.U32 UR24, UR16, UR4, URZ ;  /* 0x00000004101872a5 */ /* 0x000fe2000f8e003f */
[----:B------:R-:W-:Y:S01]  /*8dd0*/  ISETP.GE.AND P3, PT, R221, c[0x0][0x1d4], PT ;  /* 0x00007500dd007a0c */ /* 0x000fe20003f66270 */
[----:B------:R-:W-:Y:S01]  /*8de0*/  UIMAD UR11, UR16, UR5, UR11 ;  /* 0x00000005100b72a4 */ /* 0x000fe2000f8e020b */
[----:B------:R-:W-:Y:S01]  /*8df0*/  IMAD.WIDE.U32 R14, R220, c[0x0][0x1e0], RZ ;  /* 0x00007800dc0e7a25 */ /* 0x000fe200078e00ff */
[----:B------:R-:W-:Y:S01]  /*8e00*/  SHF.R.S32.HI R57, RZ, 0x1f, R220 ;  /* 0x0000001fff397819 */ /* 0x000fe200000114dc */
[----:B------:R-:W-:Y:S01]  /*8e10*/  UIMAD UR20, UR20, -0x30, UR14 ;  /* 0xffffffd0141478a4 */ /* 0x000fe2000f8e020e */
[----:B------:R-:W-:Y:S01]  /*8e20*/  ISETP.GE.AND P5, PT, R65, c[0x0][0x1d4], PT ;  /* 0x0000750041007a0c */ /* 0x000fe20003fa6270 */
[----:B------:R-:W-:Y:S01]  /*8e30*/  UIADD3 UR11, UR25, UR11, URZ ;  /* 0x0000000b190b7290 */ /* 0x000fe2000fffe03f */
[----:B------:R-:W-:Y:S01]  /*8e40*/  ISETP.GE.AND P4, PT, R68, c[0x0][0x1d4], PT ;  /* 0x0000750044007a0c */ /* 0x000fe20003f86270 */
[----:B------:R-:W-:Y:S01]  /*8e50*/  IMAD R3, R57, c[0x0][0x1e0], RZ ;  /* 0x0000780039037a24 */ /* 0x000fe200078e02ff */
[----:B------:R-:W-:Y:S01]  /*8e60*/  UISETP.LT.AND UP0, UPT, UR20, 0x30, UPT ;  /* 0x000000301400788c */ /* 0x000fe2000bf01270 */
[----:B------:R-:W-:-:S02]  /*8e70*/  LOP3.LUT R67, R67, 0xfffffffe, RZ, 0xc0, !PT ;  /* 0xfffffffe43437812 */ /* 0x000fc400078ec0ff */
[----:B------:R-:W-:Y:S01]  /*8e80*/  IMAD R3, R220, c[0x0][0x1e4], R3 ;  /* 0x00007900dc037a24 */ /* 0x000fe200078e0203 */
[----:B------:R-:W-:Y:S01]  /*8e90*/  USEL UR4, UR20, 0x30, UP0 ;  /* 0x0000003014047887 */ /* 0x000fe20008000000 */
[----:B------:R-:W-:Y:S02]  /*8ea0*/  @P3 LOP3.LUT R67, R67, 0x1, RZ, 0xfc, !PT ;  /* 0x0000000143433812 */ /* 0x000fe400078efcff */
[----:B------:R-:W-:Y:S01]  /*8eb0*/  IMAD.IADD R15, R15, 0x1, R3 ;  /* 0x000000010f0f7824 */ /* 0x000fe200078e0203 */
[----:B---3--:R-:W-:-:S03]  /*8ec0*/  SHF.R.S32.HI R56, RZ, 0x1f, R219 ;  /* 0x0000001fff387819 */ /* 0x008fc600000114db */
[----:B------:R-:W-:Y:S01]  /*8ed0*/  IMAD.WIDE.U32 R16, R219, c[0x0][0x1f0], R14 ;  /* 0x00007c00db107a25 */ /* 0x000fe200078e000e */
[----:B------:R-:W-:Y:S01]  /*8ee0*/  IADD3 R14, -R189, UR4, RZ ;  /* 0x00000004bd0e7c10 */ /* 0x000fe2000fffe1ff */
[----:B------:R-:W-:Y:S02]  /*8ef0*/  ULDC.64 UR4, c[0x0][0x210] ;  /* 0x0000840000047ab9 */ /* 0x000fe40000000a00 */
[----:B------:R-:W-:Y:S01]  /*8f00*/  IMAD R4, R56, c[0x0][0x1f0], RZ ;  /* 0x00007c0038047a24 */ /* 0x000fe200078e02ff */
[----:B------:R-:W-:Y:S02]  /*8f10*/  UIMAD UR12, UR15, UR4, URZ ;  /* 0x000000040f0c72a4 */ /* 0x000fe4000f8e023f */
[----:B------:R-:W-:Y:S01]  /*8f20*/  UIMAD.WIDE.U32 UR28, UR16, UR4, URZ ;  /* 0x00000004101c72a5 */ /* 0x000fe2000f8e003f */
[----:B------:R-:W-:Y:S01]  /*8f30*/  IMAD R15, R219, c[0x0][0x1f4], R4 ;  /* 0x00007d00db0f7a24 */ /* 0x000fe200078e0204 */
[----:B------:R-:W-:Y:S01]  /*8f40*/  IADD3 R4, P0, R16, UR24, RZ ;  /* 0x0000001810047c10 */ /* 0x000fe2000ff1e0ff */
[----:B------:R-:W-:-:S03]  /*8f50*/  UIMAD UR12, UR16, UR5, UR12 ;  /* 0x00000005100c72a4 */ /* 0x000fc6000f8e020c */
[----:B------:R-:W-:Y:S01]  /*8f60*/  IADD3.X R15, R17, UR11, R15, P0, !PT ;  /* 0x0000000b110f7c10 */ /* 0x000fe200087fe40f */
[----:B------:R-:W-:Y:S01]  /*8f70*/  UIADD3 UR12, UR29, UR12, URZ ;  /* 0x0000000c1d0c7290 */ /* 0x000fe2000fffe03f */
[----:B------:R-:W-:-:S04]  /*8f80*/  LEA R16, P0, R4, c[0x0][0x1c8], 0x1 ;  /* 0x0000720004107a11 */ /* 0x000fc800078008ff */
[----:B------:R-:W-:Y:S01]  /*8f90*/  LEA.HI.X R15, R4, c[0x0][0x1cc], R15, 0x1, P0 ;  /* 0x00007300040f7a11 */ /* 0x000fe200000f0c0f */
[----:B--2---:R-:W-:Y:S01]  /*8fa0*/  SHFL.IDX PT, R18, R16, RZ, 0x181f ;  /* 0x00181fff10127589 */ /* 0x004fe200000e0000 */
[----:B------:R-:W-:-:S03]  /*8fb0*/  ISETP.GE.AND P0, PT, R14, 0x1, PT ;  /* 0x000000010e00780c */ /* 0x000fc60003f06270 */
[----:B------:R-:W2:Y:S04]  /*8fc0*/  SHFL.IDX PT, R19, R15, RZ, 0x181f ;  /* 0x00181fff0f137589 */ /* 0x000ea800000e0000 */
[----:B------:R-:W-:Y:S04]  /*8fd0*/  SHFL.IDX PT, R26, R16, 0x1, 0x181f ;  /* 0x00381f00101a7f89 */ /* 0x000fe800000e0000 */
[----:B------:R-:W3:Y:S02]  /*8fe0*/  SHFL.IDX PT, R27, R15, 0x1, 0x181f ;  /* 0x00381f000f1b7f89 */ /* 0x000ee400000e0000 */
[----:B------:R-:W-:-:S02]  /*8ff0*/  @P0 SHF.R.S32.HI R12, RZ, 0x1f, R221 ;  /* 0x0000001fff0c0819 */ /* 0x000fc400000114dd */
[----:B------:R-:W-:Y:S02]  /*9000*/  @P0 SHF.R.S32.HI R4, RZ, 0x1f, R65 ;  /* 0x0000001fff040819 */ /* 0x000fe40000011441 */
[----:B------:R-:W-:Y:S02]  /*9010*/  @P0 SHF.R.S32.HI R3, RZ, 0x1f, R68 ;  /* 0x0000001fff030819 */ /* 0x000fe40000011444 */
[----:B-1----:R-:W-:Y:S01]  /*9020*/  @P0 LEA.HI R11, R12, R221, RZ, 0x3 ;  /* 0x000000dd0c0b0211 */ /* 0x002fe200078f18ff */
[----:B------:R-:W-:Y:S01]  /*9030*/  @P0 IMAD.SHL.U32 R12, R0, 0x2, RZ ;  /* 0x00000002000c0824 */ /* 0x000fe200078e00ff */
[----:B------:R-:W-:Y:S02]  /*9040*/  @P0 LEA.HI R4, R4, R65, RZ, 0x3 ;  /* 0x0000004104040211 */ /* 0x000fe400078f18ff */
[----:B------:R-:W-:Y:S02]  /*9050*/  @P0 LEA.HI R3, R3, R68, RZ, 0x3 ;  /* 0x0000004403030211 */ /* 0x000fe400078f18ff */
[----:B------:R-:W-:-:S02]  /*9060*/  @P0 LOP3.LUT R11, R11, 0xfffffff8, RZ, 0xc0, !PT ;  /* 0xfffffff80b0b0812 */ /* 0x000fc400078ec0ff */
[----:B------:R-:W-:Y:S01]  /*9070*/  @P0 LOP3.LUT R4, R4, 0xfffffff8, RZ, 0xc0, !PT ;  /* 0xfffffff804040812 */ /* 0x000fe200078ec0ff */
[----:B--2---:R-:W-:Y:S01]  /*9080*/  @P0 IMAD.WIDE R20, R188, 0x2, R18 ;  /* 0x00000002bc140825 */ /* 0x004fe200078e0212 */
[----:B------:R-:W-:-:S03]  /*9090*/  @P0 LOP3.LUT R3, R3, 0xfffffff8, RZ, 0xc0, !PT ;  /* 0xfffffff803030812 */ /* 0x000fc600078ec0ff */
[--C-:B------:R-:W-:Y:S01]  /*90a0*/  @P0 IMAD.WIDE R22, R11, 0x2, R18.reuse ;  /* 0x000000020b160825 */ /* 0x100fe200078e0212 */
[----:B------:R1:W-:Y:S03]  /*90b0*/  @P0 LDGSTS.E.BYPASS.LTC128B.128 [R12+0xa080], [R20.64], !P6 ;  /* 0x0a080000140c0fae */ /* 0x0003e6000f101d5a */
[--C-:B------:R-:W-:Y:S01]  /*90c0*/  @P0 IMAD.WIDE R24, R4, 0x2, R18.reuse ;  /* 0x0000000204180825 */ /* 0x100fe200078e0212 */
[----:B------:R2:W-:Y:S03]  /*90d0*/  @P0 LDGSTS.E.BYPASS.LTC128B.128 [R12+0xb880], [R22.64], !P3 ;  /* 0x0b880000160c0fae */ /* 0x0005e6000d901d5a */
[----:B------:R-:W-:Y:S01]  /*90e0*/  @P0 IMAD.WIDE R18, R3, 0x2, R18 ;  /* 0x0000000203120825 */ /* 0x000fe200078e0212 */
[----:B------:R2:W-:Y:S04]  /*90f0*/  @P0 LDGSTS.E.BYPASS.LTC128B.128 [R12+0xd080], [R24.64], !P5 ;  /* 0x0d080000180c0fae */ /* 0x0005e8000e901d5a */
[----:B------:R3:W-:Y:S01]  /*9100*/  @P0 LDGSTS.E.BYPASS.LTC128B.128 [R12+0xe880], [R18.64], !P4 ;  /* 0x0e880000120c0fae */ /* 0x0007e2000e101d5a */
[----:B------:R-:W-:-:S13]  /*9110*/  ISETP.GE.AND P0, PT, R14, 0x21, PT ;  /* 0x000000210e00780c */ /* 0x000fda0003f06270 */
[----:B------:R-:W-:Y:S02]  /*9120*/  @P0 SHF.R.S32.HI R14, RZ, 0x1f, R221 ;  /* 0x0000001fff0e0819 */ /* 0x000fe400000114dd */
[----:B------:R-:W-:Y:S02]  /*9130*/  @P0 SHF.R.S32.HI R4, RZ, 0x1f, R65 ;  /* 0x0000001fff040819 */ /* 0x000fe40000011441 */
[----:B------:R-:W-:Y:S02]  /*9140*/  @P0 SHF.R.S32.HI R3, RZ, 0x1f, R68 ;  /* 0x0000001fff030819 */ /* 0x000fe40000011444 */
[----:B------:R-:W-:Y:S01]  /*9150*/  @P0 LEA.HI R17, R14, R221, RZ, 0x3 ;  /* 0x000000dd0e110211 */ /* 0x000fe200078f18ff */
[----:B------:R-:W-:Y:S01]  /*9160*/  @P0 IMAD.SHL.U32 R14, R0, 0x2, RZ ;  /* 0x00000002000e0824 */ /* 0x000fe200078e00ff */
[----:B------:R-:W-:Y:S02]  /*9170*/  @P0 LEA.HI R11, R4, R65, RZ, 0x3 ;  /* 0x00000041040b0211 */ /* 0x000fe400078f18ff */
[----:B------:R-:W-:-:S02]  /*9180*/  @P0 LEA.HI R3, R3, R68, RZ, 0x3 ;  /* 0x0000004403030211 */ /* 0x000fc400078f18ff */
[----:B------:R-:W-:Y:S01]  /*9190*/  @P0 LOP3.LUT R17, R17, 0xfffffff8, RZ, 0xc0, !PT ;  /* 0xfffffff811110812 */ /* 0x000fe200078ec0ff */
[--C-:B---3--:R-:W-:Y:S01]  /*91a0*/  @P0 IMAD.WIDE R18, R188, 0x2, R26.reuse ;  /* 0x00000002bc120825 */ /* 0x108fe200078e021a */
[----:B------:R-:W-:Y:S02]  /*91b0*/  @P0 LOP3.LUT R11, R11, 0xfffffff8, RZ, 0xc0, !PT ;  /* 0xfffffff80b0b0812 */ /* 0x000fe400078ec0ff */
[----:B------:R-:W-:Y:S01]  /*91c0*/  @P0 LOP3.LUT R3, R3, 0xfffffff8, RZ, 0xc0, !PT ;  /* 0xfffffff803030812 */ /* 0x000fe200078ec0ff */
[--C-:B------:R-:W-:Y:S01]  /*91d0*/  @P0 IMAD.WIDE R16, R17, 0x2, R26.reuse ;  /* 0x0000000211100825 */ /* 0x100fe200078e021a */
[----:B------:R2:W-:Y:S01]  /*91e0*/  @P0 LDGSTS.E.BYPASS.LTC128B.128 [R14+0xb080], [R18.64], !P6 ;  /* 0x0b080000120e0fae */ /* 0x0005e2000f101d5a */
[----:B------:R-:W-:Y:S02]  /*91f0*/  LEA.HI R4, R2, R215, RZ, 0x5 ;  /* 0x000000d702047211 */ /* 0x000fe400078f28ff */
[----:B-1----:R-:W-:Y:S01]  /*9200*/  @P0 IMAD.WIDE R20, R11, 0x2, R26 ;  /* 0x000000020b140825 */ /* 0x002fe200078e021a */
[----:B------:R2:W-:Y:S01]  /*9210*/  @P0 LDGSTS.E.BYPASS.LTC128B.128 [R14+0xc880], [R16.64], !P3 ;  /* 0x0c880000100e0fae */ /* 0x0005e2000d901d5a */
[----:B------:R-:W-:-:S02]  /*9220*/  ISETP.GT.AND P3, PT, R217, 0x2f, PT ;  /* 0x0000002fd900780c */ /* 0x000fc40003f64270 */
[----:B------:R-:W-:Y:S01]  /*9230*/  @P0 IMAD.WIDE R26, R3, 0x2, R26 ;  /* 0x00000002031a0825 */ /* 0x000fe200078e021a */
[----:B------:R2:W-:Y:S01]  /*9240*/  @P0 LDGSTS.E.BYPASS.LTC128B.128 [R14+0xe080], [R20.64], !P5 ;  /* 0x0e080000140e0fae */ /* 0x0005e2000e901d5a */
[----:B------:R-:W-:-:S03]  /*9250*/  SHF.R.S32.HI R3, RZ, 0x5, R4 ;  /* 0x00000005ff037819 */ /* 0x000fc60000011404 */
[----:B------:R2:W-:Y:S01]  /*9260*/  @P0 LDGSTS.E.BYPASS.LTC128B.128 [R14+0xf880], [R26.64], !P4 ;  /* 0x0f8800001a0e0fae */ /* 0x0005e2000e101d5a */
[----:B------:R-:W-:-:S03]  /*9270*/  ISETP.LT.AND P0, PT, RZ, c[0x0][0x27c], PT ;  /* 0x00009f00ff007a0c */ /* 0x000fc60003f01270 */
[----:B------:R-:W0:Y:S10]  /*9280*/  LDGDEPBAR ;  /* 0x00000000000079af */ /* 0x000e340000000000 */
[----:B------:R-:W-:Y:S05]  /*9290*/  @P0 BRA `(.L_x_1662) ;  /* 0x0000002000000947 */ /* 0x000fea0003800000 */
[----:B------:R-:W-:-:S04]  /*92a0*/  DEPBAR.LE SB0, 0x1 ;  /* 0x000080400000791a */ /* 0x000fc80000000000 */
[----:B------:R-:W-:Y:S05]  /*92b0*/  BRA `(.L_x_1663) ;  /* 0x00008d4000007947 */ /* 0x000fea0003800000 */
.L_x_1662:
[----:B------:R-:W-:Y:S01]  /*92c0*/  ULDC.U8 UR4, c[0x0][0x298] ;  /* 0x0000a60000047ab9 */ /* 0x000fe20000000000 */
[----:B--2---:R-:W-:Y:S01]  /*92d0*/  SHF.R.S32.HI R17, RZ, 0x1f, R92 ;  /* 0x0000001fff117819 */ /* 0x004fe2000001145c */
[----:B------:R-:W-:Y:S01]  /*92e0*/  IMAD.WIDE.U32 R14, R92, c[0x0][0x280], RZ ;  /* 0x0000a0005c0e7a25 */ /* 0x000fe200078e00ff */
        /* <DEDUP_REMOVED lines=13> */
[----:B------:R-:W-:Y:S01]  /*93c0*/  BSSY B0, `(.L_x_1665) ;  /* 0x000004b000007945 */ /* 0x000fe20003800000 */
[----:B------:R-:W-:Y:S01]  /*93d0*/  ISETP.NE.AND P1, PT, R10, RZ, PT ;  /* 0x000000ff0a00720c */ /* 0x000fe20003f25270 */
        /* <DEDUP_REMOVED lines=8> */
[----:B------:R-:W-:-:S02]  /*9460*/  CS2R R104, SRZ ;  /* 0x0000000000687805 */ /* 0x000fc4000001ff00 */
[----:B------:R-:W-:Y:S01]  /*9470*/  @P0 IMAD.HI.U32 R10, R9, c[0x0][0x2c8], RZ ;  /* 0x0000b200090a0a27 */ /* 0x000fe200078e00ff */
[----:B------:R-:W-:-:S13]  /*9480*/  PLOP3.LUT P0, PT, PT, PT, UP2, 0x80, 0x0 ;  /* 0x000000000000781c */ /* 0x000fda0003f0f028 */
[----:B------:R-:W-:Y:S01]  /*9490*/  @P0 SHF.R.U32.HI R9, RZ, c[0x0][0x2cc], R10 ;  /* 0x0000b300ff090a19 */ /* 0x000fe2000001160a */
[----:B------:R-:W-:-:S03]  /*94a0*/  IMAD.MOV.U32 R10, RZ, RZ, R14 ;  /* 0x000000ffff0a7224 */ /* 0x000fc600078e000e */
[----:B------:R-:W-:Y:S01]  /*94b0*/  SHF.R.S32.HI R12, RZ, 0x1f, R9 ;  /* 0x0000001fff0c7819 */ /* 0x000fe20000011409 */
[----:B------:R-:W-:-:S04]  /*94c0*/  IMAD.WIDE.U32 R10, R9, c[0x0][0x280], R10 ;  /* 0x0000a000090a7a25 */ /* 0x000fc800078e000a */
[----:B------:R-:W-:Y:S01]  /*94d0*/  IMAD R16, R12, c[0x0][0x280], RZ ;  /* 0x0000a0000c107a24 */ /* 0x000fe200078e02ff */
[----:B------:R-:W-:Y:S01]  /*94e0*/  LEA R14, P0, R10, c[0x0][0x270], 0x1 ;  /* 0x00009c000a0e7a11 */ /* 0x000fe200078008ff */
[----:B------:R-:W-:Y:S02]  /*94f0*/  IMAD R12, R12, c[0x0][0x290], RZ ;  /* 0x0000a4000c0c7a24 */ /* 0x000fe400078e02ff */
[----:B------:R-:W-:Y:S02]  /*9500*/  IMAD R16, R9, c[0x0][0x284], R16 ;  /* 0x0000a10009107a24 */ /* 0x000fe400078e0210 */
[----:B------:R1:W2:Y:S03]  /*9510*/  SHFL.IDX PT, R22, R14, RZ, 0x181f ;  /* 0x00181fff0e167589 */ /* 0x0002a600000e0000 */
[----:B------:R-:W-:Y:S01]  /*9520*/  IADD3 R18, R11, R16, RZ ;  /* 0x000000100b127210 */ /* 0x000fe20007ffe0ff */
[----:B------:R-:W-:-:S03]  /*9530*/  IMAD.MOV.U32 R16, RZ, RZ, R92 ;  /* 0x000000ffff107224 */ /* 0x000fc600078e005c */
[----:B------:R-:W-:Y:S01]  /*9540*/  LEA.HI.X R18, R10, c[0x0][0x274], R18, 0x1, P0 ;  /* 0x00009d000a127a11 */ /* 0x000fe200000f0c12 */
[----:B------:R-:W-:-:S04]  /*9550*/  IMAD.WIDE.U32 R16, R9, c[0x0][0x290], R16 ;  /* 0x0000a40009107a25 */ /* 0x000fc800078e0010 */
[----:B------:R-:W-:Y:S01]  /*9560*/  IMAD R9, R9, c[0x0][0x294], R12 ;  /* 0x0000a50009097a24 */ /* 0x000fe200078e020c */
[C---:B------:R-:W-:Y:S01]  /*9570*/  LEA R12, P0, R16.reuse, c[0x0][0x288], 0x1 ;  /* 0x0000a200100c7a11 */ /* 0x040fe200078008ff */
[----:B------:R1:W3:Y:S03]  /*9580*/  SHFL.IDX PT, R23, R18, RZ, 0x181f ;  /* 0x00181fff12177589 */ /* 0x0002e600000e0000 */
[----:B------:R-:W-:Y:S01]  /*9590*/  IADD3 R17, R17, R9, RZ ;  /* 0x0000000911117210 */ /* 0x000fe20007ffe0ff */
[----:B------:R1:W4:Y:S03]  /*95a0*/  SHFL.IDX PT, R20, R12, RZ, 0x181f ;  /* 0x00181fff0c147589 */ /* 0x00032600000e0000 */
[----:B------:R-:W-:Y:S01]  /*95b0*/  LEA.HI.X R17, R16, c[0x0][0x28c], R17, 0x1, P0 ;  /* 0x0000a30010117a11 */ /* 0x000fe200000f0c11 */
[----:B------:R-:W-:-:S04]  /*95c0*/  IMAD.SHL.U32 R16, R66, 0x4, RZ ;  /* 0x0000000442107824 */ /* 0x000fc800078e00ff */
[----:B------:R1:W1:Y:S01]  /*95d0*/  SHFL.IDX PT, R21, R17, RZ, 0x181f ;  /* 0x00181fff11157589 */ /* 0x00026200000e0000 */
[----:B------:R-:W-:Y:S05]  /*95e0*/  @P1 BRA `(.L_x_1666) ;  /* 0x0000028000001947 */ /* 0x000fea0003800000 */
[C---:B--2---:R-:W-:Y:S01]  /*95f0*/  ISETP.GE.AND P0, PT, R16.reuse, c[0x0][0x27c], PT ;  /* 0x00009f0010007a0c */ /* 0x044fe20003f06270 */
[----:B------:R-:W-:Y:S01]  /*9600*/  CS2R R102, SRZ ;  /* 0x0000000000667805 */ /* 0x000fe2000001ff00 */
[----:B------:R-:W-:Y:S01]  /*9610*/  CS2R R104, SRZ ;  /* 0x0000000000687805 */ /* 0x000fe2000001ff00 */
[----:B------:R-:W-:-:S10]  /*9620*/  IADD3 R9, R16, 0x20, RZ ;  /* 0x0000002010097810 */ /* 0x000fd40007ffe0ff */
[----:B---3--:R-:W-:-:S04]  /*9630*/  @!P0 IMAD.WIDE R26, R16, 0x2, R22 ;  /* 0x00000002101a8825 */ /* 0x008fc800078e0216 */
        /* <DEDUP_REMOVED lines=35> */
.L_x_1666:
[----:B--2---:R-:W-:Y:S05]  /*9870*/  BSYNC B0 ;  /* 0x0000000000007941 */ /* 0x004fea0003800000 */
.L_x_1665:
[----:B------:R-:W-:Y:S01]  /*9880*/  ISETP.NE.AND P0, PT, R13, RZ, PT ;  /* 0x000000ff0d00720c */ /* 0x000fe20003f05270 */
[----:B-----5:R-:W-:Y:S01]  /*9890*/  IMAD.MOV.U32 R13, RZ, RZ, R110 ;  /* 0x000000ffff0d7224 */ /* 0x020fe200078e006e */
[----:B------:R-:W-:Y:S01]  /*98a0*/  MOV R9, R125 ;  /* 0x0000007d00097202 */ /* 0x000fe20000000f00 */
[----:B------:R-:W-:Y:S01]  /*98b0*/  IMAD.MOV.U32 R11, RZ, RZ, R111 ;  /* 0x000000ffff0b7224 */ /* 0x000fe200078e006f */
[----:B---3--:R2:W3:Y:S01]  /*98c0*/  SHFL.IDX PT, R23, R18, 0x1, 0x181f ;  /* 0x00381f0012177f89 */ /* 0x0084e200000e0000 */
        /* <DEDUP_REMOVED lines=9> */
[----:B------:R2:W4:Y:S01]  /*9960*/  SHFL.IDX PT, R22, R14, 0x1, 0x181f ;  /* 0x00381f000e167f89 */ /* 0x00052200000e0000 */
        /* <DEDUP_REMOVED lines=23> */
[C---:B---3--:R-:W-:Y:S01]  /*9ae0*/  ISETP.GE.AND P0, PT, R16.reuse, c[0x0][0x27c], PT ;  /* 0x00009f0010007a0c */ /* 0x048fe20003f06270 */
[----:B------:R-:W-:Y:S01]  /*9af0*/  CS2R R98, SRZ ;  /* 0x0000000000627805 */ /* 0x000fe2000001ff00 */
[----:B------:R-:W-:Y:S01]  /*9b00*/  CS2R R94, SRZ ;  /* 0x00000000005e7805 */ /* 0x000fe2000001ff00 */
[----:B------:R-:W-:-:S10]  /*9b10*/  IADD3 R10, R16, 0x20, RZ ;  /* 0x00000020100a7810 */ /* 0x000fd40007ffe0ff */
[----:B------:R-:W-:-:S04]  /*9b20*/  @!P0 IMAD.WIDE R26, R16, 0x2, R22 ;  /* 0x00000002101a8825 */ /* 0x000fc800078e0216 */
        /* <DEDUP_REMOVED lines=21> */
[----:B---3--:R-:W-:-:S04]  /*9c80*/  @!P0 IMAD.WIDE R24, R9, 0x2, R22 ;  /* 0x0000000209188825 */ /* 0x008fc800078e0216 */
        /* <DEDUP_REMOVED lines=13> */
.L_x_1668:
[----:B---3--:R-:W-:Y:S05]  /*9d60*/  BSYNC B0 ;  /* 0x0000000000007941 */ /* 0x008fea0003800000 */
.L_x_1667:
        /* <DEDUP_REMOVED lines=18> */
[----:B-1--4-:R1:W3:Y:S01]  /*9e90*/  SHFL.IDX PT, R21, R18, 0x2, 0x181f ;  /* 0x00581f0012157f89 */ /* 0x0122e200000e0000 */
[----:B------:R-:W-:Y:S01]  /*9ea0*/  IMAD.MOV.U32 R13, RZ, RZ, R89 ;  /* 0x000000ffff0d7224 */ /* 0x000fe200078e0059 */
[----:B------:R-:W-:Y:S01]  /*9eb0*/  PRMT R63, R8, 0x5410, R9 ;  /* 0x00005410083f7816 */ /* 0x000fe20000000009 */
[----:B------:R-:W-:Y:S01]  /*9ec0*/  IMAD.MOV.U32 R9, RZ, RZ, R94 ;  /* 0x000000ffff097224 */ /* 0x000fe200078e005e */
[----:B------:R-:W-:Y:S01]  /*9ed0*/  PRMT R74, R10, 0x5410, R11 ;  /* 0x000054100a4a7816 */ /* 0x000fe2000000000b */
[----:B------:R1:W4:Y:S01]  /*9ee0*/  SHFL.IDX PT, R20, R14, 0x2, 0x181f ;  /* 0x00581f000e147f89 */ /* 0x00032200000e0000 */
        /* <DEDUP_REMOVED lines=56> */
.L_x_1670:
[----:B------:R-:W-:Y:S05]  /*a270*/  BSYNC B0 ;  /* 0x0000000000007941 */ /* 0x000fea0003800000 */
.L_x_1669:
        /* <DEDUP_REMOVED lines=77> */
.L_x_1672:
[----:B------:R-:W-:Y:S05]  /*a750*/  BSYNC B0 ;  /* 0x0000000000007941 */ /* 0x000fea0003800000 */
.L_x_1671:
        /* <DEDUP_REMOVED lines=56> */
[----:B------:R-:W-:Y:S01]  /*aae0*/  HADD2.F32 R10, -RZ, R10.H1_H1 ;  /* 0x3000000aff0a7230 */ /* 0x000fe20000004100 */
[-C--:B------:R-:W-:Y:S01]  /*aaf0*/  FMUL.FTZ R116, R107, R113.reuse ;  /* 0x000000716b747220 */ /* 0x080fe20000410000 */
[--C-:B------:R-:W-:Y:S01]  /*ab00*/  HADD2.F32 R112, -RZ, R9.reuse.H0_H0 ;  /* 0x20000009ff707230 */ /* 0x100fe20000004100 */
[-C--:B------:R-:W-:Y:S01]  /*ab10*/  FFMA.FTZ R102, R105, R114.reuse, -R102 ;  /* 0x0000007269667223 */ /* 0x080fe20000010866 */
[----:B------:R-:W-:Y:S01]  /*ab20*/  HADD2.F32 R9, -RZ, R9.H1_H1 ;  /* 0x30000009ff097230 */ /* 0x000fe20000004100 */
[----:B------:R-:W-:Y:S01]  /*ab30*/  FMUL.FTZ R122, R106, R113 ;  /* 0x000000716a7a7220 */ /* 0x000fe20000410000 */
[----:B------:R-:W-:Y:S01]  /*ab40*/  HADD2.F32 R105, -RZ, R100.H0_H0 ;  /* 0x20000064ff697230 */ /* 0x000fe20000004100 */
[----:B------:R-:W-:-:S02]  /*ab50*/  FFMA.FTZ R11, R11, R114, R104 ;  /* 0x000000720b0b7223 */ /* 0x000fc40000010068 */
[----:B------:R-:W-:Y:S02]  /*ab60*/  FFMA.FTZ R116, R106, R115, -R116 ;  /* 0x000000736a747223 */ /* 0x000fe40000010874 */
[-C--:B------:R-:W-:Y:S01]  /*ab70*/  FMUL.FTZ R100, R10, R97.reuse ;  /* 0x000000610a647220 */ /* 0x080fe20000410000 */
[----:B------:R-:W-:Y:S01]  /*ab80*/  F2FP.PACK_AB R11, R11, R102 ;  /* 0x000000660b0b723e */ /* 0x000fe200000000ff */
[----:B------:R-:W-:Y:S02]  /*ab90*/  FMUL.FTZ R97, R8, R97 ;  /* 0x0000006108617220 */ /* 0x000fe40000410000 */
[-C--:B------:R-:W-:Y:S02]  /*aba0*/  FMUL.FTZ R104, R9, R103.reuse ;  /* 0x0000006709687220 */ /* 0x080fe40000410000 */
[----:B------:R-:W-:Y:S02]  /*abb0*/  FMUL.FTZ R106, R112, R103 ;  /* 0x00000067706a7220 */ /* 0x000fe40000410000 */
        /* <DEDUP_REMOVED lines=9> */
.L_x_1676:
[----:B------:R-:W-:Y:S05]  /*ac50*/  BSYNC B0 ;  /* 0x0000000000007941 */ /* 0x000fea0003800000 */
.L_x_1675:
        /* <DEDUP_REMOVED lines=30> */
[----:B------:R-:W-:-:S02]  /*ae40*/  FFMA.FTZ R112, R102, R107, -R112 ;  /* 0x0000006b66707223 */ /* 0x000fc40000010870 */
[-C--:B------:R-:W-:Y:S02]  /*ae50*/  FMUL.FTZ R96, R10, R93.reuse ;  /* 0x0000005d0a607220 */ /* 0x080fe40000410000 */
[-C--:B------:R-:W-:Y:S02]  /*ae60*/  FMUL.FTZ R102, R9, R100.reuse ;  /* 0x0000006409667220 */ /* 0x080fe40000410000 */
[----:B------:R-:W-:Y:S02]  /*ae70*/  FMUL.FTZ R93, R8, R93 ;  /* 0x0000005d085d7220 */ /* 0x000fe40000410000 */
[----:B------:R-:W-:Y:S02]  /*ae80*/  FMUL.FTZ R100, R104, R100 ;  /* 0x0000006468647220 */ /* 0x000fe40000410000 */
[----:B------:R-:W-:Y:S02]  /*ae90*/  FFMA.FTZ R11, R11, R128, R126 ;  /* 0x000000800b0b7223 */ /* 0x000fe4000001007e */
[----:B------:R-:W-:-:S02]  /*aea0*/  FFMA.FTZ R103, R103, R107, R114 ;  /* 0x0000006b67677223 */ /* 0x000fc40000010072 */
[-C--:B------:R-:W-:Y:S01]  /*aeb0*/  FFMA.FTZ R96, R8, R101.reuse, -R96 ;  /* 0x0000006508607223 */ /* 0x080fe20000010860 */
[----:B------:R-:W-:Y:S01]  /*aec0*/  F2FP.PACK_AB R11, R11, R106 ;  /* 0x0000006a0b0b723e */ /* 0x000fe200000000ff */
[----:B------:R-:W-:Y:S01]  /*aed0*/  FFMA.FTZ R93, R10, R101, R93 ;  /* 0x000000650a5d7223 */ /* 0x000fe2000001005d */
[----:B------:R-:W-:Y:S01]  /*aee0*/  F2FP.PACK_AB R8, R103, R112 ;  /* 0x000000706708723e */ /* 0x000fe200000000ff */
[-C--:B------:R-:W-:Y:S02]  /*aef0*/  FFMA.FTZ R102, R104, R97.reuse, -R102 ;  /* 0x0000006168667223 */ /* 0x080fe40000010866 */
[----:B------:R-:W-:Y:S01]  /*af00*/  FFMA.FTZ R9, R9, R97, R100 ;  /* 0x0000006109097223 */ /* 0x000fe20000010064 */
[----:B------:R-:W-:-:S04]  /*af10*/  F2FP.PACK_AB R10, R93, R96 ;  /* 0x000000605d0a723e */ /* 0x000fc800000000ff */
[----:B------:R-:W-:-:S05]  /*af20*/  F2FP.PACK_AB R9, R9, R102 ;  /* 0x000000660909723e */ /* 0x000fca00000000ff */
[----:B------:R1:W-:Y:S02]  /*af30*/  STS.128 [R118+0x14080], R8 ;  /* 0x0140800876007388 */ /* 0x0003e40000000c00 */
.L_x_1678:
[----:B------:R-:W-:Y:S05]  /*af40*/  BSYNC B0 ;  /* 0x0000000000007941 */ /* 0x000fea0003800000 */
.L_x_1677:
        /* <DEDUP_REMOVED lines=46> */
.L_x_1680:
[----:B------:R-:W-:Y:S05]  /*b230*/  BSYNC B0 ;  /* 0x0000000000007941 */ /* 0x000fea0003800000 */
.L_x_1679:
[----:B-1----:R-:W-:-:S04]  /*b240*/  IADD3 R8, R16, 0x60, RZ ;  /* 0x0000006010087810 */ /* 0x002fc80007ffe0ff */
        /* <DEDUP_REMOVED lines=44> */
.L_x_1674:
[----:B------:R-:W-:Y:S05]  /*b510*/  BSYNC B1 ;  /* 0x0000000000017941 */ /* 0x000fea0003800000 */
.L_x_1673:
        /* <DEDUP_REMOVED lines=22> */
[----:B------:R-:W-:Y:S01]  /*b680*/  FMUL.FTZ R98, R11, R94 ;  /* 0x0000005e0b627220 */ /* 0x000fe20000410000 */
[--C-:B------:R-:W-:Y:S01]  /*b690*/  HADD2.F32 R8, -RZ, R10.reuse.H0_H0 ;  /* 0x2000000aff087230 */ /* 0x100fe20000004100 */
[----:B------:R-:W-:Y:S01]  /*b6a0*/  FMUL.FTZ R99, R93, R96 ;  /* 0x000000605d637220 */ /* 0x000fe20000410000 */
        /* <DEDUP_REMOVED lines=24> */
.L_x_1684:
[----:B------:R-:W-:Y:S05]  /*b830*/  BSYNC B0 ;  /* 0x0000000000007941 */ /* 0x000fea0003800000 */
.L_x_1683:
[----:B-1----:R-:W-:Y:S01]  /*b840*/  IADD3 R8, R16, 0x20, RZ ;  /* 0x0000002010087810 */ /* 0x002fe20007ffe0ff */
[----:B------:R-:W-:Y:S03]  /*b850*/  BSSY B0, `(.L_x_1685) ;  /* 0x000002d000007945 */ /* 0x000fe60003800000 */
[----:B------:R-:W-:-:S13]  /*b860*/  ISETP.GE.AND P0, PT, R8, c[0x0][0x27c], PT ;  /* 0x00009f0008007a0c */ /* 0x000fda0003f06270 */
[----:B------:R-:W-:Y:S05]  /*b870*/  @P0 BRA `(.L_x_1686) ;  /* 0x000002a000000947 */ /* 0x000fea0003800000 */
[----:B------:R-:W1:Y:S01]  /*b880*/  LDS.128 R8, [R118+0x15080] ;  /* 0x0150800076087984 */ /* 0x000e620000000c00 */
[--C-:B------:R-:W-:Y:S01]  /*b890*/  SHF.R.U64 R80, R88, 0x10, R89.reuse ;  /* 0x0000001058507819 */ /* 0x100fe20000001259 */
[----:B------:R-:W-:Y:S01]  /*b8a0*/  HADD2.F32 R93, -RZ, R74.H1_H1 ;  /* 0x3000004aff5d7230 */ /* 0x000fe20000004100 */
[----:B------:R-:W-:Y:S02]  /*b8b0*/  SHF.R.U32.HI R88, RZ, 0x10, R89 ;  /* 0x00000010ff587819 */ /* 0x000fe40000011659 */
        /* <DEDUP_REMOVED lines=38> */
.L_x_1686:
[----:B------:R-:W-:Y:S05]  /*bb20*/  BSYNC B0 ;  /* 0x0000000000007941 */ /* 0x000fea0003800000 */
.L_x_1685:
        /* <DEDUP_REMOVED lines=46> */
.L_x_1688:
[----:B------:R-:W-:Y:S05]  /*be10*/  BSYNC B0 ;  /* 0x0000000000007941 */ /* 0x000fea0003800000 */
.L_x_1687:
[----:B-1----:R-:W-:-:S04]  /*be20*/  IADD3 R8, R16, 0x60, RZ ;  /* 0x0000006010087810 */ /* 0x002fc80007ffe0ff */
        /* <DEDUP_REMOVED lines=44> */
.L_x_1682:
[----:B------:R-:W-:Y:S05]  /*c0f0*/  BSYNC B1 ;  /* 0x0000000000017941 */ /* 0x000fea0003800000 */
.L_x_1681:
        /* <DEDUP_REMOVED lines=49> */
.L_x_1692:
[----:B------:R-:W-:Y:S05]  /*c410*/  BSYNC B0 ;  /* 0x0000000000007941 */ /* 0x000fea0003800000 */
.L_x_1691:
        /* <DEDUP_REMOVED lines=46> */
.L_x_1694:
[----:B------:R-:W-:Y:S05]  /*c700*/  BSYNC B0 ;  /* 0x0000000000007941 */ /* 0x000fea0003800000 */
.L_x_1693:
        /* <DEDUP_REMOVED lines=46> */
.L_x_1696:
[----:B------:R-:W-:Y:S05]  /*c9f0*/  BSYNC B0 ;  /* 0x0000000000007941 */ /* 0x000fea0003800000 */
.L_x_1695:
        /* <DEDUP_REMOVED lines=45> */
.L_x_1690:
[----:B------:R-:W-:Y:S05]  /*ccd0*/  BSYNC B1 ;  /* 0x0000000000017941 */ /* 0x000fea0003800000 */
.L_x_1689:
        /* <DEDUP_REMOVED lines=48> */
.L_x_1699:
[----:B------:R-:W-:Y:S05]  /*cfe0*/  BSYNC B0 ;  /* 0x0000000000007941 */ /* 0x000fea0003800000 */
.L_x_1698:
        /* <DEDUP_REMOVED lines=46> */
.L_x_1701:
[----:B------:R-:W-:Y:S05]  /*d2d0*/  BSYNC B0 ;  /* 0x0000000000007941 */ /* 0x000fea0003800000 */
.L_x_1700:
        /* <DEDUP_REMOVED lines=46> */
.L_x_1703:
[----:B------:R-:W-:Y:S05]  /*d5c0*/  BSYNC B0 ;  /* 0x0000000000007941 */ /* 0x000fea0003800000 */
.L_x_1702:
        /* <DEDUP_REMOVED lines=46> */
.L_x_1664:
        /* <DEDUP_REMOVED lines=57> */
.L_x_1705:
[----:B--2---:R-:W-:Y:S05]  /*dc40*/  BSYNC B0 ;  /* 0x0000000000007941 */ /* 0x004fea0003800000 */
.L_x_1704:
        /* <DEDUP_REMOVED lines=59> */
.L_x_1707:
[----:B--2---:R-:W-:Y:S05]  /*e000*/  BSYNC B0 ;  /* 0x0000000000007941 */ /* 0x004fea0003800000 */
.L_x_1706:
        /* <DEDUP_REMOVED lines=61> */
.L_x_1709:
[----:B--23--:R-:W-:Y:S05]  /*e3e0*/  BSYNC B0 ;  /* 0x0000000000007941 */ /* 0x00cfea0003800000 */
.L_x_1708:
        /* <DEDUP_REMOVED lines=58> */
.L_x_1711:
[----:B------:R-:W-:Y:S05]  /*e790*/  BSYNC B0 ;  /* 0x0000000000007941 */ /* 0x000fea0003800000 */
.L_x_1710:
        /* <DEDUP_REMOVED lines=41> */
[----:B------:R-:W-:Y:S01]  /*ea30*/  SHF.R.U64 R96, R96, 0x10, R97 ;  /* 0x0000001060607819 */ /* 0x000fe20000001261 */
[----:B------:R-:W-:Y:S01]  /*ea40*/  HADD2.F32 R130, -RZ, R122.H0_H0 ;  /* 0x2000007aff827230 */ /* 0x000fe20000004100 */
[----:B------:R-:W-:Y:S01]  /*ea50*/  SHF.R.S32.HI R8, RZ, 0x1f, R9 ;  /* 0x0000001fff087819 */ /* 0x000fe20000011409 */
[----:B------:R-:W-:Y:S01]  /*ea60*/  HADD2.F32 R138, -RZ, R124.H0_H0 ;  /* 0x2000007cff8a7230 */ /* 0x000fe20000004100 */
[----:B------:R-:W-:Y:S01]  /*ea70*/  SHF.L.U32 R10, R9, 0x3, RZ ;  /* 0x00000003090a7819 */ /* 0x000fe200000006ff */
[----:B------:R-:W-:Y:S01]  /*ea80*/  HADD2.F32 R122, -RZ, R122.H1_H1 ;  /* 0x3000007aff7a7230 */ /* 0x000fe20000004100 */
[----:B------:R-:W-:Y:S01]  /*ea90*/  LEA.HI R8, R8, R9, RZ, 0x3 ;  /* 0x0000000908087211 */ /* 0x000fe200078f18ff */
[----:B------:R-:W-:Y:S01]  /*eaa0*/  HADD2.F32 R124, -RZ, R124.H1_H1 ;  /* 0x3000007cff7c7230 */ /* 0x000fe20000004100 */
[----:B------:R-:W-:Y:S01]  /*eab0*/  LOP3.LUT R10, R119, 0x38, R10, 0xf8, !PT ;  /* 0x00000038770a7812 */ /* 0x000fe200078ef80a */
[--C-:B------:R-:W-:Y:S01]  /*eac0*/  HADD2.F32 R135, -RZ, R125.reuse.H1_H1 ;  /* 0x3000007dff877230 */ /* 0x100fe20000004100 */
[----:B------:R-:W-:Y:S01]  /*ead0*/  SHF.L.U32 R8, R8, 0xa, RZ ;  /* 0x0000000a08087819 */ /* 0x000fe200000006ff */
[----:B------:R-:W-:Y:S01]  /*eae0*/  HADD2.F32 R125, -RZ, R125.H0_H0 ;  /* 0x2000007dff7d7230 */ /* 0x000fe20000004100 */
[----:B------:R-:W-:Y:S01]  /*eaf0*/  LOP3.LUT R9, R10, R117, RZ, 0x3c, !PT ;  /* 0x000000750a097212 */ /* 0x000fe200078e3cff */
[----:B------:R-:W-:Y:S01]  /*eb00*/  HADD2.F32 R96, -RZ, R96.H0_H0 ;  /* 0x20000060ff607230 */ /* 0x000fe20000004100 */
[----:B------:R-:W-:-:S02]  /*eb10*/  LOP3.LUT R8, R8, 0x7fffe000, RZ, 0xc0, !PT ;  /* 0x7fffe00008087812 */ /* 0x000fc400078ec0ff */
[----:B------:R-:W-:Y:S02]  /*eb20*/  SHF.R.U32.HI R126, RZ, 0x10, R97 ;  /* 0x00000010ff7e7819 */ /* 0x000fe40000011661 */
[----:B------:R-:W-:Y:S02]  /*eb30*/  IADD3 R8, R9, R8, R116 ;  /* 0x0000000809087210 */ /* 0x000fe40007ffe074 */
[--C-:B------:R-:W-:Y:S01]  /*eb40*/  SHF.R.U64 R97, R102, 0x10, R103.reuse ;  /* 0x0000001066617819 */ /* 0x100fe20000001267 */
[----:B------:R-:W-:Y:S01]  /*eb50*/  HADD2.F32 R126, -RZ, R126.H0_H0 ;  /* 0x2000007eff7e7230 */ /* 0x000fe20000004100 */
        /* <DEDUP_REMOVED lines=25> */
[--C-:B------:R-:W-:Y:S01]  /*ecf0*/  HADD2.F32 R132, -RZ, R8.reuse.H0_H0 ;  /* 0x20000008ff847230 */ /* 0x100fe20000004100 */
[C---:B------:R-:W-:Y:S01]  /*ed00*/  FMUL.FTZ R130, R131.reuse, R130 ;  /* 0x0000008283827220 */ /* 0x040fe20000410000 */
[----:B------:R-:W-:Y:S01]  /*ed10*/  HADD2.F32 R133, -RZ, R8.H1_H1 ;  /* 0x30000008ff857230 */ /* 0x000fe20000004100 */
[----:B------:R-:W-:Y:S01]  /*ed20*/  FFMA.FTZ R136, R131, R138, R136 ;  /* 0x0000008a83887223 */ /* 0x000fe20000010088 */
[--C-:B------:R-:W-:Y:S01]  /*ed30*/  HADD2.F32 R131, -RZ, R123.reuse.H1_H1 ;  /* 0x3000007bff837230 */ /* 0x100fe20000004100 */
[C---:B------:R-:W-:Y:S01]  /*ed40*/  FMUL.FTZ R126, R9.reuse, R126 ;  /* 0x0000007e097e7220 */ /* 0x040fe20000410000 */
[----:B------:R-:W-:Y:S01]  /*ed50*/  HADD2.F32 R123, -RZ, R123.H0_H0 ;  /* 0x2000007bff7b7230 */ /* 0x000fe20000004100 */
[----:B------:R-:W-:Y:S01]  /*ed60*/  FFMA.FTZ R9, R9, R142, R140 ;  /* 0x0000008e09097223 */ /* 0x000fe2000001008c */
[--C-:B------:R-:W-:Y:S01]  /*ed70*/  HADD2.F32 R8, -RZ, R10.reuse.H0_H0 ;  /* 0x2000000aff087230 */ /* 0x100fe20000004100 */
        /* <DEDUP_REMOVED lines=8> */
[C---:B------:R-:W-:Y:S01]  /*ee00*/  FMUL.FTZ R131, R8.reuse, R131 ;  /* 0x0000008308837220 */ /* 0x040fe20000410000 */
[----:B------:R-:W-:Y:S01]  /*ee10*/  F2FP.PACK_AB R9, R9, R136 ;  /* 0x000000880909723e */ /* 0x000fe200000000ff */
[----:B------:R-:W-:-:S02]  /*ee20*/  FFMA.FTZ R99, R8, R135, R137 ;  /* 0x0000008708637223 */ /* 0x000fc40000010089 */
[-C--:B------:R-:W-:Y:S02]  /*ee30*/  FMUL.FTZ R8, R15, R140.reuse ;  /* 0x0000008c0f087220 */ /* 0x080fe40000410000 */
[C---:B------:R-:W-:Y:S02]  /*ee40*/  FMUL.FTZ R123, R10.reuse, R123 ;  /* 0x0000007b0a7b7220 */ /* 0x040fe40000410000 */
[----:B------:R-:W-:Y:S02]  /*ee50*/  FFMA.FTZ R132, R10, R125, R132 ;  /* 0x0000007d0a847223 */ /* 0x000fe40000010084 */
[----:B------:R-:W-:Y:S02]  /*ee60*/  FMUL.FTZ R140, R11, R140 ;  /* 0x0000008c0b8c7220 */ /* 0x000fe40000410000 */
[----:B------:R-:W-:Y:S02]  /*ee70*/  FMUL.FTZ R10, R129, R98 ;  /* 0x00000062810a7220 */ /* 0x000fe40000410000 */
[----:B------:R-:W-:-:S02]  /*ee80*/  FFMA.FTZ R11, R11, R102, R8 ;  /* 0x000000660b0b7223 */ /* 0x000fc40000010008 */
[----:B------:R-:W-:Y:S02]  /*ee90*/  FMUL.FTZ R137, R133, R96 ;  /* 0x0000006085897220 */ /* 0x000fe40000410000 */
[----:B------:R-:W-:Y:S01]  /*eea0*/  FMUL.FTZ R98, R134, R98 ;  /* 0x0000006286627220 */ /* 0x000fe20000410000 */
[----:B------:R-:W-:Y:S01]  /*eeb0*/  F2FP.PACK_AB R11, R11, R132 ;  /* 0x000000840b0b723e */ /* 0x000fe200000000ff */
        /* <DEDUP_REMOVED lines=19> */
.L_x_1715:
[----:B------:R-:W-:Y:S05]  /*eff0*/  BSYNC B0 ;  /* 0x0000000000007941 */ /* 0x000fea0003800000 */
.L_x_1714:
[----:B------:R-:W-:-:S13]  /*f000*/  ISETP.GE.AND P0, PT, R221, c[0x0][0x27c], PT ;  /* 0x00009f00dd007a0c */ /* 0x000fda0003f06270 */
[----:B------:R-:W-:Y:S05]  /*f010*/  @P0 BRA `(.L_x_1713) ;  /* 0x0000067000000947 */ /* 0x000fea0003800000 */
[----:B-1----:R-:W-:Y:S01]  /*f020*/  SHF.R.S32.HI R8, RZ, 0x1f, R221 ;  /* 0x0000001fff087819 */ /* 0x002fe200000114dd */
[----:B------:R-:W-:Y:S01]  /*f030*/  HADD2.F32 R124, -RZ, R113.H0_H0 ;  /* 0x20000071ff7c7230 */ /* 0x000fe20000004100 */
[----:B------:R-:W-:Y:S01]  /*f040*/  SHF.R.U32.HI R98, RZ, 0x10, R81 ;  /* 0x00000010ff627819 */ /* 0x000fe20000011651 */
[----:B------:R-:W-:Y:S01]  /*f050*/  HADD2.F32 R102, -RZ, R112.H0_H0 ;  /* 0x20000070ff667230 */ /* 0x000fe20000004100 */
        /* <DEDUP_REMOVED lines=10> */
[----:B------:R-:W-:Y:S01]  /*f100*/  LOP3.LUT R9, R10, R117, RZ, 0x3c, !PT ;  /* 0x000000750a097212 */ /* 0x000fe200078e3cff */
[----:B------:R-:W-:Y:S01]  /*f110*/  HADD2.F32 R113, -RZ, R113.H1_H1 ;  /* 0x30000071ff717230 */ /* 0x000fe20000004100 */
[----:B------:R-:W-:Y:S01]  /*f120*/  SHF.L.U32 R11, R11, 0x7, RZ ;  /* 0x000000070b0b7819 */ /* 0x000fe200000006ff */
[----:B------:R-:W-:Y:S01]  /*f130*/  HADD2.F32 R115, -RZ, R115.H1_H1 ;  /* 0x30000073ff737230 */ /* 0x000fe20000004100 */
[----:B------:R-:W-:-:S02]  /*f140*/  SHF.L.U32 R10, R121, 0x3, RZ ;  /* 0x00000003790a7819 */ /* 0x000fc400000006ff */
[----:B------:R-:W-:Y:S02]  /*f150*/  LEA.HI R8, R8, R121, RZ, 0x3 ;  /* 0x0000007908087211 */ /* 0x000fe400078f18ff */
[----:B------:R-:W-:Y:S02]  /*f160*/  LOP3.LUT R11, R11, 0x7fffe000, RZ, 0xc0, !PT ;  /* 0x7fffe0000b0b7812 */ /* 0x000fe400078ec0ff */
[----:B------:R-:W-:Y:S02]  /*f170*/  LOP3.LUT R10, R119, 0x38, R10, 0xf8, !PT ;  /* 0x00000038770a7812 */ /* 0x000fe400078ef80a */
[----:B------:R-:W-:Y:S02]  /*f180*/  SHF.L.U32 R8, R8, 0xa, RZ ;  /* 0x0000000a08087819 */ /* 0x000fe400000006ff */
[----:B------:R-:W-:Y:S02]  /*f190*/  IADD3 R9, R9, R11, R116 ;  /* 0x0000000b09097210 */ /* 0x000fe40007ffe074 */
[----:B------:R-:W-:-:S02]  /*f1a0*/  LOP3.LUT R117, R10, R117, RZ, 0x3c, !PT ;  /* 0x000000750a757212 */ /* 0x000fc400078e3cff */
[----:B------:R-:W-:Y:S02]  /*f1b0*/  LOP3.LUT R8, R8, 0x7fffe000, RZ, 0xc0, !PT ;  /* 0x7fffe00008087812 */ /* 0x000fe400078ec0ff */
[----:B------:R-:W-:Y:S02]  /*f1c0*/  SHF.L.U32 R96, R9, 0x1, RZ ;  /* 0x0000000109607819 */ /* 0x000fe400000006ff */
[----:B------:R-:W-:Y:S02]  /*f1d0*/  IADD3 R8, R117, R8, R116 ;  /* 0x0000000875087210 */ /* 0x000fe40007ffe074 */
[--C-:B------:R-:W-:Y:S01]  /*f1e0*/  SHF.R.U64 R84, R84, 0x10, R85.reuse ;  /* 0x0000001054547819 */ /* 0x100fe20000001255 */
[----:B------:R-:W1:Y:S01]  /*f1f0*/  LDS.128 R12, [R96+0x10080] ;  /* 0x01008000600c7984 */ /* 0x000e620000000c00 */
[----:B------:R-:W-:Y:S02]  /*f200*/  SHF.L.U32 R97, R8, 0x1, RZ ;  /* 0x0000000108617819 */ /* 0x000fe400000006ff */
[----:B------:R-:W-:Y:S01]  /*f210*/  SHF.R.U32.HI R85, RZ, 0x10, R85 ;  /* 0x00000010ff557819 */ /* 0x000fe20000011655 */
[----:B------:R-:W-:Y:S01]  /*f220*/  HADD2.F32 R84, -RZ, R84.H0_H0 ;  /* 0x20000054ff547230 */ /* 0x000fe20000004100 */
[----:B------:R-:W-:Y:S01]  /*f230*/  SHF.R.U64 R80, R80, 0x10, R81 ;  /* 0x0000001050507819 */ /* 0x000fe20000001251 */
[----:B------:R-:W2:Y:S01]  /*f240*/  LDS.128 R8, [R97+0x10080] ;  /* 0x0100800061087984 */ /* 0x000ea20000000c00 */
[--C-:B------:R-:W-:Y:S01]  /*f250*/  SHF.R.U64 R81, R86, 0x10, R87.reuse ;  /* 0x0000001056517819 */ /* 0x100fe20000001257 */
[----:B------:R-:W-:Y:S01]  /*f260*/  HADD2.F32 R126, -RZ, R85.H0_H0 ;  /* 0x20000055ff7e7230 */ /* 0x000fe20000004100 */
[----:B------:R-:W-:-:S02]  /*f270*/  SHF.R.U32.HI R86, RZ, 0x10, R87 ;  /* 0x00000010ff567819 */ /* 0x000fc40000011657 */
[--C-:B------:R-:W-:Y:S02]  /*f280*/  SHF.R.U64 R82, R82, 0x10, R83.reuse ;  /* 0x0000001052527819 */ /* 0x100fe40000001253 */
        /* <DEDUP_REMOVED lines=28> */
[----:B------:R-:W-:Y:S01]  /*f450*/  HADD2.F32 R8, -RZ, R10.H0_H0 ;  /* 0x2000000aff087230 */ /* 0x000fe20000004100 */
[C---:B------:R-:W-:Y:S01]  /*f460*/  FMUL.FTZ R102, R103.reuse, R102 ;  /* 0x0000006667667220 */ /* 0x040fe20000410000 */
[----:B------:R-:W-:Y:S01]  /*f470*/  HADD2.F32 R14, -RZ, R14.H1_H1 ;  /* 0x3000000eff0e7230 */ /* 0x000fe20000004100 */
[----:B------:R-:W-:Y:S01]  /*f480*/  FFMA.FTZ R120, R103, R122, R120 ;  /* 0x0000007a67787223 */ /* 0x000fe20000010078 */
[----:B------:R-:W-:Y:S01]  /*f490*/  HADD2.F32 R103, -RZ, R82.H0_H0 ;  /* 0x20000052ff677230 */ /* 0x000fe20000004100 */
[----:B------:R-:W-:Y:S01]  /*f4a0*/  FFMA.FTZ R11, R11, R132, R86 ;  /* 0x000000840b0b7223 */ /* 0x000fe20000010056 */
[----:B------:R-:W-:Y:S01]  /*f4b0*/  HADD2.F32 R86, -RZ, R80.H0_H0 ;  /* 0x20000050ff567230 */ /* 0x000fe20000004100 */
[-C--:B------:R-:W-:Y:S01]  /*f4c0*/  FMUL.FTZ R9, R12, R113.reuse ;  /* 0x000000710c097220 */ /* 0x080fe20000410000 */
[----:B------:R-:W-:Y:S01]  /*f4d0*/  HADD2.F32 R10, -RZ, R10.H1_H1 ;  /* 0x3000000aff0a7230 */ /* 0x000fe20000004100 */
[C---:B------:R-:W-:Y:S01]  /*f4e0*/  FMUL.FTZ R113, R8.reuse, R113 ;  /* 0x0000007108717220 */ /* 0x040fe20000410000 */
[----:B------:R-:W-:Y:S01]  /*f4f0*/  F2FP.PACK_AB R11, R11, R128 ;  /* 0x000000800b0b723e */ /* 0x000fe200000000ff */
[----:B------:R-:W-:Y:S01]  /*f500*/  FFMA.FTZ R80, R8, R115, R9 ;  /* 0x0000007308507223 */ /* 0x000fe20000010009 */
[----:B------:R-:W-:Y:S01]  /*f510*/  HADD2.F32 R9, -RZ, R81.H0_H0 ;  /* 0x20000051ff097230 */ /* 0x000fe20000004100 */
[----:B------:R-:W-:-:S02]  /*f520*/  FMUL.FTZ R119, R101, R86 ;  /* 0x0000005665777220 */ /* 0x000fc40000410000 */
[-C--:B------:R-:W-:Y:S02]  /*f530*/  FMUL.FTZ R81, R14, R103.reuse ;  /* 0x000000670e517220 */ /* 0x080fe40000410000 */
        /* <DEDUP_REMOVED lines=18> */
[----:B------:R1:W-:Y:S01]  /*f660*/  STS.128 [R96+0x10080], R12 ;  /* 0x0100800c60007388 */ /* 0x0003e20000000c00 */
[----:B------:R-:W-:-:S05]  /*f670*/  F2FP.PACK_AB R10, R81, R80 ;  /* 0x00000050510a723e */ /* 0x000fca00000000ff */
[----:B------:R1:W-:Y:S02]  /*f680*/  STS.128 [R97+0x10080], R8 ;  /* 0x0100800861007388 */ /* 0x0003e40000000c00 */
.L_x_1713:
[----:B------:R-:W-:Y:S05]  /*f690*/  BSYNC B1 ;  /* 0x0000000000017941 */ /* 0x000fea0003800000 */
.L_x_1712:
        /* <DEDUP_REMOVED lines=22> */
[----:B------:R-:W-:Y:S01]  /*f800*/  LOP3.LUT R11, R8, R81, RZ, 0x3c, !PT ;  /* 0x00000051080b7212 */ /* 0x000fe200078e3cff */
[----:B------:R-:W-:Y:S01]  /*f810*/  HADD2.F32 R110, -RZ, R110.H1_H1 ;  /* 0x3000006eff6e7230 */ /* 0x000fe20000004100 */
[----:B------:R-:W-:Y:S01]  /*f820*/  SHF.L.U32 R8, R10, 0x3, RZ ;  /* 0x000000030a087819 */ /* 0x000fe200000006ff */
[--C-:B------:R-:W-:Y:S01]  /*f830*/  HADD2.F32 R103, -RZ, R111.reuse.H1_H1 ;  /* 0x3000006fff677230 */ /* 0x100fe20000004100 */
[----:B------:R-:W-:Y:S01]  /*f840*/  LEA.HI R9, R9, R10, RZ, 0x3 ;  /* 0x0000000a09097211 */ /* 0x000fe200078f18ff */
        /* <DEDUP_REMOVED lines=40> */
[----:B------:R-:W-:Y:S01]  /*fad0*/  HADD2.F32 R97, -RZ, R14.H1_H1 ;  /* 0x3000000eff617230 */ /* 0x000fe20000004100 */
[----:B------:R-:W-:Y:S01]  /*fae0*/  FFMA.FTZ R9, R9, R118, R116 ;  /* 0x0000007609097223 */ /* 0x000fe20000010074 */
[--C-:B------:R-:W-:Y:S01]  /*faf0*/  HADD2.F32 R100, -RZ, R8.reuse.H0_H0 ;  /* 0x20000008ff647230 */ /* 0x100fe20000004100 */
[----:B------:R-:W-:Y:S01]  /*fb00*/  FMUL.FTZ R113, R12, R99 ;  /* 0x000000630c717220 */ /* 0x000fe20000410000 */
[----:B------:R-:W-:Y:S01]  /*fb10*/  HADD2.F32 R14, -RZ, R15.H0_H0 ;  /* 0x2000000fff0e7230 */ /* 0x000fe20000004100 */
[----:B------:R-:W-:Y:S01]  /*fb20*/  FFMA.FTZ R98, R75, R114, -R98 ;  /* 0x000000724b627223 */ /* 0x000fe20000010862 */
        /* <DEDUP_REMOVED lines=17> */
[C---:B------:R-:W-:Y:S01]  /*fc40*/  FMUL.FTZ R109, R10.reuse, R109 ;  /* 0x0000006d0a6d7220 */ /* 0x040fe20000410000 */
[----:B------:R-:W-:Y:S01]  /*fc50*/  F2FP.PACK_AB R9, R9, R112 ;  /* 0x000000700909723e */ /* 0x000fe200000000ff */
[----:B------:R-:W-:-:S02]  /*fc60*/  FFMA.FTZ R100, R10, R111, R100 ;  /* 0x0000006f0a647223 */ /* 0x000fc40000010064 */
        /* <DEDUP_REMOVED lines=21> */
.L_x_1719:
[----:B------:R-:W-:Y:S05]  /*fdc0*/  BSYNC B0 ;  /* 0x0000000000007941 */ /* 0x000fea0003800000 */
.L_x_1718:
        /* <DEDUP_REMOVED lines=14> */
[----:B------:R-:W-:Y:S01]  /*feb0*/  LOP3.LUT R10, R83, 0x38, R10, 0xf8, !PT ;  /* 0x00000038530a7812 */ /* 0x000fe200078ef80a */
[----:B------:R-:W-:Y:S01]  /*fec0*/  HADD2.F32 R106, -RZ, R106.H1_H1 ;  /* 0x3000006aff6a7230 */ /* 0x000fe20000004100 */
[----:B------:R-:W-:Y:S01]  /*fed0*/  SHF.R.S32.HI R8, RZ, 0x1f, R85 ;  /* 0x0000001fff087819 */ /* 0x000fe20000011455 */
[----:B------:R-:W-:Y:S01]  /*fee0*/  HADD2.F32 R105, -RZ, R105.H1_H1 ;  /* 0x30000069ff697230 */ /* 0x000fe20000004100 */
[----:B------:R-:W-:Y:S01]  /*fef0*/  LOP3.LUT R9, R9, 0x7fffe000, RZ, 0xc0, !PT ;  /* 0x7fffe00009097812 */ /* 0x000fe200078ec0ff */
[----:B------:R-:W-:Y:S01]  /*ff00*/  HADD2.F32 R107, -RZ, R107.H1_H1 ;  /* 0x3000006bff6b7230 */ /* 0x000fe20000004100 */
[----:B------:R-:W-:-:S02]  /*ff10*/  LOP3.LUT R11, R10, R81, RZ, 0x3c, !PT ;  /* 0x000000510a0b7212 */ /* 0x000fc400078e3cff */
[----:B------:R-:W-:Y:S02]  /*ff20*/  SHF.L.U32 R10, R85, 0x3, RZ ;  /* 0x00000003550a7819 */ /* 0x000fe400000006ff */
[----:B------:R-:W-:Y:S02]  /*ff30*/  LEA.HI R8, R8, R85, RZ, 0x3 ;  /* 0x0000005508087211 */ /* 0x000fe400078f18ff */
[----:B------:R-:W-:Y:S02]  /*ff40*/  IADD3 R9, R11, R9, R80 ;  /* 0x000000090b097210 */ /* 0x000fe40007ffe050 */
[----:B------:R-:W-:Y:S02]  /*ff50*/  LOP3.LUT R10, R83, 0x38, R10, 0xf8, !PT ;  /* 0x00000038530a7812 */ /* 0x000fe400078ef80a */
[----:B------:R-:W-:Y:S02]  /*ff60*/  SHF.L.U32 R8, R8, 0xa, RZ ;  /* 0x0000000a08087819 */ /* 0x000fe400000006ff */
[----:B------:R-:W-:-:S02]  /*ff70*/  SHF.L.U32 R60, R9, 0x1, RZ ;  /* 0x00000001093c7819 */ /* 0x000fc400000006ff */
[----:B------:R-:W-:Y:S02]  /*ff80*/  LOP3.LUT R81, R10, R81, RZ, 0x3c, !PT ;  /* 0x000000510a517212 */ /* 0x000fe400078e3cff */
[----:B------:R-:W-:Y:S01]  /*ff90*/  LOP3.LUT R9, R8, 0x7fffe000, RZ, 0xc0, !PT ;  /* 0x7fffe00008097812 */ /* 0x000fe200078ec0ff */
[----:B------:R-:W1:Y:S01]  /*ffa0*/  LDS.128 R12, [R60+0x10080] ;  /* 0x010080003c0c7984 */ /* 0x000e620000000c00 */
[--C-:B------:R-:W-:Y:S02]  /*ffb0*/  SHF.R.U64 R52, R52, 0x10, R53.reuse ;  /* 0x0000001034347819 */ /* 0x100fe40000001235 */
[----:B------:R-:W-:Y:S02]  /*ffc0*/  IADD3 R9, R81, R9, R80 ;  /* 0x0000000951097210 */ /* 0x000fe40007ffe050 */
[----:B------:R-:W-:Y:S01]  /*ffd0*/  SHF.R.U32.HI R53, RZ, 0x10, R53 ;  /* 0x00000010ff357819 */ /* 0x000fe20000011635 */
[----:B------:R-:W-:Y:S01]  /*ffe0*/  HADD2.F32 R52, -RZ, R52.H0_H0 ;  /* 0x20000034ff347230 */ /* 0x000fe20000004100 */
[----:B------:R-:W-:-:S02]  /*fff0*/  SHF.L.U32 R61, R9, 0x1, RZ ;  /* 0x00000001093d7819 */ /* 0x000fc400000006ff */
[----:B------:R-:W-:Y:S01]  /*10000*/  SHF.R.U64 R48, R48, 0x10, R49 ;  /* 0x0000001030307819 */ /* 0x000fe20000001231 */
[----:B------:R-:W-:Y:S01]  /*10010*/  HADD2.F32 R98, -RZ, R53.H0_H0 ;  /* 0x20000035ff627230 */ /* 0x000fe20000004100 */
[--C-:B------:R-:W-:Y:S01]  /*10020*/  SHF.R.U64 R49, R54, 0x10, R55.reuse ;  /* 0x0000001036317819 */ /* 0x100fe20000001237 */
[----:B------:R-:W2:Y:S01]  /*10030*/  LDS.128 R8, [R61+0x10080] ;  /* 0x010080003d087984 */ /* 0x000ea20000000c00 */
[----:B------:R-:W-:Y:S02]  /*10040*/  SHF.R.U32.HI R54, RZ, 0x10, R55 ;  /* 0x00000010ff367819 */ /* 0x000fe40000011637 */
[--C-:B------:R-:W-:Y:S02]  /*10050*/  SHF.R.U64 R50, R50, 0x10, R51.reuse ;  /* 0x0000001032327819 */ /* 0x100fe40000001233 */
[----:B------:R-:W-:Y:S01]  /*10060*/  SHF.R.U32.HI R51, RZ, 0x10, R51 ;  /* 0x00000010ff337819 */ /* 0x000fe20000011633 */
[----:B------:R-:W-:Y:S02]  /*10070*/  HADD2.F32 R108, -RZ, R54.H0_H0 ;  /* 0x20000036ff6c7230 */ /* 0x000fe40000004100 */
[----:B-1----:R-:W-:-:S02]  /*10080*/  HADD2.F32 R63, -RZ, R13.H1_H1 ;  /* 0x3000000dff3f7230 */ /* 0x002fc40000004100 */
[----:B------:R-:W-:Y:S02]  /*10090*/  HADD2.F32 R55, -RZ, R13.H0_H0 ;  /* 0x2000000dff377230 */ /* 0x000fe40000004100 */
[--C-:B------:R-:W-:Y:S01]  /*100a0*/  HADD2.F32 R13, -RZ, R15.reuse.H0_H0 ;  /* 0x2000000fff0d7230 */ /* 0x100fe20000004100 */
[----:B------:R-:W-:Y:S01]  /*100b0*/  FMUL.FTZ R53, R63, R62 ;  /* 0x0000003e3f357220 */ /* 0x000fe20000410000 */
[--C-:B------:R-:W-:Y:S01]  /*100c0*/  HADD2.F32 R72, -RZ, R12.reuse.H0_H0 ;  /* 0x2000000cff487230 */ /* 0x100fe20000004100 */
[----:B------:R-:W-:Y:S01]  /*100d0*/  FMUL.FTZ R84, R55, R74 ;  /* 0x0000004a37547220 */ /* 0x000fe20000410000 */
[----:B------:R-:W-:Y:S01]  /*100e0*/  HADD2.F32 R15, -RZ, R15.H1_H1 ;  /* 0x3000000fff0f7230 */ /* 0x000fe20000004100 */
[----:B------:R-:W-:Y:S01]  /*100f0*/  FMUL.FTZ R100, R13, R96 ;  /* 0x000000600d647220 */ /* 0x000fe20000410000 */
[----:B------:R-:W-:Y:S02]  /*10100*/  HADD2.F32 R73, -RZ, R12.H1_H1 ;  /* 0x3000000cff497230 */ /* 0x000fe40000004100 */
[----:B--2---:R-:W-:-:S02]  /*10110*/  HADD2.F32 R80, -RZ, R9.H1_H1 ;  /* 0x30000009ff507230 */ /* 0x004fc40000004100 */
[----:B------:R-:W-:Y:S02]  /*10120*/  HADD2.F32 R75, -RZ, R9.H0_H0 ;  /* 0x20000009ff4b7230 */ /* 0x000fe40000004100 */
[----:B------:R-:W-:Y:S01]  /*10130*/  HADD2.F32 R9, -RZ, R11.H0_H0 ;  /* 0x2000000bff097230 */ /* 0x000fe20000004100 */
[C---:B------:R-:W-:Y:S01]  /*10140*/  FMUL.FTZ R62, R80.reuse, R62 ;  /* 0x0000003e503e7220 */ /* 0x040fe20000410000 */
[----:B------:R-:W-:Y:S01]  /*10150*/  HADD2.F32 R81, -RZ, R8.H0_H0 ;  /* 0x20000008ff517230 */ /* 0x000fe20000004100 */
[----:B------:R-:W-:Y:S01]  /*10160*/  FFMA.FTZ R53, R80, R98, R53 ;  /* 0x0000006250357223 */ /* 0x000fe20000010035 */
[----:B------:R-:W-:Y:S01]  /*10170*/  HADD2.F32 R80, -RZ, R51.H0_H0 ;  /* 0x20000033ff507230 */ /* 0x000fe20000004100 */
[C---:B------:R-:W-:Y:S01]  /*10180*/  FMUL.FTZ R96, R9.reuse, R96 ;  /* 0x0000006009607220 */ /* 0x040fe20000410000 */
[----:B------:R-:W-:Y:S01]  /*10190*/  HADD2.F32 R11, -RZ, R11.H1_H1 ;  /* 0x3000000bff0b7230 */ /* 0x000fe20000004100 */
[----:B------:R-:W-:Y:S01]  /*101a0*/  FFMA.FTZ R100, R9, R102, R100 ;  /* 0x0000006609647223 */ /* 0x000fe20000010064 */
[----:B------:R-:W-:Y:S01]  /*101b0*/  HADD2.F32 R12, -RZ, R14.H0_H0 ;  /* 0x2000000eff0c7230 */ /* 0x000fe20000004100 */
[----:B------:R-:W-:Y:S01]  /*101c0*/  FMUL.FTZ R9, R72, R104 ;  /* 0x0000006848097220 */ /* 0x000fe20000410000 */
[----:B------:R-:W-:Y:S01]  /*101d0*/  HADD2.F32 R82, -RZ, R8.H1_H1 ;  /* 0x30000008ff527230 */ /* 0x000fe20000004100 */
[----:B------:R-:W-:Y:S01]  /*101e0*/  FMUL.FTZ R54, R15, R80 ;  /* 0x000000500f367220 */ /* 0x000fe20000410000 */
[----:B------:R-:W-:Y:S01]  /*101f0*/  HADD2.F32 R8, -RZ, R10.H0_H0 ;  /* 0x2000000aff087230 */ /* 0x000fe20000004100 */
[----:B------:R-:W-:Y:S01]  /*10200*/  FMUL.FTZ R51, R81, R104 ;  /* 0x0000006851337220 */ /* 0x000fe20000410000 */
[----:B------:R-:W-:Y:S01]  /*10210*/  HADD2.F32 R14, -RZ, R14.H1_H1 ;  /* 0x3000000eff0e7230 */ /* 0x000fe20000004100 */
[----:B------:R-:W-:Y:S01]  /*10220*/  FMUL.FTZ R80, R11, R80 ;  /* 0x000000500b507220 */ /* 0x000fe20000410000 */
[----:B------:R-:W-:Y:S01]  /*10230*/  HADD2.F32 R10, -RZ, R10.H1_H1 ;  /* 0x3000000aff0a7230 */ /* 0x000fe20000004100 */
[----:B------:R-:W-:-:S02]  /*10240*/  FFMA.FTZ R81, R81, R106, R9 ;  /* 0x0000006a51517223 */ /* 0x000fc40000010009 */
[C---:B------:R-:W-:Y:S02]  /*10250*/  FMUL.FTZ R74, R75.reuse, R74 ;  /* 0x0000004a4b4a7220 */ /* 0x040fe40000410000 */
[----:B------:R-:W-:Y:S01]  /*10260*/  FFMA.FTZ R84, R75, R86, R84 ;  /* 0x000000564b547223 */ /* 0x000fe20000010054 */
[----:B------:R-:W-:Y:S01]  /*10270*/  HADD2.F32 R75, -RZ, R50.H0_H0 ;  /* 0x20000032ff4b7230 */ /* 0x000fe20000004100 */
[----:B------:R-:W-:Y:S01]  /*10280*/  FFMA.FTZ R11, R11, R108, R54 ;  /* 0x0000006c0b0b7223 */ /* 0x000fe20000010036 */
[----:B------:R-:W-:Y:S01]  /*10290*/  HADD2.F32 R54, -RZ, R48.H0_H0 ;  /* 0x20000030ff367230 */ /* 0x000fe20000004100 */
[-C--:B------:R-:W-:Y:S02]  /*102a0*/  FMUL.FTZ R9, R12, R105.reuse ;  /* 0x000000690c097220 */ /* 0x080fe40000410000 */
        /* <DEDUP_REMOVED lines=27> */
.L_x_1717:
[----:B------:R-:W-:Y:S05]  /*10460*/  BSYNC B1 ;  /* 0x0000000000017941 */ /* 0x000fea0003800000 */
.L_x_1716:
        /* <DEDUP_REMOVED lines=114> */
.L_x_1723:
[----:B------:R-:W-:Y:S05]  /*10b90*/  BSYNC B0 ;  /* 0x0000000000007941 */ /* 0x000fea0003800000 */
.L_x_1722:
[----:B------:R-:W-:-:S13]  /*10ba0*/  ISETP.GE.AND P0, PT, R221, c[0x0][0x27c], PT ;  /* 0x00009f00dd007a0c */ /* 0x000fda0003f06270 */
[----:B------:R-:W-:Y:S05]  /*10bb0*/  @P0 BRA `(.L_x_1721) ;  /* 0x0000067000000947 */ /* 0x000fea0003800000 */
[----:B-1----:R-:W-:Y:S01]  /*10bc0*/  SHF.R.S32.HI R10, RZ, 0x1f, R221 ;  /* 0x0000001fff0a7819 */ /* 0x002fe200000114dd */
[----:B------:R-:W-:Y:S01]  /*10bd0*/  HADD2.F32 R54, -RZ, R89.H0_H0 ;  /* 0x20000059ff367230 */ /* 0x000fe20000004100 */
[----:B------:R-:W-:Y:S01]  /*10be0*/  SHF.R.U64 R34, R44, 0x10, R45 ;  /* 0x000000102c227819 */ /* 0x000fe2000000122d */
[----:B------:R-:W-:Y:S01]  /*10bf0*/  HADD2.F32 R62, -RZ, R91.H0_H0 ;  /* 0x2000005bff3e7230 */ /* 0x000fe20000004100 */
[CC--:B------:R-:W-:Y:S01]  /*10c00*/  LEA.HI R8, R10.reuse, R221.reuse, RZ, 0x3 ;  /* 0x000000dd0a087211 */ /* 0x0c0fe200078f18ff */
[----:B------:R-:W-:Y:S01]  /*10c10*/  HADD2.F32 R89, -RZ, R89.H1_H1 ;  /* 0x30000059ff597230 */ /* 0x000fe20000004100 */
[----:B------:R-:W-:Y:S01]  /*10c20*/  LEA.HI R9, R10, R221, RZ, 0x6 ;  /* 0x000000dd0a097211 */ /* 0x000fe200078f30ff */
[----:B------:R-:W-:Y:S01]  /*10c30*/  HADD2.F32 R91, -RZ, R91.H1_H1 ;  /* 0x3000005bff5b7230 */ /* 0x000fe20000004100 */
[----:B------:R-:W-:Y:S01]  /*10c40*/  LEA.HI.SX32 R49, R8, R49, 0x1d ;  /* 0x0000003108317211 */ /* 0x000fe200078feaff */
[----:B------:R-:W-:Y:S01]  /*10c50*/  HADD2.F32 R34, -RZ, R34.H0_H0 ;  /* 0x20000022ff227230 */ /* 0x000fe20000004100 */
[----:B------:R-:W-:-:S02]  /*10c60*/  SHF.L.U32 R9, R9, 0x7, RZ ;  /* 0x0000000709097819 */ /* 0x000fc400000006ff */
[----:B------:R-:W-:Y:S02]  /*10c70*/  LOP3.LUT R11, R53, 0x38, R8, 0xf8, !PT ;  /* 0x00000038350b7812 */ /* 0x000fe400078ef808 */
[----:B------:R-:W-:Y:S02]  /*10c80*/  SHF.R.S32.HI R8, RZ, 0x1f, R49 ;  /* 0x0000001fff087819 */ /* 0x000fe40000011431 */
[----:B------:R-:W-:Y:S02]  /*10c90*/  LOP3.LUT R9, R9, 0x7fffe000, RZ, 0xc0, !PT ;  /* 0x7fffe00009097812 */ /* 0x000fe400078ec0ff */
[----:B------:R-:W-:Y:S02]  /*10ca0*/  LOP3.LUT R11, R11, R52, RZ, 0x3c, !PT ;  /* 0x000000340b0b7212 */ /* 0x000fe400078e3cff */
[----:B------:R-:W-:Y:S02]  /*10cb0*/  SHF.L.U32 R10, R49, 0x3, RZ ;  /* 0x00000003310a7819 */ /* 0x000fe400000006ff */
[----:B------:R-:W-:-:S02]  /*10cc0*/  LEA.HI R8, R8, R49, RZ, 0x3 ;  /* 0x0000003108087211 */ /* 0x000fc400078f18ff */
[----:B------:R-:W-:Y:S02]  /*10cd0*/  IADD3 R9, R11, R9, R48 ;  /* 0x000000090b097210 */ /* 0x000fe40007ffe030 */
[----:B------:R-:W-:Y:S02]  /*10ce0*/  LOP3.LUT R53, R53, 0x38, R10, 0xf8, !PT ;  /* 0x0000003835357812 */ /* 0x000fe400078ef80a */
[----:B------:R-:W-:Y:S02]  /*10cf0*/  SHF.L.U32 R8, R8, 0xa, RZ ;  /* 0x0000000a08087819 */ /* 0x000fe400000006ff */
[----:B------:R-:W-:Y:S02]  /*10d00*/  SHF.L.U32 R32, R9, 0x1, RZ ;  /* 0x0000000109207819 */ /* 0x000fe400000006ff */
[----:B------:R-:W-:Y:S01]  /*10d10*/  LOP3.LUT R52, R53, R52, RZ, 0x3c, !PT ;  /* 0x0000003435347212 */ /* 0x000fe200078e3cff */
[----:B------:R-:W-:Y:S01]  /*10d20*/  HADD2.F32 R53, -RZ, R90.H0_H0 ;  /* 0x2000005aff357230 */ /* 0x000fe20000004100 */
[----:B------:R-:W-:Y:S01]  /*10d30*/  LOP3.LUT R9, R8, 0x7fffe000, RZ, 0xc0, !PT ;  /* 0x7fffe00008097812 */ /* 0x000fe200078ec0ff */
[----:B------:R-:W1:Y:S01]  /*10d40*/  LDS.128 R12, [R32+0x10080] ;  /* 0x01008000200c7984 */ /* 0x000e620000000c00 */
[----:B------:R-:W-:Y:S01]  /*10d50*/  SHF.R.U32.HI R44, RZ, 0x10, R45 ;  /* 0x00000010ff2c7819 */ /* 0x000fe2000001162d */
[--C-:B------:R-:W-:Y:S01]  /*10d60*/  HADD2.F32 R45, -RZ, R88.reuse.H0_H0 ;  /* 0x20000058ff2d7230 */ /* 0x100fe20000004100 */
[----:B------:R-:W-:Y:S01]  /*10d70*/  IADD3 R9, R52, R9, R48 ;  /* 0x0000000934097210 */ /* 0x000fe20007ffe030 */
[----:B------:R-:W-:Y:S01]  /*10d80*/  HADD2.F32 R88, -RZ, R88.H1_H1 ;  /* 0x30000058ff587230 */ /* 0x000fe20000004100 */
[----:B------:R-:W-:Y:S01]  /*10d90*/  SHF.R.U64 R35, R36, 0x10, R37 ;  /* 0x0000001024237819 */ /* 0x000fe20000001225 */
[----:B------:R-:W-:Y:S01]  /*10da0*/  HADD2.F32 R90, -RZ, R90.H1_H1 ;  /* 0x3000005aff5a7230 */ /* 0x000fe20000004100 */
[----:B------:R-:W-:-:S02]  /*10db0*/  SHF.L.U32 R33, R9, 0x1, RZ ;  /* 0x0000000109217819 */ /* 0x000fc400000006ff */
[----:B------:R-:W-:Y:S02]  /*10dc0*/  SHF.R.U32.HI R37, RZ, 0x10, R37 ;  /* 0x00000010ff257819 */ /* 0x000fe40000011625 */
[--C-:B------:R-:W-:Y:S01]  /*10dd0*/  SHF.R.U64 R36, R46, 0x10, R47.reuse ;  /* 0x000000102e247819 */ /* 0x100fe2000000122f */
[----:B------:R-:W2:Y:S01]  /*10de0*/  LDS.128 R8, [R33+0x10080] ;  /* 0x0100800021087984 */ /* 0x000ea20000000c00 */
[----:B------:R-:W-:Y:S01]  /*10df0*/  SHF.R.U32.HI R46, RZ, 0x10, R47 ;  /* 0x00000010ff2e7819 */ /* 0x000fe2000001162f */
[----:B------:R-:W-:Y:S01]  /*10e00*/  HADD2.F32 R52, -RZ, R37.H0_H0 ;  /* 0x20000025ff347230 */ /* 0x000fe20000004100 */
[--C-:B------:R-:W-:Y:S02]  /*10e10*/  SHF.R.U64 R38, R38, 0x10, R39.reuse ;  /* 0x0000001026267819 */ /* 0x100fe40000001227 */
[----:B------:R-:W-:Y:S01]  /*10e20*/  SHF.R.U32.HI R39, RZ, 0x10, R39 ;  /* 0x00000010ff277819 */ /* 0x000fe20000011627 */
[----:B------:R-:W-:-:S04]  /*10e30*/  HADD2.F32 R74, -RZ, R46.H0_H0 ;  /* 0x2000002eff4a7230 */ /* 0x000fc80000004100 */
[----:B------:R-:W-:Y:S02]  /*10e40*/  HADD2.F32 R72, -RZ, R39.H0_H0 ;  /* 0x20000027ff487230 */ /* 0x000fe40000004100 */
[----:B------:R-:W-:Y:S02]  /*10e50*/  HADD2.F32 R39, -RZ, R35.H0_H0 ;  /* 0x20000023ff277230 */ /* 0x000fe40000004100 */
[--C-:B-1----:R-:W-:Y:S02]  /*10e60*/  HADD2.F32 R40, -RZ, R13.reuse.H0_H0 ;  /* 0x2000000dff287230 */ /* 0x102fe40000004100 */
[----:B------:R-:W-:Y:S02]  /*10e70*/  HADD2.F32 R41, -RZ, R13.H1_H1 ;  /* 0x3000000dff297230 */ /* 0x000fe40000004100 */
[----:B------:R-:W-:Y:S01]  /*10e80*/  HADD2.F32 R13, -RZ, R15.H0_H0 ;  /* 0x2000000fff0d7230 */ /* 0x000fe20000004100 */
[----:B------:R-:W-:Y:S01]  /*10e90*/  FMUL.FTZ R51, R40, R45 ;  /* 0x0000002d28337220 */ /* 0x000fe20000410000 */
[----:B------:R-:W-:-:S02]  /*10ea0*/  HADD2.F32 R42, -RZ, R12.H0_H0 ;  /* 0x2000000cff2a7230 */ /* 0x000fc40000004100 */
[----:B------:R-:W-:Y:S01]  /*10eb0*/  HADD2.F32 R43, -RZ, R12.H1_H1 ;  /* 0x3000000cff2b7230 */ /* 0x000fe20000004100 */
[-C--:B------:R-:W-:Y:S01]  /*10ec0*/  FMUL.FTZ R60, R13, R54.reuse ;  /* 0x000000360d3c7220 */ /* 0x080fe20000410000 */
[----:B------:R-:W-:Y:S02]  /*10ed0*/  HADD2.F32 R12, -RZ, R14.H0_H0 ;  /* 0x2000000eff0c7230 */ /* 0x000fe40000004100 */
[--C-:B--2---:R-:W-:Y:S01]  /*10ee0*/  HADD2.F32 R48, -RZ, R9.reuse.H0_H0 ;  /* 0x20000009ff307230 */ /* 0x104fe20000004100 */
[----:B------:R-:W-:Y:S01]  /*10ef0*/  FMUL.FTZ R55, R43, R39 ;  /* 0x000000272b377220 */ /* 0x000fe20000410000 */
[----:B------:R-:W-:Y:S02]  /*10f00*/  HADD2.F32 R47, -RZ, R9.H1_H1 ;  /* 0x30000009ff2f7230 */ /* 0x000fe40000004100 */
        /* <DEDUP_REMOVED lines=12> */
[----:B------:R-:W-:Y:S01]  /*10fd0*/  HADD2.F32 R14, -RZ, R14.H1_H1 ;  /* 0x3000000eff0e7230 */ /* 0x000fe20000004100 */
[C---:B------:R-:W-:Y:S01]  /*10fe0*/  FMUL.FTZ R37, R49.reuse, R88 ;  /* 0x0000005831257220 */ /* 0x040fe20000410000 */
[----:B------:R-:W-:Y:S01]  /*10ff0*/  HADD2.F32 R11, -RZ, R11.H1_H1 ;  /* 0x3000000bff0b7230 */ /* 0x000fe20000004100 */
[----:B------:R-:W-:Y:S01]  /*11000*/  FFMA.FTZ R49, R49, R90, R9 ;  /* 0x0000005a31317223 */ /* 0x000fe20000010009 */
[----:B------:R-:W-:Y:S01]  /*11010*/  HADD2.F32 R10, -RZ, R10.H1_H1 ;  /* 0x3000000aff0a7230 */ /* 0x000fe20000004100 */
[----:B------:R-:W-:-:S02]  /*11020*/  FMUL.FTZ R52, R47, R52 ;  /* 0x000000342f347220 */ /* 0x000fc40000410000 */
[----:B------:R-:W-:Y:S01]  /*11030*/  FFMA.FTZ R44, R47, R48, R44 ;  /* 0x000000302f2c7223 */ /* 0x000fe2000001002c */
[----:B------:R-:W-:Y:S01]  /*11040*/  HADD2.F32 R47, -RZ, R38.H0_H0 ;  /* 0x20000026ff2f7230 */ /* 0x000fe20000004100 */
[----:B------:R-:W-:Y:S02]  /*11050*/  FMUL.FTZ R9, R12, R89 ;  /* 0x000000590c097220 */ /* 0x000fe40000410000 */
[----:B------:R-:W-:Y:S02]  /*11060*/  FMUL.FTZ R46, R15, R72 ;  /* 0x000000480f2e7220 */ /* 0x000fe40000410000 */
[C---:B------:R-:W-:Y:S01]  /*11070*/  FFMA.FTZ R35, R8.reuse, R91, R9 ;  /* 0x0000005b08237223 */ /* 0x040fe20000010009 */
[----:B------:R-:W-:Y:S01]  /*11080*/  HADD2.F32 R9, -RZ, R36.H0_H0 ;  /* 0x20000024ff097230 */ /* 0x000fe20000004100 */
[----:B------:R-:W-:Y:S02]  /*11090*/  FMUL.FTZ R89, R8, R89 ;  /* 0x0000005908597220 */ /* 0x000fe40000410000 */
[----:B------:R-:W-:-:S02]  /*110a0*/  FMUL.FTZ R36, R14, R47 ;  /* 0x0000002f0e247220 */ /* 0x000fc40000410000 */
[----:B------:R-:W-:Y:S02]  /*110b0*/  FMUL.FTZ R72, R11, R72 ;  /* 0x000000480b487220 */ /* 0x000fe40000410000 */
        /* <DEDUP_REMOVED lines=20> */
[----:B------:R-:W-:Y:S02]  /*11200*/  F2FP.PACK_AB R8, R8, R49 ;  /* 0x000000310808723e */ /* 0x000fe400000000ff */
[----:B------:R-:W-:-:S05]  /*11210*/  F2FP.PACK_AB R10, R10, R35 ;  /* 0x000000230a0a723e */ /* 0x000fca00000000ff */
[----:B------:R1:W-:Y:S02]  /*11220*/  STS.128 [R33+0x10080], R8 ;  /* 0x0100800821007388 */ /* 0x0003e40000000c00 */
.L_x_1721:
[----:B------:R-:W-:Y:S05]  /*11230*/  BSYNC B1 ;  /* 0x0000000000017941 */ /* 0x000fea0003800000 */
.L_x_1720:
        /* <DEDUP_REMOVED lines=113> */
.L_x_1725:
[----:B------:R-:W-:Y:S05]  /*11950*/  BSYNC B0 ;  /* 0x0000000000007941 */ /* 0x000fea0003800000 */
.L_x_1724:
        /* <DEDUP_REMOVED lines=105> */
.L_x_1697:
[----:B------:R-:W-:Y:S05]  /*11ff0*/  BSYNC B2 ;  /* 0x0000000000027941 */ /* 0x000fea0003800000 */
.L_x_1663:
[----:B-1----:R-:W-:Y:S01]  /*12000*/  IMAD R9, R57, c[0x0][0x208], RZ ;  /* 0x0000820039097a24 */ /* 0x002fe200078e02ff */
[----:B------:R-:W-:Y:S01]  /*12010*/  SHF.R.S32.HI R8, RZ, 0x4, R59 ;  /* 0x00000004ff087819 */ /* 0x000fe2000001143b */
[----:B--2---:R-:W-:Y:S01]  /*12020*/  IMAD.WIDE.U32 R16, R220, c[0x0][0x208], RZ ;  /* 0x00008200dc107a25 */ /* 0x004fe200078e00ff */
[----:B------:R-:W-:-:S04]  /*12030*/  DEPBAR.LE SB0, 0x0 ;  /* 0x000080000000791a */ /* 0x000fc80000000000 */
[----:B------:R-:W-:Y:S01]  /*12040*/  IMAD R9, R220, c[0x0][0x20c], R9 ;  /* 0x00008300dc097a24 */ /* 0x000fe200078e0209 */
[----:B------:R-:W-:Y:S01]  /*12050*/  LEA.HI R11, R59, R8, RZ, 0x1 ;  /* 0x000000083b0b7211 */ /* 0x000fe200078f08ff */
[----:B------:R-:W-:Y:S01]  /*12060*/  IMAD R12, R56, c[0x0][0x218], RZ ;  /* 0x00008600380c7a24 */ /* 0x000fe200078e02ff */
[----:B------:R-:W-:Y:S01]  /*12070*/  ISETP.GE.AND P1, PT, R188, c[0x0][0x1d4], PT ;  /* 0x00007500bc007a0c */ /* 0x000fe20003f26270 */
[----:B------:R-:W-:Y:S01]  /*12080*/  IMAD.IADD R17, R17, 0x1, R9 ;  /* 0x0000000111117824 */ /* 0x000fe200078e0209 */
[----:B------:R-:W-:Y:S01]  /*12090*/  LOP3.LUT R11, R11, 0xfffffffe, RZ, 0xc0, !PT ;  /* 0xfffffffe0b0b7812 */ /* 0x000fe200078ec0ff */
[----:B------:R-:W-:Y:S01]  /*120a0*/  IMAD.SHL.U32 R9, R66, 0x40, RZ ;  /* 0x0000004042097824 */ /* 0x000fe200078e00ff */
[----:B------:R-:W-:Y:S01]  /*120b0*/  IADD3 R23, -R189, UR20, RZ ;  /* 0x00000014bd177c10 */ /* 0x000fe2000fffe1ff */
[----:B------:R-:W-:Y:S01]  /*120c0*/  IMAD.WIDE.U32 R16, R219, c[0x0][0x218], R16 ;  /* 0x00008600db107a25 */ /* 0x000fe200078e0010 */
[----:B------:R-:W-:Y:S01]  /*120d0*/  ISETP.GE.AND P2, PT, R221, c[0x0][0x1d4], PT ;  /* 0x00007500dd007a0c */ /* 0x000fe20003f46270 */
[----:B------:R-:W-:Y:S01]  /*120e0*/  BSSY B0, `(.L_x_1726) ;  /* 0x000006b000007945 */ /* 0x000fe20003800000 */
[----:B------:R-:W-:Y:S01]  /*120f0*/  LOP3.LUT R9, R9, 0x1c0, RZ, 0xc0, !PT ;  /* 0x000001c009097812 */ /* 0x000fe200078ec0ff */
[----:B------:R-:W-:Y:S01]  /*12100*/  IMAD R12, R219, c[0x0][0x21c], R12 ;  /* 0x00008700db0c7a24 */ /* 0x000fe200078e020c */
[----:B------:R-:W-:Y:S01]  /*12110*/  IADD3 R15, P0, R16, UR28, RZ ;  /* 0x0000001c100f7c10 */ /* 0x000fe2000ff1e0ff */
[----:B------:R-:W-:Y:S01]  /*12120*/  IMAD.SHL.U32 R10, R189, 0x8, RZ ;  /* 0x00000008bd0a7824 */ /* 0x000fe200078e00ff */
[----:B------:R-:W-:Y:S01]  /*12130*/  LOP3.LUT R67, R67, 0xfffffffb, RZ, 0xc0, !PT ;  /* 0xfffffffb43437812 */ /* 0x000fe200078ec0ff */
[----:B------:R-:W-:Y:S01]  /*12140*/  IMAD.IADD R11, R8, 0x1, -R11 ;  /* 0x00000001080b7824 */ /* 0x000fe200078e0a0b */
[----:B------:R-:W-:Y:S01]  /*12150*/  IADD3.X R12, R17, UR12, R12, P0, !PT ;  /* 0x0000000c110c7c10 */ /* 0x000fe200087fe40c */
[----:B------:R-:W-:Y:S01]  /*12160*/  IMAD.SHL.U32 R8, R58, 0x40, RZ ;  /* 0x000000403a087824 */ /* 0x000fe200078e00ff */
[----:B------:R-:W-:Y:S01]  /*12170*/  LEA R22, P0, R15, c[0x0][0x1f8], 0x1 ;  /* 0x00007e000f167a11 */ /* 0x000fe200078008ff */
[----:B------:R-:W-:Y:S01]  /*12180*/  IMAD.SHL.U32 R64, R6, 0x40, RZ ;  /* 0x0000004006407824 */ /* 0x000fe200078e00ff */
[----:B------:R-:W-:Y:S01]  /*12190*/  LOP3.LUT R10, R9, 0x8, R10, 0xf8, !PT ;  /* 0x00000008090a7812 */ /* 0x000fe200078ef80a */
[----:B------:R-:W-:Y:S01]  /*121a0*/  IMAD.SHL.U32 R222, R0, 0x2, RZ ;  /* 0x0000000200de7824 */ /* 0x000fe200078e00ff */
[----:B------:R-:W-:-:S02]  /*121b0*/  SHF.R.U32.HI R9, RZ, 0x3, R9 ;  /* 0x00000003ff097819 */ /* 0x000fc40000011609 */
[----:B------:R-:W-:Y:S02]  /*121c0*/  LEA.HI.X R15, R15, c[0x0][0x1fc], R12, 0x1, P0 ;  /* 0x00007f000f0f7a11 */ /* 0x000fe400000f0c0c */
[----:B------:R-:W-:Y:S01]  /*121d0*/  LOP3.LUT R10, R10, R9, RZ, 0x3c, !PT ;  /* 0x000000090a0a7212 */ /* 0x000fe200078e3cff */
[C---:B------:R-:W-:Y:S01]  /*121e0*/  IMAD.SHL.U32 R9, R11.reuse, 0x8, RZ ;  /* 0x000000080b097824 */ /* 0x040fe200078e00ff */
[----:B------:R-:W-:Y:S01]  /*121f0*/  LOP3.LUT R8, R8, 0x1c0, RZ, 0xc0, !PT ;  /* 0x000001c008087812 */ /* 0x000fe200078ec0ff */
[----:B------:R-:W-:Y:S01]  /*12200*/  SHFL.IDX PT, R12, R22, RZ, 0x181f ;  /* 0x00181fff160c7589 */ /* 0x000fe200000e0000 */
[----:B------:R-:W-:Y:S01]  /*12210*/  LOP3.LUT P0, RZ, R66, 0x2, RZ, 0xc0, !PT ;  /* 0x0000000242ff7812 */ /* 0x000fe2000780c0ff */
[----:B------:R-:W-:Y:S01]  /*12220*/  IMAD R213, R11, 0x200, R10 ;  /* 0x000002000bd57824 */ /* 0x000fe200078e020a */
[----:B------:R-:W-:Y:S01]  /*12230*/  LOP3.LUT R9, R8, 0x8, R9, 0xf8, !PT ;  /* 0x0000000808097812 */ /* 0x000fe200078ef809 */
[----:B------:R-:W1:Y:S01]  /*12240*/  SHFL.IDX PT, R13, R15, RZ, 0x181f ;  /* 0x00181fff0f0d7589 */ /* 0x000e6200000e0000 */
[----:B------:R-:W-:Y:S01]  /*12250*/  SHF.R.U32.HI R6, RZ, 0x3, R8 ;  /* 0x00000003ff067819 */ /* 0x000fe20000011608 */
[----:B------:R-:W-:Y:S01]  /*12260*/  IMAD.SHL.U32 R213, R213, 0x2, RZ ;  /* 0x00000002d5d57824 */ /* 0x000fe200078e00ff */
[----:B------:R-:W-:Y:S01]  /*12270*/  LOP3.LUT R64, R64, 0xfffffe00, RZ, 0xc0, !PT ;  /* 0xfffffe0040407812 */ /* 0x000fe200078ec0ff */
[----:B------:R-:W-:Y:S01]  /*12280*/  BAR.SYNC.DEFER_BLOCKING 0x0 ;  /* 0x0000000000007b1d */ /* 0x000fe20000010000 */
[----:B------:R-:W-:-:S02]  /*12290*/  LOP3.LUT R6, R9, R6, RZ, 0x3c, !PT ;  /* 0x0000000609067212 */ /* 0x000fc400078e3cff */
[----:B------:R-:W-:Y:S01]  /*122a0*/  IADD3 R8, R213, 0xa080, RZ ;  /* 0x0000a080d5087810 */ /* 0x000fe20007ffe0ff */
[----:B------:R-:W-:Y:S01]  /*122b0*/  IMAD R9, R3, 0x400, R64 ;  /* 0x0000040003097824 */ /* 0x000fe200078e0240 */
[----:B------:R-:W-:Y:S02]  /*122c0*/  IADD3 R211, R213, 0xa0a0, RZ ;  /* 0x0000a0a0d5d37810 */ /* 0x000fe40007ffe0ff */
[----:B------:R-:W-:Y:S01]  /*122d0*/  @P0 IADD3 R211, R8, -0x20, RZ ;  /* 0xffffffe008d30810 */ /* 0x000fe20007ffe0ff */
[----:B------:R-:W-:Y:S01]  /*122e0*/  IMAD.IADD R0, R6, 0x1, R9 ;  /* 0x0000000106007824 */ /* 0x000fe200078e0209 */
[----:B------:R-:W-:Y:S02]  /*122f0*/  ISETP.LT.OR P0, PT, R23, 0x1, P1 ;  /* 0x000000011700780c */ /* 0x000fe40000f01670 */
[----:B------:R-:W-:Y:S01]  /*12300*/  @P2 LOP3.LUT R67, R67, 0x4, RZ, 0xfc, !PT ;  /* 0x0000000443432812 */ /* 0x000fe200078efcff */
[C---:B------:R-:W-:Y:S01]  /*12310*/  IMAD.SHL.U32 R60, R0.reuse, 0x2, RZ ;  /* 0x00000002003c7824 */ /* 0x040fe200078e00ff */
[----:B------:R-:W-:-:S02]  /*12320*/  LEA R214, R0, 0x10080, 0x1 ;  /* 0x0001008000d67811 */ /* 0x000fc400078e08ff */
[----:B------:R-:W-:Y:S02]  /*12330*/  SHF.R.S32.HI R0, RZ, 0x1f, R221 ;  /* 0x0000001fff007819 */ /* 0x000fe400000114dd */
[----:B------:R-:W-:Y:S01]  /*12340*/  SHF.R.S32.HI R226, RZ, 0x1f, R65 ;  /* 0x0000001fffe27819 */ /* 0x000fe20000011441 */
[----:B------:R-:W-:Y:S01]  /*12350*/  IMAD R212, R7, 0x2, R214 ;  /* 0x0000000207d47824 */ /* 0x000fe200078e02d6 */
[----:B------:R-:W-:Y:S01]  /*12360*/  LEA.HI R227, R0, R221, RZ, 0x3 ;  /* 0x000000dd00e37211 */ /* 0x000fe200078f18ff */
[----:B-1----:R-:W-:Y:S01]  /*12370*/  IMAD.WIDE R20, R188, 0x2, R12 ;  /* 0x00000002bc147825 */ /* 0x002fe200078e020c */
[----:B------:R-:W-:Y:S02]  /*12380*/  LEA.HI R226, R226, R65, RZ, 0x3 ;  /* 0x00000041e2e27211 */ /* 0x000fe400078f18ff */
[----:B------:R-:W-:Y:S01]  /*12390*/  LOP3.LUT R227, R227, 0xfffffff8, RZ, 0xc0, !PT ;  /* 0xfffffff8e3e37812 */ /* 0x000fe200078ec0ff */
[----:B------:R1:W2:Y:S01]  /*123a0*/  LDSM.16.M88.4 R16, [R213+0xa080] ;  /* 0x00a08000d510783b */ /* 0x0002a20000000200 */
[----:B------:R-:W-:-:S02]  /*123b0*/  LOP3.LUT R226, R226, 0xfffffff8, RZ, 0xc0, !PT ;  /* 0xfffffff8e2e27812 */ /* 0x000fc400078ec0ff */
[----:B------:R-:W-:Y:S01]  /*123c0*/  LOP3.LUT R67, R67, 0xfffffffd, RZ, 0xc0, !PT ;  /* 0xfffffffd43437812 */ /* 0x000fe200078ec0ff */
[----:B------:R1:W3:Y:S01]  /*123d0*/  LDSM.16.M88.4 R8, [R213+0xa880] ;  /* 0x00a88000d508783b */ /* 0x0002e20000000200 */
[----:B------:R-:W-:Y:S01]  /*123e0*/  IMAD.WIDE R26, R227, 0x2, R12 ;  /* 0x00000002e31a7825 */ /* 0x000fe200078e020c */
[----:B------:R-:W-:Y:S02]  /*123f0*/  SHF.R.S32.HI R191, RZ, 0x1f, R188 ;  /* 0x0000001fffbf7819 */ /* 0x000fe400000114bc */
[----:B------:R1:W4:Y:S01]  /*12400*/  LDSM.16.M88.4 R28, [R213+0xb080] ;  /* 0x00b08000d51c783b */ /* 0x0003220000000200 */
[----:B------:R-:W-:Y:S01]  /*12410*/  IMAD.WIDE R24, R226, 0x2, R12 ;  /* 0x00000002e2187825 */ /* 0x000fe200078e020c */
[----:B------:R-:W-:Y:S02]  /*12420*/  SHF.R.S32.HI R228, RZ, 0x1f, R227 ;  /* 0x0000001fffe47819 */ /* 0x000fe400000114e3 */
[----:B------:R1:W1:Y:S01]  /*12430*/  LDSM.16.M88.4 R56, [R211] ;  /* 0x00000000d338783b */ /* 0x0002620000000200 */
[----:B------:R-:W-:-:S02]  /*12440*/  SHF.R.S32.HI R225, RZ, 0x1f, R226 ;  /* 0x0000001fffe17819 */ /* 0x000fc400000114e2 */
[C---:B------:R-:W-:Y:S01]  /*12450*/  IADD3 R203, R211.reuse, 0x800, RZ ;  /* 0x00000800d3cb7810 */ /* 0x040fe20007ffe0ff */
[----:B------:R1:W1:Y:S01]  /*12460*/  LDSM.16.M88.4 R52, [R211+0x800] ;  /* 0x00080000d334783b */ /* 0x0002620000000200 */
[----:B------:R-:W-:-:S03]  /*12470*/  IADD3 R202, R211, 0x1000, RZ ;  /* 0x00001000d3ca7810 */ /* 0x000fc60007ffe0ff */
[----:B------:R1:W1:Y:S04]  /*12480*/  LDSM.16.M88.4 R48, [R211+0x1000] ;  /* 0x00100000d330783b */ /* 0x0002680000000200 */
[----:B------:R-:W1:Y:S04]  /*12490*/  LDSM.16.M88.4 R60, [R60+0x10080] ;  /* 0x010080003c3c783b */ /* 0x000e680000000200 */
[----:B------:R1:W1:Y:S04]  /*124a0*/  LDSM.16.M88.4 R44, [R212] ;  /* 0x00000000d42c783b */ /* 0x0002680000000200 */
        /* <DEDUP_REMOVED lines=8> */
[----:B------:R-:W-:Y:S02]  /*12530*/  @P2 LOP3.LUT R67, R67, 0x2, RZ, 0xfc, !PT ;  /* 0x0000000243432812 */ /* 0x000fe400078efcff */
[----:B------:R-:W-:Y:S02]  /*12540*/  ISETP.GE.AND P2, PT, R68, c[0x0][0x1d4], PT ;  /* 0x0000750044007a0c */ /* 0x000fe40003f46270 */
[----:B------:R-:W-:Y:S02]  /*12550*/  LOP3.LUT R67, R67, 0xffffffef, RZ, 0xc0, !PT ;  /* 0xffffffef43437812 */ /* 0x000fe400078ec0ff */
[----:B-----5:R-:W-:-:S05]  /*12560*/  SHF.R.S32.HI R21, RZ, 0x1f, R68 ;  /* 0x0000001fff157819 */ /* 0x020fca0000011444 */
[----:B------:R1:W-:Y:S01]  /*12570*/  LDGSTS.E.BYPASS.LTC128B.128 [R222+0x7080], [R24.64], !P0 ;  /* 0x0708000018de7fae */ /* 0x0003e2000c101d5a */
[----:B------:R-:W-:Y:S02]  /*12580*/  ISETP.LT.OR P0, PT, R23, 0x1, P2 ;  /* 0x000000011700780c */ /* 0x000fe40001701670 */
[----:B------:R-:W-:-:S04]  /*12590*/  LEA.HI R224, R21, R68, RZ, 0x3 ;  /* 0x0000004415e07211 */ /* 0x000fc800078f18ff */
[----:B------:R-:W-:-:S04]  /*125a0*/  LOP3.LUT R224, R224, 0xfffffff8, RZ, 0xc0, !PT ;  /* 0xfffffff8e0e07812 */ /* 0x000fc800078ec0ff */
[----:B------:R-:W-:Y:S01]  /*125b0*/  SHF.R.S32.HI R223, RZ, 0x1f, R224 ;  /* 0x0000001fffdf7819 */ /* 0x000fe200000114e0 */
[----:B------:R-:W-:-:S05]  /*125c0*/  IMAD.WIDE R12, R224, 0x2, R12 ;  /* 0x00000002e00c7825 */ /* 0x000fca00078e020c */
[----:B------:R1:W-:Y:S01]  /*125d0*/  LDGSTS.E.BYPASS.LTC128B.128 [R222+0x8880], [R12.64], !P0 ;  /* 0x088800000cde7fae */ /* 0x0003e2000c101d5a */
[----:B------:R-:W-:-:S13]  /*125e0*/  ISETP.GT.AND P0, PT, R215, 0x7f, PT ;  /* 0x0000007fd700780c */ /* 0x000fda0003f04270 */
[----:B------:R-:W-:Y:S01]  /*125f0*/  @P0 LOP3.LUT R67, R67, 0x10, RZ, 0xfc, !PT ;  /* 0x0000001043430812 */ /* 0x000fe200078efcff */
[----:B------:R-:W-:Y:S05]  /*12600*/  @P0 BRA `(.L_x_1727) ;  /* 0x0000018000000947 */ /* 0x000fea0003800000 */
[----:B--234-:R-:W-:Y:S05]  /*12610*/  BRA.DIV ~URZ, `(.L_x_1728) ;  /* 0x0000b7b27f007947 */ /* 0x01cfea000b800000 */
[----:B------:R2:W3:Y:S04]  /*12620*/  SHFL.IDX PT, R0, R15, 0x1, 0x181f ;  /* 0x00381f000f007f89 */ /* 0x0004e800000e0000 */
[----:B-1----:R2:W1:Y:S02]  /*12630*/  SHFL.IDX PT, R13, R22, 0x1, 0x181f ;  /* 0x00381f00160d7f89 */ /* 0x00246400000e0000 */
.L_x_1762:
[----:B-1----:R-:W-:-:S04]  /*12640*/  LEA R20, P0, R227, R13, 0x1 ;  /* 0x0000000de3147211 */ /* 0x002fc800078008ff */
[----:B---3--:R-:W-:Y:S02]  /*12650*/  LEA.HI.X R21, R227, R0, R228, 0x1, P0 ;  /* 0x00000000e3157211 */ /* 0x008fe400000f0ce4 */
[----:B------:R-:W-:-:S04]  /*12660*/  LEA R14, P0, R226, R13, 0x1 ;  /* 0x0000000de20e7211 */ /* 0x000fc800078008ff */
[----:B--2---:R-:W-:Y:S02]  /*12670*/  LEA.HI.X R15, R226, R0, R225, 0x1, P0 ;  /* 0x00000000e20f7211 */ /* 0x004fe400000f0ce1 */
        /* <DEDUP_REMOVED lines=17> */
.L_x_1727:
[----:B--234-:R-:W-:Y:S05]  /*12790*/  BSYNC B0 ;  /* 0x0000000000007941 */ /* 0x01cfea0003800000 */
.L_x_1726:
[----:B------:R-:W-:Y:S01]  /*127a0*/  IMAD.MOV.U32 R0, RZ, RZ, 0x40 ;  /* 0x00000040ff007424 */ /* 0x000fe200078e00ff */
[----:B------:R-:W-:Y:S01]  /*127b0*/  LOP3.LUT P0, RZ, R66, 0x4, RZ, 0xc0, !PT ;  /* 0x0000000442ff7812 */ /* 0x000fe2000780c0ff */
[----:B------:R-:W0:Y:S01]  /*127c0*/  LDGDEPBAR ;  /* 0x00000000000079af */ /* 0x000e220000000000 */
[----:B------:R-:W-:Y:S01]  /*127d0*/  WARPSYNC 0xffffffff ;  /* 0xffffffff00007948 */ /* 0x000fe20003800000 */
[C---:B-1----:R-:W-:Y:S01]  /*127e0*/  HMMA.16816.F32 R24, R60.reuse, R16, RZ ;  /* 0x000000103c18723c */ /* 0x042fe200000018ff */
[----:B------:R-:W-:Y:S01]  /*127f0*/  SEL R0, R0, 0xffffffc0, !P0 ;  /* 0xffffffc000007807 */ /* 0x000fe20004000000 */
[C---:B------:R-:W-:Y:S01]  /*12800*/  IMAD R210, R5.reuse, 0x2, R214 ;  /* 0x0000000205d27824 */ /* 0x040fe200078e02d6 */
[----:B------:R-:W-:Y:S01]  /*12810*/  UISETP.GE.AND UP0, UPT, UR13, 0x2, UPT ;  /* 0x000000020d00788c */ /* 0x000fe2000bf06270 */
[----:B------:R-:W-:Y:S01]  /*12820*/  IMAD R209, R5, 0x2, R212 ;  /* 0x0000000205d17824 */ /* 0x000fe200078e02d4 */
[----:B------:R-:W-:Y:S01]  /*12830*/  IADD3 R200, R211, 0x1800, RZ ;  /* 0x00001800d3c87810 */ /* 0x000fe20007ffe0ff */
[--C-:B------:R-:W-:Y:S01]  /*12840*/  IMAD.IADD R207, R213, 0x1, R0.reuse ;  /* 0x00000001d5cf7824 */ /* 0x100fe200078e0200 */
[----:B------:R-:W-:Y:S01]  /*12850*/  LDSM.16.M88.4 R40, [R210] ;  /* 0x00000000d228783b */ /* 0x000fe20000000200 */
[----:B------:R-:W-:Y:S01]  /*12860*/  HMMA.16816.F32 R20, R60, R18, RZ ;  /* 0x000000123c14723c */ /* 0x000fe200000018ff */
[C---:B------:R-:W-:Y:S01]  /*12870*/  IMAD.IADD R201, R211.reuse, 0x1, R0 ;  /* 0x00000001d3c97824 */ /* 0x040fe200078e0200 */
[----:B------:R-:W-:Y:S01]  /*12880*/  PLOP3.LUT P0, PT, PT, PT, UP0, 0x40, 0x0 ;  /* 0x000000000000781c */ /* 0x000fe20003f0e808 */
[----:B------:R-:W1:Y:S01]  /*12890*/  LDSM.16.M88.4 R36, [R207+0xa080] ;  /* 0x00a08000cf24783b */ /* 0x000e620000000200 */
[----:B------:R-:W-:Y:S01]  /*128a0*/  IMAD.IADD R0, R64, 0x1, R6 ;  /* 0x0000000140007824 */ /* 0x000fe200078e0206 */
[----:B------:R-:W-:-:S02]  /*128b0*/  IADD3 R199, R211, 0x2000, RZ ;  /* 0x00002000d3c77810 */ /* 0x000fc40007ffe0ff */
[----:B------:R-:W2:Y:S01]  /*128c0*/  LDSM.16.M88.4 R32, [R207+0xa880] ;  /* 0x00a88000cf20783b */ /* 0x000ea20000000200 */
[C---:B------:R-:W-:Y:S01]  /*128d0*/  HMMA.16816.F32 R16, R60.reuse, R8, RZ ;  /* 0x000000083c10723c */ /* 0x040fe200000018ff */
[C---:B------:R-:W-:Y:S02]  /*128e0*/  IADD3 R198, R211.reuse, 0x2800, RZ ;  /* 0x00002800d3c67810 */ /* 0x040fe40007ffe0ff */
[C---:B------:R-:W-:Y:S02]  /*128f0*/  IADD3 R197, R211.reuse, 0x3000, RZ ;  /* 0x00003000d3c57810 */ /* 0x040fe40007ffe0ff */
[C---:B------:R-:W-:Y:S02]  /*12900*/  IADD3 R196, R211.reuse, 0x3800, RZ ;  /* 0x00003800d3c47810 */ /* 0x040fe40007ffe0ff */
[C---:B------:R-:W-:Y:S01]  /*12910*/  IADD3 R195, R211.reuse, 0x4000, RZ ;  /* 0x00004000d3c37810 */ /* 0x040fe20007ffe0ff */
[----:B------:R-:W-:Y:S01]  /*12920*/  HMMA.16816.F32 R12, R60, R10, RZ ;  /* 0x0000000a3c0c723c */ /* 0x000fe200000018ff */
[----:B------:R-:W-:-:S02]  /*12930*/  IADD3 R194, R211, 0x4800, RZ ;  /* 0x00004800d3c27810 */ /* 0x000fc40007ffe0ff */
[C---:B------:R-:W-:Y:S02]  /*12940*/  IADD3 R193, R211.reuse, 0x5000, RZ ;  /* 0x00005000d3c17810 */ /* 0x040fe40007ffe0ff */
[----:B------:R-:W-:-:S03]  /*12950*/  IADD3 R192, R211, 0x5800, RZ ;  /* 0x00005800d3c07810 */ /* 0x000fc60007ffe0ff */
[C---:B------:R-:W-:Y:S08]  /*12960*/  HMMA.16816.F32 R8, R60.reuse, R28, RZ ;  /* 0x0000001c3c08723c */ /* 0x040ff000000018ff */
[----:B------:R-:W-:Y:S01]  /*12970*/  HMMA.16816.F32 R60, R60, R30, RZ ;  /* 0x0000001e3c3c723c */ /* 0x000fe200000018ff */
[----:B------:R-:W3:Y:S07]  /*12980*/  LDSM.16.M88.4 R28, [R207+0xb080] ;  /* 0x00b08000cf1c783b */ /* 0x000eee0000000200 */
[C---:B------:R-:W-:Y:S08]  /*12990*/  HMMA.16816.F32 R24, R44.reuse, R56, R24 ;  /* 0x000000382c18723c */ /* 0x040ff00000001818 */
[C---:B------:R-:W-:Y:S01]  /*129a0*/  HMMA.16816.F32 R20, R44.reuse, R58, R20 ;  /* 0x0000003a2c14723c */ /* 0x040fe20000001814 */
[----:B------:R-:W-:Y:S07]  /*129b0*/  LDSM.16.M88.4 R56, [R209] ;  /* 0x00000000d138783b */ /* 0x000fee0000000200 */
[C---:B------:R-:W-:Y:S08]  /*129c0*/  HMMA.16816.F32 R16, R44.reuse, R52, R16 ;  /* 0x000000342c10723c */ /* 0x040ff00000001810 */
[C---:B------:R-:W-:Y:S01]  /*129d0*/  HMMA.16816.F32 R12, R44.reuse, R54, R12 ;  /* 0x000000362c0c723c */ /* 0x040fe2000000180c */
[----:B------:R-:W4:Y:S07]  /*129e0*/  LDSM.16.M88.4 R52, [R201] ;  /* 0x00000000c934783b */ /* 0x000f2e0000000200 */
[C---:B------:R-:W-:Y:S08]  /*129f0*/  HMMA.16816.F32 R8, R44.reuse, R48, R8 ;  /* 0x000000302c08723c */ /* 0x040ff00000001808 */
[----:B------:R-:W-:Y:S01]  /*12a00*/  HMMA.16816.F32 R60, R44, R50, R60 ;  /* 0x000000322c3c723c */ /* 0x000fe2000000183c */
[----:B------:R-:W5:Y:S04]  /*12a10*/  LDSM.16.M88.4 R48, [R201+0x800] ;  /* 0x00080000c930783b */ /* 0x000f680000000200 */
[----:B------:R-:W4:Y:S03]  /*12a20*/  LDSM.16.M88.4 R44, [R201+0x1000] ;  /* 0x00100000c92c783b */ /* 0x000f260000000200 */
[C---:B-1----:R-:W-:Y:S08]  /*12a30*/  HMMA.16816.F32 R24, R40.reuse, R36, R24 ;  /* 0x000000242818723c */ /* 0x042ff00000001818 */
[C---:B------:R-:W-:Y:S01]  /*12a40*/  HMMA.16816.F32 R20, R40.reuse, R38, R20 ;  /* 0x000000262814723c */ /* 0x040fe20000001814 */
[----:B------:R-:W-:Y:S07]  /*12a50*/  LDSM.16.M88.4 R36, [R213+0xb880] ;  /* 0x00b88000d524783b */ /* 0x000fee0000000200 */
[C---:B--2---:R-:W-:Y:S08]  /*12a60*/  HMMA.16816.F32 R16, R40.reuse, R32, R16 ;  /* 0x000000202810723c */ /* 0x044ff00000001810 */
[C---:B------:R-:W-:Y:S01]  /*12a70*/  HMMA.16816.F32 R12, R40.reuse, R34, R12 ;  /* 0x00000022280c723c */ /* 0x040fe2000000180c */
[----:B------:R-:W-:Y:S07]  /*12a80*/  LDSM.16.M88.4 R32, [R213+0xc080] ;  /* 0x00c08000d520783b */ /* 0x000fee0000000200 */
[C---:B---3--:R-:W-:Y:S08]  /*12a90*/  HMMA.16816.F32 R8, R40.reuse, R28, R8 ;  /* 0x0000001c2808723c */ /* 0x048ff00000001808 */
[----:B------:R-:W-:Y:S01]  /*12aa0*/  HMMA.16816.F32 R60, R40, R30, R60 ;  /* 0x0000001e283c723c */ /* 0x000fe2000000183c */
[----:B------:R-:W1:Y:S04]  /*12ab0*/  LDSM.16.M88.4 R40, [R214+0x4000] ;  /* 0x00400000d628783b */ /* 0x000e680000000200 */
[----:B------:R-:W2:Y:S03]  /*12ac0*/  LDSM.16.M88.4 R28, [R213+0xc880] ;  /* 0x00c88000d51c783b */ /* 0x000ea60000000200 */
[C---:B----4-:R-:W-:Y:S08]  /*12ad0*/  HMMA.16816.F32 R24, R56.reuse, R52, R24 ;  /* 0x000000343818723c */ /* 0x050ff00000001818 */
[C---:B------:R-:W-:Y:S01]  /*12ae0*/  HMMA.16816.F32 R20, R56.reuse, R54, R20 ;  /* 0x000000363814723c */ /* 0x040fe20000001814 */
[----:B------:R-:W-:Y:S07]  /*12af0*/  LDSM.16.M88.4 R52, [R211+0x1800] ;  /* 0x00180000d334783b */ /* 0x000fee0000000200 */
[C---:B-----5:R-:W-:Y:S08]  /*12b00*/  HMMA.16816.F32 R16, R56.reuse, R48, R16 ;  /* 0x000000303810723c */ /* 0x060ff00000001810 */
[C---:B------:R-:W-:Y:S01]  /*12b10*/  HMMA.16816.F32 R12, R56.reuse, R50, R12 ;  /* 0x00000032380c723c */ /* 0x040fe2000000180c */
[----:B------:R-:W-:Y:S07]  /*12b20*/  LDSM.16.M88.4 R48, [R211+0x2000] ;  /* 0x00200000d330783b */ /* 0x000fee0000000200 */
[C---:B------:R-:W-:Y:S08]  /*12b30*/  HMMA.16816.F32 R8, R56.reuse, R44, R8 ;  /* 0x0000002c3808723c */ /* 0x040ff00000001808 */
        /* <DEDUP_REMOVED lines=9> */
[C---:B--2---:R-:W-:Y:S08]  /*12bd0*/  HMMA.16816.F32 R8, R40.reuse, R28, R8 ;  /* 0x0000001c2808723c */ /* 0x044ff00000001808 */
[----:B------:R-:W-:Y:S01]  /*12be0*/  HMMA.16816.F32 R60, R40, R30, R60 ;  /* 0x0000001e283c723c */ /* 0x000fe2000000183c */
[----:B------:R-:W1:Y:S04]  /*12bf0*/  LDSM.16.M88.4 R40, [R210+0x4000] ;  /* 0x00400000d228783b */ /* 0x000e680000000200 */
[----:B------:R-:W2:Y:S03]  /*12c00*/  LDSM.16.M88.4 R28, [R207+0xc880] ;  /* 0x00c88000cf1c783b */ /* 0x000ea60000000200 */
[C---:B---3--:R-:W-:Y:S08]  /*12c10*/  HMMA.16816.F32 R24, R56.reuse, R52, R24 ;  /* 0x000000343818723c */ /* 0x048ff00000001818 */
[C---:B------:R-:W-:Y:S01]  /*12c20*/  HMMA.16816.F32 R20, R56.reuse, R54, R20 ;  /* 0x000000363814723c */ /* 0x040fe20000001814 */
[----:B------:R-:W-:Y:S07]  /*12c30*/  LDSM.16.M88.4 R52, [R201+0x1800] ;  /* 0x00180000c934783b */ /* 0x000fee0000000200 */
[C---:B------:R-:W-:Y:S08]  /*12c40*/  HMMA.16816.F32 R16, R56.reuse, R48, R16 ;  /* 0x000000303810723c */ /* 0x040ff00000001810 */
[C---:B------:R-:W-:Y:S01]  /*12c50*/  HMMA.16816.F32 R12, R56.reuse, R50, R12 ;  /* 0x00000032380c723c */ /* 0x040fe2000000180c */
[----:B------:R-:W-:Y:S07]  /*12c60*/  LDSM.16.M88.4 R48, [R201+0x2000] ;  /* 0x00200000c930783b */ /* 0x000fee0000000200 */
        /* <DEDUP_REMOVED lines=82> */
[----:B------:R-:W-:Y:S04]  /*13190*/  LDSM.16.M88.4 R44, [R209+0xc000] ;  /* 0x00c00000d12c783b */ /* 0x000fe80000000200 */
[----:B------:R-:W3:Y:S01]  /*131a0*/  LDSM.16.M88.4 R56, [R201+0x4800] ;  /* 0x00480000c938783b */ /* 0x000ee20000000200 */
[----:B------:R-:W-:-:S04]  /*131b0*/  DEPBAR.LE SB0, 0x0 ;  /* 0x000080000000791a */ /* 0x000fc80000000000 */
        /* <DEDUP_REMOVED lines=28> */
[----:B------:R-:W-:Y:S01]  /*13380*/  BSSY B0, `(.L_x_1730) ;  /* 0x0000022000007945 */ /* 0x000fe20003800000 */
[----:B------:R-:W-:Y:S02]  /*13390*/  ISETP.GE.AND P1, PT, R221, c[0x0][0x1d4], PT ;  /* 0x00007500dd007a0c */ /* 0x000fe40003f26270 */
        /* <DEDUP_REMOVED lines=12> */
[C---:B------:R-:W-:Y:S02]  /*13460*/  LEA R29, P0, R28.reuse, c[0x0][0x1c8], 0x1 ;  /* 0x000072001c1d7a11 */ /* 0x040fe400078008ff */
[----:B------:R-:W-:Y:S02]  /*13470*/  IADD3 R6, -R189, 0x30, RZ ;  /* 0x00000030bd067810 */ /* 0x000fe40007ffe1ff */
[----:B------:R-:W-:Y:S02]  /*13480*/  LEA.HI.X R28, R28, c[0x0][0x1cc], R31, 0x1, P0 ;  /* 0x000073001c1c7a11 */ /* 0x000fe400000f0c1f */
        /* <DEDUP_REMOVED lines=17> */
.L_x_1731:
[----:B------:R-:W-:Y:S05]  /*135a0*/  BSYNC B0 ;  /* 0x0000000000007941 */ /* 0x000fea0003800000 */
.L_x_1730:
[----:B------:R-:W-:Y:S01]  /*135b0*/  ISETP.GE.AND P0, PT, R6, 0x21, PT ;  /* 0x000000210600780c */ /* 0x000fe20003f06270 */
[----:B-1----:R-:W1:Y:S01]  /*135c0*/  SHFL.IDX PT, R28, R28, 0x1, 0x181f ;  /* 0x00381f001c1c7f89 */ /* 0x002e6200000e0000 */
[----:B------:R-:W-:Y:S03]  /*135d0*/  BSSY B0, `(.L_x_1729) ;  /* 0x0000010000007945 */ /* 0x000fe60003800000 */
[----:B------:R-:W4:Y:S08]  /*135e0*/  SHFL.IDX PT, R29, R29, 0x1, 0x181f ;  /* 0x00381f001d1d7f89 */ /* 0x000f3000000e0000 */
[----:B------:R-:W-:Y:S05]  /*135f0*/  @!P0 BRA `(.L_x_1732) ;  /* 0x000000d000008947 */ /* 0x000fea0003800000 */
[----:B--2-4-:R-:W-:-:S04]  /*13600*/  LEA R34, P0, R188, R29, 0x1 ;  /* 0x0000001dbc227211 */ /* 0x014fc800078008ff */
[----:B-1----:R-:W-:Y:S02]  /*13610*/  LEA.HI.X R35, R188, R28, R191, 0x1, P0 ;  /* 0x0000001cbc237211 */ /* 0x002fe400000f0cbf */
[----:B------:R-:W-:-:S03]  /*13620*/  LEA R32, P0, R227, R29, 0x1 ;  /* 0x0000001de3207211 */ /* 0x000fc600078008ff */
[----:B------:R-:W-:Y:S01]  /*13630*/  @!PT LDS RZ, [RZ] ;  /* 0x00000000fffff984 */ /* 0x000fe20000000800 */
[----:B------:R1:W-:Y:S01]  /*13640*/  LDGSTS.E.BYPASS.LTC128B.128 [R222+0xb080], [R34.64], !P6 ;  /* 0x0b08000022de7fae */ /* 0x0003e2000f101d5a */
[----:B------:R-:W-:Y:S02]  /*13650*/  LEA.HI.X R33, R227, R28, R228, 0x1, P0 ;  /* 0x0000001ce3217211 */ /* 0x000fe400000f0ce4 */
[----:B---3--:R-:W-:-:S03]  /*13660*/  LEA R30, P0, R226, R29, 0x1 ;  /* 0x0000001de21e7211 */ /* 0x008fc600078008ff */
[----:B------:R1:W-:Y:S01]  /*13670*/  LDGSTS.E.BYPASS.LTC128B.128 [R222+0xc880], [R32.64], !P1 ;  /* 0x0c88000020de7fae */ /* 0x0003e2000c901d5a */
[----:B------:R-:W-:Y:S02]  /*13680*/  LEA.HI.X R31, R226, R28, R225, 0x1, P0 ;  /* 0x0000001ce21f7211 */ /* 0x000fe400000f0ce1 */
[----:B------:R-:W-:-:S03]  /*13690*/  LEA R36, P0, R224, R29, 0x1 ;  /* 0x0000001de0247211 */ /* 0x000fc600078008ff */
[----:B------:R1:W-:Y:S01]  /*136a0*/  LDGSTS.E.BYPASS.LTC128B.128 [R222+0xe080], [R30.64], !P5 ;  /* 0x0e0800001ede7fae */ /* 0x0003e2000e901d5a */
[----:B------:R-:W-:-:S05]  /*136b0*/  LEA.HI.X R37, R224, R28, R223, 0x1, P0 ;  /* 0x0000001ce0257211 */ /* 0x000fca00000f0cdf */
[----:B------:R1:W-:Y:S04]  /*136c0*/  LDGSTS.E.BYPASS.LTC128B.128 [R222+0xf880], [R36.64], !P4 ;  /* 0x0f88000024de7fae */ /* 0x0003e8000e101d5a */
.L_x_1732:
[----:B------:R-:W-:Y:S05]  /*136d0*/  BSYNC B0 ;  /* 0x0000000000007941 */ /* 0x000fea0003800000 */
.L_x_1729:
[----:B-1----:R-:W-:Y:S01]  /*136e0*/  LOP3.LUT R28, R4, 0xffffffe0, RZ, 0xc0, !PT ;  /* 0xffffffe0041c7812 */ /* 0x002fe200078ec0ff */
[----:B------:R-:W-:Y:S01]  /*136f0*/  IMAD.SHL.U32 R208, R0, 0x2, RZ ;  /* 0x0000000200d07824 */ /* 0x000fe200078e00ff */
[----:B------:R-:W-:Y:S01]  /*13700*/  LEA.HI R6, R2, R215, RZ, 0x2 ;  /* 0x000000d702067211 */ /* 0x000fe200078f10ff */
[----:B------:R-:W-:Y:S01]  /*13710*/  @UP2 USHF.L.U32 UR17, UR17, 0x7, URZ ;  /* 0x0000000711112899 */ /* 0x000fe2000800063f */
[----:B---3--:R-:W-:Y:S01]  /*13720*/  SHF.R.S32.HI R30, RZ, 0x1f, R3 ;  /* 0x0000001fff1e7819 */ /* 0x008fe20000011403 */
[----:B------:R-:W-:Y:S01]  /*13730*/  IMAD.IADD R28, R215, 0x1, -R28 ;  /* 0x00000001d71c7824 */ /* 0x000fe200078e0a1c */
[----:B------:R-:W-:Y:S01]  /*13740*/  LOP3.LUT R6, R6, 0xfffffffc, RZ, 0xc0, !PT ;  /* 0xfffffffc06067812 */ /* 0x000fe200078ec0ff */
[--C-:B------:R-:W-:Y:S01]  /*13750*/  IMAD R206, R7, 0x2, R208.reuse ;  /* 0x0000000207ce7824 */ /* 0x100fe200078e02d0 */
[----:B------:R-:W-:Y:S01]  /*13760*/  LEA.HI R30, R30, R3, RZ, 0x3 ;  /* 0x000000031e1e7211 */ /* 0x000fe200078f18ff */
[----:B------:R-:W-:Y:S01]  /*13770*/  IMAD R205, R5, 0x2, R208 ;  /* 0x0000000205cd7824 */ /* 0x000fe200078e02d0 */
[----:B----4-:R-:W-:Y:S01]  /*13780*/  SHF.R.S32.HI R29, RZ, 0x1f, R28 ;  /* 0x0000001fff1d7819 */ /* 0x010fe2000001141c */
[----:B------:R-:W-:Y:S01]  /*13790*/  IMAD.IADD R6, R215, 0x1, -R6 ;  /* 0x00000001d7067824 */ /* 0x000fe200078e0a06 */
[----:B------:R-:W-:Y:S01]  /*137a0*/  LOP3.LUT R30, R30, 0xffffff8, RZ, 0xc0, !PT ;  /* 0x0ffffff81e1e7812 */ /* 0x000fe200078ec0ff */
[----:B------:R-:W-:Y:S01]  /*137b0*/  LDSM.16.MT88.4 R140, [R206+0x4080] ;  /* 0x00408000ce8c783b */ /* 0x000fe20000004200 */
[----:B------:R-:W-:Y:S01]  /*137c0*/  LEA.HI R4, R29, R28, RZ, 0x2 ;  /* 0x0000001c1d047211 */ /* 0x000fe200078f10ff */
[----:B------:R-:W-:Y:S01]  /*137d0*/  IMAD R204, R5, 0x2, R206 ;  /* 0x0000000205cc7824 */ /* 0x000fe200078e02ce */
[----:B------:R-:W-:Y:S01]  /*137e0*/  LEA.HI R2, R6, R6, RZ, 0x1 ;  /* 0x0000000606027211 */ /* 0x000fe200078f08ff */
[----:B------:R-:W-:Y:S01]  /*137f0*/  IMAD.IADD R30, R3, 0x1, -R30 ;  /* 0x00000001031e7824 */ /* 0x000fe200078e0a1e */
[----:B------:R-:W-:Y:S01]  /*13800*/  LEA.HI.SX32 R3, R4, UR18, 0x1e ;  /* 0x0000001204037c11 */ /* 0x000fe2000f8ff2ff */
[----:B------:R-:W-:Y:S01]  /*13810*/  LDSM.16.MT88.4 R132, [R208+0x4080] ;  /* 0x00408000d084783b */ /* 0x000fe20000004200 */
[----:B------:R-:W-:Y:S01]  /*13820*/  LOP3.LUT R29, R2, 0x1ffffffe, RZ, 0xc0, !PT ;  /* 0x1ffffffe021d7812 */ /* 0x000fe200078ec0ff */
[----:B------:R-:W-:Y:S01]  /*13830*/  ULDC.64 UR4, c[0x0][0x2c8] ;  /* 0x0000b20000047ab9 */ /* 0x000fe20000000a00 */
[----:B------:R-:W-:Y:S01]  /*13840*/  PLOP3.LUT P0, PT, PT, PT, UP2, 0x80, 0x0 ;  /* 0x000000000000781c */ /* 0x000fe20003f0f028 */
[----:B------:R-:W-:Y:S01]  /*13850*/  IMAD R3, R30, 0x10, R3 ;  /* 0x000000101e037824 */ /* 0x000fe200078e0203 */
[----:B------:R-:W-:Y:S01]  /*13860*/  LDSM.16.MT88.4 R148, [R205+0x4080] ;  /* 0x00408000cd94783b */ /* 0x000fe20000004200 */
[----:B------:R-:W-:Y:S01]  /*13870*/  IMAD.IADD R190, R6, 0x1, -R29 ;  /* 0x0000000106be7824 */ /* 0x000fe200078e0a1d */
[----:B------:R-:W-:-:S02]  /*13880*/  UIMAD.WIDE.U32 UR30, UR17, UR4, URZ ;  /* 0x00000004111e72a5 */ /* 0x000fc4000f8e003f */
[----:B--2---:R-:W-:Y:S01]  /*13890*/  LDSM.16.MT88.4 R32, [R204+0x4080] ;  /* 0x00408000cc20783b */ /* 0x004fe20000004200 */
[----:B------:R-:W-:Y:S01]  /*138a0*/  IMAD R190, R190, 0x8, R3 ;  /* 0x00000008bebe7824 */ /* 0x000fe200078e0203 */
[----:B------:R-:W-:Y:S01]  /*138b0*/  LOP3.LUT R3, R4, 0x7ffffffc, RZ, 0xc0, !PT ;  /* 0x7ffffffc04037812 */ /* 0x000fe200078ec0ff */
[----:B------:R-:W-:Y:S01]  /*138c0*/  UIADD3 UR13, UR13, -0x2, URZ ;  /* 0xfffffffe0d0d7890 */ /* 0x000fe2000fffe03f */
[----:B------:R-:W-:Y:S01]  /*138d0*/  LDSM.16.MT88.4 R40, [R208+0x5880] ;  /* 0x00588000d028783b */ /* 0x000fe20000004200 */
[----:B------:R-:W-:Y:S01]  /*138e0*/  IMAD.MOV.U32 R6, RZ, RZ, R190 ;  /* 0x000000ffff067224 */ /* 0x000fe200078e00be */
[----:B------:R-:W-:Y:S01]  /*138f0*/  @UP2 UMOV UR17, UR31 ;  /* 0x0000001f00112c82 */ /* 0x000fe20008000000 */
[----:B------:R-:W-:Y:S01]  /*13900*/  @P0 IMAD.HI.U32 R2, R190, c[0x0][0x2c8], RZ ;  /* 0x0000b200be020a27 */ /* 0x000fe200078e00ff */
[----:B------:R-:W-:Y:S01]  /*13910*/  PLOP3.LUT P0, PT, PT, PT, UP2, 0x80, 0x0 ;  /* 0x000000000000781c */ /* 0x000fe20003f0f028 */
[----:B------:R-:W-:Y:S01]  /*13920*/  LDSM.16.MT88.4 R48, [R206+0x5880] ;  /* 0x00588000ce30783b */ /* 0x000fe20000004200 */
[----:B------:R-:W-:Y:S01]  /*13930*/  @UP2 USHF.R.U32.HI UR18, URZ, UR5, UR17 ;  /* 0x000000053f122299 */ /* 0x000fe20008011611 */
[----:B------:R-:W-:-:S02]  /*13940*/  IMAD.IADD R230, R28, 0x1, -R3 ;  /* 0x000000011ce67824 */ /* 0x000fc400078e0a03 */
[----:B------:R-:W-:Y:S01]  /*13950*/  IMAD.U32 R3, RZ, RZ, UR20 ;  /* 0x00000014ff037e24 */ /* 0x000fe2000f8e00ff */
[----:B------:R-:W-:Y:S01]  /*13960*/  LDSM.16.MT88.4 R56, [R205+0x5880] ;  /* 0x00588000cd38783b */ /* 0x000fe20000004200 */
[----:B------:R-:W-:Y:S01]  /*13970*/  IMAD.SHL.U32 R230, R230, 0x2, RZ ;  /* 0x00000002e6e67824 */ /* 0x000fe200078e00ff */
[----:B------:R-:W-:Y:S02]  /*13980*/  UIADD3 UR18, UR18, UR14, -UR21 ;  /* 0x0000000e12127290 */ /* 0x000fe4000fffe815 */
[----:B------:R-:W-:Y:S02]  /*13990*/  LDSM.16.MT88.4 R64, [R204+0x5880] ;  /* 0x00588000cc40783b */ /* 0x000fe40000004200 */
[C---:B------:R-:W-:Y:S01]  /*139a0*/  IADD3 R3, -R230.reuse, 0x1, R3 ;  /* 0x00000001e6037810 */ /* 0x040fe20007ffe103 */
[----:B------:R-:W-:Y:S01]  /*139b0*/  UIMAD.WIDE UR4, UR18, 0x2aaaaaab, URZ ;  /* 0x2aaaaaab120478a5 */ /* 0x000fe2000f8e023f */
[----:B------:R-:W-:Y:S01]  /*139c0*/  @P0 SHF.R.U32.HI R6, RZ, c[0x0][0x2cc], R2 ;  /* 0x0000b300ff060a19 */ /* 0x000fe20000011602 */
[----:B------:R-:W-:Y:S01]  /*139d0*/  LDSM.16.MT88.4 R72, [R208+0x7080] ;  /* 0x00708000d048783b */ /* 0x000fe20000004200 */
[----:B------:R-:W-:Y:S01]  /*139e0*/  IADD3 R3, R3, -UR21, RZ ;  /* 0x8000001503037c10 */ /* 0x000fe2000fffe0ff */
[----:B------:R-:W-:Y:S01]  /*139f0*/  USHF.R.U32.HI UR4, URZ, 0x1f, UR5 ;  /* 0x0000001f3f047899 */ /* 0x000fe20008011605 */
[----:B------:R-:W-:Y:S01]  /*13a00*/  IADD3 R4, -R230, UR20, RZ ;  /* 0x00000014e6047c10 */ /* 0x000fe2000fffe1ff */
[----:B------:R-:W1:Y:S02]  /*13a10*/  SHFL.IDX PT, R2, R6, RZ, 0x1c1f ;  /* 0x001c1fff06027589 */ /* 0x000e6400000e0000 */
[----:B------:R-:W-:-:S02]  /*13a20*/  ULEA.HI.SX32 UR4, UR5, UR4, 0x1d ;  /* 0x0000000405047291 */ /* 0x000fc4000f8fea3f */
[----:B------:R-:W2:Y:S04]  /*13a30*/  SHFL.IDX PT, R6, R6, 0x1, 0x1c1f ;  /* 0x003c1f0006067f89 */ /* 0x000ea800000e0000 */
[----:B------:R-:W-:Y:S04]  /*13a40*/  LDSM.16.MT88.4 R80, [R206+0x7080] ;  /* 0x00708000ce50783b */ /* 0x000fe80000004200 */
[----:B------:R-:W-:Y:S04]  /*13a50*/  LDSM.16.MT88.4 R88, [R205+0x7080] ;  /* 0x00708000cd58783b */ /* 0x000fe80000004200 */
[----:B------:R-:W-:Y:S04]  /*13a60*/  LDSM.16.MT88.4 R96, [R204+0x7080] ;  /* 0x00708000cc60783b */ /* 0x000fe80000004200 */
[----:B------:R-:W-:Y:S01]  /*13a70*/  LDSM.16.MT88.4 R104, [R208+0x8880] ;  /* 0x00888000d068783b */ /* 0x000fe20000004200 */
[----:B-1----:R-:W-:-:S03]  /*13a80*/  IMAD.IADD R29, R3, 0x1, R2 ;  /* 0x00000001031d7824 */ /* 0x002fc600078e0202 */
[----:B------:R-:W-:Y:S01]  /*13a90*/  LDSM.16.MT88.4 R112, [R206+0x8880] ;  /* 0x00888000ce70783b */ /* 0x000fe20000004200 */
[----:B--2---:R-:W-:Y:S01]  /*13aa0*/  IMAD.IADD R3, R3, 0x1, R6 ;  /* 0x0000000103037824 */ /* 0x004fe200078e0206 */
[C---:B------:R-:W-:Y:S02]  /*13ab0*/  IMNMX R29, R4.reuse, R29, PT ;  /* 0x0000001d041d7217 */ /* 0x040fe40003800200 */
[----:B------:R-:W-:Y:S02]  /*13ac0*/  LDSM.16.MT88.4 R120, [R205+0x8880] ;  /* 0x00888000cd78783b */ /* 0x000fe40000004200 */
[C---:B------:R-:W-:Y:S02]  /*13ad0*/  ISETP.GT.AND P0, PT, R29.reuse, RZ, PT ;  /* 0x000000ff1d00720c */ /* 0x040fe40003f04270 */
[----:B------:R-:W-:Y:S01]  /*13ae0*/  LDSM.16.MT88.4 R164, [R205+0x6080] ;  /* 0x00608000cda4783b */ /* 0x000fe20000004200 */
[----:B------:R-:W-:Y:S02]  /*13af0*/  IMNMX R3, R4, R3, PT ;  /* 0x0000000304037217 */ /* 0x000fe40003800200 */
[----:B------:R-:W-:Y:S01]  /*13b00*/  FSEL R24, R24, -INF , P0 ;  /* 0xff80000018187808 */ /* 0x000fe20000000000 */
[----:B------:R-:W-:Y:S01]  /*13b10*/  LDSM.16.MT88.4 R172, [R208+0x6080] ;  /* 0x00608000d0ac783b */ /* 0x000fe20000004200 */
[----:B------:R-:W-:-:S03]  /*13b20*/  ISETP.GT.AND P0, PT, R29, 0x1, PT ;  /* 0x000000011d00780c */ /* 0x000fc60003f04270 */
[----:B------:R-:W-:Y:S01]  /*13b30*/  LDSM.16.MT88.4 R168, [R206+0x6080] ;  /* 0x00608000cea8783b */ /* 0x000fe20000004200 */
[----:B------:R-:W-:Y:S02]  /*13b40*/  FSEL R2, R25, -INF , P0 ;  /* 0xff80000019027808 */ /* 0x000fe40000000000 */
[C---:B------:R-:W-:Y:S01]  /*13b50*/  ISETP.GT.AND P0, PT, R3.reuse, RZ, PT ;  /* 0x000000ff0300720c */ /* 0x040fe20003f04270 */
[----:B------:R-:W-:Y:S03]  /*13b60*/  LDSM.16.MT88.4 R160, [R204+0x6080] ;  /* 0x00608000cca0783b */ /* 0x000fe60000004200 */
[----:B------:R-:W-:Y:S01]  /*13b70*/  FSEL R26, R26, -INF , P0 ;  /* 0xff8000001a1a7808 */ /* 0x000fe20000000000 */
[----:B------:R-:W0:Y:S01]  /*13b80*/  LDGDEPBAR ;  /* 0x00000000000079af */ /* 0x000e220000000000 */
        /* <DEDUP_REMOVED lines=35> */
[----:B------:R-:W-:Y:S02]  /*13dc0*/  FMNMX.FTZ R9, R20, R9, !PT ;  /* 0x0000000914097209 */ /* 0x000fe40007810000 */
[----:B------:R-:W-:Y:S02]  /*13dd0*/  ISETP.GT.AND P0, PT, R3, 0x21, PT ;  /* 0x000000210300780c */ /* 0x000fe40003f04270 */
[----:B------:R-:W-:Y:S02]  /*13de0*/  FMNMX.FTZ R9, R16, R9, !PT ;  /* 0x0000000910097209 */ /* 0x000fe40007810000 */
[----:B------:R-:W-:-:S02]  /*13df0*/  FSEL R235, R11, -INF , P0 ;  /* 0xff8000000beb7808 */ /* 0x000fc40000000000 */
[----:B------:R-:W-:Y:S02]  /*13e00*/  FMNMX.FTZ R9, R6, R9, !PT ;  /* 0x0000000906097209 */ /* 0x000fe40007810000 */
[C---:B------:R-:W-:Y:S02]  /*13e10*/  ISETP.GT.AND P0, PT, R29.reuse, 0x28, PT ;  /* 0x000000281d00780c */ /* 0x040fe40003f04270 */
[----:B------:R-:W-:Y:S02]  /*13e20*/  FMNMX.FTZ R9, R4, R9, !PT ;  /* 0x0000000904097209 */ /* 0x000fe40007810000 */
[----:B------:R-:W-:Y:S02]  /*13e30*/  FSEL R234, R60, -INF , P0 ;  /* 0xff8000003cea7808 */ /* 0x000fe40000000000 */
[----:B------:R-:W-:Y:S02]  /*13e40*/  FMNMX.FTZ R9, R12, R9, !PT ;  /* 0x000000090c097209 */ /* 0x000fe40007810000 */
[----:B------:R-:W-:-:S02]  /*13e50*/  ISETP.GT.AND P0, PT, R29, 0x29, PT ;  /* 0x000000291d00780c */ /* 0x000fc40003f04270 */
[----:B------:R-:W-:Y:S02]  /*13e60*/  FMNMX.FTZ R9, R186, R9, !PT ;  /* 0x00000009ba097209 */ /* 0x000fe40007810000 */
[----:B------:R-:W-:Y:S02]  /*13e70*/  FMNMX.FTZ R8, R21, R8, !PT ;  /* 0x0000000815087209 */ /* 0x000fe40007810000 */
[----:B------:R-:W-:Y:S02]  /*13e80*/  FMNMX.FTZ R9, R236, R9, !PT ;  /* 0x00000009ec097209 */ /* 0x000fe40007810000 */
[----:B------:R-:W-:Y:S02]  /*13e90*/  FSEL R232, R61, -INF , P0 ;  /* 0xff8000003de87808 */ /* 0x000fe40000000000 */
[----:B------:R-:W-:Y:S02]  /*13ea0*/  FMNMX.FTZ R9, R234, R9, !PT ;  /* 0x00000009ea097209 */ /* 0x000fe40007810000 */
[----:B------:R-:W-:-:S02]  /*13eb0*/  FMNMX.FTZ R8, R23, R8, !PT ;  /* 0x0000000817087209 */ /* 0x000fc40007810000 */
[----:B------:R-:W-:Y:S02]  /*13ec0*/  FMNMX.FTZ R9, R232, R9, !PT ;  /* 0x00000009e8097209 */ /* 0x000fe40007810000 */
[----:B------:R-:W-:Y:S02]  /*13ed0*/  FMNMX.FTZ R8, R17, R8, !PT ;  /* 0x0000000811087209 */ /* 0x000fe40007810000 */
[----:B------:R-:W-:Y:S01]  /*13ee0*/  ISETP.GT.AND P0, PT, R3, 0x28, PT ;  /* 0x000000280300780c */ /* 0x000fe20003f04270 */
[----:B------:R-:W1:Y:S01]  /*13ef0*/  SHFL.BFLY PT, R10, R9, 0x2, 0x1f ;  /* 0x0c401f00090a7f89 */ /* 0x000e6200000e0000 */
[----:B------:R-:W-:Y:S02]  /*13f00*/  FMNMX.FTZ R8, R19, R8, !PT ;  /* 0x0000000813087209 */ /* 0x000fe40007810000 */
[----:B------:R-:W-:Y:S02]  /*13f10*/  FSEL R233, R62, -INF , P0 ;  /* 0xff8000003ee97808 */ /* 0x000fe40000000000 */
[----:B------:R-:W-:-:S02]  /*13f20*/  FMNMX.FTZ R8, R13, R8, !PT ;  /* 0x000000080d087209 */ /* 0x000fc40007810000 */
[----:B------:R-:W-:Y:S02]  /*13f30*/  ISETP.GT.AND P0, PT, R3, 0x29, PT ;  /* 0x000000290300780c */ /* 0x000fe40003f04270 */
[----:B------:R-:W-:Y:S02]  /*13f40*/  FMNMX.FTZ R8, R15, R8, !PT ;  /* 0x000000080f087209 */ /* 0x000fe40007810000 */
[----:B------:R-:W-:Y:S02]  /*13f50*/  FSEL R231, R63, -INF , P0 ;  /* 0xff8000003fe77808 */ /* 0x000fe40000000000 */
        /* <DEDUP_REMOVED lines=20> */
[----:B------:R-:W2:Y:S01]  /*140a0*/  LDSM.16.MT88.4 R4, [R204+0x8880] ;  /* 0x00888000cc04783b */ /* 0x000ea20000004200 */
[--C-:B------:R-:W-:Y:S02]  /*140b0*/  FFMA.FTZ R2, R16, c[0x0][0x2d0], -R241.reuse ;  /* 0x0000b40010027a23 */ /* 0x100fe400000108f1 */
[----:B------:R-:W3:Y:S01]  /*140c0*/  MUFU.EX2 R178, R178 ;  /* 0x000000b200b27308 */ /* 0x000ee20000000800 */
[--C-:B------:R-:W-:Y:S01]  /*140d0*/  FFMA.FTZ R177, R12, c[0x0][0x2d0], -R241.reuse ;  /* 0x0000b4000cb17a23 */ /* 0x100fe200000108f1 */
[----:B-1----:R-:W-:Y:S01]  /*140e0*/  FMNMX.FTZ R157, R157, R8, !PT ;  /* 0x000000089d9d7209 */ /* 0x002fe20007810000 */
[--C-:B------:R-:W-:Y:S01]  /*140f0*/  FFMA.FTZ R186, R186, c[0x0][0x2d0], -R241.reuse ;  /* 0x0000b400baba7a23 */ /* 0x100fe200000108f1 */
[----:B------:R-:W1:Y:S01]  /*14100*/  LDSM.16.MT88.4 R8, [R206+0x4880] ;  /* 0x00488000ce08783b */ /* 0x000e620000004200 */
[--C-:B------:R-:W-:Y:S01]  /*14110*/  FFMA.FTZ R239, R236, c[0x0][0x2d0], -R241.reuse ;  /* 0x0000b400ecef7a23 */ /* 0x100fe200000108f1 */
[C---:B------:R-:W-:Y:S01]  /*14120*/  FSETP.NEU.FTZ.AND P0, PT, R157.reuse, -INF , PT ;  /* 0xff8000009d00780b */ /* 0x040fe20003f1d000 */
[----:B------:R-:W-:Y:S01]  /*14130*/  FMUL.FTZ R184, R157, c[0x0][0x2d0] ;  /* 0x0000b4009db87a20 */ /* 0x000fe20000410000 */
[----:B------:R-:W-:Y:S01]  /*14140*/  MUFU.EX2 R181, R181 ;  /* 0x000000b500b57308 */ /* 0x000fe20000000800 */
[----:B------:R-:W-:-:S02]  /*14150*/  FFMA.FTZ R234, R234, c[0x0][0x2d0], -R241 ;  /* 0x0000b400eaea7a23 */ /* 0x000fc400000108f1 */
[----:B------:R-:W-:Y:S01]  /*14160*/  FFMA.FTZ R241, R232, c[0x0][0x2d0], -R241 ;  /* 0x0000b400e8f17a23 */ /* 0x000fe200000108f1 */
[----:B------:R-:W-:Y:S02]  /*14170*/  FSEL R184, R184, RZ, P0 ;  /* 0x000000ffb8b87208 */ /* 0x000fe40000000000 */
[----:B---3--:R-:W-:Y:S02]  /*14180*/  F2FP.PACK_AB R128, R178, R183 ;  /* 0x000000b7b280723e */ /* 0x008fe400000000ff */
[----:B------:R-:W3:Y:S01]  /*14190*/  MUFU.EX2 R156, R156 ;  /* 0x0000009c009c7308 */ /* 0x000ee20000000800 */
[--C-:B------:R-:W-:Y:S02]  /*141a0*/  FFMA.FTZ R176, R26, c[0x0][0x2d0], -R184.reuse ;  /* 0x0000b4001ab07a23 */ /* 0x100fe400000108b8 */
[--C-:B------:R-:W-:Y:S02]  /*141b0*/  FFMA.FTZ R185, R27, c[0x0][0x2d0], -R184.reuse ;  /* 0x0000b4001bb97a23 */ /* 0x100fe400000108b8 */
[--C-:B------:R-:W-:Y:S01]  /*141c0*/  FFMA.FTZ R159, R21, c[0x0][0x2d0], -R184.reuse ;  /* 0x0000b400159f7a23 */ /* 0x100fe200000108b8 */
[----:B------:R-:W-:Y:S01]  /*141d0*/  LDSM.16.MT88.4 R24, [R206+0x7880] ;  /* 0x00788000ce18783b */ /* 0x000fe20000004200 */
[--C-:B------:R-:W-:Y:S01]  /*141e0*/  FFMA.FTZ R158, R23, c[0x0][0x2d0], -R184.reuse ;  /* 0x0000b400179e7a23 */ /* 0x100fe200000108b8 */
[----:B------:R-:W-:Y:S01]  /*141f0*/  MUFU.EX2 R176, R176 ;  /* 0x000000b000b07308 */ /* 0x000fe20000000800 */
[--C-:B------:R-:W-:Y:S01]  /*14200*/  FFMA.FTZ R229, R17, c[0x0][0x2d0], -R184.reuse ;  /* 0x0000b40011e57a23 */ /* 0x100fe200000108b8 */
[----:B------:R-:W-:Y:S01]  /*14210*/  LDSM.16.MT88.4 R20, [R208+0x4880] ;  /* 0x00488000d014783b */ /* 0x000fe20000004200 */
[----:B------:R-:W-:-:S02]  /*14220*/  FFMA.FTZ R182, R19, c[0x0][0x2d0], -R184 ;  /* 0x0000b40013b67a23 */ /* 0x000fc400000108b8 */
[--C-:B------:R-:W-:Y:S01]  /*14230*/  FFMA.FTZ R187, R13, c[0x0][0x2d0], -R184.reuse ;  /* 0x0000b4000dbb7a23 */ /* 0x100fe200000108b8 */
[----:B------:R-:W-:Y:S01]  /*14240*/  LDSM.16.MT88.4 R16, [R205+0x4880] ;  /* 0x00488000cd10783b */ /* 0x000fe20000004200 */
[--C-:B------:R-:W-:Y:S01]  /*14250*/  FFMA.FTZ R180, R15, c[0x0][0x2d0], -R184.reuse ;  /* 0x0000b4000fb47a23 */ /* 0x100fe200000108b8 */
[----:B------:R-:W4:Y:S01]  /*14260*/  MUFU.EX2 R185, R185 ;  /* 0x000000b900b97308 */ /* 0x000f220000000800 */
[----:B---3--:R-:W-:Y:S01]  /*14270*/  F2FP.PACK_AB R130, R156, R181 ;  /* 0x000000b59c82723e */ /* 0x008fe200000000ff */
[----:B------:R-:W3:Y:S01]  /*14280*/  LDSM.16.MT88.4 R12, [R204+0x4880] ;  /* 0x00488000cc0c783b */ /* 0x000ee20000004200 */
[--C-:B------:R-:W-:Y:S02]  /*14290*/  FFMA.FTZ R232, R237, c[0x0][0x2d0], -R184.reuse ;  /* 0x0000b400ede87a23 */ /* 0x100fe400000108b8 */
[--C-:B------:R-:W-:Y:S02]  /*142a0*/  FFMA.FTZ R235, R235, c[0x0][0x2d0], -R184.reuse ;  /* 0x0000b400ebeb7a23 */ /* 0x100fe400000108b8 */
[--C-:B------:R-:W-:Y:S01]  /*142b0*/  FFMA.FTZ R233, R233, c[0x0][0x2d0], -R184.reuse ;  /* 0x0000b400e9e97a23 */ /* 0x100fe200000108b8 */
[----:B------:R-:W-:Y:S01]  /*142c0*/  MUFU.EX2 R159, R159 ;  /* 0x0000009f009f7308 */ /* 0x000fe20000000800 */
[----:B------:R-:W-:-:S02]  /*142d0*/  FFMA.FTZ R184, R231, c[0x0][0x2d0], -R184 ;  /* 0x0000b400e7b87a23 */ /* 0x000fc400000108b8 */
[----:B------:R-:W-:-:S04]  /*142e0*/  FADD.FTZ R178, R183, R178 ;  /* 0x000000b2b7b27221 */ /* 0x000fc80000010000 */
[----:B------:R-:W-:Y:S01]  /*142f0*/  FADD.FTZ R181, R181, R178 ;  /* 0x000000b2b5b57221 */ /* 0x000fe20000010000 */
[----:B------:R-:W5:Y:S01]  /*14300*/  MUFU.EX2 R158, R158 ;  /* 0x0000009e009e7308 */ /* 0x000f620000000800 */
[----:B----4-:R-:W-:Y:S01]  /*14310*/  F2FP.PACK_AB R129, R185, R176 ;  /* 0x000000b0b981723e */ /* 0x010fe200000000ff */
[----:B------:R-:W-:Y:S02]  /*14320*/  FADD.FTZ R176, R176, R185 ;  /* 0x000000b9b0b07221 */ /* 0x000fe40000010000 */
[----:B------:R-:W-:-:S04]  /*14330*/  FADD.FTZ R181, R156, R181 ;  /* 0x000000b59cb57221 */ /* 0x000fc80000010000 */
[----:B------:R-:W-:Y:S01]  /*14340*/  MUFU.EX2 R2, R2 ;  /* 0x0000000200027308 */ /* 0x000fe20000000800 */
[----:B-----5:R-:W-:-:S07]  /*14350*/  F2FP.PACK_AB R131, R158, R159 ;  /* 0x0000009f9e83723e */ /* 0x020fce00000000ff */
[----:B------:R-:W4:Y:S01]  /*14360*/  MUFU.EX2 R179, R179 ;  /* 0x000000b300b37308 */ /* 0x000f220000000800 */
        /* <DEDUP_REMOVED lines=47> */
[----:B----4-:R-:W-:Y:S01]  /*14660*/  F2FP.PACK_AB R4, R179, R2 ;  /* 0x00000002b304723e */ /* 0x010fe200000000ff */
        /* <DEDUP_REMOVED lines=15> */
[C---:B---3--:R-:W-:Y:S08]  /*14760*/  HMMA.16816.F32 R28, R4.reuse, R12, R28 ;  /* 0x0000000c041c723c */ /* 0x048ff0000000181c */
        /* <DEDUP_REMOVED lines=9> */
[C---:B------:R-:W-:Y:S01]  /*14800*/  HMMA.16816.F32 R148, R4.reuse, R18, R148 ;  /* 0x000000120494723c */ /* 0x040fe20000001894 */
[----:B------:R-:W3:Y:S07]  /*14810*/  LDSM.16.MT88.4 R16, [R208+0x9080] ;  /* 0x00908000d010783b */ /* 0x000eee0000004200 */
        /* <DEDUP_REMOVED lines=17> */
[----:B------:R-:W4:Y:S07]  /*14930*/  LDSM.16.MT88.4 R160, [R208+0x5080] ;  /* 0x00508000d0a0783b */ /* 0x000f2e0000004200 */
        /* <DEDUP_REMOVED lines=13> */
[----:B------:R-:W-:Y:S01]  /*14a10*/  HMMA.16816.F32 R128, R4, R166, R128 ;  /* 0x000000a60480723c */ /* 0x000fe20000001880 */
[----:B------:R-:W-:Y:S06]  /*14a20*/  LDSM.16.MT88.4 R164, [R206+0x8080] ;  /* 0x00808000cea4783b */ /* 0x000fec0000004200 */
[----:B------:R-:W-:Y:S01]  /*14a30*/  F2FP.PACK_AB R4, R239, R186 ;  /* 0x000000baef04723e */ /* 0x000fe200000000ff */
[----:B------:R-:W-:Y:S01]  /*14a40*/  FADD.FTZ R186, R186, R177 ;  /* 0x000000b1baba7221 */ /* 0x000fe20000010000 */
[----:B------:R-:W-:Y:S01]  /*14a50*/  F2FP.PACK_AB R5, R235, R232 ;  /* 0x000000e8eb05723e */ /* 0x000fe200000000ff */
[----:B------:R-:W-:Y:S01]  /*14a60*/  FADD.FTZ R232, R232, R187 ;  /* 0x000000bbe8e87221 */ /* 0x000fe20000010000 */
[----:B------:R-:W-:Y:S01]  /*14a70*/  F2FP.PACK_AB R6, R241, R234 ;  /* 0x000000eaf106723e */ /* 0x000fe200000000ff */
[----:B------:R-:W-:Y:S01]  /*14a80*/  FADD.FTZ R239, R239, R186 ;  /* 0x000000baefef7221 */ /* 0x000fe20000010000 */
[----:B------:R-:W-:Y:S01]  /*14a90*/  F2FP.PACK_AB R7, R184, R233 ;  /* 0x000000e9b807723e */ /* 0x000fe200000000ff */
[----:B------:R-:W-:-:S02]  /*14aa0*/  FADD.FTZ R232, R235, R232 ;  /* 0x000000e8ebe87221 */ /* 0x000fc40000010000 */
[----:B------:R-:W-:Y:S02]  /*14ab0*/  FADD.FTZ R234, R234, R239 ;  /* 0x000000efeaea7221 */ /* 0x000fe40000010000 */
[----:B------:R-:W-:Y:S01]  /*14ac0*/  FADD.FTZ R229, R233, R232 ;  /* 0x000000e8e9e57221 */ /* 0x000fe20000010000 */
[----:B------:R-:W-:Y:S01]  /*14ad0*/  IMNMX R232, RZ, UR4, !PT ;  /* 0x00000004ffe87c17 */ /* 0x000fe2000f800200 */
[----:B-1----:R-:W-:Y:S01]  /*14ae0*/  HMMA.16816.F32 R144, R4, R8, R144 ;  /* 0x000000080490723c */ /* 0x002fe20000001890 */
[----:B------:R-:W-:Y:S02]  /*14af0*/  FADD.FTZ R231, R241, R234 ;  /* 0x000000eaf1e77221 */ /* 0x000fe40000010000 */
[----:B------:R-:W-:Y:S01]  /*14b00*/  ISETP.LE.AND P0, PT, R232, UR13, PT ;  /* 0x0000000de8007c0c */ /* 0x000fe2000bf03270 */
[----:B------:R-:W-:-:S04]  /*14b10*/  FADD.FTZ R229, R184, R229 ;  /* 0x000000e5b8e57221 */ /* 0x000fc80000010000 */
        /* <DEDUP_REMOVED lines=29> */
[C---:B------:R-:W-:Y:S08]  /*14cf0*/  HMMA.16816.F32 R96, R4.reuse, R26, R96 ;  /* 0x0000001a0460723c */ /* 0x040ff00000001860 */
[C---:B------:R-:W-:Y:S08]  /*14d00*/  HMMA.16816.F32 R100, R4.reuse, R20, R100 ;  /* 0x000000140464723c */ /* 0x040ff00000001864 */
[C---:B------:R-:W-:Y:S08]  /*14d10*/  HMMA.16816.F32 R104, R4.reuse, R22, R104 ;  /* 0x000000160468723c */ /* 0x040ff00000001868 */
[C---:B---3--:R-:W-:Y:S08]  /*14d20*/  HMMA.16816.F32 R108, R4.reuse, R16, R108 ;  /* 0x00000010046c723c */ /* 0x048ff0000000186c */
[C---:B------:R-:W-:Y:S08]  /*14d30*/  HMMA.16816.F32 R112, R4.reuse, R18, R112 ;  /* 0x000000120470723c */ /* 0x040ff00000001870 */
[C---:B--2---:R-:W-:Y:S08]  /*14d40*/  HMMA.16816.F32 R116, R4.reuse, R12, R116 ;  /* 0x0000000c0474723c */ /* 0x044ff00000001874 */
[C---:B------:R-:W-:Y:S08]  /*14d50*/  HMMA.16816.F32 R120, R4.reuse, R14, R120 ;  /* 0x0000000e0478723c */ /* 0x040ff00000001878 */
[C---:B-1----:R-:W-:Y:S08]  /*14d60*/  HMMA.16816.F32 R124, R4.reuse, R8, R124 ;  /* 0x00000008047c723c */ /* 0x042ff0000000187c */
[----:B------:R-:W-:Y:S01]  /*14d70*/  HMMA.16816.F32 R128, R4, R10, R128 ;  /* 0x0000000a0480723c */ /* 0x000fe20000001880 */
[----:B------:R-:W-:Y:S07]  /*14d80*/  @!P0 BRA `(.L_x_1733) ;  /* 0x0000303000008947 */ /* 0x000fee0003800000 */
[----:B------:R-:W-:Y:S01]  /*14d90*/  IMAD.MOV.U32 R0, RZ, RZ, R157 ;  /* 0x000000ffff007224 */ /* 0x000fe200078e009d */
[C---:B------:R-:W-:Y:S01]  /*14da0*/  SHF.L.U64.HI R233, R188.reuse, 0x1, R191 ;  /* 0x00000001bce97819 */ /* 0x040fe200000102bf */
[----:B------:R-:W-:Y:S01]  /*14db0*/  IMAD.MOV.U32 R2, RZ, RZ, R3 ;  /* 0x000000ffff027224 */ /* 0x000fe200078e0003 */
[----:B------:R-:W-:Y:S01]  /*14dc0*/  SHF.L.U32 R234, R188, 0x1, RZ ;  /* 0x00000001bcea7819 */ /* 0x000fe200000006ff */
[C---:B------:R-:W-:Y:S01]  /*14dd0*/  IMAD.SHL.U32 R236, R227.reuse, 0x2, RZ ;  /* 0x00000002e3ec7824 */ /* 0x040fe200078e00ff */
[----:B------:R-:W-:Y:S01]  /*14de0*/  SHF.L.U64.HI R235, R227, 0x1, R228 ;  /* 0x00000001e3eb7819 */ /* 0x000fe200000102e4 */
[----:B------:R-:W-:Y:S01]  /*14df0*/  UMOV UR4, UR13 ;  /* 0x0000000d00047c82 */ /* 0x000fe20008000000 */
[----:B------:R-:W-:-:S02]  /*14e00*/  SHF.L.U64.HI R237, R226, 0x1, R225 ;  /* 0x00000001e2ed7819 */ /* 0x000fc400000102e1 */
[----:B------:R-:W-:-:S07]  /*14e10*/  SHF.L.U32 R238, R226, 0x1, RZ ;  /* 0x00000001e2ee7819 */ /* 0x000fce00000006ff */
.L_x_1738:
[----:B------:R-:W-:Y:S04]  /*14e20*/  DEPBAR.LE SB0, 0x0 ;  /* 0x000080000000791a */ /* 0x000fe80000000000 */
[----:B------:R-:W-:Y:S01]  /*14e30*/  BAR.SYNC.DEFER_BLOCKING 0x0 ;  /* 0x0000000000007b1d */ /* 0x000fe20000010000 */
[----:B------:R-:W-:Y:S05]  /*14e40*/  ISETP.LE.AND P0, PT, RZ, UR4, PT ;  /* 0x00000004ff007c0c */ /* 0x000fea000bf03270 */
[----:B------:R1:W2:Y:S04]  /*14e50*/  LDSM.16.M88.4 R156, [R214] ;  /* 0x00000000d69c783b */ /* 0x0002a80000000200 */
[----:B------:R1:W3:Y:S04]  /*14e60*/  LDSM.16.M88.4 R160, [R213+0xa080] ;  /* 0x00a08000d5a0783b */ /* 0x0002e80000000200 */
[----:B------:R1:W4:Y:S04]  /*14e70*/  LDSM.16.M88.4 R164, [R213+0xa880] ;  /* 0x00a88000d5a4783b */ /* 0x0003280000000200 */
[----:B------:R1:W1:Y:S04]  /*14e80*/  LDSM.16.M88.4 R168, [R213+0xb080] ;  /* 0x00b08000d5a8783b */ /* 0x0002680000000200 */
[----:B------:R1:W1:Y:S04]  /*14e90*/  LDSM.16.M88.4 R172, [R212] ;  /* 0x00000000d4ac783b */ /* 0x0002680000000200 */
[----:B------:R1:W1:Y:S04]  /*14ea0*/  LDSM.16.M88.4 R176, [R211] ;  /* 0x00000000d3b0783b */ /* 0x0002680000000200 */
[----:B------:R1:W1:Y:S04]  /*14eb0*/  LDSM.16.M88.4 R180, [R203] ;  /* 0x00000000cbb4783b */ /* 0x0002680000000200 */
[----:B------:R1:W1:Y:S01]  /*14ec0*/  LDSM.16.M88.4 R184, [R202] ;  /* 0x00000000cab8783b */ /* 0x0002620000000200 */
[----:B------:R-:W-:-:S05]  /*14ed0*/  @!P0 BRA `(.L_x_1734) ;  /* 0x0000036000008947 */ /* 0x000fca0003800000 */
[C---:B------:R-:W-:Y:S01]  /*14ee0*/  IMAD.WIDE.U32 R6, R220.reuse, c[0x0][0x208], RZ ;  /* 0x00008200dc067a25 */ /* 0x040fe200078e00ff */
[----:B------:R-:W-:Y:S01]  /*14ef0*/  SHF.R.S32.HI R3, RZ, 0x1f, R220 ;  /* 0x0000001fff037819 */ /* 0x000fe200000114dc */
[----:B------:R-:W-:Y:S01]  /*14f00*/  BSSY B0, `(.L_x_1734) ;  /* 0x0000033000007945 */ /* 0x000fe20003800000 */
[----:B------:R-:W-:Y:S02]  /*14f10*/  SHF.R.S32.HI R5, RZ, 0x1f, R219 ;  /* 0x0000001fff057819 */ /* 0x000fe400000114db */
        /* <DEDUP_REMOVED lines=8> */
[----:B------:R-:W-:Y:S03]  /*14fa0*/  IMAD.SHL.U32 R6, R224, 0x2, RZ ;  /* 0x00000002e0067824 */ /* 0x000fe600078e00ff */
[----:B------:R-:W-:Y:S02]  /*14fb0*/  IADD3.X R5, R7, UR12, R5, P0, !PT ;  /* 0x0000000c07057c10 */ /* 0x000fe400087fe405 */
[C---:B------:R-:W-:Y:S04]  /*14fc0*/  LEA R3, P0, R4.reuse, c[0x0][0x1f8], 0x1 ;  /* 0x00007e0004037a11 */ /* 0x040fe800078008ff */
[----:B------:R-:W-:Y:S02]  /*14fd0*/  LEA.HI.X R15, R4, c[0x0][0x1fc], R5, 0x1, P0 ;  /* 0x00007f00040f7a11 */ /* 0x000fe400000f0c05 */
[----:B------:R-:W5:Y:S01]  /*14fe0*/  SHFL.IDX PT, R5, R3, RZ, 0x181f ;  /* 0x00181fff03057589 */ /* 0x000f6200000e0000 */
[----:B------:R-:W-:Y:S03]  /*14ff0*/  SHF.L.U64.HI R4, R224, 0x1, R223 ;  /* 0x00000001e0047819 */ /* 0x000fe600000102df */
[----:B------:R-:W4:Y:S01]  /*15000*/  SHFL.IDX PT, R8, R15, RZ, 0x181f ;  /* 0x00181fff0f087589 */ /* 0x000f2200000e0000 */
[C---:B-----5:R-:W-:Y:S05]  /*15010*/  IADD3 R16, P0, R5.reuse, R234, RZ ;  /* 0x000000ea05107210 */ /* 0x060fea0007f1e0ff */
[C---:B----4-:R-:W-:Y:S01]  /*15020*/  IMAD.X R17, R8.reuse, 0x1, R233, P0 ;  /* 0x0000000108117824 */ /* 0x050fe200000e06e9 */
[C---:B------:R-:W-:Y:S04]  /*15030*/  IADD3 R12, P0, R5.reuse, R236, RZ ;  /* 0x000000ec050c7210 */ /* 0x040fe80007f1e0ff */
[----:B------:R-:W-:Y:S01]  /*15040*/  @!PT LDS RZ, [RZ] ;  /* 0x00000000fffff984 */ /* 0x000fe20000000800 */
[----:B------:R4:W-:Y:S01]  /*15050*/  LDGSTS.E.BYPASS.LTC128B.128 [R222+0x4080], [R16.64], !P6 ;  /* 0x0408000010de7fae */ /* 0x0009e2000f101d5a */
[C---:B------:R-:W-:Y:S01]  /*15060*/  IMAD.X R13, R8.reuse, 0x1, R235, P0 ;  /* 0x00000001080d7824 */ /* 0x040fe200000e06eb */
[C---:B------:R-:W-:Y:S04]  /*15070*/  IADD3 R10, P0, R5.reuse, R238, RZ ;  /* 0x000000ee050a7210 */ /* 0x040fe80007f1e0ff */
[----:B------:R4:W-:Y:S01]  /*15080*/  LDGSTS.E.BYPASS.LTC128B.128 [R222+0x5880], [R12.64], !P1 ;  /* 0x058800000cde7fae */ /* 0x0009e2000c901d5a */
[C---:B------:R-:W-:Y:S01]  /*15090*/  IMAD.X R11, R8.reuse, 0x1, R237, P0 ;  /* 0x00000001080b7824 */ /* 0x040fe200000e06ed */
[----:B------:R-:W-:Y:S02]  /*150a0*/  IADD3 R18, P0, R5, R6, RZ ;  /* 0x0000000605127210 */ /* 0x000fe40007f1e0ff */
[----:B------:R-:W-:Y:S02]  /*150b0*/  ISETP.GT.AND P1, PT, R215, 0x7f, PT ;  /* 0x0000007fd700780c */ /* 0x000fe40003f24270 */
[----:B------:R4:W-:Y:S01]  /*150c0*/  LDGSTS.E.BYPASS.LTC128B.128 [R222+0x7080], [R10.64], !P5 ;  /* 0x070800000ade7fae */ /* 0x0009e2000e901d5a */
[----:B------:R-:W-:Y:S05]  /*150d0*/  IMAD.X R19, R8, 0x1, R4, P0 ;  /* 0x0000000108137824 */ /* 0x000fea00000e0604 */
[----:B------:R4:W-:Y:S05]  /*150e0*/  LDGSTS.E.BYPASS.LTC128B.128 [R222+0x8880], [R18.64], !P4 ;  /* 0x0888000012de7fae */ /* 0x0009ea000e101d5a */
[----:B------:R-:W-:-:S05]  /*150f0*/  @P1 BRA `(.L_x_1735) ;  /* 0x0000013000001947 */ /* 0x000fca0003800000 */
[----:B------:R-:W-:-:S05]  /*15100*/  BRA.DIV ~URZ, `(.L_x_1736) ;  /* 0x00008d727f007947 */ /* 0x000fca000b800000 */
[----:B------:R4:W3:Y:S04]  /*15110*/  SHFL.IDX PT, R8, R15, 0x1, 0x181f ;  /* 0x00381f000f087f89 */ /* 0x0008e800000e0000 */
[----:B----4-:R4:W2:Y:S02]  /*15120*/  SHFL.IDX PT, R13, R3, 0x1, 0x181f ;  /* 0x00381f00030d7f89 */ /* 0x0108a400000e0000 */
.L_x_1763:
[----:B--2---:R-:W-:Y:S02]  /*15130*/  IADD3 R16, P0, R13, R234, RZ ;  /* 0x000000ea0d107210 */ /* 0x004fe40007f1e0ff */
[----:B------:R-:W-:Y:S03]  /*15140*/  ISETP.GE.AND P1, PT, R221, c[0x0][0x1d4], PT ;  /* 0x00007500dd007a0c */ /* 0x000fe60003f26270 */
[C---:B---3--:R-:W-:Y:S01]  /*15150*/  IMAD.X R17, R8.reuse, 0x1, R233, P0 ;  /* 0x0000000108117824 */ /* 0x048fe200000e06e9 */
[C---:B------:R-:W-:Y:S04]  /*15160*/  IADD3 R14, P0, R13.reuse, R236, RZ ;  /* 0x000000ec0d0e7210 */ /* 0x040fe80007f1e0ff */
[----:B------:R-:W-:Y:S01]  /*15170*/  @!PT LDS RZ, [RZ] ;  /* 0x00000000fffff984 */ /* 0x000fe20000000800 */
[----:B------:R-:W-:Y:S01]  /*15180*/  @!PT LDS RZ, [RZ] ;  /* 0x00000000fffff984 */ /* 0x000fe20000000800 */
        /* <DEDUP_REMOVED lines=9> */
[----:B------:R2:W-:Y:S03]  /*15220*/  LDGSTS.E.BYPASS.LTC128B.128 [R222+0x9880], [R6.64], !P4 ;  /* 0x0988000006de7fae */ /* 0x0005e6000e101d5a */
.L_x_1735:
[----:B------:R-:W-:Y:S05]  /*15230*/  BSYNC B0 ;  /* 0x0000000000007941 */ /* 0x000fea0003800000 */
.L_x_1734:
[----:B------:R-:W0:Y:S01]  /*15240*/  LDGDEPBAR ;  /* 0x00000000000079af */ /* 0x000e220000000000 */
[----:B------:R-:W-:Y:S01]  /*15250*/  WARPSYNC 0xffffffff ;  /* 0xffffffff00007948 */ /* 0x000fe20003800000 */
[C---:B--23--:R-:W-:Y:S01]  /*15260*/  HMMA.16816.F32 R4, R156.reuse, R160, RZ ;  /* 0x000000a09c04723c */ /* 0x04cfe200000018ff */
[----:B------:R-:W-:Y:S06]  /*15270*/  UISETP.GE.AND UP0, UPT, UR4, 0x1, UPT ;  /* 0x000000010400788c */ /* 0x000fec000bf06270 */
[----:B------:R-:W-:Y:S01]  /*15280*/  PLOP3.LUT P0, PT, PT, PT, UP0, 0x40, 0x0 ;  /* 0x000000000000781c */ /* 0x000fe20003f0e808 */
[C---:B----4-:R-:W-:Y:S01]  /*15290*/  HMMA.16816.F32 R8, R156.reuse, R162, RZ ;  /* 0x000000a29c08723c */ /* 0x050fe200000018ff */
[----:B------:R-:W-:Y:S07]  /*152a0*/  LDSM.16.M88.4 R160, [R210] ;  /* 0x00000000d2a0783b */ /* 0x000fee0000000200 */
[C---:B------:R-:W-:Y:S08]  /*152b0*/  HMMA.16816.F32 R12, R156.reuse, R164, RZ ;  /* 0x000000a49c0c723c */ /* 0x040ff000000018ff */
[C---:B------:R-:W-:Y:S01]  /*152c0*/  HMMA.16816.F32 R16, R156.reuse, R166, RZ ;  /* 0x000000a69c10723c */ /* 0x040fe200000018ff */
[----:B------:R-:W2:Y:S07]  /*152d0*/  LDSM.16.M88.4 R164, [R207+0xa080] ;  /* 0x00a08000cfa4783b */ /* 0x000eae0000000200 */
[C---:B-1----:R-:W-:Y:S08]  /*152e0*/  HMMA.16816.F32 R20, R156.reuse, R168, RZ ;  /* 0x000000a89c14723c */ /* 0x042ff000000018ff */
[----:B------:R-:W-:Y:S01]  /*152f0*/  HMMA.16816.F32 R24, R156, R170, RZ ;  /* 0x000000aa9c18723c */ /* 0x000fe200000018ff */
[----:B------:R-:W1:Y:S05]  /*15300*/  LDSM.16.M88.4 R156, [R207+0xa880] ;  /* 0x00a88000cf9c783b */ /* 0x000e6a0000000200 */
[----:B------:R-:W3:Y:S02]  /*15310*/  LDSM.16.M88.4 R168, [R207+0xb080] ;  /* 0x00b08000cfa8783b */ /* 0x000ee40000000200 */
        /* <DEDUP_REMOVED lines=8> */
[----:B------:R-:W5:Y:S05]  /*153a0*/  LDSM.16.M88.4 R172, [R201+0x800] ;  /* 0x00080000c9ac783b */ /* 0x000f6a0000000200 */
[----:B------:R-:W4:Y:S02]  /*153b0*/  LDSM.16.M88.4 R184, [R201+0x1000] ;  /* 0x00100000c9b8783b */ /* 0x000f240000000200 */
[C---:B--2---:R-:W-:Y:S08]  /*153c0*/  HMMA.16816.F32 R4, R160.reuse, R164, R4 ;  /* 0x000000a4a004723c */ /* 0x044ff00000001804 */
[C---:B------:R-:W-:Y:S01]  /*153d0*/  HMMA.16816.F32 R8, R160.reuse, R166, R8 ;  /* 0x000000a6a008723c */ /* 0x040fe20000001808 */
[----:B------:R-:W-:Y:S07]  /*153e0*/  LDSM.16.M88.4 R164, [R213+0xb880] ;  /* 0x00b88000d5a4783b */ /* 0x000fee0000000200 */
[C---:B-1----:R-:W-:Y:S08]  /*153f0*/  HMMA.16816.F32 R12, R160.reuse, R156, R12 ;  /* 0x0000009ca00c723c */ /* 0x042ff0000000180c */
[C---:B------:R-:W-:Y:S01]  /*15400*/  HMMA.16816.F32 R16, R160.reuse, R158, R16 ;  /* 0x0000009ea010723c */ /* 0x040fe20000001810 */
[----:B------:R-:W1:Y:S07]  /*15410*/  LDSM.16.M88.4 R156, [R214+0x4000] ;  /* 0x00400000d69c783b */ /* 0x000e6e0000000200 */
[C---:B---3--:R-:W-:Y:S08]  /*15420*/  HMMA.16816.F32 R20, R160.reuse, R168, R20 ;  /* 0x000000a8a014723c */ /* 0x048ff00000001814 */
[----:B------:R-:W-:Y:S01]  /*15430*/  HMMA.16816.F32 R24, R160, R170, R24 ;  /* 0x000000aaa018723c */ /* 0x000fe20000001818 */
[----:B------:R-:W2:Y:S05]  /*15440*/  LDSM.16.M88.4 R160, [R213+0xc080] ;  /* 0x00c08000d5a0783b */ /* 0x000eaa0000000200 */
[----:B------:R-:W3:Y:S02]  /*15450*/  LDSM.16.M88.4 R168, [R213+0xc880] ;  /* 0x00c88000d5a8783b */ /* 0x000ee40000000200 */
[C---:B----4-:R-:W-:Y:S08]  /*15460*/  HMMA.16816.F32 R4, R176.reuse, R180, R4 ;  /* 0x000000b4b004723c */ /* 0x050ff00000001804 */
[C---:B------:R-:W-:Y:S01]  /*15470*/  HMMA.16816.F32 R8, R176.reuse, R182, R8 ;  /* 0x000000b6b008723c */ /* 0x040fe20000001808 */
[----:B------:R-:W-:Y:S07]  /*15480*/  LDSM.16.M88.4 R180, [R200] ;  /* 0x00000000c8b4783b */ /* 0x000fee0000000200 */
[C---:B-----5:R-:W-:Y:S08]  /*15490*/  HMMA.16816.F32 R12, R176.reuse, R172, R12 ;  /* 0x000000acb00c723c */ /* 0x060ff0000000180c */
[C---:B------:R-:W-:Y:S01]  /*154a0*/  HMMA.16816.F32 R16, R176.reuse, R174, R16 ;  /* 0x000000aeb010723c */ /* 0x040fe20000001810 */
[----:B------:R-:W4:Y:S07]  /*154b0*/  LDSM.16.M88.4 R172, [R212+0x4000] ;  /* 0x00400000d4ac783b */ /* 0x000f2e0000000200 */
[C---:B------:R-:W-:Y:S08]  /*154c0*/  HMMA.16816.F32 R20, R176.reuse, R184, R20 ;  /* 0x000000b8b014723c */ /* 0x040ff00000001814 */
[----:B------:R-:W-:Y:S01]  /*154d0*/  HMMA.16816.F32 R24, R176, R186, R24 ;  /* 0x000000bab018723c */ /* 0x000fe20000001818 */
[----:B------:R-:W5:Y:S05]  /*154e0*/  LDSM.16.M88.4 R176, [R199] ;  /* 0x00000000c7b0783b */ /* 0x000f6a0000000200 */
[----:B------:R-:W4:Y:S02]  /*154f0*/  LDSM.16.M88.4 R184, [R198] ;  /* 0x00000000c6b8783b */ /* 0x000f240000000200 */
[C---:B-1----:R-:W-:Y:S08]  /*15500*/  HMMA.16816.F32 R4, R156.reuse, R164, R4 ;  /* 0x000000a49c04723c */ /* 0x042ff00000001804 */
[C---:B------:R-:W-:Y:S01]  /*15510*/  HMMA.16816.F32 R8, R156.reuse, R166, R8 ;  /* 0x000000a69c08723c */ /* 0x040fe20000001808 */
[----:B------:R-:W-:Y:S07]  /*15520*/  LDSM.16.M88.4 R164, [R207+0xb880] ;  /* 0x00b88000cfa4783b */ /* 0x000fee0000000200 */
[C---:B--2---:R-:W-:Y:S08]  /*15530*/  HMMA.16816.F32 R12, R156.reuse, R160, R12 ;  /* 0x000000a09c0c723c */ /* 0x044ff0000000180c */
        /* <DEDUP_REMOVED lines=14> */
[----:B------:R-:W5:Y:S05]  /*15620*/  LDSM.16.M88.4 R172, [R201+0x2000] ;  /* 0x00200000c9ac783b */ /* 0x000f6a0000000200 */
[----:B------:R-:W4:Y:S02]  /*15630*/  LDSM.16.M88.4 R184, [R201+0x2800] ;  /* 0x00280000c9b8783b */ /* 0x000f240000000200 */
        /* <DEDUP_REMOVED lines=80> */
[C---:B-1----:R-:W-:Y:S01]  /*15b40*/  HMMA.16816.F32 R4, R160.reuse, R164, R4 ;  /* 0x000000a4a004723c */ /* 0x042fe20000001804 */
[----:B------:R-:W-:Y:S04]  /*15b50*/  DEPBAR.LE SB0, 0x0 ;  /* 0x000080000000791a */ /* 0x000fe80000000000 */
[----:B------:R-:W-:Y:S03]  /*15b60*/  BAR.SYNC.DEFER_BLOCKING 0x0 ;  /* 0x0000000000007b1d */ /* 0x000fe60000010000 */
[C---:B------:R-:W-:Y:S08]  /*15b70*/  HMMA.16816.F32 R8, R160.reuse, R166, R8 ;  /* 0x000000a6a008723c */ /* 0x040ff00000001808 */
[C---:B--2---:R-:W-:Y:S08]  /*15b80*/  HMMA.16816.F32 R12, R160.reuse, R156, R12 ;  /* 0x0000009ca00c723c */ /* 0x044ff0000000180c */
[C---:B------:R-:W-:Y:S08]  /*15b90*/  HMMA.16816.F32 R16, R160.reuse, R158, R16 ;  /* 0x0000009ea010723c */ /* 0x040ff00000001810 */
[C---:B---3--:R-:W-:Y:S08]  /*15ba0*/  HMMA.16816.F32 R20, R160.reuse, R168, R20 ;  /* 0x000000a8a014723c */ /* 0x048ff00000001814 */
[----:B------:R-:W-:Y:S08]  /*15bb0*/  HMMA.16816.F32 R24, R160, R170, R24 ;  /* 0x000000aaa018723c */ /* 0x000ff00000001818 */
[C---:B----4-:R-:W-:Y:S08]  /*15bc0*/  HMMA.16816.F32 R4, R176.reuse, R180, R4 ;  /* 0x000000b4b004723c */ /* 0x050ff00000001804 */
[C---:B------:R-:W-:Y:S08]  /*15bd0*/  HMMA.16816.F32 R8, R176.reuse, R182, R8 ;  /* 0x000000b6b008723c */ /* 0x040ff00000001808 */
[C---:B-----5:R-:W-:Y:S08]  /*15be0*/  HMMA.16816.F32 R12, R176.reuse, R172, R12 ;  /* 0x000000acb00c723c */ /* 0x060ff0000000180c */
[C---:B------:R-:W-:Y:S08]  /*15bf0*/  HMMA.16816.F32 R16, R176.reuse, R174, R16 ;  /* 0x000000aeb010723c */ /* 0x040ff00000001810 */
[C---:B------:R-:W-:Y:S08]  /*15c00*/  HMMA.16816.F32 R20, R176.reuse, R184, R20 ;  /* 0x000000b8b014723c */ /* 0x040ff00000001814 */
[----:B------:R-:W-:Y:S01]  /*15c10*/  HMMA.16816.F32 R24, R176, R186, R24 ;  /* 0x000000bab018723c */ /* 0x000fe20000001818 */
[----:B------:R-:W-:-:S07]  /*15c20*/  @P0 BRA `(.L_x_1737) ;  /* 0x0000040000000947 */ /* 0x000fce0003800000 */
[----:B------:R-:W-:Y:S01]  /*15c30*/  ISETP.NE.AND P1, PT, R216, 0x1, PT ;  /* 0x00000001d800780c */ /* 0x000fe20003f25270 */
[----:B------:R-:W-:Y:S01]  /*15c40*/  UIMAD UR5, UR4, 0x30, UR19 ;  /* 0x00000030040578a4 */ /* 0x000fe2000f8e0213 */
        /* <DEDUP_REMOVED lines=26> */
[----:B------:R-:W1:Y:S01]  /*15df0*/  SHFL.IDX PT, R159, R156, RZ, 0x181f ;  /* 0x00181fff9c9f7589 */ /* 0x000e6200000e0000 */
[----:B------:R-:W-:Y:S03]  /*15e00*/  IADD3 R157, -R189, 0x30, RZ ;  /* 0x00000030bd9d7810 */ /* 0x000fe60007ffe1ff */
[----:B------:R-:W2:Y:S01]  /*15e10*/  SHFL.IDX PT, R158, R3, RZ, 0x181f ;  /* 0x00181fff039e7589 */ /* 0x000ea200000e0000 */
[----:B------:R-:W-:Y:S11]  /*15e20*/  ISETP.GE.AND P1, PT, R157, 0x1, PT ;  /* 0x000000019d00780c */ /* 0x000ff60003f26270 */
[----:B------:R-:W-:Y:S02]  /*15e30*/  @!UPT UIADD3 URZ, URZ, URZ, URZ ;  /* 0x0000003f3f3ff290 */ /* 0x000fe4000fffe03f */
[C---:B-1----:R-:W-:Y:S05]  /*15e40*/  @P1 IADD3 R164, P0, R159.reuse, R234, RZ ;  /* 0x000000ea9fa41210 */ /* 0x042fea0007f1e0ff */
[C---:B--2---:R-:W-:Y:S01]  /*15e50*/  @P1 IMAD.X R165, R158.reuse, 0x1, R233, P0 ;  /* 0x000000019ea51824 */ /* 0x044fe200000e06e9 */
[C---:B------:R-:W-:Y:S04]  /*15e60*/  @P1 IADD3 R162, P0, R159.reuse, R236, RZ ;  /* 0x000000ec9fa21210 */ /* 0x040fe80007f1e0ff */
[----:B------:R-:W-:Y:S01]  /*15e70*/  @!PT LDS RZ, [RZ] ;  /* 0x00000000fffff984 */ /* 0x000fe20000000800 */
[----:B------:R1:W-:Y:S01]  /*15e80*/  @P1 LDGSTS.E.BYPASS.LTC128B.128 [R222+0xa080], [R164.64], !P6 ;  /* 0x0a080000a4de1fae */ /* 0x0003e2000f101d5a */
[C---:B------:R-:W-:Y:S01]  /*15e90*/  @P1 IMAD.X R163, R158.reuse, 0x1, R235, P0 ;  /* 0x000000019ea31824 */ /* 0x040fe200000e06eb */
[----:B------:R-:W-:Y:S05]  /*15ea0*/  @P1 IADD3 R160, P0, R159, R238, RZ ;  /* 0x000000ee9fa01210 */ /* 0x000fea0007f1e0ff */
[----:B------:R-:W-:Y:S01]  /*15eb0*/  @P1 IMAD.X R161, R158, 0x1, R237, P0 ;  /* 0x000000019ea11824 */ /* 0x000fe200000e06ed */
[C---:B------:R-:W-:Y:S02]  /*15ec0*/  @P1 LEA R166, P0, R224.reuse, R159, 0x1 ;  /* 0x0000009fe0a61211 */ /* 0x040fe400078008ff */
[----:B------:R-:W2:Y:S02]  /*15ed0*/  SHFL.IDX PT, R159, R156, 0x1, 0x181f ;  /* 0x00381f009c9f7f89 */ /* 0x000ea400000e0000 */
[----:B------:R-:W-:Y:S02]  /*15ee0*/  @P1 LEA.HI.X R167, R224, R158, R223, 0x1, P0 ;  /* 0x0000009ee0a71211 */ /* 0x000fe400000f0cdf */
[----:B------:R-:W3:Y:S01]  /*15ef0*/  SHFL.IDX PT, R158, R3, 0x1, 0x181f ;  /* 0x00381f00039e7f89 */ /* 0x000ee200000e0000 */
[----:B------:R-:W-:Y:S11]  /*15f00*/  ISETP.GE.AND P0, PT, R157, 0x21, PT ;  /* 0x000000219d00780c */ /* 0x000ff60003f06270 */
[----:B------:R-:W-:Y:S02]  /*15f10*/  @!UPT UIADD3 URZ, URZ, URZ, URZ ;  /* 0x0000003f3f3ff290 */ /* 0x000fe4000fffe03f */
[C---:B--2---:R-:W-:Y:S05]  /*15f20*/  @P0 IADD3 R170, P2, R159.reuse, R234, RZ ;  /* 0x000000ea9faa0210 */ /* 0x044fea0007f5e0ff */
[C---:B---3--:R-:W-:Y:S01]  /*15f30*/  @P0 IMAD.X R171, R158.reuse, 0x1, R233, P2 ;  /* 0x000000019eab0824 */ /* 0x048fe200010e06e9 */
[----:B------:R-:W-:Y:S05]  /*15f40*/  @P0 IADD3 R168, P2, R159, R236, RZ ;  /* 0x000000ec9fa80210 */ /* 0x000fea0007f5e0ff */
[C---:B------:R-:W-:Y:S01]  /*15f50*/  @P0 IMAD.X R169, R158.reuse, 0x1, R235, P2 ;  /* 0x000000019ea90824 */ /* 0x040fe200010e06eb */
[----:B------:R-:W-:Y:S11]  /*15f60*/  ISETP.GE.AND P2, PT, R221, c[0x0][0x1d4], PT ;  /* 0x00007500dd007a0c */ /* 0x000ff60003f46270 */
[----:B------:R-:W-:Y:S02]  /*15f70*/  @!UPT UIADD3 URZ, URZ, URZ, URZ ;  /* 0x0000003f3f3ff290 */ /* 0x000fe4000fffe03f */
[----:B------:R1:W-:Y:S04]  /*15f80*/  @P1 LDGSTS.E.BYPASS.LTC128B.128 [R222+0xb880], [R162.64], !P2 ;  /* 0x0b880000a2de1fae */ /* 0x0003e8000d101d5a */
[----:B------:R1:W-:Y:S04]  /*15f90*/  @P1 LDGSTS.E.BYPASS.LTC128B.128 [R222+0xd080], [R160.64], !P5 ;  /* 0x0d080000a0de1fae */ /* 0x0003e8000e901d5a */
[----:B------:R1:W-:Y:S01]  /*15fa0*/  @P1 LDGSTS.E.BYPASS.LTC128B.128 [R222+0xe880], [R166.64], !P4 ;  /* 0x0e880000a6de1fae */ /* 0x0003e2000e101d5a */
[----:B------:R-:W-:Y:S03]  /*15fb0*/  @P0 IADD3 R156, P1, R159, R238, RZ ;  /* 0x000000ee9f9c0210 */ /* 0x000fe60007f3e0ff */
[----:B------:R1:W-:Y:S02]  /*15fc0*/  @P0 LDGSTS.E.BYPASS.LTC128B.128 [R222+0xb080], [R170.64], !P6 ;  /* 0x0b080000aade0fae */ /* 0x0003e4000f101d5a */
[----:B------:R-:W-:Y:S01]  /*15fd0*/  @P0 IMAD.X R157, R158, 0x1, R237, P1 ;  /* 0x000000019e9d0824 */ /* 0x000fe200008e06ed */
[C---:B------:R-:W-:Y:S01]  /*15fe0*/  @P0 LEA R172, P1, R224.reuse, R159, 0x1 ;  /* 0x0000009fe0ac0211 */ /* 0x040fe200078208ff */
[----:B------:R1:W-:Y:S03]  /*15ff0*/  @P0 LDGSTS.E.BYPASS.LTC128B.128 [R222+0xc880], [R168.64], !P2 ;  /* 0x0c880000a8de0fae */ /* 0x0003e6000d101d5a */
[----:B------:R-:W-:Y:S01]  /*16000*/  @P0 LEA.HI.X R173, R224, R158, R223, 0x1, P1 ;  /* 0x0000009ee0ad0211 */ /* 0x000fe200008f0cdf */
[----:B------:R1:W-:Y:S04]  /*16010*/  @P0 LDGSTS.E.BYPASS.LTC128B.128 [R222+0xe080], [R156.64], !P5 ;  /* 0x0e0800009cde0fae */ /* 0x0003e8000e901d5a */
[----:B------:R1:W-:Y:S04]  /*16020*/  @P0 LDGSTS.E.BYPASS.LTC128B.128 [R222+0xf880], [R172.64], !P4 ;  /* 0x0f880000acde0fae */ /* 0x0003e8000e101d5a */
.L_x_1737:
[----:B------:R-:W-:Y:S01]  /*16030*/  PLOP3.LUT P0, PT, PT, PT, UP2, 0x80, 0x0 ;  /* 0x000000000000781c */ /* 0x000fe20003f0f028 */
[----:B------:R-:W-:Y:S01]  /*16040*/  UIMAD UR5, UR4, -0x30, URZ ;  /* 0xffffffd0040578a4 */ /* 0x000fe2000f8e023f */
[----:B-1----:R-:W-:Y:S01]  /*16050*/  MOV R157, R190 ;  /* 0x000000be009d7202 */ /* 0x002fe20000000f00 */
[----:B------:R-:W0:Y:S01]  /*16060*/  LDGDEPBAR ;  /* 0x00000000000079af */ /* 0x000e220000000000 */
[----:B------:R-:W-:Y:S03]  /*16070*/  UIADD3 UR13, UR4, -0x1, URZ ;  /* 0xffffffff040d7890 */ /* 0x000fe6000fffe03f */
[----:B------:R-:W-:Y:S04]  /*16080*/  MOV R159, UR5 ;  /* 0x00000005009f7c02 */ /* 0x000fe80008000f00 */
[----:B------:R-:W-:Y:S02]  /*16090*/  IADD3 R158, -R230, 0x1, R159 ;  /* 0x00000001e69e7810 */ /* 0x000fe40007ffe19f */
[----:B------:R-:W-:Y:S01]  /*160a0*/  @P0 IMAD.HI.U32 R3, R190, c[0x0][0x2c8], RZ ;  /* 0x0000b200be030a27 */ /* 0x000fe200078e00ff */
[----:B------:R-:W-:Y:S11]  /*160b0*/  PLOP3.LUT P0, PT, PT, PT, UP2, 0x80, 0x0 ;  /* 0x000000000000781c */ /* 0x000ff60003f0f028 */
[----:B------:R-:W-:Y:S02]  /*160c0*/  @!UPT UIADD3 URZ, URZ, URZ, URZ ;  /* 0x0000003f3f3ff290 */ /* 0x000fe4000fffe03f */
[----:B------:R-:W-:Y:S02]  /*160d0*/  @P0 SHF.R.U32.HI R157, RZ, c[0x0][0x2cc], R3 ;  /* 0x0000b300ff9d0a19 */ /* 0x000fe40000011603 */
[----:B------:R-:W-:Y:S03]  /*160e0*/  MOV R3, UR21 ;  /* 0x0000001500037c02 */ /* 0x000fe60008000f00 */
[----:B------:R-:W1:Y:S01]  /*160f0*/  SHFL.IDX PT, R156, R157, RZ, 0x1c1f ;  /* 0x001c1fff9d9c7589 */ /* 0x000e6200000e0000 */
[----:B------:R-:W-:Y:S04]  /*16100*/  IADD3 R3, -R3, UR14, R158 ;  /* 0x0000000e03037c10 */ /* 0x000fe8000fffe19e */
[----:B-1----:R-:W-:Y:S04]  /*16110*/  IADD3 R156, R3, R156, RZ ;  /* 0x0000009c039c7210 */ /* 0x002fe80007ffe0ff */
[----:B------:R-:W-:Y:S04]  /*16120*/  ISETP.GT.AND P0, PT, R156, RZ, PT ;  /* 0x000000ff9c00720c */ /* 0x000fe80003f04270 */
[----:B------:R-:W-:Y:S02]  /*16130*/  FSEL R160, R4, -INF , P0 ;  /* 0xff80000004a07808 */ /* 0x000fe40000000000 */
[----:B------:R-:W1:Y:S01]  /*16140*/  SHFL.IDX PT, R4, R157, 0x1, 0x1c1f ;  /* 0x003c1f009d047f89 */ /* 0x000e6200000e0000 */
[----:B------:R-:W-:Y:S04]  /*16150*/  ISETP.GT.AND P0, PT, R156, 0x1, PT ;  /* 0x000000019c00780c */ /* 0x000fe80003f04270 */
[----:B------:R-:W-:Y:S02]  /*16160*/  FSEL R158, R5, -INF , P0 ;  /* 0xff800000059e7808 */ /* 0x000fe40000000000 */
[----:B-1----:R-:W-:Y:S04]  /*16170*/  IADD3 R3, R3, R4, RZ ;  /* 0x0000000403037210 */ /* 0x002fe80007ffe0ff */
[C---:B------:R-:W-:Y:S04]  /*16180*/  ISETP.GT.AND P0, PT, R3.reuse, RZ, PT ;  /* 0x000000ff0300720c */ /* 0x040fe80003f04270 */
[----:B------:R-:W-:Y:S02]  /*16190*/  FSEL R161, R6, -INF , P0 ;  /* 0xff80000006a17808 */ /* 0x000fe40000000000 */
[----:B------:R-:W-:Y:S04]  /*161a0*/  ISETP.GT.AND P0, PT, R3, 0x1, PT ;  /* 0x000000010300780c */ /* 0x000fe80003f04270 */
[----:B------:R-:W-:Y:S02]  /*161b0*/  FSEL R159, R7, -INF , P0 ;  /* 0xff800000079f7808 */ /* 0x000fe40000000000 */
[----:B------:R-:W-:Y:S04]  /*161c0*/  ISETP.GT.AND P0, PT, R156, 0x8, PT ;  /* 0x000000089c00780c */ /* 0x000fe80003f04270 */
[----:B------:R-:W-:Y:S02]  /*161d0*/  FSEL R8, R8, -INF , P0 ;  /* 0xff80000008087808 */ /* 0x000fe40000000000 */
[----:B------:R-:W-:Y:S04]  /*161e0*/  ISETP.GT.AND P0, PT, R156, 0x9, PT ;  /* 0x000000099c00780c */ /* 0x000fe80003f04270 */
[----:B------:R-:W-:Y:S02]  /*161f0*/  FSEL R6, R9, -INF , P0 ;  /* 0xff80000009067808 */ /* 0x000fe40000000000 */
[C---:B------:R-:W-:Y:S04]  /*16200*/  ISETP.GT.AND P0, PT, R3.reuse, 0x8, PT ;  /* 0x000000080300780c */ /* 0x040fe80003f04270 */
        /* <DEDUP_REMOVED lines=11> */
[----:B------:R-:W-:Y:S01]  /*162c0*/  ISETP.GT.AND P0, PT, R156, 0x18, PT ;  /* 0x000000189c00780c */ /* 0x000fe20003f04270 */
[----:B------:R-:W-:Y:S03]  /*162d0*/  LDSM.16.MT88.4 R12, [R208+0x4080] ;  /* 0x00408000d00c783b */ /* 0x000fe60000004200 */
        /* <DEDUP_REMOVED lines=22> */
[----:B------:R-:W-:Y:S02]  /*16440*/  ISETP.GT.AND P0, PT, R3, 0x29, PT ;  /* 0x000000290300780c */ /* 0x000fe40003f04270 */
        /* <DEDUP_REMOVED lines=14> */
[----:B-1----:R-:W-:Y:S02]  /*16530*/  FMNMX.FTZ R10, R4, R5, !PT ;  /* 0x00000005040a7209 */ /* 0x002fe40007810000 */
[----:B------:R-:W-:Y:S04]  /*16540*/  FMNMX.FTZ R4, R161, R0, !PT ;  /* 0x00000000a1047209 */ /* 0x000fe80007810000 */
[----:B------:R-:W1:Y:S01]  /*16550*/  SHFL.BFLY PT, R3, R10, 0x1, 0x1f ;  /* 0x0c201f000a037f89 */ /* 0x000e6200000e0000 */
[----:B------:R-:W-:Y:S04]  /*16560*/  FMNMX.FTZ R4, R159, R4, !PT ;  /* 0x000000049f047209 */ /* 0x000fe80007810000 */
[----:B------:R-:W-:Y:S04]  /*16570*/  FMNMX.FTZ R4, R173, R4, !PT ;  /* 0x00000004ad047209 */ /* 0x000fe80007810000 */
[----:B------:R-:W-:Y:S04]  /*16580*/  FMNMX.FTZ R4, R163, R4, !PT ;  /* 0x00000004a3047209 */ /* 0x000fe80007810000 */
[----:B------:R-:W-:Y:S04]  /*16590*/  FMNMX.FTZ R4, R171, R4, !PT ;  /* 0x00000004ab047209 */ /* 0x000fe80007810000 */
[----:B------:R-:W-:Y:S04]  /*165a0*/  FMNMX.FTZ R4, R169, R4, !PT ;  /* 0x00000004a9047209 */ /* 0x000fe80007810000 */
[----:B------:R-:W-:Y:S02]  /*165b0*/  FMNMX.FTZ R4, R167, R4, !PT ;  /* 0x00000004a7047209 */ /* 0x000fe40007810000 */
[----:B-1----:R-:W-:Y:S02]  /*165c0*/  FMNMX.FTZ R3, R10, R3, !PT ;  /* 0x000000030a037209 */ /* 0x002fe40007810000 */
[----:B------:R-:W-:Y:S02]  /*165d0*/  FMNMX.FTZ R4, R165, R4, !PT ;  /* 0x00000004a5047209 */ /* 0x000fe40007810000 */
[C---:B------:R-:W-:Y:S01]  /*165e0*/  FSETP.NEU.FTZ.AND P0, PT, R3.reuse, -INF , PT ;  /* 0xff8000000300780b */ /* 0x040fe20003f1d000 */
[----:B------:R-:W-:Y:S01]  /*165f0*/  FMUL.FTZ R185, R3, c[0x0][0x2d0] ;  /* 0x0000b40003b97a20 */ /* 0x000fe20000410000 */
[----:B------:R-:W-:Y:S02]  /*16600*/  FMNMX.FTZ R4, R239, R4, !PT ;  /* 0x00000004ef047209 */ /* 0x000fe40007810000 */
[----:B------:R-:W-:Y:S02]  /*16610*/  FSEL R7, R3, RZ, P0 ;  /* 0x000000ff03077208 */ /* 0x000fe40000000000 */
[----:B------:R-:W-:Y:S02]  /*16620*/  FMNMX.FTZ R4, R187, R4, !PT ;  /* 0x00000004bb047209 */ /* 0x000fe40007810000 */
[----:B------:R-:W-:Y:S01]  /*16630*/  FSEL R185, R185, RZ, P0 ;  /* 0x000000ffb9b97208 */ /* 0x000fe20000000000 */
[----:B------:R-:W-:Y:S01]  /*16640*/  FADD.FTZ R7, -R7, R2 ;  /* 0x0000000207077221 */ /* 0x000fe20000010100 */
[----:B------:R-:W-:Y:S03]  /*16650*/  FMNMX.FTZ R4, R183, R4, !PT ;  /* 0x00000004b7047209 */ /* 0x000fe60007810000 */
[--C-:B------:R-:W-:Y:S01]  /*16660*/  FFMA.FTZ R181, R160, c[0x0][0x2d0], -R185.reuse ;  /* 0x0000b400a0b57a23 */ /* 0x100fe200000108b9 */
[----:B------:R-:W-:Y:S01]  /*16670*/  FMNMX.FTZ R11, R157, R4, !PT ;  /* 0x000000049d0b7209 */ /* 0x000fe20007810000 */
[--C-:B------:R-:W-:Y:S02]  /*16680*/  FFMA.FTZ R179, R8, c[0x0][0x2d0], -R185.reuse ;  /* 0x0000b40008b37a23 */ /* 0x100fe400000108b9 */
[--C-:B------:R-:W-:Y:S02]  /*16690*/  FFMA.FTZ R178, R6, c[0x0][0x2d0], -R185.reuse ;  /* 0x0000b40006b27a23 */ /* 0x100fe400000108b9 */
[----:B------:R-:W1:Y:S01]  /*166a0*/  SHFL.BFLY PT, R4, R11, 0x2, 0x1f ;  /* 0x0c401f000b047f89 */ /* 0x000e6200000e0000 */
[----:B------:R-:W-:Y:S01]  /*166b0*/  FMUL.FTZ R2, R7, c[0x0][0x2d0] ;  /* 0x0000b40007027a20 */ /* 0x000fe20000410000 */
        /* <DEDUP_REMOVED lines=10> */
[----:B------:R-:W-:Y:S03]  /*16760*/  FFMA.FTZ R185, R184, c[0x0][0x2d0], -R185 ;  /* 0x0000b400b8b97a23 */ /* 0x000fe600000108b9 */
[----:B------:R-:W-:Y:S01]  /*16770*/  MUFU.EX2 R179, R179 ;  /* 0x000000b300b37308 */ /* 0x000fe20000000800 */
[----:B-1----:R-:W-:Y:S05]  /*16780*/  FMNMX.FTZ R9, R11, R4, !PT ;  /* 0x000000040b097209 */ /* 0x002fea0007810000 */
[----:B------:R-:W1:Y:S04]  /*16790*/  SHFL.BFLY PT, R156, R9, 0x1, 0x1f ;  /* 0x0c201f00099c7f89 */ /* 0x000e6800000e0000 */
[----:B------:R-:W3:Y:S01]  /*167a0*/  MUFU.EX2 R178, R178 ;  /* 0x000000b200b27308 */ /* 0x000ee20000000800 */
[----:B--2---:R-:W-:Y:S09]  /*167b0*/  F2FP.PACK_AB R160, R180, R181 ;  /* 0x000000b5b4a0723e */ /* 0x004ff200000000ff */
[----:B------:R-:W2:Y:S10]  /*167c0*/  MUFU.EX2 R2, R2 ;  /* 0x0000000200027308 */ /* 0x000eb40000000800 */
[----:B------:R-:W-:Y:S01]  /*167d0*/  MUFU.EX2 R241, R241 ;  /* 0x000000f100f17308 */ /* 0x000fe20000000800 */
[----:B-1----:R-:W-:Y:S02]  /*167e0*/  FMNMX.FTZ R156, R156, R9, !PT ;  /* 0x000000099c9c7209 */ /* 0x002fe40007810000 */
[----:B---3--:R-:W-:Y:S02]  /*167f0*/  F2FP.PACK_AB R162, R178, R179 ;  /* 0x000000b3b2a2723e */ /* 0x008fe400000000ff */
[C---:B------:R-:W-:Y:S01]  /*16800*/  FSETP.NEU.FTZ.AND P0, PT, R156.reuse, -INF , PT ;  /* 0xff8000009c00780b */ /* 0x040fe20003f1d000 */
[C---:B------:R-:W-:Y:S03]  /*16810*/  FMUL.FTZ R182, R156.reuse, c[0x0][0x2d0] ;  /* 0x0000b4009cb67a20 */ /* 0x040fe60000410000 */
[----:B------:R-:W-:Y:S01]  /*16820*/  FSEL R5, R156, RZ, P0 ;  /* 0x000000ff9c057208 */ /* 0x000fe20000000000 */
[----:B------:R-:W-:Y:S01]  /*16830*/  MUFU.EX2 R244, R244 ;  /* 0x000000f400f47308 */ /* 0x000fe20000000800 */
[----:B------:R-:W-:Y:S01]  /*16840*/  FSEL R182, R182, RZ, P0 ;  /* 0x000000ffb6b67208 */ /* 0x000fe20000000000 */
[----:B--2---:R-:W-:Y:S01]  /*16850*/  FMUL.FTZ R4, R2, R152 ;  /* 0x0000009802047220 */ /* 0x004fe20000410000 */
[----:B------:R-:W-:Y:S01]  /*16860*/  ISETP.LT.AND P0, PT, R232, UR4, PT ;  /* 0x00000004e8007c0c */ /* 0x000fe2000bf01270 */
[----:B------:R-:W-:Y:S01]  /*16870*/  FADD.FTZ R5, -R5, R0 ;  /* 0x0000000005057221 */ /* 0x000fe20000010100 */
[----:B------:R-:W-:Y:S01]  /*16880*/  UMOV UR4, UR13 ;  /* 0x0000000d00047c82 */ /* 0x000fe20008000000 */
[--C-:B------:R-:W-:Y:S02]  /*16890*/  FFMA.FTZ R177, R161, c[0x0][0x2d0], -R182.reuse ;  /* 0x0000b400a1b17a23 */ /* 0x100fe400000108b6 */
[--C-:B------:R-:W-:Y:S02]  /*168a0*/  FFMA.FTZ R176, R159, c[0x0][0x2d0], -R182.reuse ;  /* 0x0000b4009fb07a23 */ /* 0x100fe400000108b6 */
[----:B------:R-:W-:Y:S01]  /*168b0*/  MUFU.EX2 R248, R248 ;  /* 0x000000f800f87308 */ /* 0x000fe20000000800 */
[--C-:B------:R-:W-:Y:S02]  /*168c0*/  FFMA.FTZ R159, R173, c[0x0][0x2d0], -R182.reuse ;  /* 0x0000b400ad9f7a23 */ /* 0x100fe400000108b6 */
[--C-:B------:R-:W-:Y:S01]  /*168d0*/  FFMA.FTZ R158, R163, c[0x0][0x2d0], -R182.reuse ;  /* 0x0000b400a39e7a23 */ /* 0x100fe200000108b6 */
[----:B------:R-:W-:Y:S01]  /*168e0*/  LDSM.16.MT88.4 R172, [R208+0x7880] ;  /* 0x00788000d0ac783b */ /* 0x000fe20000004200 */
[----:B------:R-:W-:Y:S02]  /*168f0*/  FMUL.FTZ R0, R5, c[0x0][0x2d0] ;  /* 0x0000b40005007a20 */ /* 0x000fe40000410000 */
        /* <DEDUP_REMOVED lines=9> */
[--C-:B------:R-:W-:Y:S02]  /*16990*/  FFMA.FTZ R243, R171, c[0x0][0x2d0], -R182.reuse ;  /* 0x0000b400abf37a23 */ /* 0x100fe400000108b6 */
[--C-:B------:R-:W-:Y:S02]  /*169a0*/  FFMA.FTZ R246, R169, c[0x0][0x2d0], -R182.reuse ;  /* 0x0000b400a9f67a23 */ /* 0x100fe400000108b6 */
[----:B------:R-:W-:Y:S01]  /*169b0*/  LDSM.16.MT88.4 R168, [R204+0x6080] ;  /* 0x00608000cca8783b */ /* 0x000fe20000004200 */
[--C-:B------:R-:W-:Y:S02]  /*169c0*/  FFMA.FTZ R247, R167, c[0x0][0x2d0], -R182.reuse ;  /* 0x0000b400a7f77a23 */ /* 0x100fe400000108b6 */
[--C-:B------:R-:W-:Y:S02]  /*169d0*/  FFMA.FTZ R250, R165, c[0x0][0x2d0], -R182.reuse ;  /* 0x0000b400a5fa7a23 */ /* 0x100fe400000108b6 */
[----:B------:R-:W-:Y:S01]  /*169e0*/  MUFU.EX2 R159, R159 ;  /* 0x0000009f009f7308 */ /* 0x000fe20000000800 */
[C---:B------:R-:W-:Y:S02]  /*169f0*/  FMUL.FTZ R28, R2.reuse, R28 ;  /* 0x0000001c021c7220 */ /* 0x040fe40000410000 */
[----:B------:R-:W-:Y:S01]  /*16a00*/  LDSM.16.MT88.4 R164, [R205+0x6080] ;  /* 0x00608000cda4783b */ /* 0x000fe20000004200 */
[C---:B------:R-:W-:Y:S02]  /*16a10*/  FMUL.FTZ R29, R2.reuse, R29 ;  /* 0x0000001d021d7220 */ /* 0x040fe40000410000 */
[C---:B------:R-:W-:Y:S02]  /*16a20*/  FMUL.FTZ R32, R2.reuse, R32 ;  /* 0x0000002002207220 */ /* 0x040fe40000410000 */
[C---:B------:R-:W-:Y:S02]  /*16a30*/  FMUL.FTZ R33, R2.reuse, R33 ;  /* 0x0000002102217220 */ /* 0x040fe40000410000 */
[----:B------:R-:W2:Y:S01]  /*16a40*/  MUFU.EX2 R158, R158 ;  /* 0x0000009e009e7308 */ /* 0x000ea20000000800 */
[C---:B------:R-:W-:Y:S02]  /*16a50*/  FMUL.FTZ R36, R2.reuse, R36 ;  /* 0x0000002402247220 */ /* 0x040fe40000410000 */
[----:B------:R-:W-:Y:S01]  /*16a60*/  FMUL.FTZ R37, R2, R37 ;  /* 0x0000002502257220 */ /* 0x000fe20000410000 */
[----:B-1----:R-:W-:Y:S01]  /*16a70*/  F2FP.PACK_AB R161, R176, R177 ;  /* 0x000000b1b0a1723e */ /* 0x002fe200000000ff */
        /* <DEDUP_REMOVED lines=19> */
[C---:B-1----:R-:W-:Y:S02]  /*16bb0*/  FMUL.FTZ R6, R0.reuse, R154 ;  /* 0x0000009a00067220 */ /* 0x042fe40000410000 */
[C---:B------:R-:W-:Y:S02]  /*16bc0*/  FMUL.FTZ R7, R0.reuse, R155 ;  /* 0x0000009b00077220 */ /* 0x040fe40000410000 */
[----:B------:R-:W1:Y:S01]  /*16bd0*/  LDSM.16.MT88.4 R152, [R205+0x4080] ;  /* 0x00408000cd98783b */ /* 0x000e620000004200 */
[C---:B------:R-:W-:Y:S01]  /*16be0*/  FMUL.FTZ R10, R0.reuse, R134 ;  /* 0x00000086000a7220 */ /* 0x040fe20000410000 */
[----:B------:R-:W3:Y:S01]  /*16bf0*/  MUFU.EX2 R245, R245 ;  /* 0x000000f500f57308 */ /* 0x000ee20000000800 */
[C---:B------:R-:W-:Y:S02]  /*16c00*/  FMUL.FTZ R11, R0.reuse, R135 ;  /* 0x00000087000b7220 */ /* 0x040fe40000410000 */
[C---:B------:R-:W-:Y:S03]  /*16c10*/  HMMA.16816.F32 R4, R160.reuse, R12, R4 ;  /* 0x0000000ca004723c */ /* 0x040fe60000001804 */
[----:B------:R-:W4:Y:S02]  /*16c20*/  LDSM.16.MT88.4 R132, [R204+0x4080] ;  /* 0x00408000cc84783b */ /* 0x000f240000004200 */
[----:B------:R-:W-:Y:S02]  /*16c30*/  FMUL.FTZ R18, R0, R142 ;  /* 0x0000008e00127220 */ /* 0x000fe40000410000 */
[C---:B------:R-:W-:Y:S01]  /*16c40*/  FMUL.FTZ R12, R2.reuse, R136 ;  /* 0x00000088020c7220 */ /* 0x040fe20000410000 */
[C---:B------:R-:W-:Y:S01]  /*16c50*/  HMMA.16816.F32 R8, R160.reuse, R14, R8 ;  /* 0x0000000ea008723c */ /* 0x040fe20000001808 */
[----:B------:R-:W-:Y:S03]  /*16c60*/  MUFU.EX2 R247, R247 ;  /* 0x000000f700f77308 */ /* 0x000fe60000000800 */
[----:B------:R-:W-:Y:S02]  /*16c70*/  FMUL.FTZ R13, R2, R137 ;  /* 0x00000089020d7220 */ /* 0x000fe40000410000 */
[C---:B------:R-:W-:Y:S02]  /*16c80*/  FMUL.FTZ R19, R0.reuse, R143 ;  /* 0x0000008f00137220 */ /* 0x040fe40000410000 */
[C---:B------:R-:W-:Y:S01]  /*16c90*/  FMUL.FTZ R14, R0.reuse, R138 ;  /* 0x0000008a000e7220 */ /* 0x040fe20000410000 */
[----:B------:R-:W-:Y:S02]  /*16ca0*/  LDSM.16.MT88.4 R140, [R206+0x5880] ;  /* 0x00588000ce8c783b */ /* 0x000fe40000004200 */
[----:B------:R-:W5:Y:S01]  /*16cb0*/  MUFU.EX2 R250, R250 ;  /* 0x000000fa00fa7308 */ /* 0x000f620000000800 */
[C---:B------:R-:W-:Y:S02]  /*16cc0*/  FMUL.FTZ R15, R0.reuse, R139 ;  /* 0x0000008b000f7220 */ /* 0x040fe40000410000 */
[C---:B------:R-:W-:Y:S02]  /*16cd0*/  FMUL.FTZ R26, R0.reuse, R150 ;  /* 0x00000096001a7220 */ /* 0x040fe40000410000 */
[C---:B------:R-:W-:Y:S01]  /*16ce0*/  FMUL.FTZ R27, R0.reuse, R151 ;  /* 0x00000097001b7220 */ /* 0x040fe20000410000 */
[----:B------:R-:W2:Y:S01]  /*16cf0*/  LDSM.16.MT88.4 R136, [R208+0x5880] ;  /* 0x00588000d088783b */ /* 0x000ea20000004200 */
[C---:B------:R-:W-:Y:S01]  /*16d00*/  FMUL.FTZ R30, R0.reuse, R30 ;  /* 0x0000001e001e7220 */ /* 0x040fe20000410000 */
[C---:B------:R-:W-:Y:S02]  /*16d10*/  HMMA.16816.F32 R12, R160.reuse, R20, R12 ;  /* 0x00000014a00c723c */ /* 0x040fe4000000180c */
[----:B------:R-:W-:Y:S01]  /*16d20*/  MUFU.EX2 R242, R242 ;  /* 0x000000f200f27308 */ /* 0x000fe20000000800 */
[C---:B------:R-:W-:Y:S02]  /*16d30*/  FMUL.FTZ R31, R0.reuse, R31 ;  /* 0x0000001f001f7220 */ /* 0x040fe40000410000 */
[----:B------:R-:W-:Y:S01]  /*16d40*/  FMUL.FTZ R34, R0, R34 ;  /* 0x0000002200227220 */ /* 0x000fe20000410000 */
[----:B------:R-:W-:Y:S01]  /*16d50*/  LDSM.16.MT88.4 R148, [R204+0x4880] ;  /* 0x00488000cc94783b */ /* 0x000fe20000004200 */
[C---:B------:R-:W-:Y:S01]  /*16d60*/  FMUL.FTZ R20, R2.reuse, R144 ;  /* 0x0000009002147220 */ /* 0x040fe20000410000 */
[C---:B------:R-:W-:Y:S04]  /*16d70*/  HMMA.16816.F32 R16, R160.reuse, R22, R16 ;  /* 0x00000016a010723c */ /* 0x040fe80000001810 */
[----:B------:R-:W-:Y:S01]  /*16d80*/  FMUL.FTZ R21, R2, R145 ;  /* 0x0000009102157220 */ /* 0x000fe20000410000 */
[----:B------:R-:W2:Y:S01]  /*16d90*/  MUFU.EX2 R249, R249 ;  /* 0x000000f900f97308 */ /* 0x000ea20000000800 */
[C---:B------:R-:W-:Y:S02]  /*16da0*/  FMUL.FTZ R35, R0.reuse, R35 ;  /* 0x0000002300237220 */ /* 0x040fe40000410000 */
[C---:B------:R-:W-:Y:S04]  /*16db0*/  FMUL.FTZ R22, R0.reuse, R146 ;  /* 0x0000009200167220 */ /* 0x040fe80000410000 */
[C---:B------:R-:W-:Y:S02]  /*16dc0*/  FMUL.FTZ R23, R0.reuse, R147 ;  /* 0x0000009300177220 */ /* 0x040fe40000410000 */
[----:B------:R-:W-:Y:S01]  /*16dd0*/  LDSM.16.MT88.4 R144, [R205+0x4880] ;  /* 0x00488000cd90783b */ /* 0x000fe20000004200 */
[C---:B------:R-:W-:Y:S01]  /*16de0*/  FMUL.FTZ R38, R0.reuse, R38 ;  /* 0x0000002600267220 */ /* 0x040fe20000410000 */
[----:B------:R-:W-:Y:S01]  /*16df0*/  MUFU.EX2 R186, R186 ;  /* 0x000000ba00ba7308 */ /* 0x000fe20000000800 */
[C---:B------:R-:W-:Y:S02]  /*16e00*/  FMUL.FTZ R39, R0.reuse, R39 ;  /* 0x0000002700277220 */ /* 0x040fe40000410000 */
[C---:B-1----:R-:W-:Y:S03]  /*16e10*/  HMMA.16816.F32 R20, R160.reuse, R152, R20 ;  /* 0x00000098a014723c */ /* 0x042fe60000001814 */
[C---:B------:R-:W-:Y:S02]  /*16e20*/  FMUL.FTZ R42, R0.reuse, R42 ;  /* 0x0000002a002a7220 */ /* 0x040fe40000410000 */
[C---:B------:R-:W-:Y:S02]  /*16e30*/  FMUL.FTZ R43, R0.reuse, R43 ;  /* 0x0000002b002b7220 */ /* 0x040fe40000410000 */
[C---:B------:R-:W-:Y:S01]  /*16e40*/  FMUL.FTZ R46, R0.reuse, R46 ;  /* 0x0000002e002e7220 */ /* 0x040fe20000410000 */
[C---:B------:R-:W-:Y:S01]  /*16e50*/  HMMA.16816.F32 R24, R160.reuse, R154, R24 ;  /* 0x0000009aa018723c */ /* 0x040fe20000001818 */
[----:B------:R-:W-:Y:S01]  /*16e60*/  LDSM.16.MT88.4 R152, [R208+0x6080] ;  /* 0x00608000d098783b */ /* 0x000fe20000004200 */
[----:B------:R-:W-:Y:S02]  /*16e70*/  MUFU.EX2 R185, R185 ;  /* 0x000000b900b97308 */ /* 0x000fe40000000800 */
[C---:B------:R-:W-:Y:S02]  /*16e80*/  FMUL.FTZ R47, R0.reuse, R47 ;  /* 0x0000002f002f7220 */ /* 0x040fe40000410000 */
[C---:B------:R-:W-:Y:S02]  /*16e90*/  FMUL.FTZ R50, R0.reuse, R50 ;  /* 0x0000003200327220 */ /* 0x040fe40000410000 */
[C---:B----4-:R-:W-:Y:S04]  /*16ea0*/  HMMA.16816.F32 R28, R160.reuse, R132, R28 ;  /* 0x00000084a01c723c */ /* 0x050fe8000000181c */
[C---:B------:R-:W-:Y:S02]  /*16eb0*/  FMUL.FTZ R51, R0.reuse, R51 ;  /* 0x0000003300337220 */ /* 0x040fe40000410000 */
[C---:B------:R-:W-:Y:S02]  /*16ec0*/  FMUL.FTZ R54, R0.reuse, R54 ;  /* 0x0000003600367220 */ /* 0x040fe40000410000 */
        /* <DEDUP_REMOVED lines=11> */
[C---:B------:R-:W-:Y:S04]  /*16f80*/  HMMA.16816.F32 R44, R160.reuse, R140, R44 ;  /* 0x0000008ca02c723c */ /* 0x040fe8000000182c */
[----:B------:R-:W-:Y:S02]  /*16f90*/  FMUL.FTZ R67, R0, R67 ;  /* 0x0000004300437220 */ /* 0x000fe40000410000 */
        /* <DEDUP_REMOVED lines=14> */
[C---:B--2---:R-:W-:Y:S04]  /*17080*/  HMMA.16816.F32 R60, R160.reuse, R136, R60 ;  /* 0x00000088a03c723c */ /* 0x044fe8000000183c */
[C---:B------:R-:W-:Y:S02]  /*17090*/  FMUL.FTZ R78, R0.reuse, R78 ;  /* 0x0000004e004e7220 */ /* 0x040fe40000410000 */
[----:B------:R-:W-:Y:S02]  /*170a0*/  FMUL.FTZ R79, R0, R79 ;  /* 0x0000004f004f7220 */ /* 0x000fe40000410000 */
[C---:B------:R-:W-:Y:S01]  /*170b0*/  HMMA.16816.F32 R64, R160.reuse, R138, R64 ;  /* 0x0000008aa040723c */ /* 0x040fe20000001840 */
[----:B------:R-:W2:Y:S03]  /*170c0*/  LDSM.16.MT88.4 R136, [R205+0x7080] ;  /* 0x00708000cd88783b */ /* 0x000ea60000004200 */
        /* <DEDUP_REMOVED lines=25> */
[C---:B------:R-:W-:Y:S04]  /*17260*/  FMUL.FTZ R96, R2.reuse, R96 ;  /* 0x0000006002607220 */ /* 0x040fe80000410000 */
[----:B------:R-:W-:Y:S01]  /*17270*/  FMUL.FTZ R97, R2, R97 ;  /* 0x0000006102617220 */ /* 0x000fe20000410000 */
        /* <DEDUP_REMOVED lines=47> */
[----:B------:R-:W-:Y:S01]  /*17570*/  F2FP.PACK_AB R132, R244, R241 ;  /* 0x000000f1f484723e */ /* 0x000fe200000000ff */
[--C-:B------:R-:W-:Y:S01]  /*17580*/  FFMA.FTZ R239, R239, c[0x0][0x2d0], -R182.reuse ;  /* 0x0000b400efef7a23 */ /* 0x100fe200000108b6 */
[----:B------:R-:W-:Y:S03]  /*17590*/  F2FP.PACK_AB R133, R246, R243 ;  /* 0x000000f3f685723e */ /* 0x000fe600000000ff */
[----:B------:R-:W-:Y:S01]  /*175a0*/  HMMA.16816.F32 R128, R160, R134, R128 ;  /* 0x00000086a080723c */ /* 0x000fe20000001880 */
[----:B------:R-:W1:Y:S01]  /*175b0*/  LDSM.16.MT88.4 R160, [R206+0x6080] ;  /* 0x00608000cea0783b */ /* 0x000e620000004200 */
[----:B------:R-:W-:Y:S01]  /*175c0*/  MUFU.EX2 R239, R239 ;  /* 0x000000ef00ef7308 */ /* 0x000fe20000000800 */
[--C-:B------:R-:W-:Y:S02]  /*175d0*/  FFMA.FTZ R240, R187, c[0x0][0x2d0], -R182.reuse ;  /* 0x0000b400bbf07a23 */ /* 0x100fe400000108b6 */
[--C-:B------:R-:W-:Y:S02]  /*175e0*/  FFMA.FTZ R183, R183, c[0x0][0x2d0], -R182.reuse ;  /* 0x0000b400b7b77a23 */ /* 0x100fe400000108b6 */
[----:B---3--:R-:W-:Y:S01]  /*175f0*/  F2FP.PACK_AB R134, R245, R248 ;  /* 0x000000f8f586723e */ /* 0x008fe200000000ff */
[----:B------:R-:W-:Y:S01]  /*17600*/  FFMA.FTZ R182, R157, c[0x0][0x2d0], -R182 ;  /* 0x0000b4009db67a23 */ /* 0x000fe200000108b6 */
[----:B-----5:R-:W-:Y:S03]  /*17610*/  F2FP.PACK_AB R135, R250, R247 ;  /* 0x000000f7fa87723e */ /* 0x020fe600000000ff */
[----:B------:R-:W3:Y:S01]  /*17620*/  MUFU.EX2 R240, R240 ;  /* 0x000000f000f07308 */ /* 0x000ee20000000800 */
[----:B------:R-:W-:Y:S01]  /*17630*/  FFMA.FTZ R181, R2, R231, R181 ;  /* 0x000000e702b57223 */ /* 0x000fe200000100b5 */
[-C--:B------:R-:W-:Y:S01]  /*17640*/  MOV R157, R156.reuse ;  /* 0x0000009c009d7202 */ /* 0x080fe20000000f00 */
[----:B------:R-:W-:Y:S01]  /*17650*/  FFMA.FTZ R177, R0, R229, R177 ;  /* 0x000000e500b17223 */ /* 0x000fe200000100b1 */
[C---:B--2---:R-:W-:Y:S05]  /*17660*/  HMMA.16816.F32 R4, R132.reuse, R136, R4 ;  /* 0x000000888404723c */ /* 0x044fea0000001804 */
[----:B------:R-:W-:Y:S01]  /*17670*/  FADD.FTZ R180, R180, R181 ;  /* 0x000000b5b4b47221 */ /* 0x000fe20000010000 */
[----:B------:R-:W-:Y:S01]  /*17680*/  MUFU.EX2 R183, R183 ;  /* 0x000000b700b77308 */ /* 0x000fe20000000800 */
[----:B------:R-:W-:Y:S01]  /*17690*/  FADD.FTZ R176, R176, R177 ;  /* 0x000000b1b0b07221 */ /* 0x000fe20000010000 */
[C---:B------:R-:W-:Y:S01]  /*176a0*/  HMMA.16816.F32 R8, R132.reuse, R138, R8 ;  /* 0x0000008a8408723c */ /* 0x040fe20000001808 */
[----:B------:R-:W2:Y:S03]  /*176b0*/  LDSM.16.MT88.4 R136, [R206+0x7880] ;  /* 0x00788000ce88783b */ /* 0x000ea60000004200 */
[----:B------:R-:W-:Y:S01]  /*176c0*/  FADD.FTZ R179, R179, R180 ;  /* 0x000000b4b3b37221 */ /* 0x000fe20000010000 */
[----:B------:R-:W-:Y:S01]  /*176d0*/  MOV R0, R156 ;  /* 0x0000009c00007202 */ /* 0x000fe20000000f00 */
[----:B------:R-:W-:Y:S01]  /*176e0*/  FADD.FTZ R159, R159, R176 ;  /* 0x000000b09f9f7221 */ /* 0x000fe20000010000 */
[----:B------:R-:W-:Y:S01]  /*176f0*/  MOV R2, R3 ;  /* 0x0000000300027202 */ /* 0x000fe20000000f00 */
[C---:B----4-:R-:W-:Y:S01]  /*17700*/  HMMA.16816.F32 R12, R132.reuse, R140, R12 ;  /* 0x0000008c840c723c */ /* 0x050fe2000000180c */
[----:B------:R-:W4:Y:S03]  /*17710*/  MUFU.EX2 R182, R182 ;  /* 0x000000b600b67308 */ /* 0x000f260000000800 */
[----:B------:R-:W-:Y:S02]  /*17720*/  FADD.FTZ R178, R178, R179 ;  /* 0x000000b3b2b27221 */ /* 0x000fe40000010000 */
[----:B------:R-:W-:Y:S02]  /*17730*/  FADD.FTZ R158, R158, R159 ;  /* 0x0000009f9e9e7221 */ /* 0x000fe40000010000 */
[C---:B------:R-:W-:Y:S01]  /*17740*/  HMMA.16816.F32 R16, R132.reuse, R142, R16 ;  /* 0x0000008e8410723c */ /* 0x040fe20000001810 */
[----:B------:R-:W5:Y:S03]  /*17750*/  LDSM.16.MT88.4 R140, [R205+0x7880] ;  /* 0x00788000cd8c783b */ /* 0x000f660000004200 */
[----:B------:R-:W-:Y:S04]  /*17760*/  FADD.FTZ R243, R243, R158 ;  /* 0x0000009ef3f37221 */ /* 0x000fe80000010000 */
[C---:B------:R-:W-:Y:S04]  /*17770*/  HMMA.16816.F32 R20, R132.reuse, R144, R20 ;  /* 0x000000908414723c */ /* 0x040fe80000001814 */
[----:B------:R-:W-:Y:S04]  /*17780*/  FADD.FTZ R246, R246, R243 ;  /* 0x000000f3f6f67221 */ /* 0x000fe80000010000 */
[C---:B------:R-:W-:Y:S01]  /*17790*/  HMMA.16816.F32 R24, R132.reuse, R146, R24 ;  /* 0x000000928418723c */ /* 0x040fe20000001818 */
[----:B------:R-:W2:Y:S03]  /*177a0*/  LDSM.16.MT88.4 R144, [R204+0x7880] ;  /* 0x00788000cc90783b */ /* 0x000ea60000004200 */
[----:B------:R-:W-:Y:S04]  /*177b0*/  FADD.FTZ R247, R247, R246 ;  /* 0x000000f6f7f77221 */ /* 0x000fe80000010000 */
[C---:B------:R-:W-:Y:S04]  /*177c0*/  HMMA.16816.F32 R28, R132.reuse, R148, R28 ;  /* 0x00000094841c723c */ /* 0x040fe8000000181c */
[----:B------:R-:W-:Y:S04]  /*177d0*/  FADD.FTZ R250, R250, R247 ;  /* 0x000000f7fafa7221 */ /* 0x000fe80000010000 */
[C---:B------:R-:W-:Y:S01]  /*177e0*/  HMMA.16816.F32 R32, R132.reuse, R150, R32 ;  /* 0x000000968420723c */ /* 0x040fe20000001820 */
[----:B------:R-:W2:Y:S07]  /*177f0*/  LDSM.16.MT88.4 R148, [R208+0x9080] ;  /* 0x00908000d094783b */ /* 0x000eae0000004200 */
[C---:B------:R-:W-:Y:S08]  /*17800*/  HMMA.16816.F32 R36, R132.reuse, R152, R36 ;  /* 0x000000988424723c */ /* 0x040ff00000001824 */
[C---:B------:R-:W-:Y:S08]  /*17810*/  HMMA.16816.F32 R40, R132.reuse, R154, R40 ;  /* 0x0000009a8428723c */ /* 0x040ff00000001828 */
[C---:B-1----:R-:W-:Y:S07]  /*17820*/  HMMA.16816.F32 R44, R132.reuse, R160, R44 ;  /* 0x000000a0842c723c */ /* 0x042fee000000182c */
[----:B------:R-:W-:Y:S01]  /*17830*/  F2FP.PACK_AB R160, R249, R242 ;  /* 0x000000f2f9a0723e */ /* 0x000fe200000000ff */
[C---:B------:R-:W-:Y:S04]  /*17840*/  HMMA.16816.F32 R48, R132.reuse, R162, R48 ;  /* 0x000000a28430723c */ /* 0x040fe80000001830 */
[----:B---3--:R-:W-:Y:S01]  /*17850*/  F2FP.PACK_AB R161, R240, R239 ;  /* 0x000000eff0a1723e */ /* 0x008fe200000000ff */
[----:B------:R-:W-:Y:S02]  /*17860*/  FADD.FTZ R239, R239, R250 ;  /* 0x000000faefef7221 */ /* 0x000fe40000010000 */
[----:B------:R-:W-:Y:S01]  /*17870*/  F2FP.PACK_AB R162, R185, R186 ;  /* 0x000000bab9a2723e */ /* 0x000fe200000000ff */
[C---:B------:R-:W-:Y:S04]  /*17880*/  HMMA.16816.F32 R52, R132.reuse, R164, R52 ;  /* 0x000000a48434723c */ /* 0x040fe80000001834 */
[----:B----4-:R-:W-:Y:S01]  /*17890*/  F2FP.PACK_AB R163, R182, R183 ;  /* 0x000000b7b6a3723e */ /* 0x010fe200000000ff */
[----:B------:R-:W-:Y:S03]  /*178a0*/  FADD.FTZ R240, R240, R239 ;  /* 0x000000eff0f07221 */ /* 0x000fe60000010000 */
[C---:B------:R-:W-:Y:S01]  /*178b0*/  HMMA.16816.F32 R56, R132.reuse, R166, R56 ;  /* 0x000000a68438723c */ /* 0x040fe20000001838 */
[----:B------:R-:W-:Y:S03]  /*178c0*/  LDSM.16.MT88.4 R164, [R206+0x5080] ;  /* 0x00508000cea4783b */ /* 0x000fe60000004200 */
        /* <DEDUP_REMOVED lines=8> */
[C---:B--2---:R-:W-:Y:S08]  /*17950*/  HMMA.16816.F32 R76, R132.reuse, R136, R76 ;  /* 0x00000088844c723c */ /* 0x044ff0000000184c */
        /* <DEDUP_REMOVED lines=12> */
[C---:B------:R-:W-:Y:S08]  /*17a20*/  HMMA.16816.F32 R112, R132.reuse, R138, R112 ;  /* 0x0000008a8470723c */ /* 0x040ff00000001870 */
[C---:B--2---:R-:W-:Y:S08]  /*17a30*/  HMMA.16816.F32 R116, R132.reuse, R140, R116 ;  /* 0x0000008c8474723c */ /* 0x044ff00000001874 */
[C---:B------:R-:W-:Y:S08]  /*17a40*/  HMMA.16816.F32 R120, R132.reuse, R142, R120 ;  /* 0x0000008e8478723c */ /* 0x040ff00000001878 */
[C---:B---3--:R-:W-:Y:S08]  /*17a50*/  HMMA.16816.F32 R124, R132.reuse, R144, R124 ;  /* 0x00000090847c723c */ /* 0x048ff0000000187c */
[----:B------:R-:W-:Y:S08]  /*17a60*/  HMMA.16816.F32 R128, R132, R146, R128 ;  /* 0x000000928480723c */ /* 0x000ff00000001880 */
[C---:B----4-:R-:W-:Y:S01]  /*17a70*/  HMMA.16816.F32 R152, R160.reuse, R148, R4 ;  /* 0x00000094a098723c */ /* 0x050fe20000001804 */
[----:B------:R-:W1:Y:S07]  /*17a80*/  LDSM.16.MT88.4 R4, [R208+0x6880] ;  /* 0x00688000d004783b */ /* 0x000e6e0000004200 */
[C---:B------:R-:W-:Y:S01]  /*17a90*/  HMMA.16816.F32 R132, R160.reuse, R150, R8 ;  /* 0x00000096a084723c */ /* 0x040fe20000001808 */
[----:B------:R-:W2:Y:S07]  /*17aa0*/  LDSM.16.MT88.4 R8, [R206+0x6880] ;  /* 0x00688000ce08783b */ /* 0x000eae0000004200 */
[C---:B------:R-:W-:Y:S01]  /*17ab0*/  HMMA.16816.F32 R136, R160.reuse, R164, R12 ;  /* 0x000000a4a088723c */ /* 0x040fe2000000180c */
[----:B------:R-:W3:Y:S07]  /*17ac0*/  LDSM.16.MT88.4 R12, [R205+0x6880] ;  /* 0x00688000cd0c783b */ /* 0x000eee0000004200 */
[C---:B------:R-:W-:Y:S01]  /*17ad0*/  HMMA.16816.F32 R140, R160.reuse, R166, R16 ;  /* 0x000000a6a08c723c */ /* 0x040fe20000001810 */
[----:B------:R-:W4:Y:S07]  /*17ae0*/  LDSM.16.MT88.4 R16, [R204+0x6880] ;  /* 0x00688000cc10783b */ /* 0x000f2e0000004200 */
[C---:B------:R-:W-:Y:S01]  /*17af0*/  HMMA.16816.F32 R144, R160.reuse, R168, R20 ;  /* 0x000000a8a090723c */ /* 0x040fe20000001814 */
[----:B------:R-:W5:Y:S07]  /*17b00*/  LDSM.16.MT88.4 R20, [R208+0x8080] ;  /* 0x00808000d014783b */ /* 0x000f6e0000004200 */
[C---:B------:R-:W-:Y:S01]  /*17b10*/  HMMA.16816.F32 R148, R160.reuse, R170, R24 ;  /* 0x000000aaa094723c */ /* 0x040fe20000001818 */
[----:B------:R-:W3:Y:S07]  /*17b20*/  LDSM.16.MT88.4 R24, [R206+0x8080] ;  /* 0x00808000ce18783b */ /* 0x000eee0000004200 */
[C---:B------:R-:W-:Y:S01]  /*17b30*/  HMMA.16816.F32 R28, R160.reuse, R172, R28 ;  /* 0x000000aca01c723c */ /* 0x040fe2000000181c */
[----:B------:R-:W3:Y:S07]  /*17b40*/  LDSM.16.MT88.4 R164, [R205+0x8080] ;  /* 0x00808000cda4783b */ /* 0x000eee0000004200 */
[C---:B------:R-:W-:Y:S01]  /*17b50*/  HMMA.16816.F32 R32, R160.reuse, R174, R32 ;  /* 0x000000aea020723c */ /* 0x040fe20000001820 */
[----:B------:R-:W4:Y:S07]  /*17b60*/  LDSM.16.MT88.4 R168, [R204+0x8080] ;  /* 0x00808000cca8783b */ /* 0x000f2e0000004200 */
[C---:B-1----:R-:W-:Y:S01]  /*17b70*/  HMMA.16816.F32 R36, R160.reuse, R4, R36 ;  /* 0x00000004a024723c */ /* 0x042fe20000001824 */
[----:B------:R-:W1:Y:S07]  /*17b80*/  LDSM.16.MT88.4 R172, [R208+0x9880] ;  /* 0x00988000d0ac783b */ /* 0x000e6e0000004200 */
        /* <DEDUP_REMOVED lines=20> */
[C---:B------:R-:W-:Y:S07]  /*17cd0*/  HMMA.16816.F32 R108, R160.reuse, R4, R108 ;  /* 0x00000004a06c723c */ /* 0x040fee000000186c */
[----:B------:R-:W-:Y:S01]  /*17ce0*/  FADD.FTZ R5, R241, R178 ;  /* 0x000000b2f1057221 */ /* 0x000fe20000010000 */
[C---:B------:R-:W-:Y:S04]  /*17cf0*/  HMMA.16816.F32 R112, R160.reuse, R6, R112 ;  /* 0x00000006a070723c */ /* 0x040fe80000001870 */
[----:B------:R-:W-:Y:S04]  /*17d00*/  FADD.FTZ R5, R244, R5 ;  /* 0x00000005f4057221 */ /* 0x000fe80000010000 */
[C---:B--2---:R-:W-:Y:S04]  /*17d10*/  HMMA.16816.F32 R116, R160.reuse, R8, R116 ;  /* 0x00000008a074723c */ /* 0x044fe80000001874 */
[----:B------:R-:W-:Y:S04]  /*17d20*/  FADD.FTZ R248, R248, R5 ;  /* 0x00000005f8f87221 */ /* 0x000fe80000010000 */
[C---:B------:R-:W-:Y:S04]  /*17d30*/  HMMA.16816.F32 R120, R160.reuse, R10, R120 ;  /* 0x0000000aa078723c */ /* 0x040fe80000001878 */
[----:B------:R-:W-:Y:S04]  /*17d40*/  FADD.FTZ R245, R245, R248 ;  /* 0x000000f8f5f57221 */ /* 0x000fe80000010000 */
[C---:B---3--:R-:W-:Y:S04]  /*17d50*/  HMMA.16816.F32 R124, R160.reuse, R12, R124 ;  /* 0x0000000ca07c723c */ /* 0x048fe8000000187c */
[----:B------:R-:W-:Y:S04]  /*17d60*/  FADD.FTZ R242, R242, R245 ;  /* 0x000000f5f2f27221 */ /* 0x000fe80000010000 */
[----:B------:R-:W-:Y:S04]  /*17d70*/  HMMA.16816.F32 R128, R160, R14, R128 ;  /* 0x0000000ea080723c */ /* 0x000fe80000001880 */
[----:B------:R-:W-:Y:S04]  /*17d80*/  FADD.FTZ R249, R249, R242 ;  /* 0x000000f2f9f97221 */ /* 0x000fe80000010000 */
[----:B------:R-:W-:Y:S04]  /*17d90*/  FADD.FTZ R186, R186, R249 ;  /* 0x000000f9baba7221 */ /* 0x000fe80000010000 */
[----:B------:R-:W-:Y:S01]  /*17da0*/  FADD.FTZ R231, R185, R186 ;  /* 0x000000bab9e77221 */ /* 0x000fe20000010000 */
[----:B------:R-:W-:-:S05]  /*17db0*/  @P0 BRA `(.L_x_1738) ;  /* 0xffffd06000000947 */ /* 0x000fca000383ffff */
.L_x_1733:
[----:B------:R-:W-:-:S13]  /*17dc0*/  ISETP.LE.AND P0, PT, RZ, UR13, PT ;  /* 0x0000000dff007c0c */ /* 0x000fda000bf03270 */
[----:B------:R-:W-:Y:S05]  /*17dd0*/  @!P0 BRA `(.L_x_1739) ;  /* 0x00002b8000008947 */ /* 0x000fea0003800000 */
[----:B------:R-:W-:Y:S01]  /*17de0*/  IADD3 R230, -R189, 0x30, RZ ;  /* 0x00000030bde67810 */ /* 0x000fe20007ffe1ff */
[C---:B------:R-:W-:Y:S01]  /*17df0*/  IMAD.SHL.U32 R233, R188.reuse, 0x2, RZ ;  /* 0x00000002bce97824 */ /* 0x040fe200078e00ff */
[----:B------:R-:W-:Y:S02]  /*17e00*/  SHF.L.U64.HI R232, R188, 0x1, R191 ;  /* 0x00000001bce87819 */ /* 0x000fe400000102bf */
.L_x_1744:
[----:B------:R-:W-:Y:S01]  /*17e10*/  SHF.R.S32.HI R5, RZ, 0x1f, R220 ;  /* 0x0000001fff057819 */ /* 0x000fe200000114dc */
[----:B------:R-:W-:Y:S01]  /*17e20*/  IMAD.WIDE.U32 R6, R220, c[0x0][0x208], RZ ;  /* 0x00008200dc067a25 */ /* 0x000fe200078e00ff */
[----:B------:R-:W-:Y:S01]  /*17e30*/  SHF.R.S32.HI R2, RZ, 0x1f, R219 ;  /* 0x0000001fff027819 */ /* 0x000fe200000114db */
[----:B------:R-:W-:Y:S04]  /*17e40*/  DEPBAR.LE SB0, 0x0 ;  /* 0x000080000000791a */ /* 0x000fe80000000000 */
[----:B------:R-:W-:Y:S01]  /*17e50*/  BAR.SYNC.DEFER_BLOCKING 0x0 ;  /* 0x0000000000007b1d */ /* 0x000fe20000010000 */
[----:B------:R-:W-:Y:S01]  /*17e60*/  IMAD R5, R5, c[0x0][0x208], RZ ;  /* 0x0000820005057a24 */ /* 0x000fe200078e02ff */
[----:B------:R-:W-:Y:S01]  /*17e70*/  ISETP.GE.AND P1, PT, R221, c[0x0][0x1d4], PT ;  /* 0x00007500dd007a0c */ /* 0x000fe20003f26270 */
[----:B------:R-:W-:Y:S01]  /*17e80*/  IMAD R2, R2, c[0x0][0x218], RZ ;  /* 0x0000860002027a24 */ /* 0x000fe200078e02ff */
[----:B------:R-:W-:Y:S01]  /*17e90*/  SHF.L.U64.HI R235, R227, 0x1, R228 ;  /* 0x00000001e3eb7819 */ /* 0x000fe200000102e4 */
[----:B------:R-:W-:Y:S01]  /*17ea0*/  IMAD R5, R220, c[0x0][0x20c], R5 ;  /* 0x00008300dc057a24 */ /* 0x000fe200078e0205 */
[----:B------:R-:W-:Y:S01]  /*17eb0*/  SHF.L.U64.HI R159, R226, 0x1, R225 ;  /* 0x00000001e29f7819 */ /* 0x000fe200000102e1 */
[----:B------:R-:W-:Y:S01]  /*17ec0*/  IMAD R2, R219, c[0x0][0x21c], R2 ;  /* 0x00008700db027a24 */ /* 0x000fe200078e0202 */
[----:B------:R-:W-:Y:S01]  /*17ed0*/  SHF.L.U64.HI R156, R224, 0x1, R223 ;  /* 0x00000001e09c7819 */ /* 0x000fe200000102df */
[----:B------:R-:W-:Y:S02]  /*17ee0*/  IMAD.IADD R7, R7, 0x1, R5 ;  /* 0x0000000107077824 */ /* 0x000fe400078e0205 */
[----:B------:R-:W-:Y:S02]  /*17ef0*/  IMAD.SHL.U32 R234, R227, 0x2, RZ ;  /* 0x00000002e3ea7824 */ /* 0x000fe400078e00ff */
[----:B------:R-:W-:Y:S04]  /*17f00*/  IMAD.WIDE.U32 R6, R219, c[0x0][0x218], R6 ;  /* 0x00008600db067a25 */ /* 0x000fe800078e0006 */
[----:B------:R-:W-:Y:S01]  /*17f10*/  IMAD.SHL.U32 R158, R226, 0x2, RZ ;  /* 0x00000002e29e7824 */ /* 0x000fe200078e00ff */
[----:B------:R-:W-:Y:S04]  /*17f20*/  IADD3 R0, P0, R6, UR28, RZ ;  /* 0x0000001c06007c10 */ /* 0x000fe8000ff1e0ff */
[----:B------:R-:W-:Y:S01]  /*17f30*/  IADD3.X R7, R7, UR12, R2, P0, !PT ;  /* 0x0000000c07077c10 */ /* 0x000fe200087fe402 */
[----:B------:R-:W-:Y:S01]  /*17f40*/  IMAD.SHL.U32 R2, R224, 0x2, RZ ;  /* 0x00000002e0027824 */ /* 0x000fe200078e00ff */
[----:B------:R-:W-:Y:S01]  /*17f50*/  LDSM.16.M88.4 R24, [R214] ;  /* 0x00000000d618783b */ /* 0x000fe20000000200 */
[C---:B------:R-:W-:Y:S01]  /*17f60*/  LEA R4, P0, R0.reuse, c[0x0][0x1f8], 0x1 ;  /* 0x00007e0000047a11 */ /* 0x040fe200078008ff */
[----:B------:R-:W-:Y:S02]  /*17f70*/  BSSY B0, `(.L_x_1740) ;  /* 0x0000030000007945 */ /* 0x000fe40003800000 */
[----:B------:R-:W-:Y:S01]  /*17f80*/  LDSM.16.M88.4 R8, [R213+0xa080] ;  /* 0x00a08000d508783b */ /* 0x000fe20000000200 */
[----:B------:R-:W-:Y:S03]  /*17f90*/  LEA.HI.X R15, R0, c[0x0][0x1fc], R7, 0x1, P0 ;  /* 0x00007f00000f7a11 */ /* 0x000fe600000f0c07 */
[----:B------:R-:W1:Y:S04]  /*17fa0*/  SHFL.IDX PT, R7, R4, RZ, 0x181f ;  /* 0x00181fff04077589 */ /* 0x000e6800000e0000 */
[----:B------:R-:W-:Y:S04]  /*17fb0*/  LDSM.16.M88.4 R16, [R213+0xa880] ;  /* 0x00a88000d510783b */ /* 0x000fe80000000200 */
[----:B------:R-:W2:Y:S04]  /*17fc0*/  SHFL.IDX PT, R0, R15, RZ, 0x181f ;  /* 0x00181fff0f007589 */ /* 0x000ea800000e0000 */
[----:B------:R3:W4:Y:S04]  /*17fd0*/  LDSM.16.M88.4 R160, [R213+0xb080] ;  /* 0x00b08000d5a0783b */ /* 0x0007280000000200 */
[----:B------:R3:W3:Y:S04]  /*17fe0*/  LDSM.16.M88.4 R164, [R212] ;  /* 0x00000000d4a4783b */ /* 0x0006e80000000200 */
[----:B------:R3:W3:Y:S04]  /*17ff0*/  LDSM.16.M88.4 R168, [R211] ;  /* 0x00000000d3a8783b */ /* 0x0006e80000000200 */
        /* <DEDUP_REMOVED lines=16> */
[----:B------:R-:W-:Y:S02]  /*18100*/  IMAD.X R7, R0, 0x1, R156, P0 ;  /* 0x0000000100077824 */ /* 0x000fe400000e069c */
[----:B------:R-:W-:Y:S03]  /*18110*/  IMAD.MOV.U32 R0, RZ, RZ, R3 ;  /* 0x000000ffff007224 */ /* 0x000fe600078e0003 */
[----:B------:R1:W-:Y:S05]  /*18120*/  LDGSTS.E.BYPASS.LTC128B.128 [R222+0x8880], [R6.64], !P4 ;  /* 0x0888000006de7fae */ /* 0x0003ea000e101d5a */
[----:B------:R-:W-:-:S05]  /*18130*/  @P1 BRA `(.L_x_1741) ;  /* 0x0000013000001947 */ /* 0x000fca0003800000 */
[----:B----4-:R-:W-:-:S05]  /*18140*/  BRA.DIV ~URZ, `(.L_x_1742) ;  /* 0x00005de27f007947 */ /* 0x010fca000b800000 */
[----:B------:R2:W4:Y:S04]  /*18150*/  SHFL.IDX PT, R5, R15, 0x1, 0x181f ;  /* 0x00381f000f057f89 */ /* 0x00052800000e0000 */
[----:B-1----:R2:W1:Y:S02]  /*18160*/  SHFL.IDX PT, R13, R4, 0x1, 0x181f ;  /* 0x00381f00040d7f89 */ /* 0x00246400000e0000 */
.L_x_1764:
[----:B-1----:R-:W-:Y:S02]  /*18170*/  IADD3 R20, P0, R13, R233, RZ ;  /* 0x000000e90d147210 */ /* 0x002fe40007f1e0ff */
[----:B------:R-:W-:Y:S03]  /*18180*/  ISETP.GE.AND P1, PT, R221, c[0x0][0x1d4], PT ;  /* 0x00007500dd007a0c */ /* 0x000fe60003f26270 */
[----:B----4-:R-:W-:Y:S01]  /*18190*/  IMAD.X R21, R5, 0x1, R232, P0 ;  /* 0x0000000105157824 */ /* 0x010fe200000e06e8 */
[----:B------:R-:W-:Y:S04]  /*181a0*/  IADD3 R14, P0, R13, R234, RZ ;  /* 0x000000ea0d0e7210 */ /* 0x000fe80007f1e0ff */
[----:B------:R-:W-:Y:S01]  /*181b0*/  @!PT LDS RZ, [RZ] ;  /* 0x00000000fffff984 */ /* 0x000fe20000000800 */
[----:B------:R-:W-:Y:S01]  /*181c0*/  @!PT LDS RZ, [RZ] ;  /* 0x00000000fffff984 */ /* 0x000fe20000000800 */
[----:B------:R-:W-:Y:S01]  /*181d0*/  @!PT LDS RZ, [RZ] ;  /* 0x00000000fffff984 */ /* 0x000fe20000000800 */
[----:B------:R1:W-:Y:S01]  /*181e0*/  LDGSTS.E.BYPASS.LTC128B.128 [R222+0x5080], [R20.64], !P6 ;  /* 0x0508000014de7fae */ /* 0x0003e2000f101d5a */
[----:B--2---:R-:W-:Y:S01]  /*181f0*/  IMAD.X R15, R5, 0x1, R235, P0 ;  /* 0x00000001050f7824 */ /* 0x004fe200000e06eb */
[----:B------:R-:W-:Y:S04]  /*18200*/  IADD3 R6, P0, R13, R158, RZ ;  /* 0x0000009e0d067210 */ /* 0x000fe80007f1e0ff */
[----:B------:R1:W-:Y:S01]  /*18210*/  LDGSTS.E.BYPASS.LTC128B.128 [R222+0x6880], [R14.64], !P1 ;  /* 0x068800000ede7fae */ /* 0x0003e2000c901d5a */
[----:B------:R-:W-:Y:S01]  /*18220*/  IMAD.X R7, R5, 0x1, R159, P0 ;  /* 0x0000000105077824 */ /* 0x000fe200000e069f */
[----:B------:R-:W-:Y:S04]  /*18230*/  IADD3 R4, P0, R13, R2, RZ ;  /* 0x000000020d047210 */ /* 0x000fe80007f1e0ff */
[----:B------:R1:W-:Y:S01]  /*18240*/  LDGSTS.E.BYPASS.LTC128B.128 [R222+0x8080], [R6.64], !P5 ;  /* 0x0808000006de7fae */ /* 0x0003e2000e901d5a */
[----:B------:R-:W-:Y:S05]  /*18250*/  IMAD.X R5, R5, 0x1, R156, P0 ;  /* 0x0000000105057824 */ /* 0x000fea00000e069c */
[----:B------:R1:W-:Y:S03]  /*18260*/  LDGSTS.E.BYPASS.LTC128B.128 [R222+0x9880], [R4.64], !P4 ;  /* 0x0988000004de7fae */ /* 0x0003e6000e101d5a */
.L_x_1741:
[----:B----4-:R-:W-:Y:S05]  /*18270*/  BSYNC B0 ;  /* 0x0000000000007941 */ /* 0x010fea0003800000 */
.L_x_1740:
[----:B------:R-:W0:Y:S01]  /*18280*/  LDGDEPBAR ;  /* 0x00000000000079af */ /* 0x000e220000000000 */
[----:B------:R-:W-:Y:S01]  /*18290*/  WARPSYNC 0xffffffff ;  /* 0xffffffff00007948 */ /* 0x000fe20003800000 */
[C---:B-1----:R-:W-:Y:S01]  /*182a0*/  HMMA.16816.F32 R4, R24.reuse, R8, RZ ;  /* 0x000000081804723c */ /* 0x042fe200000018ff */
[----:B------:R-:W-:Y:S02]  /*182b0*/  UISETP.GE.AND UP0, UPT, UR13, 0x1, UPT ;  /* 0x000000010d00788c */ /* 0x000fe4000bf06270 */
[----:B------:R-:W-:Y:S04]  /*182c0*/  LDSM.16.M88.4 R180, [R210] ;  /* 0x00000000d2b4783b */ /* 0x000fe80000000200 */
[----:B------:R-:W-:Y:S01]  /*182d0*/  PLOP3.LUT P0, PT, PT, PT, UP0, 0x40, 0x0 ;  /* 0x000000000000781c */ /* 0x000fe20003f0e808 */
[C---:B------:R-:W-:Y:S01]  /*182e0*/  HMMA.16816.F32 R8, R24.reuse, R10, RZ ;  /* 0x0000000a1808723c */ /* 0x040fe200000018ff */
[----:B------:R-:W1:Y:S05]  /*182f0*/  LDSM.16.M88.4 R184, [R207+0xa080] ;  /* 0x00a08000cfb8783b */ /* 0x000e6a0000000200 */
[----:B------:R-:W-:Y:S02]  /*18300*/  LDSM.16.M88.4 R188, [R207+0xb080] ;  /* 0x00b08000cfbc783b */ /* 0x000fe40000000200 */
[C---:B------:R-:W-:Y:S08]  /*18310*/  HMMA.16816.F32 R12, R24.reuse, R16, RZ ;  /* 0x00000010180c723c */ /* 0x040ff000000018ff */
[C---:B------:R-:W-:Y:S08]  /*18320*/  HMMA.16816.F32 R16, R24.reuse, R18, RZ ;  /* 0x000000121810723c */ /* 0x040ff000000018ff */
[C---:B------:R-:W-:Y:S08]  /*18330*/  HMMA.16816.F32 R20, R24.reuse, R160, RZ ;  /* 0x000000a01814723c */ /* 0x040ff000000018ff */
[----:B------:R-:W-:Y:S01]  /*18340*/  HMMA.16816.F32 R24, R24, R162, RZ ;  /* 0x000000a21818723c */ /* 0x000fe200000018ff */
[----:B------:R-:W2:Y:S07]  /*18350*/  LDSM.16.M88.4 R160, [R207+0xa880] ;  /* 0x00a88000cfa0783b */ /* 0x000eae0000000200 */
[C---:B---3--:R-:W-:Y:S08]  /*18360*/  HMMA.16816.F32 R4, R164.reuse, R168, R4 ;  /* 0x000000a8a404723c */ /* 0x048ff00000001804 */
        /* <DEDUP_REMOVED lines=21> */
[----:B------:R-:W-:Y:S07]  /*184c0*/  LDSM.16.M88.4 R172, [R200] ;  /* 0x00000000c8ac783b */ /* 0x000fee0000000200 */
[C---:B----4-:R-:W-:Y:S08]  /*184d0*/  HMMA.16816.F32 R12, R168.reuse, R164, R12 ;  /* 0x000000a4a80c723c */ /* 0x050ff0000000180c */
[C---:B------:R-:W-:Y:S01]  /*184e0*/  HMMA.16816.F32 R16, R168.reuse, R166, R16 ;  /* 0x000000a6a810723c */ /* 0x040fe20000001810 */
[----:B------:R-:W3:Y:S07]  /*184f0*/  LDSM.16.M88.4 R164, [R212+0x4000] ;  /* 0x00400000d4a4783b */ /* 0x000eee0000000200 */
[C---:B-----5:R-:W-:Y:S08]  /*18500*/  HMMA.16816.F32 R20, R168.reuse, R176, R20 ;  /* 0x000000b0a814723c */ /* 0x060ff00000001814 */
[----:B------:R-:W-:Y:S01]  /*18510*/  HMMA.16816.F32 R24, R168, R178, R24 ;  /* 0x000000b2a818723c */ /* 0x000fe20000001818 */
[----:B------:R-:W4:Y:S05]  /*18520*/  LDSM.16.M88.4 R168, [R199] ;  /* 0x00000000c7a8783b */ /* 0x000f2a0000000200 */
[----:B------:R-:W5:Y:S02]  /*18530*/  LDSM.16.M88.4 R176, [R198] ;  /* 0x00000000c6b0783b */ /* 0x000f640000000200 */
        /* <DEDUP_REMOVED lines=114> */
[----:B------:R-:W-:-:S07]  /*18c60*/  @P0 BRA `(.L_x_1743) ;  /* 0x000003d000000947 */ /* 0x000fce0003800000 */
[----:B------:R-:W-:Y:S01]  /*18c70*/  UIMAD UR4, UR13, 0x30, UR19 ;  /* 0x000000300d0478a4 */ /* 0x000fe2000f8e0213 */
[----:B------:R-:W-:Y:S01]  /*18c80*/  ISETP.NE.AND P1, PT, R216, 0x1, PT ;  /* 0x00000001d800780c */ /* 0x000fe20003f25270 */
[----:B------:R-:W-:Y:S04]  /*18c90*/  IMAD.MOV.U32 R219, RZ, RZ, RZ ;  /* 0x000000ffffdb7224 */ /* 0x000fe800078e00ff */
[----:B------:R-:W-:Y:S05]  /*18ca0*/  IMAD.U32 R220, RZ, RZ, UR4 ;  /* 0x00000004ffdc7e24 */ /* 0x000fea000f8e00ff */
[----:B------:R-:W-:Y:S05]  /*18cb0*/  IADD3 R220, R220, -0x30, R217 ;  /* 0xffffffd0dcdc7810 */ /* 0x000fea0007ffe0d9 */
[----:B------:R-:W-:Y:S04]  /*18cc0*/  @P1 IMAD.HI.U32 R161, R220, c[0x0][0x2bc], RZ ;  /* 0x0000af00dca11a27 */ /* 0x000fe800078e00ff */
[----:B------:R-:W-:Y:S01]  /*18cd0*/  IMAD.MOV.U32 R160, RZ, RZ, R220 ;  /* 0x000000ffffa07224 */ /* 0x000fe200078e00dc */
[----:B------:R-:W-:Y:S02]  /*18ce0*/  @P1 SHF.R.U32.HI R160, RZ, c[0x0][0x2c0], R161 ;  /* 0x0000b000ffa01a19 */ /* 0x000fe400000116a1 */
[----:B------:R-:W-:Y:S02]  /*18cf0*/  ISETP.GE.AND P1, PT, R230, 0x1, PT ;  /* 0x00000001e600780c */ /* 0x000fe40003f26270 */
        /* <DEDUP_REMOVED lines=24> */
[CC--:B-1----:R-:W-:Y:S05]  /*18e80*/  @P1 IADD3 R168, P0, R163.reuse, R233.reuse, RZ ;  /* 0x000000e9a3a81210 */ /* 0x0c2fea0007f1e0ff */
[C---:B--2---:R-:W-:Y:S01]  /*18e90*/  @P1 IMAD.X R169, R162.reuse, 0x1, R232, P0 ;  /* 0x00000001a2a91824 */ /* 0x044fe200000e06e8 */
[C---:B------:R-:W-:Y:S04]  /*18ea0*/  @P1 IADD3 R166, P0, R163.reuse, R234, RZ ;  /* 0x000000eaa3a61210 */ /* 0x040fe80007f1e0ff */
[----:B------:R1:W-:Y:S01]  /*18eb0*/  @P1 LDGSTS.E.BYPASS.LTC128B.128 [R222+0xa080], [R168.64], !P6 ;  /* 0x0a080000a8de1fae */ /* 0x0003e2000f101d5a */
[C---:B------:R-:W-:Y:S01]  /*18ec0*/  @P1 IMAD.X R167, R162.reuse, 0x1, R235, P0 ;  /* 0x00000001a2a71824 */ /* 0x040fe200000e06eb */
[C---:B------:R-:W-:Y:S05]  /*18ed0*/  @P1 IADD3 R164, P0, R163.reuse, R158, RZ ;  /* 0x0000009ea3a41210 */ /* 0x040fea0007f1e0ff */
[C---:B------:R-:W-:Y:S01]  /*18ee0*/  @P1 IMAD.X R165, R162.reuse, 0x1, R159, P0 ;  /* 0x00000001a2a51824 */ /* 0x040fe200000e069f */
[----:B------:R-:W-:Y:S05]  /*18ef0*/  @P1 IADD3 R170, P0, R163, R2, RZ ;  /* 0x00000002a3aa1210 */ /* 0x000fea0007f1e0ff */
[--C-:B------:R-:W-:Y:S01]  /*18f00*/  @P1 IMAD.X R171, R162, 0x1, R156.reuse, P0 ;  /* 0x00000001a2ab1824 */ /* 0x100fe200000e069c */
[----:B------:R-:W-:Y:S11]  /*18f10*/  ISETP.GE.AND P0, PT, R230, 0x21, PT ;  /* 0x00000021e600780c */ /* 0x000ff60003f06270 */
[----:B------:R-:W-:Y:S02]  /*18f20*/  @!UPT UIADD3 URZ, URZ, URZ, URZ ;  /* 0x0000003f3f3ff290 */ /* 0x000fe4000fffe03f */
[C---:B---3--:R-:W-:Y:S05]  /*18f30*/  @P0 IADD3 R234, P2, R161.reuse, R234, RZ ;  /* 0x000000eaa1ea0210 */ /* 0x048fea0007f5e0ff */
[C---:B----4-:R-:W-:Y:S01]  /*18f40*/  @P0 IMAD.X R235, R160.reuse, 0x1, R235, P2 ;  /* 0x00000001a0eb0824 */ /* 0x050fe200010e06eb */
        /* <DEDUP_REMOVED lines=15> */
.L_x_1743:
[----:B------:R-:W-:Y:S01]  /*19040*/  FMNMX.FTZ R2, R4, R3, !PT ;  /* 0x0000000304027209 */ /* 0x000fe20007810000 */
[----:B-1----:R-:W-:Y:S01]  /*19050*/  LDSM.16.MT88.4 R164, [R206+0x4080] ;  /* 0x00408000cea4783b */ /* 0x002fe20000004200 */
[----:B------:R-:W-:Y:S01]  /*19060*/  FMNMX.FTZ R156, R6, R157, !PT ;  /* 0x0000009d069c7209 */ /* 0x000fe20007810000 */
[----:B------:R-:W-:Y:S01]  /*19070*/  UIADD3 UR4, UR13, -0x1, URZ ;  /* 0xffffffff0d047890 */ /* 0x000fe2000fffe03f */
        /* <DEDUP_REMOVED lines=23> */
[----:B------:R-:W-:Y:S01]  /*191f0*/  UMOV UR13, UR4 ;  /* 0x00000004000d7c82 */ /* 0x000fe20008000000 */
        /* <DEDUP_REMOVED lines=29> */
[----:B------:R2:W3:Y:S01]  /*193d0*/  MUFU.EX2 R0, R157 ;  /* 0x0000009d00007308 */ /* 0x0004e20000000800 */
        /* <DEDUP_REMOVED lines=14> */
[--C-:B--2---:R-:W-:Y:S01]  /*194c0*/  FFMA.FTZ R157, R10, c[0x0][0x2d0], -R176.reuse ;  /* 0x0000b4000a9d7a23 */ /* 0x104fe200000108b0 */
[----:B------:R-:W-:Y:S01]  /*194d0*/  LDSM.16.MT88.4 R20, [R205+0x9080] ;  /* 0x00908000cd14783b */ /* 0x000fe20000004200 */
[C---:B---3--:R-:W-:Y:S02]  /*194e0*/  FMUL.FTZ R10, R0.reuse, R154 ;  /* 0x0000009a000a7220 */ /* 0x048fe40000410000 */
        /* <DEDUP_REMOVED lines=10> */
[----:B------:R-:W-:Y:S02]  /*19590*/  FMUL.FTZ R147, R0, R147 ;  /* 0x0000009300937220 */ /* 0x000fe40000410000 */
[--C-:B------:R-:W-:Y:S02]  /*195a0*/  FFMA.FTZ R235, R24, c[0x0][0x2d0], -R177.reuse ;  /* 0x0000b40018eb7a23 */ /* 0x100fe400000108b1 */
[--C-:B------:R-:W-:Y:S01]  /*195b0*/  FFMA.FTZ R237, R26, c[0x0][0x2d0], -R176.reuse ;  /* 0x0000b4001aed7a23 */ /* 0x100fe200000108b0 */
[----:B------:R-:W-:Y:S01]  /*195c0*/  MUFU.EX2 R157, R157 ;  /* 0x0000009d009d7308 */ /* 0x000fe20000000800 */
[----:B------:R-:W-:Y:S02]  /*195d0*/  FFMA.FTZ R177, R25, c[0x0][0x2d0], -R177 ;  /* 0x0000b40019b17a23 */ /* 0x000fe400000108b1 */
[----:B------:R-:W-:Y:S02]  /*195e0*/  FFMA.FTZ R176, R27, c[0x0][0x2d0], -R176 ;  /* 0x0000b4001bb07a23 */ /* 0x000fe400000108b0 */
[----:B------:R-:W-:Y:S01]  /*195f0*/  LDSM.16.MT88.4 R24, [R206+0x5080] ;  /* 0x00508000ce18783b */ /* 0x000fe20000004200 */
[C---:B------:R-:W-:Y:S02]  /*19600*/  FMUL.FTZ R150, R0.reuse, R150 ;  /* 0x0000009600967220 */ /* 0x040fe40000410000 */
[C---:B------:R-:W-:Y:S02]  /*19610*/  FMUL.FTZ R151, R0.reuse, R151 ;  /* 0x0000009700977220 */ /* 0x040fe40000410000 */
[----:B------:R-:W3:Y:S01]  /*19620*/  MUFU.EX2 R182, R182 ;  /* 0x000000b600b67308 */ /* 0x000ee20000000800 */
        /* <DEDUP_REMOVED lines=19> */
[----:B------:R3:W-:Y:S01]  /*19760*/  MUFU.EX2 R240, R176 ;  /* 0x000000b000f07308 */ /* 0x0007e20000000800 */
[C---:B------:R-:W-:Y:S02]  /*19770*/  FMUL.FTZ R59, R0.reuse, R59 ;  /* 0x0000003b003b7220 */ /* 0x040fe40000410000 */
[----:B------:R-:W-:Y:S02]  /*19780*/  FMUL.FTZ R62, R0, R62 ;  /* 0x0000003e003e7220 */ /* 0x000fe40000410000 */
[C---:B--2---:R-:W-:Y:S01]  /*19790*/  FMUL.FTZ R8, R2.reuse, R152 ;  /* 0x0000009802087220 */ /* 0x044fe20000410000 */
[----:B------:R-:W-:Y:S01]  /*197a0*/  F2FP.PACK_AB R152, R5, R158 ;  /* 0x0000009e0598723e */ /* 0x000fe200000000ff */
[C---:B------:R-:W-:Y:S01]  /*197b0*/  FMUL.FTZ R9, R2.reuse, R153 ;  /* 0x0000009902097220 */ /* 0x040fe20000410000 */
[----:B------:R-:W-:Y:S01]  /*197c0*/  F2FP.PACK_AB R153, R7, R6 ;  /* 0x000000060799723e */ /* 0x000fe200000000ff */
[C---:B------:R-:W-:Y:S01]  /*197d0*/  FMUL.FTZ R132, R2.reuse, R132 ;  /* 0x0000008402847220 */ /* 0x040fe20000410000 */
[----:B------:R-:W-:Y:S01]  /*197e0*/  MUFU.EX2 R181, R181 ;  /* 0x000000b500b57308 */ /* 0x000fe20000000800 */
[C---:B------:R-:W-:Y:S02]  /*197f0*/  FMUL.FTZ R133, R2.reuse, R133 ;  /* 0x0000008502857220 */ /* 0x040fe40000410000 */
[C---:B------:R-:W-:Y:S02]  /*19800*/  FMUL.FTZ R136, R2.reuse, R136 ;  /* 0x0000008802887220 */ /* 0x040fe40000410000 */
[C---:B-1----:R-:W-:Y:S05]  /*19810*/  HMMA.16816.F32 R8, R152.reuse, R160, R8 ;  /* 0x000000a09808723c */ /* 0x042fea0000001808 */
[C---:B------:R-:W-:Y:S01]  /*19820*/  FMUL.FTZ R137, R2.reuse, R137 ;  /* 0x0000008902897220 */ /* 0x040fe20000410000 */
[----:B------:R-:W1:Y:S01]  /*19830*/  MUFU.EX2 R184, R184 ;  /* 0x000000b800b87308 */ /* 0x000e620000000800 */
[C---:B------:R-:W-:Y:S01]  /*19840*/  FMUL.FTZ R140, R2.reuse, R140 ;  /* 0x0000008c028c7220 */ /* 0x040fe20000410000 */
[C---:B------:R-:W-:Y:S01]  /*19850*/  HMMA.16816.F32 R132, R152.reuse, R162, R132 ;  /* 0x000000a29884723c */ /* 0x040fe20000001884 */
[----:B------:R-:W2:Y:S03]  /*19860*/  LDSM.16.MT88.4 R160, [R204+0x4080] ;  /* 0x00408000cca0783b */ /* 0x000ea60000004200 */
[C---:B------:R-:W-:Y:S02]  /*19870*/  FMUL.FTZ R141, R2.reuse, R141 ;  /* 0x0000008d028d7220 */ /* 0x040fe40000410000 */
[C---:B------:R-:W-:Y:S02]  /*19880*/  FMUL.FTZ R144, R2.reuse, R144 ;  /* 0x0000009002907220 */ /* 0x040fe40000410000 */
[C---:B------:R-:W-:Y:S01]  /*19890*/  HMMA.16816.F32 R136, R152.reuse, R164, R136 ;  /* 0x000000a49888723c */ /* 0x040fe20000001888 */
[----:B---3--:R-:W-:Y:S01]  /*198a0*/  LDSM.16.MT88.4 R176, [R204+0x8080] ;  /* 0x00808000ccb0783b */ /* 0x008fe20000004200 */
[----:B------:R-:W-:Y:S02]  /*198b0*/  MUFU.EX2 R183, R183 ;  /* 0x000000b700b77308 */ /* 0x000fe40000000800 */
[C---:B------:R-:W-:Y:S02]  /*198c0*/  FMUL.FTZ R145, R2.reuse, R145 ;  /* 0x0000009102917220 */ /* 0x040fe40000410000 */
[C---:B------:R-:W-:Y:S02]  /*198d0*/  FMUL.FTZ R148, R2.reuse, R148 ;  /* 0x0000009402947220 */ /* 0x040fe40000410000 */
[C---:B------:R-:W-:Y:S01]  /*198e0*/  HMMA.16816.F32 R140, R152.reuse, R166, R140 ;  /* 0x000000a6988c723c */ /* 0x040fe2000000188c */
[----:B------:R-:W3:Y:S03]  /*198f0*/  LDSM.16.MT88.4 R164, [R208+0x5880] ;  /* 0x00588000d0a4783b */ /* 0x000ee60000004200 */
[C---:B------:R-:W-:Y:S01]  /*19900*/  FMUL.FTZ R149, R2.reuse, R149 ;  /* 0x0000009502957220 */ /* 0x040fe20000410000 */
[----:B------:R-:W4:Y:S01]  /*19910*/  MUFU.EX2 R186, R186 ;  /* 0x000000ba00ba7308 */ /* 0x000f220000000800 */
[C---:B------:R-:W-:Y:S02]  /*19920*/  FMUL.FTZ R28, R2.reuse, R28 ;  /* 0x0000001c021c7220 */ /* 0x040fe40000410000 */
[C---:B------:R-:W-:Y:S04]  /*19930*/  HMMA.16816.F32 R144, R152.reuse, R168, R144 ;  /* 0x000000a89890723c */ /* 0x040fe80000001890 */
[C---:B------:R-:W-:Y:S02]  /*19940*/  FMUL.FTZ R29, R2.reuse, R29 ;  /* 0x0000001d021d7220 */ /* 0x040fe40000410000 */
[C---:B------:R-:W-:Y:S01]  /*19950*/  FMUL.FTZ R32, R2.reuse, R32 ;  /* 0x0000002002207220 */ /* 0x040fe20000410000 */
[----:B------:R-:W-:Y:S01]  /*19960*/  MUFU.EX2 R185, R185 ;  /* 0x000000b900b97308 */ /* 0x000fe20000000800 */
[C---:B------:R-:W-:Y:S01]  /*19970*/  HMMA.16816.F32 R148, R152.reuse, R170, R148 ;  /* 0x000000aa9894723c */ /* 0x040fe20000001894 */
[----:B------:R-:W5:Y:S03]  /*19980*/  LDSM.16.MT88.4 R168, [R206+0x5880] ;  /* 0x00588000cea8783b */ /* 0x000f660000004200 */
[C---:B------:R-:W-:Y:S02]  /*19990*/  FMUL.FTZ R33, R2.reuse, R33 ;  /* 0x0000002102217220 */ /* 0x040fe40000410000 */
[C---:B------:R-:W-:Y:S02]  /*199a0*/  FMUL.FTZ R36, R2.reuse, R36 ;  /* 0x0000002402247220 */ /* 0x040fe40000410000 */
[C---:B------:R-:W-:Y:S01]  /*199b0*/  FMUL.FTZ R37, R2.reuse, R37 ;  /* 0x0000002502257220 */ /* 0x040fe20000410000 */
[C---:B--2---:R-:W-:Y:S01]  /*199c0*/  HMMA.16816.F32 R28, R152.reuse, R160, R28 ;  /* 0x000000a0981c723c */ /* 0x044fe2000000181c */
[----:B------:R-:W2:Y:S02]  /*199d0*/  MUFU.EX2 R188, R188 ;  /* 0x000000bc00bc7308 */ /* 0x000ea40000000800 */
[C---:B------:R-:W-:Y:S02]  /*199e0*/  FMUL.FTZ R40, R2.reuse, R40 ;  /* 0x0000002802287220 */ /* 0x040fe40000410000 */
[C---:B------:R-:W-:Y:S02]  /*199f0*/  FMUL.FTZ R41, R2.reuse, R41 ;  /* 0x0000002902297220 */ /* 0x040fe40000410000 */
[C---:B------:R-:W-:Y:S01]  /*19a00*/  FMUL.FTZ R44, R2.reuse, R44 ;  /* 0x0000002c022c7220 */ /* 0x040fe20000410000 */
[C---:B------:R-:W-:Y:S01]  /*19a10*/  HMMA.16816.F32 R32, R152.reuse, R162, R32 ;  /* 0x000000a29820723c */ /* 0x040fe20000001820 */
[----:B------:R-:W1:Y:S02]  /*19a20*/  LDSM.16.MT88.4 R160, [R205+0x5880] ;  /* 0x00588000cda0783b */ /* 0x000e640000004200 */
[----:B------:R-:W-:Y:S01]  /*19a30*/  MUFU.EX2 R187, R187 ;  /* 0x000000bb00bb7308 */ /* 0x000fe20000000800 */
[C---:B------:R-:W-:Y:S02]  /*19a40*/  FMUL.FTZ R45, R2.reuse, R45 ;  /* 0x0000002d022d7220 */ /* 0x040fe40000410000 */
[C---:B------:R-:W-:Y:S02]  /*19a50*/  FMUL.FTZ R48, R2.reuse, R48 ;  /* 0x0000003002307220 */ /* 0x040fe40000410000 */
[C---:B---3--:R-:W-:Y:S04]  /*19a60*/  HMMA.16816.F32 R36, R152.reuse, R164, R36 ;  /* 0x000000a49824723c */ /* 0x048fe80000001824 */
[C---:B------:R-:W-:Y:S01]  /*19a70*/  FMUL.FTZ R49, R2.reuse, R49 ;  /* 0x0000003102317220 */ /* 0x040fe20000410000 */
[----:B------:R-:W3:Y:S01]  /*19a80*/  MUFU.EX2 R190, R190 ;  /* 0x000000be00be7308 */ /* 0x000ee20000000800 */
[C---:B------:R-:W-:Y:S02]  /*19a90*/  FMUL.FTZ R52, R2.reuse, R52 ;  /* 0x0000003402347220 */ /* 0x040fe40000410000 */
[C---:B------:R-:W-:Y:S01]  /*19aa0*/  HMMA.16816.F32 R40, R152.reuse, R166, R40 ;  /* 0x000000a69828723c */ /* 0x040fe20000001828 */
[----:B------:R-:W2:Y:S03]  /*19ab0*/  LDSM.16.MT88.4 R164, [R204+0x5880] ;  /* 0x00588000cca4783b */ /* 0x000ea60000004200 */
[C---:B------:R-:W-:Y:S02]  /*19ac0*/  FMUL.FTZ R53, R2.reuse, R53 ;  /* 0x0000003502357220 */ /* 0x040fe40000410000 */
[C---:B------:R-:W-:Y:S01]  /*19ad0*/  FMUL.FTZ R56, R2.reuse, R56 ;  /* 0x0000003802387220 */ /* 0x040fe20000410000 */
[----:B------:R-:W-:Y:S01]  /*19ae0*/  MUFU.EX2 R189, R189 ;  /* 0x000000bd00bd7308 */ /* 0x000fe20000000800 */
[C---:B-----5:R-:W-:Y:S04]  /*19af0*/  HMMA.16816.F32 R44, R152.reuse, R168, R44 ;  /* 0x000000a8982c723c */ /* 0x060fe8000000182c */
[C---:B------:R-:W-:Y:S02]  /*19b00*/  FMUL.FTZ R57, R2.reuse, R57 ;  /* 0x0000003902397220 */ /* 0x040fe40000410000 */
[C---:B------:R-:W-:Y:S02]  /*19b10*/  FMUL.FTZ R60, R2.reuse, R60 ;  /* 0x0000003c023c7220 */ /* 0x040fe40000410000 */
[C---:B------:R-:W-:Y:S01]  /*19b20*/  HMMA.16816.F32 R48, R152.reuse, R170, R48 ;  /* 0x000000aa9830723c */ /* 0x040fe20000001830 */
[----:B------:R-:W5:Y:S01]  /*19b30*/  LDSM.16.MT88.4 R168, [R208+0x7080] ;  /* 0x00708000d0a8783b */ /* 0x000f620000004200 */
[----:B------:R-:W3:Y:S02]  /*19b40*/  MUFU.EX2 R234, R234 ;  /* 0x000000ea00ea7308 */ /* 0x000ee40000000800 */
[----:B------:R-:W-:Y:S02]  /*19b50*/  FMUL.FTZ R61, R2, R61 ;  /* 0x0000003d023d7220 */ /* 0x000fe40000410000 */
        /* <DEDUP_REMOVED lines=10> */
[----:B------:R-:W-:Y:S01]  /*19c00*/  FMUL.FTZ R69, R2, R69 ;  /* 0x0000004502457220 */ /* 0x000fe20000410000 */
[----:B------:R-:W1:Y:S01]  /*19c10*/  MUFU.EX2 R236, R236 ;  /* 0x000000ec00ec7308 */ /* 0x000e620000000800 */
[C---:B--2---:R-:W-:Y:S04]  /*19c20*/  HMMA.16816.F32 R60, R152.reuse, R164, R60 ;  /* 0x000000a4983c723c */ /* 0x044fe8000000183c */
[C---:B------:R-:W-:Y:S02]  /*19c30*/  FMUL.FTZ R70, R0.reuse, R70 ;  /* 0x0000004600467220 */ /* 0x040fe40000410000 */
[----:B------:R-:W-:Y:S02]  /*19c40*/  FMUL.FTZ R71, R0, R71 ;  /* 0x0000004700477220 */ /* 0x000fe40000410000 */
[C---:B------:R-:W-:Y:S01]  /*19c50*/  HMMA.16816.F32 R64, R152.reuse, R166, R64 ;  /* 0x000000a69840723c */ /* 0x040fe20000001840 */
[----:B------:R-:W2:Y:S01]  /*19c60*/  LDSM.16.MT88.4 R164, [R205+0x7080] ;  /* 0x00708000cda4783b */ /* 0x000ea20000004200 */
[----:B------:R-:W1:Y:S02]  /*19c70*/  MUFU.EX2 R235, R235 ;  /* 0x000000eb00eb7308 */ /* 0x000e640000000800 */
[C---:B------:R-:W-:Y:S02]  /*19c80*/  FMUL.FTZ R72, R2.reuse, R72 ;  /* 0x0000004802487220 */ /* 0x040fe40000410000 */
[----:B------:R-:W-:Y:S02]  /*19c90*/  FMUL.FTZ R73, R2, R73 ;  /* 0x0000004902497220 */ /* 0x000fe40000410000 */
[C---:B-----5:R-:W-:Y:S04]  /*19ca0*/  HMMA.16816.F32 R68, R152.reuse, R168, R68 ;  /* 0x000000a89844723c */ /* 0x060fe80000001844 */
[C---:B------:R-:W-:Y:S01]  /*19cb0*/  FMUL.FTZ R74, R0.reuse, R74 ;  /* 0x0000004a004a7220 */ /* 0x040fe20000410000 */
[----:B------:R-:W5:Y:S01]  /*19cc0*/  MUFU.EX2 R237, R237 ;  /* 0x000000ed00ed7308 */ /* 0x000f620000000800 */
        /* <DEDUP_REMOVED lines=75> */
[C---:B------:R-:W-:Y:S03]  /*1a180*/  HMMA.16816.F32 R124, R152.reuse, R12, R124 ;  /* 0x0000000c987c723c */ /* 0x040fe6000000187c */
[C---:B------:R-:W-:Y:S02]  /*1a190*/  FMUL.FTZ R130, R0.reuse, R130 ;  /* 0x0000008200827220 */ /* 0x040fe40000410000 */
[----:B------:R-:W-:Y:S02]  /*1a1a0*/  FMUL.FTZ R131, R0, R131 ;  /* 0x0000008300837220 */ /* 0x000fe40000410000 */
[----:B------:R-:W-:Y:S01]  /*1a1b0*/  F2FP.PACK_AB R12, R184, R181 ;  /* 0x000000b5b80c723e */ /* 0x000fe200000000ff */
[----:B------:R-:W-:Y:S01]  /*1a1c0*/  FFMA.FTZ R158, R2, R231, R158 ;  /* 0x000000e7029e7223 */ /* 0x000fe2000001009e */
[----:B----4-:R-:W-:Y:S03]  /*1a1d0*/  F2FP.PACK_AB R13, R186, R183 ;  /* 0x000000b7ba0d723e */ /* 0x010fe600000000ff */
[----:B------:R-:W-:Y:S01]  /*1a1e0*/  HMMA.16816.F32 R128, R152, R14, R128 ;  /* 0x0000000e9880723c */ /* 0x000fe20000001880 */
[----:B------:R-:W4:Y:S02]  /*1a1f0*/  LDSM.16.MT88.4 R152, [R208+0x6080] ;  /* 0x00608000d098783b */ /* 0x000f240000004200 */
[----:B------:R-:W-:Y:S02]  /*1a200*/  FFMA.FTZ R6, R0, R229, R6 ;  /* 0x000000e500067223 */ /* 0x000fe40000010006 */
[----:B------:R-:W-:Y:S02]  /*1a210*/  FADD.FTZ R158, R5, R158 ;  /* 0x0000009e059e7221 */ /* 0x000fe40000010000 */
[----:B------:R-:W-:Y:S01]  /*1a220*/  F2FP.PACK_AB R14, R188, R185 ;  /* 0x000000b9bc0e723e */ /* 0x000fe200000000ff */
[----:B------:R-:W-:Y:S01]  /*1a230*/  FADD.FTZ R6, R7, R6 ;  /* 0x0000000607067221 */ /* 0x000fe20000010000 */
[----:B------:R-:W-:Y:S03]  /*1a240*/  F2FP.PACK_AB R15, R190, R187 ;  /* 0x000000bbbe0f723e */ /* 0x000fe600000000ff */
[----:B------:R-:W-:Y:S02]  /*1a250*/  FADD.FTZ R159, R159, R158 ;  /* 0x0000009e9f9f7221 */ /* 0x000fe40000010000 */
[----:B------:R-:W-:Y:S02]  /*1a260*/  FADD.FTZ R157, R157, R6 ;  /* 0x000000069d9d7221 */ /* 0x000fe40000010000 */
[C---:B-1----:R-:W-:Y:S05]  /*1a270*/  HMMA.16816.F32 R8, R12.reuse, R160, R8 ;  /* 0x000000a00c08723c */ /* 0x042fea0000001808 */
[----:B------:R-:W-:Y:S02]  /*1a280*/  FADD.FTZ R180, R180, R159 ;  /* 0x0000009fb4b47221 */ /* 0x000fe40000010000 */
[----:B------:R-:W-:Y:S01]  /*1a290*/  FADD.FTZ R182, R182, R157 ;  /* 0x0000009db6b67221 */ /* 0x000fe20000010000 */
[C---:B------:R-:W-:Y:S01]  /*1a2a0*/  HMMA.16816.F32 R132, R12.reuse, R162, R132 ;  /* 0x000000a20c84723c */ /* 0x040fe20000001884 */
[----:B------:R-:W1:Y:S03]  /*1a2b0*/  LDSM.16.MT88.4 R160, [R206+0x6080] ;  /* 0x00608000cea0783b */ /* 0x000e660000004200 */
[----:B------:R-:W-:Y:S01]  /*1a2c0*/  MOV R157, R156 ;  /* 0x0000009c009d7202 */ /* 0x000fe20000000f00 */
[----:B------:R-:W-:Y:S02]  /*1a2d0*/  FADD.FTZ R181, R181, R180 ;  /* 0x000000b4b5b57221 */ /* 0x000fe40000010000 */
[----:B------:R-:W-:Y:S01]  /*1a2e0*/  FADD.FTZ R183, R183, R182 ;  /* 0x000000b6b7b77221 */ /* 0x000fe20000010000 */
[C---:B------:R-:W-:Y:S04]  /*1a2f0*/  HMMA.16816.F32 R136, R12.reuse, R16, R136 ;  /* 0x000000100c88723c */ /* 0x040fe80000001888 */
        /* <DEDUP_REMOVED lines=36> */
[C---:B------:R-:W-:Y:S01]  /*1a540*/  HMMA.16816.F32 R96, R12.reuse, R162, R96 ;  /* 0x000000a20c60723c */ /* 0x040fe20000001860 */
[----:B------:R-:W-:Y:S07]  /*1a550*/  LDSM.16.MT88.4 R160, [R205+0x5080] ;  /* 0x00508000cda0783b */ /* 0x000fee0000004200 */
[C---:B------:R-:W-:Y:S08]  /*1a560*/  HMMA.16816.F32 R100, R12.reuse, R16, R100 ;  /* 0x000000100c64723c */ /* 0x040ff00000001864 */
[C---:B------:R-:W-:Y:S01]  /*1a570*/  HMMA.16816.F32 R104, R12.reuse, R18, R104 ;  /* 0x000000120c68723c */ /* 0x040fe20000001868 */
[----:B------:R-:W1:Y:S07]  /*1a580*/  LDSM.16.MT88.4 R16, [R208+0x5080] ;  /* 0x00508000d010783b */ /* 0x000e6e0000004200 */
[C---:B--2---:R-:W-:Y:S08]  /*1a590*/  HMMA.16816.F32 R108, R12.reuse, R164, R108 ;  /* 0x000000a40c6c723c */ /* 0x044ff0000000186c */
[C---:B------:R-:W-:Y:S01]  /*1a5a0*/  HMMA.16816.F32 R112, R12.reuse, R166, R112 ;  /* 0x000000a60c70723c */ /* 0x040fe20000001870 */
[----:B------:R-:W-:Y:S07]  /*1a5b0*/  LDSM.16.MT88.4 R164, [R204+0x6880] ;  /* 0x00688000cca4783b */ /* 0x000fee0000004200 */
[C---:B------:R-:W-:Y:S08]  /*1a5c0*/  HMMA.16816.F32 R116, R12.reuse, R20, R116 ;  /* 0x000000140c74723c */ /* 0x040ff00000001874 */
[C---:B------:R-:W-:Y:S01]  /*1a5d0*/  HMMA.16816.F32 R120, R12.reuse, R22, R120 ;  /* 0x000000160c78723c */ /* 0x040fe20000001878 */
[----:B------:R-:W2:Y:S07]  /*1a5e0*/  LDSM.16.MT88.4 R20, [R204+0x5080] ;  /* 0x00508000cc14783b */ /* 0x000eae0000004200 */
[C---:B---3--:R-:W-:Y:S08]  /*1a5f0*/  HMMA.16816.F32 R124, R12.reuse, R152, R124 ;  /* 0x000000980c7c723c */ /* 0x048ff0000000187c */
[----:B------:R-:W-:Y:S07]  /*1a600*/  HMMA.16816.F32 R128, R12, R154, R128 ;  /* 0x0000009a0c80723c */ /* 0x000fee0000001880 */
[----:B------:R-:W-:Y:S01]  /*1a610*/  F2FP.PACK_AB R12, R234, R189 ;  /* 0x000000bdea0c723e */ /* 0x000fe200000000ff */
[----:B------:R-:W-:Y:S01]  /*1a620*/  FADD.FTZ R189, R189, R188 ;  /* 0x000000bcbdbd7221 */ /* 0x000fe20000010000 */
[----:B------:R-:W-:Y:S03]  /*1a630*/  F2FP.PACK_AB R13, R236, R191 ;  /* 0x000000bfec0d723e */ /* 0x000fe600000000ff */
[----:B------:R-:W-:Y:S01]  /*1a640*/  F2FP.PACK_AB R14, R238, R235 ;  /* 0x000000ebee0e723e */ /* 0x000fe200000000ff */
[----:B------:R-:W-:Y:S01]  /*1a650*/  FADD.FTZ R191, R191, R190 ;  /* 0x000000bebfbf7221 */ /* 0x000fe20000010000 */
[----:B-----5:R-:W-:Y:S01]  /*1a660*/  F2FP.PACK_AB R15, R240, R237 ;  /* 0x000000edf00f723e */ /* 0x020fe200000000ff */
[----:B------:R-:W-:Y:S02]  /*1a670*/  FADD.FTZ R234, R234, R189 ;  /* 0x000000bdeaea7221 */ /* 0x000fe40000010000 */
[----:B------:R-:W-:Y:S02]  /*1a680*/  FADD.FTZ R236, R236, R191 ;  /* 0x000000bfecec7221 */ /* 0x000fe40000010000 */
[----:B------:R-:W-:Y:S02]  /*1a690*/  FADD.FTZ R231, R235, R234 ;  /* 0x000000eaebe77221 */ /* 0x000fe40000010000 */
[C---:B-1----:R-:W-:Y:S01]  /*1a6a0*/  HMMA.16816.F32 R152, R12.reuse, R16, R8 ;  /* 0x000000100c98723c */ /* 0x042fe20000001808 */
[----:B------:R-:W1:Y:S02]  /*1a6b0*/  LDSM.16.MT88.4 R8, [R208+0x6880] ;  /* 0x00688000d008783b */ /* 0x000e640000004200 */
[----:B------:R-:W-:Y:S02]  /*1a6c0*/  FADD.FTZ R229, R237, R236 ;  /* 0x000000ecede57221 */ /* 0x000fe40000010000 */
[----:B------:R-:W-:Y:S02]  /*1a6d0*/  FADD.FTZ R231, R238, R231 ;  /* 0x000000e7eee77221 */ /* 0x000fe40000010000 */
[----:B------:R-:W-:Y:S01]  /*1a6e0*/  FADD.FTZ R229, R240, R229 ;  /* 0x000000e5f0e57221 */ /* 0x000fe20000010000 */
[C---:B------:R-:W-:Y:S01]  /*1a6f0*/  HMMA.16816.F32 R132, R12.reuse, R18, R132 ;  /* 0x000000120c84723c */ /* 0x040fe20000001884 */
[----:B------:R-:W3:Y:S07]  /*1a700*/  LDSM.16.MT88.4 R16, [R206+0x6880] ;  /* 0x00688000ce10783b */ /* 0x000eee0000004200 */
[C---:B------:R-:W-:Y:S08]  /*1a710*/  HMMA.16816.F32 R136, R12.reuse, R24, R136 ;  /* 0x000000180c88723c */ /* 0x040ff00000001888 */
        /* <DEDUP_REMOVED lines=15> */
[C---:B------:R-:W-:Y:S08]  /*1a810*/  HMMA.16816.F32 R56, R12.reuse, R26, R56 ;  /* 0x0000001a0c38723c */ /* 0x040ff00000001838 */
[C---:B------:R-:W-:Y:S08]  /*1a820*/  HMMA.16816.F32 R60, R12.reuse, R164, R60 ;  /* 0x000000a40c3c723c */ /* 0x040ff0000000183c */
[C---:B------:R-:W-:Y:S08]  /*1a830*/  HMMA.16816.F32 R64, R12.reuse, R166, R64 ;  /* 0x000000a60c40723c */ /* 0x040ff00000001840 */
        /* <DEDUP_REMOVED lines=13> */
[C---:B---3--:R-:W-:Y:S08]  /*1a910*/  HMMA.16816.F32 R116, R12.reuse, R16, R116 ;  /* 0x000000100c74723c */ /* 0x048ff00000001874 */
[C---:B------:R-:W-:Y:S08]  /*1a920*/  HMMA.16816.F32 R120, R12.reuse, R18, R120 ;  /* 0x000000120c78723c */ /* 0x040ff00000001878 */
[C---:B--2---:R-:W-:Y:S08]  /*1a930*/  HMMA.16816.F32 R124, R12.reuse, R20, R124 ;  /* 0x000000140c7c723c */ /* 0x044ff0000000187c */
[----:B------:R-:W-:Y:S01]  /*1a940*/  HMMA.16816.F32 R128, R12, R22, R128 ;  /* 0x000000160c80723c */ /* 0x000fe20000001880 */
[----:B------:R-:W-:-:S07]  /*1a950*/  @P0 BRA `(.L_x_1744) ;  /* 0xffffd4b000000947 */ /* 0x000fce000383ffff */
.L_x_1739:
[----:B------:R-:W1:Y:S01]  /*1a960*/  SHFL.BFLY PT, R6, R231, 0x2, 0x1f ;  /* 0x0c401f00e7067f89 */ /* 0x000e6200000e0000 */
[----:B------:R-:W-:-:S02]  /*1a970*/  MOV R4, RZ ;  /* 0x000000ff00047202 */ /* 0x000fc40000000f00 */
[----:B------:R-:W-:Y:S01]  /*1a980*/  MOV R2, RZ ;  /* 0x000000ff00027202 */ /* 0x000fe20000000f00 */
[----:B------:R-:W2:Y:S01]  /*1a990*/  SHFL.BFLY PT, R0, R229, 0x2, 0x1f ;  /* 0x0c401f00e5007f89 */ /* 0x000ea200000e0000 */
        /* <DEDUP_REMOVED lines=8> */
[----:B------:R-:W-:Y:S02]  /*1aa20*/  MOV R7, 0xff800000 ;  /* 0xff80000000077802 */ /* 0x000fe40000000f00 */
[----:B------:R-:W-:-:S09]  /*1aa30*/  FSETP.NE.FTZ.AND P0, PT, R0, RZ, PT ;  /* 0x000000ff0000720b */ /* 0x000fd20003f15000 */
[----:B------:R-:W1:Y:S01]  /*1aa40*/  @P1 MUFU.RCP R4, R5 ;  /* 0x0000000500041308 */ /* 0x000e620000001000 */
[----:B------:R-:W-:-:S03]  /*1aa50*/  @P1 MOV R9, 0x3f317218 ;  /* 0x3f31721800091802 */ /* 0x000fc60000000f00 */
[----:B------:R-:W-:-:S04]  /*1aa60*/  @P0 MOV R8, 0x3f317218 ;  /* 0x3f31721800080802 */ /* 0x000fc80000000f00 */
        /* <DEDUP_REMOVED lines=13> */
[----:B------:R-:W-:Y:S02]  /*1ab40*/  @P1 FMUL.FTZ R5, R9, c[0x0][0x2d0] ;  /* 0x0000b40009051a20 */ /* 0x000fe40000410000 */
        /* <DEDUP_REMOVED lines=124> */
.L_x_1655:
        /* <DEDUP_REMOVED lines=20> */
[----:B-1-3--:R-:W-:Y:S02]  /*1b450*/  SHF.R.S32.HI R3, RZ, 0x1f, R0 ;  /* 0x0000001fff037819 */ /* 0x00afe40000011400 */
[----:B------:R-:W-:-:S02]  /*1b460*/  F2FP.PACK_AB R28, R29, R28 ;  /* 0x0000001c1d1c723e */ /* 0x000fc400000000ff */
[----:B------:R-:W-:Y:S02]  /*1b470*/  LEA.HI R2, R3, R0, RZ, 0x2 ;  /* 0x0000000003027211 */ /* 0x000fe400078f10ff */
[----:B------:R-:W-:Y:S02]  /*1b480*/  F2FP.PACK_AB R30, R31, R30 ;  /* 0x0000001e1f1e723e */ /* 0x000fe400000000ff */
[--C-:B------:R-:W-:Y:S02]  /*1b490*/  SHF.R.S32.HI R8, RZ, 0x2, R2.reuse ;  /* 0x00000002ff087819 */ /* 0x100fe40000011402 */
[----:B--2---:R-:W-:Y:S02]  /*1b4a0*/  SHF.R.S32.HI R5, RZ, 0x1f, R2 ;  /* 0x0000001fff057819 */ /* 0x004fe40000011402 */
[----:B------:R-:W-:Y:S02]  /*1b4b0*/  LOP3.LUT R9, R2, 0xfffffffc, RZ, 0xc0, !PT ;  /* 0xfffffffc02097812 */ /* 0x000fe400078ec0ff */
[----:B------:R-:W-:-:S02]  /*1b4c0*/  LEA.HI R5, R5, R8, RZ, 0x3 ;  /* 0x0000000805057211 */ /* 0x000fc400078f18ff */
[----:B------:R-:W-:Y:S01]  /*1b4d0*/  F2FP.PACK_AB R32, R33, R32 ;  /* 0x000000202120723e */ /* 0x000fe200000000ff */
[----:B------:R-:W-:Y:S01]  /*1b4e0*/  IMAD.IADD R9, R0, 0x1, -R9 ;  /* 0x0000000100097824 */ /* 0x000fe200078e0a09 */
[----:B------:R-:W-:Y:S02]  /*1b4f0*/  LOP3.LUT R5, R5, 0xfffffff8, RZ, 0xc0, !PT ;  /* 0xfffffff805057812 */ /* 0x000fe400078ec0ff */
[----:B------:R-:W-:Y:S02]  /*1b500*/  F2FP.PACK_AB R34, R35, R34 ;  /* 0x000000222322723e */ /* 0x000fe400000000ff */
[----:B------:R-:W-:Y:S01]  /*1b510*/  F2FP.PACK_AB R36, R37, R36 ;  /* 0x000000242524723e */ /* 0x000fe200000000ff */
[----:B------:R-:W-:Y:S01]  /*1b520*/  IMAD.IADD R8, R8, 0x1, -R5 ;  /* 0x0000000108087824 */ /* 0x000fe200078e0a05 */
[----:B------:R-:W-:Y:S02]  /*1b530*/  LEA.HI R5, R3, R0, RZ, 0x5 ;  /* 0x0000000003057211 */ /* 0x000fe400078f28ff */
[----:B------:R-:W-:Y:S01]  /*1b540*/  F2FP.PACK_AB R38, R39, R38 ;  /* 0x000000262726723e */ /* 0x000fe200000000ff */
[----:B------:R-:W-:Y:S01]  /*1b550*/  IMAD.SHL.U32 R10, R8, 0x40, RZ ;  /* 0x00000040080a7824 */ /* 0x000fe200078e00ff */
[----:B------:R-:W-:-:S02]  /*1b560*/  SHF.R.S32.HI R2, RZ, 0x5, R5 ;  /* 0x00000005ff027819 */ /* 0x000fc40000011405 */
[----:B------:R-:W-:Y:S02]  /*1b570*/  LOP3.LUT R12, R8, 0x1, RZ, 0xc0, !PT ;  /* 0x00000001080c7812 */ /* 0x000fe400078ec0ff */
        /* <DEDUP_REMOVED lines=13> */
[C---:B------:R-:W-:Y:S01]  /*1b650*/  IMAD.IADD R15, R11.reuse, 0x1, R8 ;  /* 0x000000010b0f7824 */ /* 0x040fe200078e0208 */
[C---:B------:R-:W-:Y:S02]  /*1b660*/  IADD3 R10, R11.reuse, 0x80, RZ ;  /* 0x000000800b0a7810 */ /* 0x040fe40007ffe0ff */
[----:B------:R-:W-:Y:S02]  /*1b670*/  IADD3 R13, R11, 0x70, RZ ;  /* 0x000000700b0d7810 */ /* 0x000fe40007ffe0ff */
[----:B------:R-:W-:Y:S01]  /*1b680*/  @P0 IADD3 R13, R10, 0x10, RZ ;  /* 0x000000100a0d0810 */ /* 0x000fe20007ffe0ff */
[----:B------:R-:W-:Y:S01]  /*1b690*/  IMAD.MOV.U32 R10, RZ, RZ, 0x40 ;  /* 0x00000040ff0a7424 */ /* 0x000fe200078e00ff */
[----:B------:R-:W-:-:S02]  /*1b6a0*/  F2FP.PACK_AB R46, R47, R46 ;  /* 0x0000002e2f2e723e */ /* 0x000fc400000000ff */
[----:B------:R-:W-:Y:S01]  /*1b6b0*/  F2FP.PACK_AB R48, R49, R48 ;  /* 0x000000303130723e */ /* 0x000fe200000000ff */
[--C-:B------:R-:W-:Y:S01]  /*1b6c0*/  IMAD.IADD R17, R8, 0x1, R13.reuse ;  /* 0x0000000108117824 */ /* 0x100fe200078e020d */
[----:B------:R-:W-:Y:S02]  /*1b6d0*/  SEL R10, R10, 0xffffffc0, !P2 ;  /* 0xffffffc00a0a7807 */ /* 0x000fe40005000000 */
        /* <DEDUP_REMOVED lines=9> */
[----:B------:R-:W-:Y:S01]  /*1b770*/  F2FP.PACK_AB R58, R59, R58 ;  /* 0x0000003a3b3a723e */ /* 0x000fe200000000ff */
[----:B------:R-:W-:Y:S01]  /*1b780*/  IMAD.U32 R10, RZ, RZ, UR4 ;  /* 0x00000004ff0a7e24 */ /* 0x000fe2000f8e00ff */
        /* <DEDUP_REMOVED lines=124> */
.L_x_1746:
[----:B---3--:R-:W-:Y:S01]  /*1bf50*/  SHF.R.S32.HI R11, RZ, 0x1f, R2 ;  /* 0x0000001fff0b7819 */ /* 0x008fe20000011402 */
        /* <DEDUP_REMOVED lines=11> */
[----:B------:R-:W-:Y:S01]  /*1c010*/  SHF.R.S32.HI R10, RZ, 0x1f, R5 ;  /* 0x0000001fff0a7819 */ /* 0x000fe20000011405 */
[----:B------:R-:W-:Y:S01]  /*1c020*/  IMAD.IADD R2, R2, 0x1, -R11 ;  /* 0x0000000102027824 */ /* 0x000fe200078e0a0b */
[----:B------:R-:W-:Y:S01]  /*1c030*/  LEA.HI R8, R9, R9, RZ, 0x1 ;  /* 0x0000000909087211 */ /* 0x000fe200078f08ff */
[----:B------:R-:W-:Y:S01]  /*1c040*/  UMOV UR10, UR20 ;  /* 0x00000014000a7c82 */ /* 0x000fe20008000000 */
[----:B------:R-:W-:Y:S01]  /*1c050*/  LEA.HI R11, R10, R5, RZ, 0x2 ;  /* 0x000000050a0b7211 */ /* 0x000fe200078f10ff */
[----:B------:R-:W-:Y:S01]  /*1c060*/  UMOV UR11, UR21 ;  /* 0x00000015000b7c82 */ /* 0x000fe20008000000 */
[----:B------:R-:W-:Y:S01]  /*1c070*/  LOP3.LUT R8, R8, 0x1ffffffe, RZ, 0xc0, !PT ;  /* 0x1ffffffe08087812 */ /* 0x000fe200078ec0ff */
[----:B------:R-:W-:Y:S01]  /*1c080*/  USEL UR9, UR9, URZ, !UP1 ;  /* 0x0000003f09097287 */ /* 0x000fe2000c800000 */
[----:B------:R-:W-:Y:S01]  /*1c090*/  SHF.R.S32.HI R11, RZ, 0x2, R11 ;  /* 0x00000002ff0b7819 */ /* 0x000fe2000001140b */
[----:B------:R-:W-:Y:S01]  /*1c0a0*/  UIMAD.WIDE.U32 UR10, UR16, UR6, UR10 ;  /* 0x00000006100a72a5 */ /* 0x000fe2000f8e000a */
[----:B------:R-:W-:Y:S01]  /*1c0b0*/  LOP3.LUT P2, RZ, R5, 0x3, RZ, 0xc0, !PT ;  /* 0x0000000305ff7812 */ /* 0x000fe2000784c0ff */
[----:B------:R-:W-:Y:S01]  /*1c0c0*/  IMAD.IADD R9, R9, 0x1, -R8 ;  /* 0x0000000109097824 */ /* 0x000fe200078e0a08 */
[----:B------:R-:W-:Y:S01]  /*1c0d0*/  UIMAD UR8, UR16, UR7, UR8 ;  /* 0x00000007100872a4 */ /* 0x000fe2000f8e0208 */
[----:B------:R-:W-:Y:S01]  /*1c0e0*/  IMAD R2, R2, 0x10, R11 ;  /* 0x0000001002027824 */ /* 0x000fe200078e020b */
[----:B------:R-:W-:Y:S01]  /*1c0f0*/  USEL UR22, UR22, URZ, !UP1 ;  /* 0x0000003f16167287 */ /* 0x000fe2000c800000 */
[----:B------:R-:W-:Y:S01]  /*1c100*/  LEA.HI R3, R3, R0, RZ, 0x6 ;  /* 0x0000000003037211 */ /* 0x000fe200078f30ff */
[----:B------:R-:W-:Y:S01]  /*1c110*/  ULDC.64 UR6, c[0x0][0x498] ;  /* 0x0001260000067ab9 */ /* 0x000fe20000000a00 */
[----:B------:R-:W-:Y:S01]  /*1c120*/  IMAD R8, R9, 0x8, R2 ;  /* 0x0000000809087824 */ /* 0x000fe200078e0202 */
[----:B------:R-:W-:Y:S01]  /*1c130*/  UIMAD UR13, UR9, UR6, URZ ;  /* 0x00000006090d72a4 */ /* 0x000fe2000f8e023f */
[----:B------:R-:W-:Y:S01]  /*1c140*/  BSSY B0, `(.L_x_1747) ;  /* 0x000007e000007945 */ /* 0x000fe20003800000 */
[----:B------:R-:W-:-:S02]  /*1c150*/  UIADD3 UR11, UR11, UR8, URZ ;  /* 0x000000080b0b7290 */ /* 0x000fc4000fffe03f */
[----:B-1----:R-:W-:Y:S01]  /*1c160*/  LEA R8, R75, R8, 0x7 ;  /* 0x000000084b087211 */ /* 0x002fe200078e38ff */
[----:B------:R-:W-:Y:S02]  /*1c170*/  UIMAD UR7, UR22, UR7, UR13 ;  /* 0x00000007160772a4 */ /* 0x000fe4000f8e020d */
[----:B------:R-:W-:Y:S02]  /*1c180*/  UIMAD.WIDE.U32 UR10, UR22, UR6, UR10 ;  /* 0x00000006160a72a5 */ /* 0x000fe4000f8e000a */
[----:B------:R-:W-:Y:S01]  /*1c190*/  @P1 IMAD.HI.U32 R5, R8, c[0x0][0x4ec], RZ ;  /* 0x00013b0008051a27 */ /* 0x000fe200078e00ff */
[----:B------:R-:W-:Y:S02]  /*1c1a0*/  ULDC.64 UR4, c[0x0][0x3a0] ;  /* 0x0000e80000047ab9 */ /* 0x000fe40000000a00 */
[----:B------:R-:W-:Y:S01]  /*1c1b0*/  UIMAD UR12, UR21, UR4, URZ ;  /* 0x00000004150c72a4 */ /* 0x000fe2000f8e023f */
[----:B------:R-:W-:Y:S01]  /*1c1c0*/  IMAD.MOV.U32 R10, RZ, RZ, R8 ;  /* 0x000000ffff0a7224 */ /* 0x000fe200078e0008 */
[----:B------:R-:W-:Y:S01]  /*1c1d0*/  @P1 SHF.R.U32.HI R10, RZ, c[0x0][0x4f0], R5 ;  /* 0x00013c00ff0a1a19 */ /* 0x000fe20000011605 */
[----:B------:R-:W-:Y:S01]  /*1c1e0*/  UIMAD.WIDE.U32 UR18, UR20, UR4, URZ ;  /* 0x00000004141272a5 */ /* 0x000fe2000f8e003f */
[----:B------:R-:W-:Y:S01]  /*1c1f0*/  LOP3.LUT R5, R16, 0xfffffff8, RZ, 0xc0, !PT ;  /* 0xfffffff810057812 */ /* 0x000fe200078ec0ff */
[----:B------:R-:W-:Y:S01]  /*1c200*/  UIMAD UR12, UR20, UR5, UR12 ;  /* 0x00000005140c72a4 */ /* 0x000fe2000f8e020c */
[----:B------:R-:W-:Y:S01]  /*1c210*/  SHF.R.S32.HI R16, RZ, 0x3, R16 ;  /* 0x00000003ff107819 */ /* 0x000fe20000011410 */
[----:B------:R-:W-:Y:S01]  /*1c220*/  IMAD.MOV R9, RZ, RZ, -R10 ;  /* 0x000000ffff097224 */ /* 0x000fe200078e0a0a */
        /* <DEDUP_REMOVED lines=33> */
[----:B------:R-:W-:Y:S01]  /*1c440*/  UIADD3 UR7, UR17, UR7, URZ ;  /* 0x0000000711077290 */ /* 0x000fe2000fffe03f */
[----:B------:R-:W-:Y:S01]  /*1c450*/  LOP3.LUT R5, R8, R5, RZ, 0x3c, !PT ;  /* 0x0000000508057212 */ /* 0x000fe200078e3cff */
[--C-:B------:R-:W-:Y:S01]  /*1c460*/  IMAD.MOV R18, RZ, RZ, -R12.reuse ;  /* 0x000000ffff127224 */ /* 0x100fe200078e0a0c */
[----:B------:R-:W-:Y:S01]  /*1c470*/  SHFL.IDX PT, R10, R17, RZ, 0x1c1f ;  /* 0x001c1fff110a7589 */ /* 0x000fe200000e0000 */
[----:B------:R-:W-:Y:S01]  /*1c480*/  SHF.R.S32.HI R13, RZ, 0x1f, R12 ;  /* 0x0000001fff0d7819 */ /* 0x000fe2000001140c */
[----:B------:R-:W-:Y:S01]  /*1c490*/  IMAD.U32 R21, RZ, RZ, UR17 ;  /* 0x00000011ff157e24 */ /* 0x000fe2000f8e00ff */
[----:B------:R-:W-:Y:S01]  /*1c4a0*/  MOV R20, UR16 ;  /* 0x0000001000147c02 */ /* 0x000fe20008000f00 */
[----:B------:R-:W1:Y:S01]  /*1c4b0*/  SHFL.IDX PT, R11, R14, RZ, 0x1c1f ;  /* 0x001c1fff0e0b7589 */ /* 0x000e6200000e0000 */
[----:B------:R-:W-:Y:S02]  /*1c4c0*/  IMAD R18, R18, c[0x0][0x4e8], R15 ;  /* 0x00013a0012127a24 */ /* 0x000fe400078e020f */
[----:B------:R-:W-:Y:S01]  /*1c4d0*/  IMAD R15, R75, 0x80, R2 ;  /* 0x000000804b0f7824 */ /* 0x000fe200078e0202 */
[----:B------:R-:W-:Y:S01]  /*1c4e0*/  SHFL.IDX PT, R8, R17, 0x1, 0x1c1f ;  /* 0x003c1f0011087f89 */ /* 0x000fe200000e0000 */
[----:B------:R-:W-:-:S02]  /*1c4f0*/  IMAD.U32 R21, RZ, RZ, UR7 ;  /* 0x00000007ff157e24 */ /* 0x000fc4000f8e00ff */
[----:B------:R-:W-:Y:S01]  /*1c500*/  IMAD R13, R13, c[0x0][0x3e0], RZ ;  /* 0x0000f8000d0d7a24 */ /* 0x000fe200078e02ff */
[----:B------:R-:W2:Y:S01]  /*1c510*/  SHFL.IDX PT, R9, R14, 0x1, 0x1c1f ;  /* 0x003c1f000e097f89 */ /* 0x000ea200000e0000 */
[----:B-----5:R-:W-:Y:S01]  /*1c520*/  IMAD R2, R6, c[0x0][0x4e8], RZ ;  /* 0x00013a0006027a24 */ /* 0x020fe200078e02ff */
[C---:B------:R-:W-:Y:S01]  /*1c530*/  IADD3 R19, R15.reuse, 0x8, RZ ;  /* 0x000000080f137810 */ /* 0x040fe20007ffe0ff */
[C---:B------:R-:W-:Y:S01]  /*1c540*/  IMAD R13, R12.reuse, c[0x0][0x3e4], R13 ;  /* 0x0000f9000c0d7a24 */ /* 0x040fe200078e020d */
[----:B------:R-:W-:Y:S01]  /*1c550*/  SHF.R.S32.HI R6, RZ, 0x1f, R18 ;  /* 0x0000001fff067819 */ /* 0x000fe20000011412 */
[----:B------:R-:W-:Y:S01]  /*1c560*/  IMAD.WIDE.U32 R20, R12, c[0x0][0x3e0], R20 ;  /* 0x0000f8000c147a25 */ /* 0x000fe200078e0014 */
[-C--:B------:R-:W-:Y:S02]  /*1c570*/  ISETP.GE.OR P1, PT, R15, R2.reuse, P2 ;  /* 0x000000020f00720c */ /* 0x080fe40001726670 */
[----:B------:R-:W-:Y:S01]  /*1c580*/  ISETP.GE.OR P0, PT, R19, R2, P2 ;  /* 0x000000021300720c */ /* 0x000fe20001706670 */
[----:B------:R-:W-:Y:S01]  /*1c590*/  IMAD.SHL.U32 R12, R3, 0x8, RZ ;  /* 0x00000008030c7824 */ /* 0x000fe200078e00ff */
[----:B------:R-:W-:Y:S01]  /*1c5a0*/  IADD3 R21, R21, R13, RZ ;  /* 0x0000000d15157210 */ /* 0x000fe20007ffe0ff */
[----:B------:R-:W-:-:S02]  /*1c5b0*/  IMAD R3, R6, c[0x0][0x3d8], RZ ;  /* 0x0000f60006037a24 */ /* 0x000fc400078e02ff */
[----:B------:R-:W-:Y:S01]  /*1c5c0*/  IMAD R75, R75, 0x80, R16 ;  /* 0x000000804b4b7824 */ /* 0x000fe200078e0210 */
[----:B------:R-:W-:Y:S01]  /*1c5d0*/  LOP3.LUT R5, R5, 0x7ffffe00, R12, 0xf8, !PT ;  /* 0x7ffffe0005057812 */ /* 0x000fe200078ef80c */
[C---:B------:R-:W-:Y:S02]  /*1c5e0*/  IMAD R3, R18.reuse, c[0x0][0x3dc], R3 ;  /* 0x0000f70012037a24 */ /* 0x040fe400078e0203 */
[----:B------:R-:W-:Y:S02]  /*1c5f0*/  IMAD.WIDE.U32 R18, R18, c[0x0][0x3d8], R20 ;  /* 0x0000f60012127a25 */ /* 0x000fe400078e0014 */
[----:B-1----:R1:W-:Y:S02]  /*1c600*/  @!P1 ST.E [R10.64], R4 ;  /* 0x000000040a009985 */ /* 0x0023e4000c10191a */
[----:B------:R-:W-:Y:S02]  /*1c610*/  IMAD.SHL.U32 R76, R5, 0x2, RZ ;  /* 0x00000002054c7824 */ /* 0x000fe400078e00ff */
        /* <DEDUP_REMOVED lines=48> */
.L_x_1748:
[----:B--234-:R-:W-:Y:S05]  /*1c920*/  BSYNC B0 ;  /* 0x0000000000007941 */ /* 0x01cfea0003800000 */
.L_x_1747:
        /* <DEDUP_REMOVED lines=30> */
.L_x_1750:
[----:B------:R-:W-:Y:S05]  /*1cb10*/  BSYNC B0 ;  /* 0x0000000000007941 */ /* 0x000fea0003800000 */
.L_x_1749:
        /* <DEDUP_REMOVED lines=30> */
.L_x_1752:
[----:B------:R-:W-:Y:S05]  /*1cd00*/  BSYNC B0 ;  /* 0x0000000000007941 */ /* 0x000fea0003800000 */
.L_x_1751:
        /* <DEDUP_REMOVED lines=31> */
.L_x_1745:
        /* <DEDUP_REMOVED lines=10> */
[----:B------:R-:W4:Y:S01]  /*1cfa0*/  @P0 LDG.E R0, [R6.64] ;  /* 0x0000001a06000981 */ /* 0x000f22000c1e1900 */
[----:B------:R-:W-:Y:S01]  /*1cfb0*/  UISETP.NE.U32.AND UP0, UPT, URZ, UR4, UPT ;  /* 0x000000043f00728c */ /* 0x000fe2000bf05070 */
[----:B------:R-:W-:-:S03]  /*1cfc0*/  IMAD.MOV.U32 R4, RZ, RZ, c[0x0][0x388] ;  /* 0x0000e200ff047624 */ /* 0x000fc600078e00ff */
[----:B------:R-:W-:-:S03]  /*1cfd0*/  UISETP.NE.AND.EX UP0, UPT, URZ, UR5, UPT, UP0 ;  /* 0x000000053f00728c */ /* 0x000fc6000bf05300 */
[----:B------:R-:W-:-:S03]  /*1cfe0*/  ULDC.64 UR4, c[0x0][0x508] ;  /* 0x0001420000047ab9 */ /* 0x000fc60000000a00 */
[----:B------:R-:W-:-:S05]  /*1cff0*/  PLOP3.LUT P1, PT, PT, PT, UP0, 0x80, 0x0 ;  /* 0x000000000000781c */ /* 0x000fca0003f2f008 */
[----:B------:R-:W-:-:S06]  /*1d000*/  @UP0 UIMAD.WIDE UR4, UR22, UR6, UR4 ;  /* 0x00000006160402a5 */ /* 0x000fcc000f8e0204 */
[----:B------:R-:W-:Y:S01]  /*1d010*/  MOV R2, UR4 ;  /* 0x0000000400027c02 */ /* 0x000fe20008000f00 */
[----:B---3--:R-:W-:-:S05]  /*1d020*/  IMAD.U32 R3, RZ, RZ, UR5 ;  /* 0x00000005ff037e24 */ /* 0x008fca000f8e00ff */
[----:B------:R1:W5:Y:S01]  /*1d030*/  @P1 LDG.E R4, [R2.64] ;  /* 0x0000001a02041981 */ /* 0x000362000c1e1900 */
[----:B------:R-:W-:Y:S02]  /*1d040*/  UMOV UR8, URZ ;  /* 0x0000003f00087c82 */ /* 0x000fe40008000000 */
[----:B------:R-:W-:Y:S01]  /*1d050*/  UMOV UR9, URZ ;  /* 0x0000003f00097c82 */ /* 0x000fe20008000000 */
[----:B----4-:R-:W3:Y:S02]  /*1d060*/  @P0 R2UR UR5, R0 ;  /* 0x00000000000503c2 */ /* 0x010ee400000e0000 */
        /* <DEDUP_REMOVED lines=8> */
.L_x_1753:
        /* <DEDUP_REMOVED lines=28> */
[C---:B--2---:R-:W-:Y:S02]  /*1d2b0*/  IADD3 R5, -R6.reuse, RZ, RZ ;  /* 0x000000ff06057210 */ /* 0x044fe40007ffe1ff */
        /* <DEDUP_REMOVED lines=14> */
.L_x_1755:
[----:B------:R-:W-:Y:S05]  /*1d3a0*/  BSYNC B0 ;  /* 0x0000000000007941 */ /* 0x000fea0003800000 */
.L_x_1754:
[----:B-12---:R-:W1:Y:S01]  /*1d3b0*/  S2R R5, SR_CTAID.X ;  /* 0x0000000000057919 */ /* 0x006e620000002500 */
        /* <DEDUP_REMOVED lines=76> */
.L_x_1757:
[----:B------:R-:W-:Y:S05]  /*1d880*/  BSYNC B0 ;  /* 0x0000000000007941 */ /* 0x000fea0003800000 */
.L_x_1756:
        /* <DEDUP_REMOVED lines=27> */
.L_x_1759:
[----:B------:R-:W-:Y:S05]  /*1da40*/  BSYNC B0 ;  /* 0x0000000000007941 */ /* 0x000fea0003800000 */
.L_x_1758:
        /* <DEDUP_REMOVED lines=27> */
.L_x_1761:
[----:B------:R-:W-:Y:S05]  /*1dc00*/  BSYNC B0 ;  /* 0x0000000000007941 */ /* 0x000fea0003800000 */
.L_x_1760:
        /* <DEDUP_REMOVED lines=28> */
.L_x_1728:
[----:B------:R-:W-:Y:S01]  /*1ddd0*/  IMAD.MOV.U32 R14, RZ, RZ, 0x1 ;  /* 0x00000001ff0e7424 */ /* 0x000fe200078e00ff */
[----:B-1----:R-:W-:Y:S02]  /*1dde0*/  MOV R13, 0x181f ;  /* 0x0000181f000d7802 */ /* 0x002fe40000000f00 */
[----:B------:R-:W-:Y:S02]  /*1ddf0*/  MOV R12, 0x1de10 ;  /* 0x0001de10000c7802 */ /* 0x000fe40000000f00 */
[----:B------:R-:W-:Y:S05]  /*1de00*/  CALL.REL.NOINC `($__internal_9_$__cuda_sm70_shflsync_idx_p) ;  /* 0x000001d000007944 */ /* 0x000fea0003c00000 */
[----:B--2---:R-:W-:Y:S01]  /*1de10*/  IMAD.MOV.U32 R0, RZ, RZ, R13 ;  /* 0x000000ffff007224 */ /* 0x004fe200078e000d */
[----:B-1----:R-:W-:Y:S01]  /*1de20*/  MOV R14, 0x1 ;  /* 0x00000001000e7802 */ /* 0x002fe20000000f00 */
[----:B------:R-:W-:Y:S01]  /*1de30*/  IMAD.MOV.U32 R15, RZ, RZ, R22 ;  /* 0x000000ffff0f7224 */ /* 0x000fe200078e0016 */
[----:B------:R-:W-:Y:S02]  /*1de40*/  MOV R13, 0x181f ;  /* 0x0000181f000d7802 */ /* 0x000fe40000000f00 */
[----:B------:R-:W-:Y:S02]  /*1de50*/  MOV R12, 0x1de70 ;  /* 0x0001de70000c7802 */ /* 0x000fe40000000f00 */
[----:B------:R-:W-:Y:S05]  /*1de60*/  CALL.REL.NOINC `($__internal_9_$__cuda_sm70_shflsync_idx_p) ;  /* 0x0000017000007944 */ /* 0x000fea0003c00000 */
[----:B-12---:R-:W-:Y:S05]  /*1de70*/  BRA `(.L_x_1762) ;  /* 0xffff47c000007947 */ /* 0x006fea000383ffff */
.L_x_1736:
[----:B----4-:R-:W-:Y:S01]  /*1de80*/  MOV R13, 0x181f ;  /* 0x0000181f000d7802 */ /* 0x010fe20000000f00 */
[----:B------:R-:W-:Y:S01]  /*1de90*/  IMAD.MOV.U32 R14, RZ, RZ, 0x1 ;  /* 0x00000001ff0e7424 */ /* 0x000fe200078e00ff */
[----:B------:R-:W-:Y:S02]  /*1dea0*/  MOV R12, 0x1dec0 ;  /* 0x0001dec0000c7802 */ /* 0x000fe40000000f00 */
[----:B-123--:R-:W-:Y:S05]  /*1deb0*/  CALL.REL.NOINC `($__internal_9_$__cuda_sm70_shflsync_idx_p) ;  /* 0x0000012000007944 */ /* 0x00efea0003c00000 */
[----:B-1----:R-:W-:Y:S01]  /*1dec0*/  MOV R14, 0x1 ;  /* 0x00000001000e7802 */ /* 0x002fe20000000f00 */
[----:B--2---:R-:W-:Y:S01]  /*1ded0*/  IMAD.MOV.U32 R8, RZ, RZ, R13 ;  /* 0x000000ffff087224 */ /* 0x004fe200078e000d */
[----:B------:R-:W-:Y:S01]  /*1dee0*/  MOV R13, 0x181f ;  /* 0x0000181f000d7802 */ /* 0x000fe20000000f00 */
[----:B------:R-:W-:Y:S01]  /*1def0*/  IMAD.MOV.U32 R15, RZ, RZ, R3 ;  /* 0x000000ffff0f7224 */ /* 0x000fe200078e0003 */
[----:B------:R-:W-:Y:S02]  /*1df00*/  MOV R12, 0x1df20 ;  /* 0x0001df20000c7802 */ /* 0x000fe40000000f00 */
[----:B------:R-:W-:Y:S05]  /*1df10*/  CALL.REL.NOINC `($__internal_9_$__cuda_sm70_shflsync_idx_p) ;  /* 0x000000c000007944 */ /* 0x000fea0003c00000 */
[----:B-12---:R-:W-:-:S05]  /*1df20*/  BRA `(.L_x_1763) ;  /* 0xffff720000007947 */ /* 0x006fca000383ffff */
.L_x_1742:
[----:B-1----:R-:W-:Y:S01]  /*1df30*/  MOV R13, 0x181f ;  /* 0x0000181f000d7802 */ /* 0x002fe20000000f00 */
[----:B------:R-:W-:Y:S01]  /*1df40*/  IMAD.MOV.U32 R14, RZ, RZ, 0x1 ;  /* 0x00000001ff0e7424 */ /* 0x000fe200078e00ff */
[----:B------:R-:W-:Y:S02]  /*1df50*/  MOV R12, 0x1df70 ;  /* 0x0001df70000c7802 */ /* 0x000fe40000000f00 */
[----:B---3--:R-:W-:Y:S05]  /*1df60*/  CALL.REL.NOINC `($__internal_9_$__cuda_sm70_shflsync_idx_p) ;  /* 0x0000007000007944 */ /* 0x008fea0003c00000 */
[----:B-1----:R-:W-:Y:S01]  /*1df70*/  MOV R14, 0x1 ;  /* 0x00000001000e7802 */ /* 0x002fe20000000f00 */
[----:B--2---:R-:W-:Y:S01]  /*1df80*/  IMAD.MOV.U32 R5, RZ, RZ, R13 ;  /* 0x000000ffff057224 */ /* 0x004fe200078e000d */
[----:B------:R-:W-:Y:S01]  /*1df90*/  MOV R13, 0x181f ;  /* 0x0000181f000d7802 */ /* 0x000fe20000000f00 */
[----:B------:R-:W-:Y:S01]  /*1dfa0*/  IMAD.MOV.U32 R15, RZ, RZ, R4 ;  /* 0x000000ffff0f7224 */ /* 0x000fe200078e0004 */
[----:B------:R-:W-:Y:S02]  /*1dfb0*/  MOV R12, 0x1dfd0 ;  /* 0x0001dfd0000c7802 */ /* 0x000fe40000000f00 */
[----:B------:R-:W-:Y:S05]  /*1dfc0*/  CALL.REL.NOINC `($__internal_9_$__cuda_sm70_shflsync_idx_p) ;  /* 0x0000001000007944 */ /* 0x000fea0003c00000 */
[----:B-12---:R-:W-:-:S05]  /*1dfd0*/  BRA `(.L_x_1764) ;  /* 0xffffa19000007947 */ /* 0x006fca000383ffff */
        .weak           $__internal_9_$__cuda_sm70_shflsync_idx_p
        .type           $__internal_9_$__cuda_sm70_shflsync_idx_p,@function
        .size           $__internal_9_$__cuda_sm70_shflsync_idx_p,(.L_x_1793 - $__internal_9_$__cuda_sm70_shflsync_idx_p)
$__internal_9_$__cuda_sm70_shflsync_idx_p:
[----:B------:R-:W-:Y:S01]  /*1dfe0*/  MOV R20, R12 ;  /* 0x0000000c00147202 */ /* 0x000fe20000000f00 */
[----:B------:R-:W-:Y:S04]  /*1dff0*/  WARPSYNC R218 ;  /* 0x000000da00007348 */ /* 0x000fe80003800000 */
[----:B------:R-:W-:Y:S01]  /*1e000*/  MOV R21, 0x0 ;  /* 0x0000000000157802 */ /* 0x000fe20000000f00 */
[----:B------:R1:W2:Y:S03]  /*1e010*/  SHFL.IDX PT, R13, R15, R14, R13 ;  /* 0x0000000e0f0d7389 */ /* 0x0002a600000e000d */
[----:B------:R-:W-:Y:S05]  /*1e020*/  RET.REL.NODEC R20 `(_ZN7cutlass13device_kernelIN5flash19enable_sm80_to_sm89INS1_16FlashAttnFwdSm80INS1_25CollectiveMainloopFwdSm80ILi8ELi1ELb0EN4cute5tupleIJNS5_1CILi128EEENS7_ILi48EEENS7_ILi256EEEEEELi256ENS_6half_tEfNS_4arch4Sm80ELb1ELb0ELb0ELb1ELb1ELb1ELb1ELb0EEENS1_21CollectiveEpilogueFwdINS6_IJS8_SA_S9_EEENS6_IJNS7_ILi1EEESI_SI_EEESC_SE_Li256ELb1ELb1ELb0ELb0EEENS1_19SingleTileSchedulerILb1ELb0ELb1ELi128EEEEEEEEEvNT_6ParamsE) ;  /* 0xfffe1fd014007950 */ /* 0x000fea0003c3ffff */
.L_x_1765:
        /* <DEDUP_REMOVED lines=13> */
.L_x_1793:


//--------------------- .nv.shared._ZN7cutlass13device_kernelIN5flash19enable_sm80_to_sm89INS1_16FlashAttnFwdSm80INS1_25CollectiveMainloopFwdSm80ILi8ELi1ELb1EN4cute5tupleIJNS5_1CILi128EEENS7_ILi64EEENS7_ILi256EEEEEELi256ENS_6half_tEfNS_4arch4Sm80ELb0ELb0ELb0ELb0ELb1ELb0ELb1ELb0EEENS1_21CollectiveEpilogueFwdINS6_IJS8_SA_S9_EEENS6_IJNS7_ILi1EEESI_SI_EEESC_SE_Li256ELb0ELb1ELb0ELb0EEENS1_19SingleTileSchedulerILb0ELb0ELb1ELi128EEEEEEEEEvNT_6ParamsE --------------------------
	.section	.nv.shared._ZN7cutlass13device_kernelIN5flash19enable_sm80_to_sm89INS1_16FlashAttnFwdSm80INS1_25CollectiveMainloopFwdSm80ILi8ELi1ELb1EN4cute5tupleIJNS5_1CILi128EEENS7_ILi64EEENS7_ILi256EEEEEELi256ENS_6half_tEfNS_4arch4Sm80ELb0ELb0ELb0ELb0ELb1ELb0ELb1ELb0EEENS1_21CollectiveEpilogueFwdINS6_IJS8_SA_S9_EEENS6_IJNS7_ILi1EEESI_SI_EEESC_SE_Li256ELb0ELb1ELb0ELb0EEENS1_19SingleTileSchedulerILb0ELb0ELb1ELi128EEEEEEEEEvNT_6ParamsE,"aw",@nobits
	.sectionflags	@""
	.align	16


//--------------------- .nv.global                --------------------------
	.section	.nv.global,"aw",@nobits
.nv.global:
	.type		_ZN72_INTERNAL_412d4e01_36_flash_fwd_hdim256_fp16_paged_sm80_cu_8e232a79_39594cute1_E,@object
	.size		_ZN72_INTERNAL_412d4e01_36_flash_fwd_hdim256_fp16_paged_sm80_cu_8e232a79_39594cute1_E,(_ZN72_INTERNAL_412d4e01_36_flash_fwd_hdim256_fp16_paged_sm80_cu_8e232a79_39594cuda3std3__45__cpo6cbeginE - _ZN72_INTERNAL_412d4e01_36_flash_fwd_hdim256_fp16_paged_sm80_cu_8e232a79_39594cute1_E)
_ZN72_INTERNAL_412d4e01_36_flash_fwd_hdim256_fp16_paged_sm80_cu_8e232a79_39594cute1_E:
	.zero		1
	.type		_ZN72_INTERNAL_412d4e01_36_flash_fwd_hdim256_fp16_paged_sm80_cu_8e232a79_39594cuda3std3__45__cpo6cbeginE,@object
	.size		_ZN72_INTERNAL_412d4e01_36_flash_fwd_hdim256_fp16_paged_sm80_cu_8e232a79_39594cuda3std3__45__cpo6cbeginE,(_ZN72_INTERNAL_412d4e01_36_flash_fwd_hdim256_fp16_paged_sm80_cu_8e232a79_39594cuda3std3__48in_placeE - _ZN72_INTERNAL_412d4e01_36_flash_fwd_hdim256_fp16_paged_sm80_cu_8e232a79_39594cuda3std3__45__cpo6cbeginE)
_ZN72_INTERNAL_412d4e01_36_flash_fwd_hdim256_fp16_paged_sm80_cu_8e232a79_39594cuda3std3__45__cpo6cbeginE:
	.zero		1
	.type		_ZN72_INTERNAL_412d4e01_36_flash_fwd_hdim256_fp16_paged_sm80_cu_8e232a79_39594cuda3std3__48in_placeE,@object
	.size		_ZN72_INTERNAL_412d4e01_36_flash_fwd_hdim256_fp16_paged_sm80_cu_8e232a79_39594cuda3std3__48in_placeE,(_ZN72_INTERNAL_412d4e01_36_flash_fwd_hdim256_fp16_paged_sm80_cu_8e232a79_39594cuda3std6ranges3__45__cpo9iter_moveE - _ZN72_INTERNAL_412d4e01_36_flash_fwd_hdim256_fp16_paged_sm80_cu_8e232a79_39594cuda3std3__48in_placeE)
_ZN72_INTERNAL_412d4e01_36_flash_fwd_hdim256_fp16_paged_sm80_cu_8e232a79_39594cuda3std3__48in_placeE:
	.zero		1
	.type		_ZN72_INTERNAL_412d4e01_36_flash_fwd_hdim256_fp16_paged_sm80_cu_8e232a79_39594cuda3std6ranges3__45__cpo9iter_moveE,@object
	.size		_ZN72_INTERNAL_412d4e01_36_flash_fwd_hdim256_fp16_paged_sm80_cu_8e232a79_39594cuda3std6ranges3__45__cpo9iter_moveE,(_ZN72_INTERNAL_412d4e01_36_flash_fwd_hdim256_fp16_paged_sm80_cu_8e232a79_39594cuda3std3__45__cpo5beginE - _ZN72_INTERNAL_412d4e01_36_flash_fwd_hdim256_fp16_paged_sm80_cu_8e232a79_39594cuda3std6ranges3__45__cpo9iter_moveE)
_ZN72_INTERNAL_412d4e01_36_flash_fwd_hdim256_fp16_paged_sm80_cu_8e232a79_39594cuda3std6ranges3__45__cpo9iter_moveE:
	.zero		1
	.type		_ZN72_INTERNAL_412d4e01_36_flash_fwd_hdim256_fp16_paged_sm80_cu_8e232a79_39594cuda3std3__45__cpo5beginE,@object
	.size		_ZN72_INTERNAL_412d4e01_36_flash_fwd_hdim256_fp16_paged_sm80_cu_8e232a79_39594cuda3std3__45__cpo5beginE,(_ZN72_INTERNAL_412d4e01_36_flash_fwd_hdim256_fp16_paged_sm80_cu_8e232a79_39594cuda3std3__474_GLOBAL__N__412d4e01_36_flash_fwd_hdim256_fp16_paged_sm80_cu_8e232a79_39596ignoreE - _ZN72_INTERNAL_412d4e01_36_flash_fwd_hdim256_fp16_paged_sm80_cu_8e232a79_39594cuda3std3__45__cpo5beginE)
_ZN72_INTERNAL_412d4e01_36_flash_fwd_hdim256_fp16_paged_sm80_cu_8e232a79_39594cuda3std3__45__cpo5beginE:
	.zero		1
	.type		_ZN72_INTERNAL_412d4e01_36_flash_fwd_hdim256_fp16_paged_sm80_cu_8e232a79_39594cuda3std3__474_GLOBAL__N__412d4e01_36_flash_fwd_hdim256_fp16_paged_sm80_cu_8e232a79_39596ignoreE,@object
	.size		_ZN72_INTERNAL_412d4e01_36_flash_fwd_hdim256_fp16_paged_sm80_cu_8e232a79_39594cuda3std3__474_GLOBAL__N__412d4e01_36_flash_fwd_hdim256_fp16_paged_sm80_cu_8e232a79_39596ignoreE,(_ZN72_INTERNAL_412d4e01_36_flash_fwd_hdim256_fp16_paged_sm80_cu_8e232a79_39594cute7productE - _ZN72_INTERNAL_412d4e01_36_flash_fwd_hdim256_fp16_paged_sm80_cu_8e232a79_39594cuda3std3__474_GLOBAL__N__412d4e01_36_flash_fwd_hdim256_fp16_paged_sm80_cu_8e232a79_39596ignoreE)
_ZN72_INTERNAL_412d4e01_36_flash_fwd_hdim256_fp16_paged_sm80_cu_8e232a79_39594cuda3std3__474_GLOBAL__N__412d4e01_36_flash_fwd_hdim256_fp16_paged_sm80_cu_8e232a79_39596ignoreE:
	.zero		1
	.type		_ZN72_INTERNAL_412d4e01_36_flash_fwd_hdim256_fp16_paged_sm80_cu_8e232a79_39594cute7productE,@object
	.size		_ZN72_INTERNAL_412d4e01_36_flash_fwd_hdim256_fp16_paged_sm80_cu_8e232a79_39594cute7productE,(_ZN72_INTERNAL_412d4e01_36_flash_fwd_hdim256_fp16_paged_sm80_cu_8e232a79_39594cuda3std3__45__cpo3endE - _ZN72_INTERNAL_412d4e01_36_flash_fwd_hdim256_fp16_paged_sm80_cu_8e232a79_39594cute7productE)
_ZN72_INTERNAL_412d4e01_36_flash_fwd_hdim256_fp16_paged_sm80_cu_8e232a79_39594cute7productE:
	.zero		1
	.type		_ZN72_INTERNAL_412d4e01_36_flash_fwd_hdim256_fp16_paged_sm80_cu_8e232a79_39594cuda3std3__45__cpo3endE,@object
	.size		_ZN72_INTERNAL_412d4e01_36_flash_fwd_hdim256_fp16_paged_sm80_cu_8e232a79_39594cuda3std3__45__cpo3endE,(_ZN72_INTERNAL_412d4e01_36_flash_fwd_hdim256_fp16_paged_sm80_cu_8e232a79_39594cuda3std3__419piecewise_constructE - _ZN72_INTERNAL_412d4e01_36_flash_fwd_hdim256_fp16_paged_sm80_cu_8e232a79_39594cuda3std3__45__cpo3endE)
_ZN72_INTERNAL_412d4e01_36_flash_fwd_hdim256_fp16_paged_sm80_cu_8e232a79_39594cuda3std3__45__cpo3endE:
	.zero		1
	.type		_ZN72_INTERNAL_412d4e01_36_flash_fwd_hdim256_fp16_paged_sm80_cu_8e232a79_39594cuda3std3__419piecewise_constructE,@object
	.size		_ZN72_INTERNAL_412d4e01_36_flash_fwd_hdim256_fp16_paged_sm80_cu_8e232a79_39594cuda3std3__419piecewise_constructE,(_ZN72_INTERNAL_412d4e01_36_flash_fwd_hdim256_fp16_paged_sm80_cu_8e232a79_39594cuda3std3__45__cpo4cendE - _ZN72_INTERNAL_412d4e01_36_flash_fwd_hdim256_fp16_paged_sm80_cu_8e232a79_39594cuda3std3__419piecewise_constructE)
_ZN72_INTERNAL_412d4e01_36_flash_fwd_hdim256_fp16_paged_sm80_cu_8e232a79_39594cuda3std3__419piecewise_constructE:
	.zero		1
	.type		_ZN72_INTERNAL_412d4e01_36_flash_fwd_hdim256_fp16_paged_sm80_cu_8e232a79_39594cuda3std3__45__cpo4cendE,@object
	.size		_ZN72_INTERNAL_412d4e01_36_flash_fwd_hdim256_fp16_paged_sm80_cu_8e232a79_39594cuda3std3__45__cpo4cendE,(_ZN72_INTERNAL_412d4e01_36_flash_fwd_hdim256_fp16_paged_sm80_cu_8e232a79_39594cuda3std6ranges3__45__cpo4swapE - _ZN72_INTERNAL_412d4e01_36_flash_fwd_hdim256_fp16_paged_sm80_cu_8e232a79_39594cuda3std3__45__cpo4cendE)
_ZN72_INTERNAL_412d4e01_36_flash_fwd_hdim256_fp16_paged_sm80_cu_8e232a79_39594cuda3std3__45__cpo4cendE:
	.zero		1
	.type		_ZN72_INTERNAL_412d4e01_36_flash_fwd_hdim256_fp16_paged_sm80_cu_8e232a79_39594cuda3std6ranges3__45__cpo4swapE,@object
	.size		_ZN72_INTERNAL_412d4e01_36_flash_fwd_hdim256_fp16_paged_sm80_cu_8e232a79_39594cuda3std6ranges3__45__cpo4swapE,(.L_7 - _ZN72_INTERNAL_412d4e01_36_flash_fwd_hdim256_fp16_paged_sm80_cu_8e232a79_39594cuda3std6ranges3__45__cpo4swapE)
_ZN72_INTERNAL_412d4e01_36_flash_fwd_hdim256_fp16_paged_sm80_cu_8e232a79_39594cuda3std6ranges3__45__cpo4swapE:
	.zero		1
.L_7:


//--------------------- .nv.shared._ZN7cutlass13device_kernelIN5flash19enable_sm80_to_sm89INS1_16FlashAttnFwdSm80INS1_25CollectiveMainloopFwdSm80ILi8ELi1ELb1EN4cute5tupleIJNS5_1CILi128EEENS7_ILi64EEENS7_ILi256EEEEEELi256ENS_6half_tEfNS_4arch4Sm80ELb0ELb0ELb0ELb1ELb1ELb0ELb1ELb0EEENS1_21CollectiveEpilogueFwdINS6_IJS8_SA_S9_EEENS6_IJNS7_ILi1EEESI_SI_EEESC_SE_Li256ELb1ELb1ELb0ELb0EEENS1_19SingleTileSchedulerILb1ELb0ELb1ELi128EEEEEEEEEvNT_6ParamsE --------------------------
	.section	.nv.shared._ZN7cutlass13device_kernelIN5flash19enable_sm80_to_sm89INS1_16FlashAttnFwdSm80INS1_25CollectiveMainloopFwdSm80ILi8ELi1ELb1EN4cute5tupleIJNS5_1CILi128EEENS7_ILi64EEENS7_ILi256EEEEEELi256ENS_6half_tEfNS_4arch4Sm80ELb0ELb0ELb0ELb1ELb1ELb0ELb1ELb0EEENS1_21CollectiveEpilogueFwdINS6_IJS8_SA_S9_EEENS6_IJNS7_ILi1EEESI_SI_EEESC_SE_Li256ELb1ELb1ELb0ELb0EEENS1_19SingleTileSchedulerILb1ELb0ELb1ELi128EEEEEEEEEvNT_6ParamsE,"aw",@nobits
	.sectionflags	@""
	.align	16


//--------------------- .nv.shared._ZN7cutlass13device_kernelIN5flash19enable_sm80_to_sm89INS1_16FlashAttnFwdSm80INS1_25CollectiveMainloopFwdSm80ILi8ELi1ELb0EN4cute5tupleIJNS5_1CILi128EEENS7_ILi32EEENS7_ILi256EEEEEELi256ENS_6half_tEfNS_4arch4Sm80ELb0ELb0ELb0ELb1ELb1ELb1ELb1ELb0EEENS1_21CollectiveEpilogueFwdINS6_IJS8_SA_S9_EEENS6_IJNS7_ILi1EEESI_SI_EEESC_SE_Li256ELb1ELb1ELb0ELb0EEENS1_19SingleTileSchedulerILb1ELb0ELb1ELi128EEEEEEEEEvNT_6ParamsE --------------------------
	.section	.nv.shared._ZN7cutlass13device_kernelIN5flash19enable_sm80_to_sm89INS1_16FlashAttnFwdSm80INS1_25CollectiveMainloopFwdSm80ILi8ELi1ELb0EN4cute5tupleIJNS5_1CILi128EEENS7_ILi32EEENS7_ILi256EEEEEELi256ENS_6half_tEfNS_4arch4Sm80ELb0ELb0ELb0ELb1ELb1ELb1ELb1ELb0EEENS1_21CollectiveEpilogueFwdINS6_IJS8_SA_S9_EEENS6_IJNS7_ILi1EEESI_SI_EEESC_SE_Li256ELb1ELb1ELb0ELb0EEENS1_19SingleTileSchedulerILb1ELb0ELb1ELi128EEEEEEEEEvNT_6ParamsE,"aw",@nobits
	.sectionflags	@""
	.align	16


//--------------------- .nv.shared._ZN7cutlass13device_kernelIN5flash19enable_sm80_to_sm89INS1_16FlashAttnFwdSm80INS1_25CollectiveMainloopFwdSm80ILi8ELi1ELb1EN4cute5tupleIJNS5_1CILi128EEENS7_ILi48EEENS7_ILi256EEEEEELi256ENS_6half_tEfNS_4arch4Sm80ELb0ELb1ELb0ELb0ELb1ELb0ELb1ELb0EEENS1_21CollectiveEpilogueFwdINS6_IJS8_SA_S9_EEENS6_IJNS7_ILi1EEESI_SI_EEESC_SE_Li256ELb0ELb1ELb0ELb0EEENS1_19SingleTileSchedulerILb0ELb0ELb1ELi128EEEEEEEEEvNT_6ParamsE --------------------------
	.section	.nv.shared._ZN7cutlass13device_kernelIN5flash19enable_sm80_to_sm89INS1_16FlashAttnFwdSm80INS1_25CollectiveMainloopFwdSm80ILi8ELi1ELb1EN4cute5tupleIJNS5_1CILi128EEENS7_ILi48EEENS7_ILi256EEEEEELi256ENS_6half_tEfNS_4arch4Sm80ELb0ELb1ELb0ELb0ELb1ELb0ELb1ELb0EEENS1_21CollectiveEpilogueFwdINS6_IJS8_SA_S9_EEENS6_IJNS7_ILi1EEESI_SI_EEESC_SE_Li256ELb0ELb1ELb0ELb0EEENS1_19SingleTileSchedulerILb0ELb0ELb1ELi128EEEEEEEEEvNT_6ParamsE,"aw",@nobits
	.sectionflags	@""
	.align	16


//--------------------- .nv.shared._ZN7cutlass13device_kernelIN5flash19enable_sm80_to_sm89INS1_16FlashAttnFwdSm80INS1_25CollectiveMainloopFwdSm80ILi8ELi1ELb1EN4cute5tupleIJNS5_1CILi128EEENS7_ILi48EEENS7_ILi256EEEEEELi256ENS_6half_tEfNS_4arch4Sm80ELb0ELb1ELb0ELb1ELb1ELb0ELb1ELb0EEENS1_21CollectiveEpilogueFwdINS6_IJS8_SA_S9_EEENS6_IJNS7_ILi1EEESI_SI_EEESC_SE_Li256ELb1ELb1ELb0ELb0EEENS1_19SingleTileSchedulerILb1ELb0ELb1ELi128EEEEEEEEEvNT_6ParamsE --------------------------
	.section	.nv.shared._ZN7cutlass13device_kernelIN5flash19enable_sm80_to_sm89INS1_16FlashAttnFwdSm80INS1_25CollectiveMainloopFwdSm80ILi8ELi1ELb1EN4cute5tupleIJNS5_1CILi128EEENS7_ILi48EEENS7_ILi256EEEEEELi256ENS_6half_tEfNS_4arch4Sm80ELb0ELb1ELb0ELb1ELb1ELb0ELb1ELb0EEENS1_21CollectiveEpilogueFwdINS6_IJS8_SA_S9_EEENS6_IJNS7_ILi1EEESI_SI_EEESC_SE_Li256ELb1ELb1ELb0ELb0EEENS1_19SingleTileSchedulerILb1ELb0ELb1ELi128EEEEEEEEEvNT_6ParamsE,"aw",@nobits
	.sectionflags	@""
	.align	16


//--------------------- .nv.shared._ZN7cutlass13device_kernelIN5flash19enable_sm80_to_sm89INS1_16FlashAttnFwdSm80INS1_25CollectiveMainloopFwdSm80ILi8ELi1ELb0EN4cute5tupleIJNS5_1CILi128EEENS7_ILi32EEENS7_ILi256EEEEEELi256ENS_6half_tEfNS_4arch4Sm80ELb0ELb1ELb0ELb1ELb1ELb1ELb1ELb0EEENS1_21CollectiveEpilogueFwdINS6_IJS8_SA_S9_EEENS6_IJNS7_ILi1EEESI_SI_EEESC_SE_Li256ELb1ELb1ELb0ELb0EEENS1_19SingleTileSchedulerILb1ELb0ELb1ELi128EEEEEEEEEvNT_6ParamsE --------------------------
	.section	.nv.shared._ZN7cutlass13device_kernelIN5flash19enable_sm80_to_sm89INS1_16FlashAttnFwdSm80INS1_25CollectiveMainloopFwdSm80ILi8ELi1ELb0EN4cute5tupleIJNS5_1CILi128EEENS7_ILi32EEENS7_ILi256EEEEEELi256ENS_6half_tEfNS_4arch4Sm80ELb0ELb1ELb0ELb1ELb1ELb1ELb1ELb0EEENS1_21CollectiveEpilogueFwdINS6_IJS8_SA_S9_EEENS6_IJNS7_ILi1EEESI_SI_EEESC_SE_Li256ELb1ELb1ELb0ELb0EEENS1_19SingleTileSchedulerILb1ELb0ELb1ELi128EEEEEEEEEvNT_6ParamsE,"aw",@nobits
	.sectionflags	@""
	.align	16


//--------------------- .nv.shared._ZN7cutlass13device_kernelIN5flash19enable_sm80_to_sm89INS1_16FlashAttnFwdSm80INS1_25CollectiveMainloopFwdSm80ILi8ELi1ELb1EN4cute5tupleIJNS5_1CILi128EEENS7_ILi64EEENS7_ILi256EEEEEELi256ENS_6half_tEfNS_4arch4Sm80ELb1ELb0ELb0ELb0ELb1ELb0ELb1ELb0EEENS1_21CollectiveEpilogueFwdINS6_IJS8_SA_S9_EEENS6_IJNS7_ILi1EEESI_SI_EEESC_SE_Li256ELb0ELb1ELb0ELb0EEENS1_30DynamicPersistentTileSchedulerILi256ELi256ELb0ELb1ELb0EEEEEEEEEvNT_6ParamsE --------------------------
	.section	.nv.shared._ZN7cutlass13device_kernelIN5flash19enable_sm80_to_sm89INS1_16FlashAttnFwdSm80INS1_25CollectiveMainloopFwdSm80ILi8ELi1ELb1EN4cute5tupleIJNS5_1CILi128EEENS7_ILi64EEENS7_ILi256EEEEEELi256ENS_6half_tEfNS_4arch4Sm80ELb1ELb0ELb0ELb0ELb1ELb0ELb1ELb0EEENS1_21CollectiveEpilogueFwdINS6_IJS8_SA_S9_EEENS6_IJNS7_ILi1EEESI_SI_EEESC_SE_Li256ELb0ELb1ELb0ELb0EEENS1_30DynamicPersistentTileSchedulerILi256ELi256ELb0ELb1ELb0EEEEEEEEEvNT_6ParamsE,"aw",@nobits
	.sectionflags	@""
	.align	16


//--------------------- .nv.shared._ZN7cutlass13device_kernelIN5flash19enable_sm80_to_sm89INS1_16FlashAttnFwdSm80INS1_25CollectiveMainloopFwdSm80ILi8ELi1ELb1EN4cute5tupleIJNS5_1CILi128EEENS7_ILi64EEENS7_ILi256EEEEEELi256ENS_6half_tEfNS_4arch4Sm80ELb1ELb0ELb0ELb1ELb1ELb0ELb1ELb0EEENS1_21CollectiveEpilogueFwdINS6_IJS8_SA_S9_EEENS6_IJNS7_ILi1EEESI_SI_EEESC_SE_Li256ELb1ELb1ELb0ELb0EEENS1_19SingleTileSchedulerILb1ELb0ELb1ELi128EEEEEEEEEvNT_6ParamsE --------------------------
	.section	.nv.shared._ZN7cutlass13device_kernelIN5flash19enable_sm80_to_sm89INS1_16FlashAttnFwdSm80INS1_25CollectiveMainloopFwdSm80ILi8ELi1ELb1EN4cute5tupleIJNS5_1CILi128EEENS7_ILi64EEENS7_ILi256EEEEEELi256ENS_6half_tEfNS_4arch4Sm80ELb1ELb0ELb0ELb1ELb1ELb0ELb1ELb0EEENS1_21CollectiveEpilogueFwdINS6_IJS8_SA_S9_EEENS6_IJNS7_ILi1EEESI_SI_EEESC_SE_Li256ELb1ELb1ELb0ELb0EEENS1_19SingleTileSchedulerILb1ELb0ELb1ELi128EEEEEEEEEvNT_6ParamsE,"aw",@nobits
	.sectionflags	@""
	.align	16


//--------------------- .nv.shared._ZN7cutlass13device_kernelIN5flash19enable_sm80_to_sm89INS1_16FlashAttnFwdSm80INS1_25CollectiveMainloopFwdSm80ILi8ELi1ELb0EN4cute5tupleIJNS5_1CILi128EEENS7_ILi32EEENS7_ILi256EEEEEELi256ENS_6half_tEfNS_4arch4Sm80ELb1ELb0ELb0ELb1ELb1ELb1ELb1ELb0EEENS1_21CollectiveEpilogueFwdINS6_IJS8_SA_S9_EEENS6_IJNS7_ILi1EEESI_SI_EEESC_SE_Li256ELb1ELb1ELb0ELb0EEENS1_19SingleTileSchedulerILb1ELb0ELb1ELi128EEEEEEEEEvNT_6ParamsE --------------------------
	.section	.nv.shared._ZN7cutlass13device_kernelIN5flash19enable_sm80_to_sm89INS1_16FlashAttnFwdSm80INS1_25CollectiveMainloopFwdSm80ILi8ELi1ELb0EN4cute5tupleIJNS5_1CILi128EEENS7_ILi32EEENS7_ILi256EEEEEELi256ENS_6half_tEfNS_4arch4Sm80ELb1ELb0ELb0ELb1ELb1ELb1ELb1ELb0EEENS1_21CollectiveEpilogueFwdINS6_IJS8_SA_S9_EEENS6_IJNS7_ILi1EEESI_SI_EEESC_SE_Li256ELb1ELb1ELb0ELb0EEENS1_19SingleTileSchedulerILb1ELb0ELb1ELi128EEEEEEEEEvNT_6ParamsE,"aw",@nobits
	.sectionflags	@""
	.align	16


//--------------------- .nv.shared._ZN7cutlass13device_kernelIN5flash19enable_sm80_to_sm89INS1_16FlashAttnFwdSm80INS1_25CollectiveMainloopFwdSm80ILi8ELi1ELb0EN4cute5tupleIJNS5_1CILi128EEENS7_ILi96EEENS7_ILi256EEEEEELi256ENS_6half_tEfNS_4arch4Sm80ELb0ELb0ELb0ELb0ELb1ELb0ELb1ELb0EEENS1_21CollectiveEpilogueFwdINS6_IJS8_SA_S9_EEENS6_IJNS7_ILi1EEESI_SI_EEESC_SE_Li256ELb0ELb1ELb0ELb0EEENS1_19SingleTileSchedulerILb0ELb0ELb1ELi128EEEEEEEEEvNT_6ParamsE --------------------------
	.section	.nv.shared._ZN7cutlass13device_kernelIN5flash19enable_sm80_to_sm89INS1_16FlashAttnFwdSm80INS1_25CollectiveMainloopFwdSm80ILi8ELi1ELb0EN4cute5tupleIJNS5_1CILi128EEENS7_ILi96EEENS7_ILi256EEEEEELi256ENS_6half_tEfNS_4arch4Sm80ELb0ELb0ELb0ELb0ELb1ELb0ELb1ELb0EEENS1_21CollectiveEpilogueFwdINS6_IJS8_SA_S9_EEENS6_IJNS7_ILi1EEESI_SI_EEESC_SE_Li256ELb0ELb1ELb0ELb0EEENS1_19SingleTileSchedulerILb0ELb0ELb1ELi128EEEEEEEEEvNT_6ParamsE,"aw",@nobits
	.sectionflags	@""
	.align	16


//--------------------- .nv.shared._ZN7cutlass13device_kernelIN5flash19enable_sm80_to_sm89INS1_16FlashAttnFwdSm80INS1_25CollectiveMainloopFwdSm80ILi8ELi1ELb0EN4cute5tupleIJNS5_1CILi128EEENS7_ILi96EEENS7_ILi256EEEEEELi256ENS_6half_tEfNS_4arch4Sm80ELb0ELb0ELb0ELb1ELb1ELb0ELb1ELb0EEENS1_21CollectiveEpilogueFwdINS6_IJS8_SA_S9_EEENS6_IJNS7_ILi1EEESI_SI_EEESC_SE_Li256ELb1ELb1ELb0ELb0EEENS1_19SingleTileSchedulerILb1ELb0ELb1ELi128EEEEEEEEEvNT_6ParamsE --------------------------
	.section	.nv.shared._ZN7cutlass13device_kernelIN5flash19enable_sm80_to_sm89INS1_16FlashAttnFwdSm80INS1_25CollectiveMainloopFwdSm80ILi8ELi1ELb0EN4cute5tupleIJNS5_1CILi128EEENS7_ILi96EEENS7_ILi256EEEEEELi256ENS_6half_tEfNS_4arch4Sm80ELb0ELb0ELb0ELb1ELb1ELb0ELb1ELb0EEENS1_21CollectiveEpilogueFwdINS6_IJS8_SA_S9_EEENS6_IJNS7_ILi1EEESI_SI_EEESC_SE_Li256ELb1ELb1ELb0ELb0EEENS1_19SingleTileSchedulerILb1ELb0ELb1ELi128EEEEEEEEEvNT_6ParamsE,"aw",@nobits
	.sectionflags	@""
	.align	16


//--------------------- .nv.shared._ZN7cutlass13device_kernelIN5flash19enable_sm80_to_sm89INS1_16FlashAttnFwdSm80INS1_25CollectiveMainloopFwdSm80ILi8ELi1ELb0EN4cute5tupleIJNS5_1CILi128EEENS7_ILi48EEENS7_ILi256EEEEEELi256ENS_6half_tEfNS_4arch4Sm80ELb0ELb0ELb0ELb1ELb1ELb1ELb1ELb0EEENS1_21CollectiveEpilogueFwdINS6_IJS8_SA_S9_EEENS6_IJNS7_ILi1EEESI_SI_EEESC_SE_Li256ELb1ELb1ELb0ELb0EEENS1_19SingleTileSchedulerILb1ELb0ELb1ELi128EEEEEEEEEvNT_6ParamsE --------------------------
	.section	.nv.shared._ZN7cutlass13device_kernelIN5flash19enable_sm80_to_sm89INS1_16FlashAttnFwdSm80INS1_25CollectiveMainloopFwdSm80ILi8ELi1ELb0EN4cute5tupleIJNS5_1CILi128EEENS7_ILi48EEENS7_ILi256EEEEEELi256ENS_6half_tEfNS_4arch4Sm80ELb0ELb0ELb0ELb1ELb1ELb1ELb1ELb0EEENS1_21CollectiveEpilogueFwdINS6_IJS8_SA_S9_EEENS6_IJNS7_ILi1EEESI_SI_EEESC_SE_Li256ELb1ELb1ELb0ELb0EEENS1_19SingleTileSchedulerILb1ELb0ELb1ELi128EEEEEEEEEvNT_6ParamsE,"aw",@nobits
	.sectionflags	@""
	.align	16


//--------------------- .nv.shared._ZN7cutlass13device_kernelIN5flash19enable_sm80_to_sm89INS1_16FlashAttnFwdSm80INS1_25CollectiveMainloopFwdSm80ILi8ELi1ELb0EN4cute5tupleIJNS5_1CILi128EEENS7_ILi64EEENS7_ILi256EEEEEELi256ENS_6half_tEfNS_4arch4Sm80ELb0ELb1ELb0ELb0ELb1ELb0ELb1ELb0EEENS1_21CollectiveEpilogueFwdINS6_IJS8_SA_S9_EEENS6_IJNS7_ILi1EEESI_SI_EEESC_SE_Li256ELb0ELb1ELb0ELb0EEENS1_19SingleTileSchedulerILb0ELb0ELb1ELi128EEEEEEEEEvNT_6ParamsE --------------------------
	.section	.nv.shared._ZN7cutlass13device_kernelIN5flash19enable_sm80_to_sm89INS1_16FlashAttnFwdSm80INS1_25CollectiveMainloopFwdSm80ILi8ELi1ELb0EN4cute5tupleIJNS5_1CILi128EEENS7_ILi64EEENS7_ILi256EEEEEELi256ENS_6half_tEfNS_4arch4Sm80ELb0ELb1ELb0ELb0ELb1ELb0ELb1ELb0EEENS1_21CollectiveEpilogueFwdINS6_IJS8_SA_S9_EEENS6_IJNS7_ILi1EEESI_SI_EEESC_SE_Li256ELb0ELb1ELb0ELb0EEENS1_19SingleTileSchedulerILb0ELb0ELb1ELi128EEEEEEEEEvNT_6ParamsE,"aw",@nobits
	.sectionflags	@""
	.align	16


//--------------------- .nv.shared._ZN7cutlass13device_kernelIN5flash19enable_sm80_to_sm89INS1_16FlashAttnFwdSm80INS1_25CollectiveMainloopFwdSm80ILi8ELi1ELb0EN4cute5tupleIJNS5_1CILi128EEENS7_ILi64EEENS7_ILi256EEEEEELi256ENS_6half_tEfNS_4arch4Sm80ELb0ELb1ELb0ELb1ELb1ELb0ELb1ELb0EEENS1_21CollectiveEpilogueFwdINS6_IJS8_SA_S9_EEENS6_IJNS7_ILi1EEESI_SI_EEESC_SE_Li256ELb1ELb1ELb0ELb0EEENS1_19SingleTileSchedulerILb1ELb0ELb1ELi128EEEEEEEEEvNT_6ParamsE --------------------------
	.section	.nv.shared._ZN7cutlass13device_kernelIN5flash19enable_sm80_to_sm89INS1_16FlashAttnFwdSm80INS1_25CollectiveMainloopFwdSm80ILi8ELi1ELb0EN4cute5tupleIJNS5_1CILi128EEENS7_ILi64EEENS7_ILi256EEEEEELi256ENS_6half_tEfNS_4arch4Sm80ELb0ELb1ELb0ELb1ELb1ELb0ELb1ELb0EEENS1_21CollectiveEpilogueFwdINS6_IJS8_SA_S9_EEENS6_IJNS7_ILi1EEESI_SI_EEESC_SE_Li256ELb1ELb1ELb0ELb0EEENS1_19SingleTileSchedulerILb1ELb0ELb1ELi128EEEEEEEEEvNT_6ParamsE,"aw",@nobits
	.sectionflags	@""
	.align	16


//--------------------- .nv.shared._ZN7cutlass13device_kernelIN5flash19enable_sm80_to_sm89INS1_16FlashAttnFwdSm80INS1_25CollectiveMainloopFwdSm80ILi8ELi1ELb0EN4cute5tupleIJNS5_1CILi128EEENS7_ILi48EEENS7_ILi256EEEEEELi256ENS_6half_tEfNS_4arch4Sm80ELb0ELb1ELb0ELb1ELb1ELb1ELb1ELb0EEENS1_21CollectiveEpilogueFwdINS6_IJS8_SA_S9_EEENS6_IJNS7_ILi1EEESI_SI_EEESC_SE_Li256ELb1ELb1ELb0ELb0EEENS1_19SingleTileSchedulerILb1ELb0ELb1ELi128EEEEEEEEEvNT_6ParamsE --------------------------
	.section	.nv.shared._ZN7cutlass13device_kernelIN5flash19enable_sm80_to_sm89INS1_16FlashAttnFwdSm80INS1_25CollectiveMainloopFwdSm80ILi8ELi1ELb0EN4cute5tupleIJNS5_1CILi128EEENS7_ILi48EEENS7_ILi256EEEEEELi256ENS_6half_tEfNS_4arch4Sm80ELb0ELb1ELb0ELb1ELb1ELb1ELb1ELb0EEENS1_21CollectiveEpilogueFwdINS6_IJS8_SA_S9_EEENS6_IJNS7_ILi1EEESI_SI_EEESC_SE_Li256ELb1ELb1ELb0ELb0EEENS1_19SingleTileSchedulerILb1ELb0ELb1ELi128EEEEEEEEEvNT_6ParamsE,"aw",@nobits
	.sectionflags	@""
	.align	16


//--------------------- .nv.shared._ZN7cutlass13device_kernelIN5flash19enable_sm80_to_sm89INS1_16FlashAttnFwdSm80INS1_25CollectiveMainloopFwdSm80ILi8ELi1ELb0EN4cute5tupleIJNS5_1CILi128EEENS7_ILi96EEENS7_ILi256EEEEEELi256ENS_6half_tEfNS_4arch4Sm80ELb1ELb0ELb0ELb0ELb1ELb0ELb1ELb0EEENS1_21CollectiveEpilogueFwdINS6_IJS8_SA_S9_EEENS6_IJNS7_ILi1EEESI_SI_EEESC_SE_Li256ELb0ELb1ELb0ELb0EEENS1_30DynamicPersistentTileSchedulerILi256ELi256ELb0ELb1ELb0EEEEEEEEEvNT_6ParamsE --------------------------
	.section	.nv.shared._ZN7cutlass13device_kernelIN5flash19enable_sm80_to_sm89INS1_16FlashAttnFwdSm80INS1_25CollectiveMainloopFwdSm80ILi8ELi1ELb0EN4cute5tupleIJNS5_1CILi128EEENS7_ILi96EEENS7_ILi256EEEEEELi256ENS_6half_tEfNS_4arch4Sm80ELb1ELb0ELb0ELb0ELb1ELb0ELb1ELb0EEENS1_21CollectiveEpilogueFwdINS6_IJS8_SA_S9_EEENS6_IJNS7_ILi1EEESI_SI_EEESC_SE_Li256ELb0ELb1ELb0ELb0EEENS1_30DynamicPersistentTileSchedulerILi256ELi256ELb0ELb1ELb0EEEEEEEEEvNT_6ParamsE,"aw",@nobits
	.sectionflags	@""
	.align	16


//--------------------- .nv.shared._ZN7cutlass13device_kernelIN5flash19enable_sm80_to_sm89INS1_16FlashAttnFwdSm80INS1_25CollectiveMainloopFwdSm80ILi8ELi1ELb0EN4cute5tupleIJNS5_1CILi128EEENS7_ILi96EEENS7_ILi256EEEEEELi256ENS_6half_tEfNS_4arch4Sm80ELb1ELb0ELb0ELb1ELb1ELb0ELb1ELb0EEENS1_21CollectiveEpilogueFwdINS6_IJS8_SA_S9_EEENS6_IJNS7_ILi1EEESI_SI_EEESC_SE_Li256ELb1ELb1ELb0ELb0EEENS1_19SingleTileSchedulerILb1ELb0ELb1ELi128EEEEEEEEEvNT_6ParamsE --------------------------
	.section	.nv.shared._ZN7cutlass13device_kernelIN5flash19enable_sm80_to_sm89INS1_16FlashAttnFwdSm80INS1_25CollectiveMainloopFwdSm80ILi8ELi1ELb0EN4cute5tupleIJNS5_1CILi128EEENS7_ILi96EEENS7_ILi256EEEEEELi256ENS_6half_tEfNS_4arch4Sm80ELb1ELb0ELb0ELb1ELb1ELb0ELb1ELb0EEENS1_21CollectiveEpilogueFwdINS6_IJS8_SA_S9_EEENS6_IJNS7_ILi1EEESI_SI_EEESC_SE_Li256ELb1ELb1ELb0ELb0EEENS1_19SingleTileSchedulerILb1ELb0ELb1ELi128EEEEEEEEEvNT_6ParamsE,"aw",@nobits
	.sectionflags	@""
	.align	16


//--------------------- .nv.shared._ZN7cutlass13device_kernelIN5flash19enable_sm80_to_sm89INS1_16FlashAttnFwdSm80INS1_25CollectiveMainloopFwdSm80ILi8ELi1ELb0EN4cute5tupleIJNS5_1CILi128EEENS7_ILi48EEENS7_ILi256EEEEEELi256ENS_6half_tEfNS_4arch4Sm80ELb1ELb0ELb0ELb1ELb1ELb1ELb1ELb0EEENS1_21CollectiveEpilogueFwdINS6_IJS8_SA_S9_EEENS6_IJNS7_ILi1EEESI_SI_EEESC_SE_Li256ELb1ELb1ELb0ELb0EEENS1_19SingleTileSchedulerILb1ELb0ELb1ELi128EEEEEEEEEvNT_6ParamsE --------------------------
	.section	.nv.shared._ZN7cutlass13device_kernelIN5flash19enable_sm80_to_sm89INS1_16FlashAttnFwdSm80INS1_25CollectiveMainloopFwdSm80ILi8ELi1ELb0EN4cute5tupleIJNS5_1CILi128EEENS7_ILi48EEENS7_ILi256EEEEEELi256ENS_6half_tEfNS_4arch4Sm80ELb1ELb0ELb0ELb1ELb1ELb1ELb1ELb0EEENS1_21CollectiveEpilogueFwdINS6_IJS8_SA_S9_EEENS6_IJNS7_ILi1EEESI_SI_EEESC_SE_Li256ELb1ELb1ELb0ELb0EEENS1_19SingleTileSchedulerILb1ELb0ELb1ELi128EEEEEEEEEvNT_6ParamsE,"aw",@nobits
	.sectionflags	@""
	.align	16
